	.target	sm_90a

	.elftype	@"ET_EXEC"


//--------------------- .note.nv.tkinfo           --------------------------
	.section	.note.nv.tkinfo,"",@"SHT_NOTE"
	.sectionflags	@"SHF_NOTE_NV_TKINFO"
	.tkinfo
        /*0018*/ 	.word	0x00000002
        /*0030*/ 	.string	""
        /*0030*/ 	.string	"ptxas"
        /*0030*/ 	.string	"Cuda compilation tools, release 13.0, V13.0.88"
        /*0030*/ 	.string	"Build cuda_13.0.r13.0/compiler.36424714_0"
        /*0030*/ 	.string	"-arch sm_90a -m 64 "



//--------------------- .note.nv.cuinfo           --------------------------
	.section	.note.nv.cuinfo,"",@"SHT_NOTE"
	.sectionflags	@"SHF_NOTE_NV_CUINFO"
        /*0018*/ 	.short	0x0002
        /*001a*/ 	.short	0x005a
        /*001c*/ 	.short	0x0082
	.zero		2


//--------------------- .nv.info                  --------------------------
	.section	.nv.info,"",@"SHT_CUDA_INFO"
	.align	4


	//----- nvinfo : EIATTR_REGCOUNT
	.align		4
        /*0000*/ 	.byte	0x04, 0x2f
        /*0002*/ 	.short	(.L_22 - .L_21)
	.align		4
.L_21:
        /*0004*/ 	.word	index@(_ZN7cutlass13device_kernelIN5flash11enable_sm90INS1_16FlashAttnFwdSm90INS1_25CollectiveMainloopFwdSm90ILi2EN4cute5tupleIJNS5_1CILi1EEES8_S8_EEENS6_IJNS7_ILi128EEESA_SA_EEELi128ENS_6half_tEfNS_4arch4Sm90ELb1ELb0ELb0ELb1ELb0ELb1ELb0ELb1ELb1ELb0ELb0ELb0EEENS1_21CollectiveEpilogueFwdISB_S9_SC_SE_Li256ELb1ELb0ELb0ELb0EEENS1_36VarlenDynamicPersistentTileSchedulerILi128ELi128ELi256ELi32ELb0ELb0ELb1ELb1ELb1ELb1EEEEEEEEEvNT_6ParamsE)
        /*0008*/ 	.word	0x000000a8


	//----- nvinfo : EIATTR_FRAME_SIZE
	.align		4
.L_22:
        /*000c*/ 	.byte	0x04, 0x11
        /*000e*/ 	.short	(.L_24 - .L_23)
	.align		4
.L_23:
        /*0010*/ 	.word	index@(_ZN7cutlass13device_kernelIN5flash11enable_sm90INS1_16FlashAttnFwdSm90INS1_25CollectiveMainloopFwdSm90ILi2EN4cute5tupleIJNS5_1CILi1EEES8_S8_EEENS6_IJNS7_ILi128EEESA_SA_EEELi128ENS_6half_tEfNS_4arch4Sm90ELb1ELb0ELb0ELb1ELb0ELb1ELb0ELb1ELb1ELb0ELb0ELb0EEENS1_21CollectiveEpilogueFwdISB_S9_SC_SE_Li256ELb1ELb0ELb0ELb0EEENS1_36VarlenDynamicPersistentTileSchedulerILi128ELi128ELi256ELi32ELb0ELb0ELb1ELb1ELb1ELb1EEEEEEEEEvNT_6ParamsE)
        /*0014*/ 	.word	0x00000038


	//----- nvinfo : EIATTR_REGCOUNT
	.align		4
.L_24:
        /*0018*/ 	.byte	0x04, 0x2f
        /*001a*/ 	.short	(.L_26 - .L_25)
	.align		4
.L_25:
        /*001c*/ 	.word	index@(_ZN7cutlass13device_kernelIN5flash11enable_sm90INS1_16FlashAttnFwdSm90INS1_25CollectiveMainloopFwdSm90ILi2EN4cute5tupleIJNS5_1CILi1EEES8_S8_EEENS6_IJNS7_ILi128EEESA_SA_EEELi128ENS_6half_tEfNS_4arch4Sm90ELb1ELb0ELb0ELb1ELb0ELb0ELb0ELb1ELb1ELb0ELb0ELb0EEENS1_21CollectiveEpilogueFwdISB_S9_SC_SE_Li256ELb1ELb0ELb0ELb0EEENS1_36VarlenDynamicPersistentTileSchedulerILi128ELi128ELi256ELi32ELb0ELb0ELb1ELb1ELb1ELb1EEEEEEEEEvNT_6ParamsE)
        /*0020*/ 	.word	0x000000a8


	//----- nvinfo : EIATTR_FRAME_SIZE
	.align		4
.L_26:
        /*0024*/ 	.byte	0x04, 0x11
        /*0026*/ 	.short	(.L_28 - .L_27)
	.align		4
.L_27:
        /*0028*/ 	.word	index@(_ZN7cutlass13device_kernelIN5flash11enable_sm90INS1_16FlashAttnFwdSm90INS1_25CollectiveMainloopFwdSm90ILi2EN4cute5tupleIJNS5_1CILi1EEES8_S8_EEENS6_IJNS7_ILi128EEESA_SA_EEELi128ENS_6half_tEfNS_4arch4Sm90ELb1ELb0ELb0ELb1ELb0ELb0ELb0ELb1ELb1ELb0ELb0ELb0EEENS1_21CollectiveEpilogueFwdISB_S9_SC_SE_Li256ELb1ELb0ELb0ELb0EEENS1_36VarlenDynamicPersistentTileSchedulerILi128ELi128ELi256ELi32ELb0ELb0ELb1ELb1ELb1ELb1EEEEEEEEEvNT_6ParamsE)
        /*002c*/ 	.word	0x00000028


	//----- nvinfo : EIATTR_REGCOUNT
	.align		4
.L_28:
        /*0030*/ 	.byte	0x04, 0x2f
        /*0032*/ 	.short	(.L_30 - .L_29)
	.align		4
.L_29:
        /*0034*/ 	.word	index@(_ZN7cutlass13device_kernelIN5flash11enable_sm90INS1_16FlashAttnFwdSm90INS1_25CollectiveMainloopFwdSm90ILi2EN4cute5tupleIJNS5_1CILi1EEES8_S8_EEENS6_IJNS7_ILi128EEESA_SA_EEELi128ENS_6half_tEfNS_4arch4Sm90ELb1ELb0ELb0ELb0ELb0ELb0ELb0ELb1ELb1ELb0ELb0ELb0EEENS1_21CollectiveEpilogueFwdISB_S9_SC_SE_Li256ELb0ELb0ELb0ELb0EEENS1_30DynamicPersistentTileSchedulerILi256ELi32ELb0ELb0ELb1EEEEEEEEEvNT_6ParamsE)
        /*0038*/ 	.word	0x000000a8


	//----- nvinfo : EIATTR_FRAME_SIZE
	.align		4
.L_30:
        /*003c*/ 	.byte	0x04, 0x11
        /*003e*/ 	.short	(.L_32 - .L_31)
	.align		4
.L_31:
        /*0040*/ 	.word	index@(_ZN7cutlass13device_kernelIN5flash11enable_sm90INS1_16FlashAttnFwdSm90INS1_25CollectiveMainloopFwdSm90ILi2EN4cute5tupleIJNS5_1CILi1EEES8_S8_EEENS6_IJNS7_ILi128EEESA_SA_EEELi128ENS_6half_tEfNS_4arch4Sm90ELb1ELb0ELb0ELb0ELb0ELb0ELb0ELb1ELb1ELb0ELb0ELb0EEENS1_21CollectiveEpilogueFwdISB_S9_SC_SE_Li256ELb0ELb0ELb0ELb0EEENS1_30DynamicPersistentTileSchedulerILi256ELi32ELb0ELb0ELb1EEEEEEEEEvNT_6ParamsE)
        /*0044*/ 	.word	0x00000000


	//----- nvinfo : EIATTR_REGCOUNT
	.align		4
.L_32:
        /*0048*/ 	.byte	0x04, 0x2f
        /*004a*/ 	.short	(.L_34 - .L_33)
	.align		4
.L_33:
        /*004c*/ 	.word	index@(_ZN7cutlass13device_kernelIN5flash11enable_sm90INS1_16FlashAttnFwdSm90INS1_25CollectiveMainloopFwdSm90ILi2EN4cute5tupleIJNS5_1CILi1EEES8_S8_EEENS6_IJNS7_ILi128EEESA_SA_EEELi128ENS_6half_tEfNS_4arch4Sm90ELb0ELb1ELb0ELb1ELb0ELb1ELb0ELb1ELb1ELb0ELb0ELb0EEENS1_21CollectiveEpilogueFwdISB_S9_SC_SE_Li256ELb1ELb0ELb0ELb0EEENS1_36VarlenDynamicPersistentTileSchedulerILi128ELi128ELi256ELi32ELb0ELb0ELb1ELb1ELb0ELb1EEEEEEEEEvNT_6ParamsE)
        /*0050*/ 	.word	0x000000a8


	//----- nvinfo : EIATTR_FRAME_SIZE
	.align		4
.L_34:
        /*0054*/ 	.byte	0x04, 0x11
        /*0056*/ 	.short	(.L_36 - .L_35)
	.align		4
.L_35:
        /*0058*/ 	.word	index@(_ZN7cutlass13device_kernelIN5flash11enable_sm90INS1_16FlashAttnFwdSm90INS1_25CollectiveMainloopFwdSm90ILi2EN4cute5tupleIJNS5_1CILi1EEES8_S8_EEENS6_IJNS7_ILi128EEESA_SA_EEELi128ENS_6half_tEfNS_4arch4Sm90ELb0ELb1ELb0ELb1ELb0ELb1ELb0ELb1ELb1ELb0ELb0ELb0EEENS1_21CollectiveEpilogueFwdISB_S9_SC_SE_Li256ELb1ELb0ELb0ELb0EEENS1_36VarlenDynamicPersistentTileSchedulerILi128ELi128ELi256ELi32ELb0ELb0ELb1ELb1ELb0ELb1EEEEEEEEEvNT_6ParamsE)
        /*005c*/ 	.word	0x00000028


	//----- nvinfo : EIATTR_REGCOUNT
	.align		4
.L_36:
        /*0060*/ 	.byte	0x04, 0x2f
        /*0062*/ 	.short	(.L_38 - .L_37)
	.align		4
.L_37:
        /*0064*/ 	.word	index@(_ZN7cutlass13device_kernelIN5flash11enable_sm90INS1_16FlashAttnFwdSm90INS1_25CollectiveMainloopFwdSm90ILi2EN4cute5tupleIJNS5_1CILi1EEES8_S8_EEENS6_IJNS7_ILi128EEESA_SA_EEELi128ENS_6half_tEfNS_4arch4Sm90ELb0ELb1ELb0ELb1ELb0ELb0ELb0ELb1ELb1ELb0ELb0ELb0EEENS1_21CollectiveEpilogueFwdISB_S9_SC_SE_Li256ELb1ELb0ELb0ELb0EEENS1_36VarlenDynamicPersistentTileSchedulerILi128ELi128ELi256ELi32ELb0ELb0ELb1ELb1ELb0ELb1EEEEEEEEEvNT_6ParamsE)
        /*0068*/ 	.word	0x000000a8


	//----- nvinfo : EIATTR_FRAME_SIZE
	.align		4
.L_38:
        /*006c*/ 	.byte	0x04, 0x11
        /*006e*/ 	.short	(.L_40 - .L_39)
	.align		4
.L_39:
        /*0070*/ 	.word	index@(_ZN7cutlass13device_kernelIN5flash11enable_sm90INS1_16FlashAttnFwdSm90INS1_25CollectiveMainloopFwdSm90ILi2EN4cute5tupleIJNS5_1CILi1EEES8_S8_EEENS6_IJNS7_ILi128EEESA_SA_EEELi128ENS_6half_tEfNS_4arch4Sm90ELb0ELb1ELb0ELb1ELb0ELb0ELb0ELb1ELb1ELb0ELb0ELb0EEENS1_21CollectiveEpilogueFwdISB_S9_SC_SE_Li256ELb1ELb0ELb0ELb0EEENS1_36VarlenDynamicPersistentTileSchedulerILi128ELi128ELi256ELi32ELb0ELb0ELb1ELb1ELb0ELb1EEEEEEEEEvNT_6ParamsE)
        /*0074*/ 	.word	0x00000020


	//----- nvinfo : EIATTR_REGCOUNT
	.align		4
.L_40:
        /*0078*/ 	.byte	0x04, 0x2f
        /*007a*/ 	.short	(.L_42 - .L_41)
	.align		4
.L_41:
        /*007c*/ 	.word	index@(_ZN7cutlass13device_kernelIN5flash11enable_sm90INS1_16FlashAttnFwdSm90INS1_25CollectiveMainloopFwdSm90ILi2EN4cute5tupleIJNS5_1CILi1EEES8_S8_EEENS6_IJNS7_ILi128EEESA_SA_EEELi128ENS_6half_tEfNS_4arch4Sm90ELb0ELb1ELb0ELb0ELb0ELb0ELb0ELb1ELb1ELb0ELb0ELb0EEENS1_21CollectiveEpilogueFwdISB_S9_SC_SE_Li256ELb0ELb0ELb0ELb0EEENS1_30DynamicPersistentTileSchedulerILi256ELi32ELb0ELb0ELb1EEEEEEEEEvNT_6ParamsE)
        /*0080*/ 	.word	0x000000a8


	//----- nvinfo : EIATTR_FRAME_SIZE
	.align		4
.L_42:
        /*0084*/ 	.byte	0x04, 0x11
        /*0086*/ 	.short	(.L_44 - .L_43)
	.align		4
.L_43:
        /*0088*/ 	.word	index@(_ZN7cutlass13device_kernelIN5flash11enable_sm90INS1_16FlashAttnFwdSm90INS1_25CollectiveMainloopFwdSm90ILi2EN4cute5tupleIJNS5_1CILi1EEES8_S8_EEENS6_IJNS7_ILi128EEESA_SA_EEELi128ENS_6half_tEfNS_4arch4Sm90ELb0ELb1ELb0ELb0ELb0ELb0ELb0ELb1ELb1ELb0ELb0ELb0EEENS1_21CollectiveEpilogueFwdISB_S9_SC_SE_Li256ELb0ELb0ELb0ELb0EEENS1_30DynamicPersistentTileSchedulerILi256ELi32ELb0ELb0ELb1EEEEEEEEEvNT_6ParamsE)
        /*008c*/ 	.word	0x00000000


	//----- nvinfo : EIATTR_REGCOUNT
	.align		4
.L_44:
        /*0090*/ 	.byte	0x04, 0x2f
        /*0092*/ 	.short	(.L_46 - .L_45)
	.align		4
.L_45:
        /*0094*/ 	.word	index@(_ZN7cutlass13device_kernelIN5flash11enable_sm90INS1_16FlashAttnFwdSm90INS1_25CollectiveMainloopFwdSm90ILi2EN4cute5tupleIJNS5_1CILi1EEES8_S8_EEENS6_IJNS7_ILi128EEENS7_ILi176EEESA_EEELi128ENS_6half_tEfNS_4arch4Sm90ELb0ELb0ELb0ELb1ELb0ELb1ELb0ELb1ELb1ELb0ELb0ELb0EEENS1_21CollectiveEpilogueFwdINS6_IJSA_SA_SB_EEES9_SD_SF_Li256ELb1ELb0ELb0ELb0EEENS1_36VarlenDynamicPersistentTileSchedulerILi128ELi176ELi256ELi32ELb0ELb0ELb1ELb0ELb1ELb1EEEEEEEEEvNT_6ParamsE)
        /*0098*/ 	.word	0x000000a8


	//----- nvinfo : EIATTR_FRAME_SIZE
	.align		4
.L_46:
        /*009c*/ 	.byte	0x04, 0x11
        /*009e*/ 	.short	(.L_48 - .L_47)
	.align		4
.L_47:
        /*00a0*/ 	.word	index@(_ZN7cutlass13device_kernelIN5flash11enable_sm90INS1_16FlashAttnFwdSm90INS1_25CollectiveMainloopFwdSm90ILi2EN4cute5tupleIJNS5_1CILi1EEES8_S8_EEENS6_IJNS7_ILi128EEENS7_ILi176EEESA_EEELi128ENS_6half_tEfNS_4arch4Sm90ELb0ELb0ELb0ELb1ELb0ELb1ELb0ELb1ELb1ELb0ELb0ELb0EEENS1_21CollectiveEpilogueFwdINS6_IJSA_SA_SB_EEES9_SD_SF_Li256ELb1ELb0ELb0ELb0EEENS1_36VarlenDynamicPersistentTileSchedulerILi128ELi176ELi256ELi32ELb0ELb0ELb1ELb0ELb1ELb1EEEEEEEEEvNT_6ParamsE)
        /*00a4*/ 	.word	0x00000098


	//----- nvinfo : EIATTR_REGCOUNT
	.align		4
.L_48:
        /*00a8*/ 	.byte	0x04, 0x2f
        /*00aa*/ 	.short	(.L_50 - .L_49)
	.align		4
.L_49:
        /*00ac*/ 	.word	index@(_ZN7cutlass13device_kernelIN5flash11enable_sm90INS1_16FlashAttnFwdSm90INS1_25CollectiveMainloopFwdSm90ILi2EN4cute5tupleIJNS5_1CILi1EEES8_S8_EEENS6_IJNS7_ILi128EEENS7_ILi176EEESA_EEELi128ENS_6half_tEfNS_4arch4Sm90ELb0ELb0ELb0ELb1ELb0ELb0ELb0ELb1ELb1ELb0ELb0ELb0EEENS1_21CollectiveEpilogueFwdINS6_IJSA_SA_SB_EEES9_SD_SF_Li256ELb1ELb0ELb0ELb0EEENS1_36VarlenDynamicPersistentTileSchedulerILi128ELi176ELi256ELi32ELb0ELb0ELb1ELb0ELb1ELb1EEEEEEEEEvNT_6ParamsE)
        /*00b0*/ 	.word	0x000000a8


	//----- nvinfo : EIATTR_FRAME_SIZE
	.align		4
.L_50:
        /*00b4*/ 	.byte	0x04, 0x11
        /*00b6*/ 	.short	(.L_52 - .L_51)
	.align		4
.L_51:
        /*00b8*/ 	.word	index@(_ZN7cutlass13device_kernelIN5flash11enable_sm90INS1_16FlashAttnFwdSm90INS1_25CollectiveMainloopFwdSm90ILi2EN4cute5tupleIJNS5_1CILi1EEES8_S8_EEENS6_IJNS7_ILi128EEENS7_ILi176EEESA_EEELi128ENS_6half_tEfNS_4arch4Sm90ELb0ELb0ELb0ELb1ELb0ELb0ELb0ELb1ELb1ELb0ELb0ELb0EEENS1_21CollectiveEpilogueFwdINS6_IJSA_SA_SB_EEES9_SD_SF_Li256ELb1ELb0ELb0ELb0EEENS1_36VarlenDynamicPersistentTileSchedulerILi128ELi176ELi256ELi32ELb0ELb0ELb1ELb0ELb1ELb1EEEEEEEEEvNT_6ParamsE)
        /*00bc*/ 	.word	0x00000038


	//----- nvinfo : EIATTR_REGCOUNT
	.align		4
.L_52:
        /*00c0*/ 	.byte	0x04, 0x2f
        /*00c2*/ 	.short	(.L_54 - .L_53)
	.align		4
.L_53:
        /*00c4*/ 	.word	index@(_ZN7cutlass13device_kernelIN5flash11enable_sm90INS1_16FlashAttnFwdSm90INS1_25CollectiveMainloopFwdSm90ILi2EN4cute5tupleIJNS5_1CILi2EEENS7_ILi1EEES9_EEENS6_IJNS7_ILi128EEENS7_ILi176EEESB_EEELi128ENS_6half_tEfNS_4arch4Sm90ELb0ELb0ELb0ELb0ELb0ELb0ELb0ELb1ELb1ELb0ELb0ELb0EEENS1_21CollectiveEpilogueFwdINS6_IJSB_SB_SC_EEESA_SE_SG_Li256ELb0ELb0ELb0ELb0EEENS1_29StaticPersistentTileSchedulerILb0EEEEEEEEEvNT_6ParamsE)
        /*00c8*/ 	.word	0x000000a8


	//----- nvinfo : EIATTR_FRAME_SIZE
	.align		4
.L_54:
        /*00cc*/ 	.byte	0x04, 0x11
        /*00ce*/ 	.short	(.L_56 - .L_55)
	.align		4
.L_55:
        /*00d0*/ 	.word	index@(_ZN7cutlass13device_kernelIN5flash11enable_sm90INS1_16FlashAttnFwdSm90INS1_25CollectiveMainloopFwdSm90ILi2EN4cute5tupleIJNS5_1CILi2EEENS7_ILi1EEES9_EEENS6_IJNS7_ILi128EEENS7_ILi176EEESB_EEELi128ENS_6half_tEfNS_4arch4Sm90ELb0ELb0ELb0ELb0ELb0ELb0ELb0ELb1ELb1ELb0ELb0ELb0EEENS1_21CollectiveEpilogueFwdINS6_IJSB_SB_SC_EEESA_SE_SG_Li256ELb0ELb0ELb0ELb0EEENS1_29StaticPersistentTileSchedulerILb0EEEEEEEEEvNT_6ParamsE)
        /*00d4*/ 	.word	0x00000030


	//----- nvinfo : EIATTR_REGCOUNT
	.align		4
.L_56:
        /*00d8*/ 	.byte	0x04, 0x2f
        /*00da*/ 	.short	(.L_58 - .L_57)
	.align		4
.L_57:
        /*00dc*/ 	.word	index@(_ZN7cutlass13device_kernelIN5flash11enable_sm90INS1_16FlashAttnFwdSm90INS1_25CollectiveMainloopFwdSm90ILi2EN4cute5tupleIJNS5_1CILi1EEES8_S8_EEENS6_IJNS7_ILi128EEENS7_ILi176EEESA_EEELi128ENS_6half_tEfNS_4arch4Sm90ELb0ELb0ELb0ELb0ELb0ELb0ELb0ELb1ELb1ELb0ELb0ELb0EEENS1_21CollectiveEpilogueFwdINS6_IJSA_SA_SB_EEES9_SD_SF_Li256ELb0ELb0ELb0ELb0EEENS1_29StaticPersistentTileSchedulerILb0EEEEEEEEEvNT_6ParamsE)
        /*00e0*/ 	.word	0x000000a8


	//----- nvinfo : EIATTR_FRAME_SIZE
	.align		4
.L_58:
        /*00e4*/ 	.byte	0x04, 0x11
        /*00e6*/ 	.short	(.L_60 - .L_59)
	.align		4
.L_59:
        /*00e8*/ 	.word	index@(_ZN7cutlass13device_kernelIN5flash11enable_sm90INS1_16FlashAttnFwdSm90INS1_25CollectiveMainloopFwdSm90ILi2EN4cute5tupleIJNS5_1CILi1EEES8_S8_EEENS6_IJNS7_ILi128EEENS7_ILi176EEESA_EEELi128ENS_6half_tEfNS_4arch4Sm90ELb0ELb0ELb0ELb0ELb0ELb0ELb0ELb1ELb1ELb0ELb0ELb0EEENS1_21CollectiveEpilogueFwdINS6_IJSA_SA_SB_EEES9_SD_SF_Li256ELb0ELb0ELb0ELb0EEENS1_29StaticPersistentTileSchedulerILb0EEEEEEEEEvNT_6ParamsE)
        /*00ec*/ 	.word	0x00000020


	//----- nvinfo : EIATTR_MIN_STACK_SIZE
	.align		4
.L_60:
        /*00f0*/ 	.byte	0x04, 0x12
        /*00f2*/ 	.short	(.L_62 - .L_61)
	.align		4
.L_61:
        /*00f4*/ 	.word	index@(_ZN7cutlass13device_kernelIN5flash11enable_sm90INS1_16FlashAttnFwdSm90INS1_25CollectiveMainloopFwdSm90ILi2EN4cute5tupleIJNS5_1CILi1EEES8_S8_EEENS6_IJNS7_ILi128EEENS7_ILi176EEESA_EEELi128ENS_6half_tEfNS_4arch4Sm90ELb0ELb0ELb0ELb0ELb0ELb0ELb0ELb1ELb1ELb0ELb0ELb0EEENS1_21CollectiveEpilogueFwdINS6_IJSA_SA_SB_EEES9_SD_SF_Li256ELb0ELb0ELb0ELb0EEENS1_29StaticPersistentTileSchedulerILb0EEEEEEEEEvNT_6ParamsE)
        /*00f8*/ 	.word	0x00000020


	//----- nvinfo : EIATTR_MIN_STACK_SIZE
	.align		4
.L_62:
        /*00fc*/ 	.byte	0x04, 0x12
        /*00fe*/ 	.short	(.L_64 - .L_63)
	.align		4
.L_63:
        /*0100*/ 	.word	index@(_ZN7cutlass13device_kernelIN5flash11enable_sm90INS1_16FlashAttnFwdSm90INS1_25CollectiveMainloopFwdSm90ILi2EN4cute5tupleIJNS5_1CILi2EEENS7_ILi1EEES9_EEENS6_IJNS7_ILi128EEENS7_ILi176EEESB_EEELi128ENS_6half_tEfNS_4arch4Sm90ELb0ELb0ELb0ELb0ELb0ELb0ELb0ELb1ELb1ELb0ELb0ELb0EEENS1_21CollectiveEpilogueFwdINS6_IJSB_SB_SC_EEESA_SE_SG_Li256ELb0ELb0ELb0ELb0EEENS1_29StaticPersistentTileSchedulerILb0EEEEEEEEEvNT_6ParamsE)
        /*0104*/ 	.word	0x00000030


	//----- nvinfo : EIATTR_MIN_STACK_SIZE
	.align		4
.L_64:
        /*0108*/ 	.byte	0x04, 0x12
        /*010a*/ 	.short	(.L_66 - .L_65)
	.align		4
.L_65:
        /*010c*/ 	.word	index@(_ZN7cutlass13device_kernelIN5flash11enable_sm90INS1_16FlashAttnFwdSm90INS1_25CollectiveMainloopFwdSm90ILi2EN4cute5tupleIJNS5_1CILi1EEES8_S8_EEENS6_IJNS7_ILi128EEENS7_ILi176EEESA_EEELi128ENS_6half_tEfNS_4arch4Sm90ELb0ELb0ELb0ELb1ELb0ELb0ELb0ELb1ELb1ELb0ELb0ELb0EEENS1_21CollectiveEpilogueFwdINS6_IJSA_SA_SB_EEES9_SD_SF_Li256ELb1ELb0ELb0ELb0EEENS1_36VarlenDynamicPersistentTileSchedulerILi128ELi176ELi256ELi32ELb0ELb0ELb1ELb0ELb1ELb1EEEEEEEEEvNT_6ParamsE)
        /*0110*/ 	.word	0x00000038


	//----- nvinfo : EIATTR_MIN_STACK_SIZE
	.align		4
.L_66:
        /*0114*/ 	.byte	0x04, 0x12
        /*0116*/ 	.short	(.L_68 - .L_67)
	.align		4
.L_67:
        /*0118*/ 	.word	index@(_ZN7cutlass13device_kernelIN5flash11enable_sm90INS1_16FlashAttnFwdSm90INS1_25CollectiveMainloopFwdSm90ILi2EN4cute5tupleIJNS5_1CILi1EEES8_S8_EEENS6_IJNS7_ILi128EEENS7_ILi176EEESA_EEELi128ENS_6half_tEfNS_4arch4Sm90ELb0ELb0ELb0ELb1ELb0ELb1ELb0ELb1ELb1ELb0ELb0ELb0EEENS1_21CollectiveEpilogueFwdINS6_IJSA_SA_SB_EEES9_SD_SF_Li256ELb1ELb0ELb0ELb0EEENS1_36VarlenDynamicPersistentTileSchedulerILi128ELi176ELi256ELi32ELb0ELb0ELb1ELb0ELb1ELb1EEEEEEEEEvNT_6ParamsE)
        /*011c*/ 	.word	0x00000098


	//----- nvinfo : EIATTR_MIN_STACK_SIZE
	.align		4
.L_68:
        /*0120*/ 	.byte	0x04, 0x12
        /*0122*/ 	.short	(.L_70 - .L_69)
	.align		4
.L_69:
        /*0124*/ 	.word	index@(_ZN7cutlass13device_kernelIN5flash11enable_sm90INS1_16FlashAttnFwdSm90INS1_25CollectiveMainloopFwdSm90ILi2EN4cute5tupleIJNS5_1CILi1EEES8_S8_EEENS6_IJNS7_ILi128EEESA_SA_EEELi128ENS_6half_tEfNS_4arch4Sm90ELb0ELb1ELb0ELb0ELb0ELb0ELb0ELb1ELb1ELb0ELb0ELb0EEENS1_21CollectiveEpilogueFwdISB_S9_SC_SE_Li256ELb0ELb0ELb0ELb0EEENS1_30DynamicPersistentTileSchedulerILi256ELi32ELb0ELb0ELb1EEEEEEEEEvNT_6ParamsE)
        /*0128*/ 	.word	0x00000000


	//----- nvinfo : EIATTR_MIN_STACK_SIZE
	.align		4
.L_70:
        /*012c*/ 	.byte	0x04, 0x12
        /*012e*/ 	.short	(.L_72 - .L_71)
	.align		4
.L_71:
        /*0130*/ 	.word	index@(_ZN7cutlass13device_kernelIN5flash11enable_sm90INS1_16FlashAttnFwdSm90INS1_25CollectiveMainloopFwdSm90ILi2EN4cute5tupleIJNS5_1CILi1EEES8_S8_EEENS6_IJNS7_ILi128EEESA_SA_EEELi128ENS_6half_tEfNS_4arch4Sm90ELb0ELb1ELb0ELb1ELb0ELb0ELb0ELb1ELb1ELb0ELb0ELb0EEENS1_21CollectiveEpilogueFwdISB_S9_SC_SE_Li256ELb1ELb0ELb0ELb0EEENS1_36VarlenDynamicPersistentTileSchedulerILi128ELi128ELi256ELi32ELb0ELb0ELb1ELb1ELb0ELb1EEEEEEEEEvNT_6ParamsE)
        /*0134*/ 	.word	0x00000020


	//----- nvinfo : EIATTR_MIN_STACK_SIZE
	.align		4
.L_72:
        /*0138*/ 	.byte	0x04, 0x12
        /*013a*/ 	.short	(.L_74 - .L_73)
	.align		4
.L_73:
        /*013c*/ 	.word	index@(_ZN7cutlass13device_kernelIN5flash11enable_sm90INS1_16FlashAttnFwdSm90INS1_25CollectiveMainloopFwdSm90ILi2EN4cute5tupleIJNS5_1CILi1EEES8_S8_EEENS6_IJNS7_ILi128EEESA_SA_EEELi128ENS_6half_tEfNS_4arch4Sm90ELb0ELb1ELb0ELb1ELb0ELb1ELb0ELb1ELb1ELb0ELb0ELb0EEENS1_21CollectiveEpilogueFwdISB_S9_SC_SE_Li256ELb1ELb0ELb0ELb0EEENS1_36VarlenDynamicPersistentTileSchedulerILi128ELi128ELi256ELi32ELb0ELb0ELb1ELb1ELb0ELb1EEEEEEEEEvNT_6ParamsE)
        /*0140*/ 	.word	0x00000028


	//----- nvinfo : EIATTR_MIN_STACK_SIZE
	.align		4
.L_74:
        /*0144*/ 	.byte	0x04, 0x12
        /*0146*/ 	.short	(.L_76 - .L_75)
	.align		4
.L_75:
        /*0148*/ 	.word	index@(_ZN7cutlass13device_kernelIN5flash11enable_sm90INS1_16FlashAttnFwdSm90INS1_25CollectiveMainloopFwdSm90ILi2EN4cute5tupleIJNS5_1CILi1EEES8_S8_EEENS6_IJNS7_ILi128EEESA_SA_EEELi128ENS_6half_tEfNS_4arch4Sm90ELb1ELb0ELb0ELb0ELb0ELb0ELb0ELb1ELb1ELb0ELb0ELb0EEENS1_21CollectiveEpilogueFwdISB_S9_SC_SE_Li256ELb0ELb0ELb0ELb0EEENS1_30DynamicPersistentTileSchedulerILi256ELi32ELb0ELb0ELb1EEEEEEEEEvNT_6ParamsE)
        /*014c*/ 	.word	0x00000000


	//----- nvinfo : EIATTR_MIN_STACK_SIZE
	.align		4
.L_76:
        /*0150*/ 	.byte	0x04, 0x12
        /*0152*/ 	.short	(.L_78 - .L_77)
	.align		4
.L_77:
        /*0154*/ 	.word	index@(_ZN7cutlass13device_kernelIN5flash11enable_sm90INS1_16FlashAttnFwdSm90INS1_25CollectiveMainloopFwdSm90ILi2EN4cute5tupleIJNS5_1CILi1EEES8_S8_EEENS6_IJNS7_ILi128EEESA_SA_EEELi128ENS_6half_tEfNS_4arch4Sm90ELb1ELb0ELb0ELb1ELb0ELb0ELb0ELb1ELb1ELb0ELb0ELb0EEENS1_21CollectiveEpilogueFwdISB_S9_SC_SE_Li256ELb1ELb0ELb0ELb0EEENS1_36VarlenDynamicPersistentTileSchedulerILi128ELi128ELi256ELi32ELb0ELb0ELb1ELb1ELb1ELb1EEEEEEEEEvNT_6ParamsE)
        /*0158*/ 	.word	0x00000028


	//----- nvinfo : EIATTR_MIN_STACK_SIZE
	.align		4
.L_78:
        /*015c*/ 	.byte	0x04, 0x12
        /*015e*/ 	.short	(.L_80 - .L_79)
	.align		4
.L_79:
        /*0160*/ 	.word	index@(_ZN7cutlass13device_kernelIN5flash11enable_sm90INS1_16FlashAttnFwdSm90INS1_25CollectiveMainloopFwdSm90ILi2EN4cute5tupleIJNS5_1CILi1EEES8_S8_EEENS6_IJNS7_ILi128EEESA_SA_EEELi128ENS_6half_tEfNS_4arch4Sm90ELb1ELb0ELb0ELb1ELb0ELb1ELb0ELb1ELb1ELb0ELb0ELb0EEENS1_21CollectiveEpilogueFwdISB_S9_SC_SE_Li256ELb1ELb0ELb0ELb0EEENS1_36VarlenDynamicPersistentTileSchedulerILi128ELi128ELi256ELi32ELb0ELb0ELb1ELb1ELb1ELb1EEEEEEEEEvNT_6ParamsE)
        /*0164*/ 	.word	0x00000038
.L_80:


//--------------------- .nv.compat                --------------------------
	.section	.nv.compat,"",@"SHT_CUDA_COMPAT_INFO"
	.align	4
        /*0000*/ 	.byte	0x02, 0x09, 0x01, 0x00, 0x02, 0x02, 0x04, 0x00, 0x02, 0x05, 0x05, 0x00, 0x03, 0x07, 0x01, 0x01
        /*0010*/ 	.byte	0x02, 0x03, 0x01, 0x00, 0x02, 0x06, 0x01, 0x00, 0x04, 0x0b, 0x08, 0x00, 0x00, 0x00, 0x00, 0x00
        /*0020*/ 	.byte	0x00, 0x00, 0x00, 0x00


//--------------------- .nv.info._ZN7cutlass13device_kernelIN5flash11enable_sm90INS1_16FlashAttnFwdSm90INS1_25CollectiveMainloopFwdSm90ILi2EN4cute5tupleIJNS5_1CILi1EEES8_S8_EEENS6_IJNS7_ILi128EEENS7_ILi176EEESA_EEELi128ENS_6half_tEfNS_4arch4Sm90ELb0ELb0ELb0ELb0ELb0ELb0ELb0ELb1ELb1ELb0ELb0ELb0EEENS1_21CollectiveEpilogueFwdINS6_IJSA_SA_SB_EEES9_SD_SF_Li256ELb0ELb0ELb0ELb0EEENS1_29StaticPersistentTileSchedulerILb0EEEEEEEEEvNT_6ParamsE --------------------------
	.section	.nv.info._ZN7cutlass13device_kernelIN5flash11enable_sm90INS1_16FlashAttnFwdSm90INS1_25CollectiveMainloopFwdSm90ILi2EN4cute5tupleIJNS5_1CILi1EEES8_S8_EEENS6_IJNS7_ILi128EEENS7_ILi176EEESA_EEELi128ENS_6half_tEfNS_4arch4Sm90ELb0ELb0ELb0ELb0ELb0ELb0ELb0ELb1ELb1ELb0ELb0ELb0EEENS1_21CollectiveEpilogueFwdINS6_IJSA_SA_SB_EEES9_SD_SF_Li256ELb0ELb0ELb0ELb0EEENS1_29StaticPersistentTileSchedulerILb0EEEEEEEEEvNT_6ParamsE,"",@"SHT_CUDA_INFO"
	.sectionflags	@""
	.align	4


	//----- nvinfo : EIATTR_CUDA_API_VERSION
	.align		4
        /*0000*/ 	.byte	0x04, 0x37
        /*0002*/ 	.short	(.L_82 - .L_81)
.L_81:
        /*0004*/ 	.word	0x00000082


	//----- nvinfo : EIATTR_KPARAM_INFO
	.align		4
.L_82:
        /*0008*/ 	.byte	0x04, 0x17
        /*000a*/ 	.short	(.L_84 - .L_83)
.L_83:
        /*000c*/ 	.word	0x00000000
        /*0010*/ 	.short	0x0000
        /*0012*/ 	.short	0x0070
        /*0014*/ 	.byte	0x00, 0xf0, 0x01, 0x2e


	//----- nvinfo : EIATTR_SPARSE_MMA_MASK
	.align		4
.L_84:
        /*0018*/ 	.byte	0x03, 0x50
        /*001a*/ 	.short	0x0000


	//----- nvinfo : EIATTR_MAXREG_COUNT
	.align		4
        /*001c*/ 	.byte	0x03, 0x1b
        /*001e*/ 	.short	0x00a8


	//----- nvinfo : EIATTR_NUM_BARRIERS
	.align		4
        /*0020*/ 	.byte	0x02, 0x4c
        /*0022*/ 	.byte	0x10
	.zero		1


	//----- nvinfo : EIATTR_EXTERNS
	.align		4
        /*0024*/ 	.byte	0x04, 0x0f
        /*0026*/ 	.short	(.L_86 - .L_85)


	//   ....[0]....
	.align		4
.L_85:
        /*0028*/ 	.word	index@(__assertfail)


	//----- nvinfo : EIATTR_ANNOTATIONS
	.align		4
.L_86:
        /*002c*/ 	.byte	0x04, 0x55
        /*002e*/ 	.short	(.L_88 - .L_87)


	//   ....[0]....
.L_87:
        /*0030*/ 	.word	0x00000001
        /*0034*/ 	.byte	0x70, 0x09, 0x00, 0x00, 0x01, 0x00, 0x00, 0x00, 0x60, 0x0a, 0x00, 0x00, 0x01, 0x00, 0x00, 0x00
        /* <DEDUP_REMOVED lines=12> */
        /*0104*/ 	.byte	0x20, 0xf1, 0x00, 0x00


	//----- nvinfo : EIATTR_MERCURY_ISA_VERSION
	.align		4
.L_88:
        /*0108*/ 	.byte	0x03, 0x5f
        /*010a*/ 	.short	0x0101


	//----- nvinfo : EIATTR_INT_WARP_WIDE_INSTR_OFFSETS
	.align		4
        /*010c*/ 	.byte	0x04, 0x31
        /*010e*/ 	.short	(.L_90 - .L_89)


	//   ....[0]....
.L_89:
        /*0110*/ 	.word	0x00000190


	//   ....[1]....
        /*0114*/ 	.word	0x000001c0


	//   ....[2]....
        /*0118*/ 	.word	0x000001d0


	//   ....[3]....
        /*011c*/ 	.word	0x0000ccb0


	//   ....[4]....
        /*0120*/ 	.word	0x0000cce0


	//   ....[5]....
        /*0124*/ 	.word	0x0000cdb0


	//----- nvinfo : EIATTR_COOP_GROUP_MASK_REGIDS
	.align		4
.L_90:
        /*0128*/ 	.byte	0x04, 0x29
        /*012a*/ 	.short	(.L_92 - .L_91)


	//   ....[0]....
.L_91:
        /*012c*/ 	.word	0xffffffff


	//   ....[1]....
        /*0130*/ 	.word	0xffffffff


	//   ....[2]....
        /*0134*/ 	.word	0xffffffff


	//   ....[3]....
        /*0138*/ 	.word	0xffffffff


	//   ....[4]....
        /*013c*/ 	.word	0xffffffff


	//   ....[5]....
        /*0140*/ 	.word	0xffffffff


	//   ....[6]....
        /*0144*/ 	.word	0xffffffff


	//   ....[7]....
        /*0148*/ 	.word	0xffffffff


	//   ....[8]....
        /*014c*/ 	.word	0xffffffff


	//   ....[9]....
        /*0150*/ 	.word	0xffffffff


	//   ....[10]....
        /*0154*/ 	.word	0xffffffff


	//   ....[11]....
        /*0158*/ 	.word	0xffffffff


	//   ....[12]....
        /*015c*/ 	.word	0xffffffff


	//   ....[13]....
        /*0160*/ 	.word	0xffffffff


	//   ....[14]....
        /*0164*/ 	.word	0xffffffff


	//   ....[15]....
        /*0168*/ 	.word	0xffffffff


	//   ....[16]....
        /*016c*/ 	.word	0xffffffff


	//   ....[17]....
        /*0170*/ 	.word	0xffffffff


	//   ....[18]....
        /*0174*/ 	.word	0xffffffff


	//   ....[19]....
        /*0178*/ 	.word	0xffffffff


	//   ....[20]....
        /*017c*/ 	.word	0xffffffff


	//   ....[21]....
        /*0180*/ 	.word	0xffffffff


	//   ....[22]....
        /*0184*/ 	.word	0xffffffff


	//   ....[23]....
        /*0188*/ 	.word	0x0500000f


	//   ....[24]....
        /*018c*/ 	.word	0x0500000f


	//----- nvinfo : EIATTR_COOP_GROUP_INSTR_OFFSETS
	.align		4
.L_92:
        /*0190*/ 	.byte	0x04, 0x28
        /*0192*/ 	.short	(.L_94 - .L_93)


	//   ....[0]....
.L_93:
        /*0194*/ 	.word	0x00000070


	//   ....[1]....
        /*0198*/ 	.word	0x000001a0


	//   ....[2]....
        /*019c*/ 	.word	0x000001f0


	//   ....[3]....
        /*01a0*/ 	.word	0x000003e0


	//   ....[4]....
        /*01a4*/ 	.word	0x00000540


	//   ....[5]....
        /*01a8*/ 	.word	0x00000660


	//   ....[6]....
        /*01ac*/ 	.word	0x000007c0


	//   ....[7]....
        /*01b0*/ 	.word	0x00000dc0


	//   ....[8]....
        /*01b4*/ 	.word	0x00004570


	//   ....[9]....
        /*01b8*/ 	.word	0x000045f0


	//   ....[10]....
        /*01bc*/ 	.word	0x00004d60


	//   ....[11]....
        /*01c0*/ 	.word	0x00004df0


	//   ....[12]....
        /*01c4*/ 	.word	0x00008f60


	//   ....[13]....
        /*01c8*/ 	.word	0x00008f90


	//   ....[14]....
        /*01cc*/ 	.word	0x00009a10


	//   ....[15]....
        /*01d0*/ 	.word	0x00009a80


	//   ....[16]....
        /*01d4*/ 	.word	0x0000af40


	//   ....[17]....
        /*01d8*/ 	.word	0x0000af80


	//   ....[18]....
        /*01dc*/ 	.word	0x0000b100


	//   ....[19]....
        /*01e0*/ 	.word	0x0000b130


	//   ....[20]....
        /*01e4*/ 	.word	0x0000c180


	//   ....[21]....
        /*01e8*/ 	.word	0x0000c450


	//   ....[22]....
        /*01ec*/ 	.word	0x0000f0a0


	//   ....[23]....
        /*01f0*/ 	.word	0x0000f5a0


	//   ....[24]....
        /*01f4*/ 	.word	0x0000fa40


	//----- nvinfo : EIATTR_REG_RECONFIG
	.align		4
.L_94:
        /*01f8*/ 	.byte	0x01, 0x54
	.zero		2


	//----- nvinfo : EIATTR_SYSCALL_OFFSETS
	.align		4
        /*01fc*/ 	.byte	0x04, 0x46
        /*01fe*/ 	.short	(.L_96 - .L_95)


	//   ....[0]....
.L_95:
        /*0200*/ 	.word	0x00001140


	//   ....[1]....
        /*0204*/ 	.word	0x0000c8c0


	//   ....[2]....
        /*0208*/ 	.word	0x0000ca00


	//   ....[3]....
        /*020c*/ 	.word	0x0000cb00


	//----- nvinfo : EIATTR_MBARRIER_INSTR_OFFSETS
	.align		4
.L_96:
        /*0210*/ 	.byte	0x04, 0x39
        /*0212*/ 	.short	(.L_98 - .L_97)


	//   ....[0]....
.L_97:
        /*0214*/ 	.word	0x00000290
        /*0218*/ 	.word	0x000000ff
        /*021c*/ 	.word	0x00034800
        /*0220*/ 	.short	0x0100
        /*0222*/ 	.byte	0x06
	.zero		1


	//   ....[1]....
        /*0224*/ 	.word	0x000002a0
        /*0228*/ 	.word	0x000000ff
        /*022c*/ 	.word	0x00034820
        /*0230*/ 	.short	0x0100
        /*0232*/ 	.byte	0x06
	.zero		1


	//   ....[2]....
        /*0234*/ 	.word	0x00000390
        /*0238*/ 	.word	0x000000ff
        /*023c*/ 	.word	0x00034830
        /*0240*/ 	.short	0x0100
        /*0242*/ 	.byte	0x08
	.zero		1


	//   ....[3]....
        /*0244*/ 	.word	0x000003a0
        /*0248*/ 	.word	0x000000ff
        /*024c*/ 	.word	0x00034840
        /*0250*/ 	.short	0x0100
        /*0252*/ 	.byte	0x08
	.zero		1


	//   ....[4]....
        /*0254*/ 	.word	0x000003b0
        /*0258*/ 	.word	0x000000ff
        /*025c*/ 	.word	0x00034838
        /*0260*/ 	.short	0x0100
        /*0262*/ 	.byte	0x08
	.zero		1


	//   ....[5]....
        /*0264*/ 	.word	0x000003c0
        /*0268*/ 	.word	0x000000ff
        /*026c*/ 	.word	0x00034848
        /*0270*/ 	.short	0x0100
        /*0272*/ 	.byte	0x08
	.zero		1


	//   ....[6]....
        /*0274*/ 	.word	0x000004f0
        /*0278*/ 	.word	0x000000ff
        /*027c*/ 	.word	0x00034850
        /*0280*/ 	.short	0x0100
        /*0282*/ 	.byte	0x08
	.zero		1


	//   ....[7]....
        /*0284*/ 	.word	0x00000500
        /*0288*/ 	.word	0x000000ff
        /*028c*/ 	.word	0x00034860
        /*0290*/ 	.short	0x0100
        /*0292*/ 	.byte	0x08
	.zero		1


	//   ....[8]....
        /*0294*/ 	.word	0x00000510
        /*0298*/ 	.word	0x000000ff
        /*029c*/ 	.word	0x00034858
        /*02a0*/ 	.short	0x0100
        /*02a2*/ 	.byte	0x08
	.zero		1


	//   ....[9]....
        /*02a4*/ 	.word	0x00000520
        /*02a8*/ 	.word	0x000000ff
        /*02ac*/ 	.word	0x00034868
        /*02b0*/ 	.short	0x0100
        /*02b2*/ 	.byte	0x08
	.zero		1


	//   ....[10]....
        /*02b4*/ 	.word	0x00000610
        /*02b8*/ 	.word	0x000000ff
        /*02bc*/ 	.word	0x00034870
        /*02c0*/ 	.short	0x0100
        /*02c2*/ 	.byte	0x06
	.zero		1


	//   ....[11]....
        /*02c4*/ 	.word	0x00000620
        /*02c8*/ 	.word	0x000000ff
        /*02cc*/ 	.word	0x00034880
        /*02d0*/ 	.short	0x0100
        /*02d2*/ 	.byte	0x06
	.zero		1


	//   ....[12]....
        /*02d4*/ 	.word	0x00000630
        /*02d8*/ 	.word	0x000000ff
        /*02dc*/ 	.word	0x00034878
        /*02e0*/ 	.short	0x0100
        /*02e2*/ 	.byte	0x06
	.zero		1


	//   ....[13]....
        /*02e4*/ 	.word	0x00000640
        /*02e8*/ 	.word	0x000000ff
        /*02ec*/ 	.word	0x00034888
        /*02f0*/ 	.short	0x0100
        /*02f2*/ 	.byte	0x06
	.zero		1


	//   ....[14]....
        /*02f4*/ 	.word	0x00000770
        /*02f8*/ 	.word	0x000000ff
        /*02fc*/ 	.word	0x00034890
        /*0300*/ 	.short	0x0100
        /*0302*/ 	.byte	0x08
	.zero		1


	//   ....[15]....
        /*0304*/ 	.word	0x00000780
        /*0308*/ 	.word	0x000000ff
        /*030c*/ 	.word	0x000348a0
        /*0310*/ 	.short	0x0100
        /*0312*/ 	.byte	0x08
	.zero		1


	//   ....[16]....
        /*0314*/ 	.word	0x00000790
        /*0318*/ 	.word	0x000000ff
        /*031c*/ 	.word	0x00034898
        /*0320*/ 	.short	0x0100
        /*0322*/ 	.byte	0x08
	.zero		1


	//   ....[17]....
        /*0324*/ 	.word	0x000007a0
        /*0328*/ 	.word	0x000000ff
        /*032c*/ 	.word	0x000348a8
        /*0330*/ 	.short	0x0100
        /*0332*/ 	.byte	0x08
	.zero		1


	//   ....[18]....
        /*0334*/ 	.word	0x000008d0
        /*0338*/ 	.word	0x000000ff
        /*033c*/ 	.word	0x000348b0
        /*0340*/ 	.short	0x0100
        /*0342*/ 	.byte	0x08
	.zero		1


	//   ....[19]....
        /*0344*/ 	.word	0x000008e0
        /*0348*/ 	.word	0x000000ff
        /*034c*/ 	.word	0x000348c0
        /*0350*/ 	.short	0x0100
        /*0352*/ 	.byte	0x08
	.zero		1


	//   ....[20]....
        /*0354*/ 	.word	0x000008f0
        /*0358*/ 	.word	0x000000ff
        /*035c*/ 	.word	0x000348b8
        /*0360*/ 	.short	0x0100
        /*0362*/ 	.byte	0x08
	.zero		1


	//   ....[21]....
        /*0364*/ 	.word	0x00000900
        /*0368*/ 	.word	0x000000ff
        /*036c*/ 	.word	0x000348c8
        /*0370*/ 	.short	0x0100
        /*0372*/ 	.byte	0x08
	.zero		1


	//   ....[22]....
        /*0374*/ 	.word	0x000011c0
        /*0378*/ 	.word	0x000000ff
        /*037c*/ 	.word	0x00034800
        /*0380*/ 	.short	0x010a
        /*0382*/ 	.byte	0x27
	.zero		1


	//   ....[23]....
        /*0384*/ 	.word	0x00001240
        /*0388*/ 	.word	0x0000000c
        /*038c*/ 	.word	0x00034830
        /*0390*/ 	.short	0x010a
        /*0392*/ 	.byte	0x3f
	.zero		1


	//   ....[24]....
        /*0394*/ 	.word	0x000012c0
        /*0398*/ 	.word	0x0000000c
        /*039c*/ 	.word	0x00034830
        /*03a0*/ 	.short	0x010a
        /*03a2*/ 	.byte	0x3f
	.zero		1


	//   ....[25]....
        /*03a4*/ 	.word	0x00005160
        /*03a8*/ 	.word	0x00000028
        /*03ac*/ 	.word	0x00000000
        /*03b0*/ 	.short	0x0101
        /*03b2*/ 	.byte	0x3f
	.zero		1


	//   ....[26]....
        /*03b4*/ 	.word	0x00006380
        /*03b8*/ 	.word	0x000000ff
        /*03bc*/ 	.word	0x00034830
        /*03c0*/ 	.short	0x010a
        /*03c2*/ 	.byte	0x06
	.zero		1


	//   ....[27]....
        /*03c4*/ 	.word	0x000063c0
        /*03c8*/ 	.word	0x000000ff
        /*03cc*/ 	.word	0x00034830
        /*03d0*/ 	.short	0x010a
        /*03d2*/ 	.byte	0x06
	.zero		1


	//   ....[28]....
        /*03d4*/ 	.word	0x00008b00
        /*03d8*/ 	.word	0x000000ff
        /*03dc*/ 	.word	0x00034850
        /*03e0*/ 	.short	0x010a
        /*03e2*/ 	.byte	0x06
	.zero		1


	//   ....[29]....
        /*03e4*/ 	.word	0x00008b40
        /*03e8*/ 	.word	0x000000ff
        /*03ec*/ 	.word	0x00034850
        /*03f0*/ 	.short	0x010a
        /*03f2*/ 	.byte	0x06
	.zero		1


	//   ....[30]....
        /*03f4*/ 	.word	0x0000a5f0
        /*03f8*/ 	.word	0x00000085
        /*03fc*/ 	.word	0x00000000
        /*0400*/ 	.short	0x0101
        /*0402*/ 	.byte	0x3f
	.zero		1


	//   ....[31]....
        /*0404*/ 	.word	0x0000a7e0
        /*0408*/ 	.word	0x00000083
        /*040c*/ 	.word	0x00000000
        /*0410*/ 	.short	0x0101
        /*0412*/ 	.byte	0x3f
	.zero		1


	//   ....[32]....
        /*0414*/ 	.word	0x0000aeb0
        /*0418*/ 	.word	0x000000ff
        /*041c*/ 	.word	0x00034850
        /*0420*/ 	.short	0x010a
        /*0422*/ 	.byte	0x07
	.zero		1


	//   ....[33]....
        /*0424*/ 	.word	0x0000aef0
        /*0428*/ 	.word	0x000000ff
        /*042c*/ 	.word	0x00034850
        /*0430*/ 	.short	0x010a
        /*0432*/ 	.byte	0x07
	.zero		1


	//   ....[34]....
        /*0434*/ 	.word	0x0000ba20
        /*0438*/ 	.word	0x00000008
        /*043c*/ 	.word	0x00000000
        /*0440*/ 	.short	0x0101
        /*0442*/ 	.byte	0x3f
	.zero		1


	//   ....[35]....
        /*0444*/ 	.word	0x0000c330
        /*0448*/ 	.word	0x000000ff
        /*044c*/ 	.word	0x00000000
        /*0450*/ 	.short	0x0101
        /*0452*/ 	.byte	0x06
	.zero		1


	//   ....[36]....
        /*0454*/ 	.word	0x0000d0f0
        /*0458*/ 	.word	0x00000006
        /*045c*/ 	.word	0x00034840
        /*0460*/ 	.short	0x010a
        /*0462*/ 	.byte	0x3f
	.zero		1


	//   ....[37]....
        /*0464*/ 	.word	0x0000d570
        /*0468*/ 	.word	0x00000009
        /*046c*/ 	.word	0x00034820
        /*0470*/ 	.short	0x010a
        /*0472*/ 	.byte	0x3f
	.zero		1


	//   ....[38]....
        /*0474*/ 	.word	0x0000d850
        /*0478*/ 	.word	0x00000002
        /*047c*/ 	.word	0x00034840
        /*0480*/ 	.short	0x010a
        /*0482*/ 	.byte	0x3f
	.zero		1


	//   ....[39]....
        /*0484*/ 	.word	0x0000dad0
        /*0488*/ 	.word	0x00000002
        /*048c*/ 	.word	0x00000060
        /*0490*/ 	.short	0x010a
        /*0492*/ 	.byte	0x3f
	.zero		1


	//   ....[40]....
        /*0494*/ 	.word	0x0000e010
        /*0498*/ 	.word	0x00000002
        /*049c*/ 	.word	0x00034840
        /*04a0*/ 	.short	0x010a
        /*04a2*/ 	.byte	0x3f
	.zero		1


	//   ....[41]....
        /*04a4*/ 	.word	0x0000e290
        /*04a8*/ 	.word	0x00000002
        /*04ac*/ 	.word	0x00000060
        /*04b0*/ 	.short	0x010a
        /*04b2*/ 	.byte	0x3f
	.zero		1


	//   ....[42]....
        /*04b4*/ 	.word	0x0000e6f0
        /*04b8*/ 	.word	0x00000002
        /*04bc*/ 	.word	0x00034840
        /*04c0*/ 	.short	0x010a
        /*04c2*/ 	.byte	0x3f
	.zero		1


	//   ....[43]....
        /*04c4*/ 	.word	0x0000e980
        /*04c8*/ 	.word	0x00000002
        /*04cc*/ 	.word	0x00000060
        /*04d0*/ 	.short	0x010a
        /*04d2*/ 	.byte	0x3f
	.zero		1


	//   ....[44]....
        /*04d4*/ 	.word	0x0000ecb0
        /*04d8*/ 	.word	0x00000003
        /*04dc*/ 	.word	0x00034860
        /*04e0*/ 	.short	0x010a
        /*04e2*/ 	.byte	0x3f
	.zero		1


	//   ....[45]....
        /*04e4*/ 	.word	0x0000f020
        /*04e8*/ 	.word	0x00000000
        /*04ec*/ 	.word	0x00034820
        /*04f0*/ 	.short	0x010a
        /*04f2*/ 	.byte	0x3f
	.zero		1


	//   ....[46]....
        /*04f4*/ 	.word	0x0000f1e0
        /*04f8*/ 	.word	0x00000006
        /*04fc*/ 	.word	0x00000000
        /*0500*/ 	.short	0x010a
        /*0502*/ 	.byte	0x3f
	.zero		1


	//   ....[47]....
        /*0504*/ 	.word	0x0000f250
        /*0508*/ 	.word	0x00000003
        /*050c*/ 	.word	0x00000000
        /*0510*/ 	.short	0x010a
        /*0512*/ 	.byte	0x3f
	.zero		1


	//   ....[48]....
        /*0514*/ 	.word	0x0000f2b0
        /*0518*/ 	.word	0x00000010
        /*051c*/ 	.word	0x00000000
        /*0520*/ 	.short	0x010a
        /*0522*/ 	.byte	0x3f
	.zero		1


	//   ....[49]....
        /*0524*/ 	.word	0x0000f2e0
        /*0528*/ 	.word	0x00000003
        /*052c*/ 	.word	0x00000000
        /*0530*/ 	.short	0x010a
        /*0532*/ 	.byte	0x3f
	.zero		1


	//   ....[50]....
        /*0534*/ 	.word	0x0000f350
        /*0538*/ 	.word	0x00000003
        /*053c*/ 	.word	0x00034800
        /*0540*/ 	.short	0x010a
        /*0542*/ 	.byte	0x3f
	.zero		1


	//   ....[51]....
        /*0544*/ 	.word	0x0000f3a0
        /*0548*/ 	.word	0x0000000c
        /*054c*/ 	.word	0x00034830
        /*0550*/ 	.short	0x010a
        /*0552*/ 	.byte	0x3f
	.zero		1


	//   ....[52]....
        /*0554*/ 	.word	0x0000f400
        /*0558*/ 	.word	0x0000000b
        /*055c*/ 	.word	0x00034830
        /*0560*/ 	.short	0x010a
        /*0562*/ 	.byte	0x3f
	.zero		1


	//   ....[53]....
        /*0564*/ 	.word	0x0000f460
        /*0568*/ 	.word	0x0000000b
        /*056c*/ 	.word	0x00034850
        /*0570*/ 	.short	0x010a
        /*0572*/ 	.byte	0x3f
	.zero		1


	//   ....[54]....
        /*0574*/ 	.word	0x0000f4c0
        /*0578*/ 	.word	0x00000003
        /*057c*/ 	.word	0x00034850
        /*0580*/ 	.short	0x010a
        /*0582*/ 	.byte	0x3f
	.zero		1


	//   ....[55]....
        /*0584*/ 	.word	0x0000f660
        /*0588*/ 	.word	0x00000006
        /*058c*/ 	.word	0x00034840
        /*0590*/ 	.short	0x010a
        /*0592*/ 	.byte	0x3f
	.zero		1


	//   ....[56]....
        /*0594*/ 	.word	0x0000f6e0
        /*0598*/ 	.word	0x00000007
        /*059c*/ 	.word	0x00034820
        /*05a0*/ 	.short	0x010a
        /*05a2*/ 	.byte	0x3f
	.zero		1


	//   ....[57]....
        /*05a4*/ 	.word	0x0000f730
        /*05a8*/ 	.word	0x00000002
        /*05ac*/ 	.word	0x00034840
        /*05b0*/ 	.short	0x010a
        /*05b2*/ 	.byte	0x3f
	.zero		1


	//   ....[58]....
        /*05b4*/ 	.word	0x0000f780
        /*05b8*/ 	.word	0x00000002
        /*05bc*/ 	.word	0x00000060
        /*05c0*/ 	.short	0x010a
        /*05c2*/ 	.byte	0x3f
	.zero		1


	//   ....[59]....
        /*05c4*/ 	.word	0x0000f7d0
        /*05c8*/ 	.word	0x00000002
        /*05cc*/ 	.word	0x00034840
        /*05d0*/ 	.short	0x010a
        /*05d2*/ 	.byte	0x3f
	.zero		1


	//   ....[60]....
        /*05d4*/ 	.word	0x0000f820
        /*05d8*/ 	.word	0x00000002
        /*05dc*/ 	.word	0x00000060
        /*05e0*/ 	.short	0x010a
        /*05e2*/ 	.byte	0x3f
	.zero		1


	//   ....[61]....
        /*05e4*/ 	.word	0x0000f870
        /*05e8*/ 	.word	0x00000002
        /*05ec*/ 	.word	0x00034840
        /*05f0*/ 	.short	0x010a
        /*05f2*/ 	.byte	0x3f
	.zero		1


	//   ....[62]....
        /*05f4*/ 	.word	0x0000f8c0
        /*05f8*/ 	.word	0x00000002
        /*05fc*/ 	.word	0x00000060
        /*0600*/ 	.short	0x010a
        /*0602*/ 	.byte	0x3f
	.zero		1


	//   ....[63]....
        /*0604*/ 	.word	0x0000f910
        /*0608*/ 	.word	0x00000003
        /*060c*/ 	.word	0x00034860
        /*0610*/ 	.short	0x010a
        /*0612*/ 	.byte	0x3f
	.zero		1


	//   ....[64]....
        /*0614*/ 	.word	0x0000f960
        /*0618*/ 	.word	0x00000000
        /*061c*/ 	.word	0x00034820
        /*0620*/ 	.short	0x010a
        /*0622*/ 	.byte	0x3f
	.zero		1


	//   ....[65]....
        /*0624*/ 	.word	0x0000fb00
        /*0628*/ 	.word	0x00000006
        /*062c*/ 	.word	0x00000000
        /*0630*/ 	.short	0x010a
        /*0632*/ 	.byte	0x3f
	.zero		1


	//   ....[66]....
        /*0634*/ 	.word	0x0000fb50
        /*0638*/ 	.word	0x00000003
        /*063c*/ 	.word	0x00000000
        /*0640*/ 	.short	0x010a
        /*0642*/ 	.byte	0x3f
	.zero		1


	//   ....[67]....
        /*0644*/ 	.word	0x0000fba0
        /*0648*/ 	.word	0x00000010
        /*064c*/ 	.word	0x00000000
        /*0650*/ 	.short	0x010a
        /*0652*/ 	.byte	0x3f
	.zero		1


	//----- nvinfo : EIATTR_NUM_MBARRIERS
	.align		4
.L_98:
        /*0654*/ 	.byte	0x03, 0x38
        /*0656*/ 	.short	0x0016


	//----- nvinfo : EIATTR_EXIT_INSTR_OFFSETS
	.align		4
        /*0658*/ 	.byte	0x04, 0x1c
        /*065a*/ 	.short	(.L_100 - .L_99)


	//   ....[0]....
.L_99:
        /*065c*/ 	.word	0x00000a50


	//   ....[1]....
        /*0660*/ 	.word	0x0000c410


	//   ....[2]....
        /*0664*/ 	.word	0x0000c470


	//   ....[3]....
        /*0668*/ 	.word	0x0000f330


	//----- nvinfo : EIATTR_MAX_THREADS
	.align		4
.L_100:
        /*066c*/ 	.byte	0x04, 0x05
        /*066e*/ 	.short	(.L_102 - .L_101)
.L_101:
        /*0670*/ 	.word	0x00000180
        /*0674*/ 	.word	0x00000001
        /*0678*/ 	.word	0x00000001


	//----- nvinfo : EIATTR_CRS_STACK_SIZE
	.align		4
.L_102:
        /*067c*/ 	.byte	0x04, 0x1e
        /*067e*/ 	.short	(.L_104 - .L_103)
.L_103:
        /*0680*/ 	.word	0x00000000


	//----- nvinfo : EIATTR_CBANK_PARAM_SIZE
	.align		4
.L_104:
        /*0684*/ 	.byte	0x03, 0x19
        /*0686*/ 	.short	0x0bf0


	//----- nvinfo : EIATTR_PARAM_CBANK
	.align		4
        /*0688*/ 	.byte	0x04, 0x0a
        /*068a*/ 	.short	(.L_106 - .L_105)
	.align		4
.L_105:
        /*068c*/ 	.word	index@(.nv.constant0._ZN7cutlass13device_kernelIN5flash11enable_sm90INS1_16FlashAttnFwdSm90INS1_25CollectiveMainloopFwdSm90ILi2EN4cute5tupleIJNS5_1CILi1EEES8_S8_EEENS6_IJNS7_ILi128EEENS7_ILi176EEESA_EEELi128ENS_6half_tEfNS_4arch4Sm90ELb0ELb0ELb0ELb0ELb0ELb0ELb0ELb1ELb1ELb0ELb0ELb0EEENS1_21CollectiveEpilogueFwdINS6_IJSA_SA_SB_EEES9_SD_SF_Li256ELb0ELb0ELb0ELb0EEENS1_29StaticPersistentTileSchedulerILb0EEEEEEEEEvNT_6ParamsE)
        /*0690*/ 	.short	0x0210
        /*0692*/ 	.short	0x0bf0


	//----- nvinfo : EIATTR_SW_WAR
	.align		4
.L_106:
        /*0694*/ 	.byte	0x04, 0x36
        /*0696*/ 	.short	(.L_108 - .L_107)
.L_107:
        /*0698*/ 	.word	0x00000008
.L_108:


//--------------------- .nv.info._ZN7cutlass13device_kernelIN5flash11enable_sm90INS1_16FlashAttnFwdSm90INS1_25CollectiveMainloopFwdSm90ILi2EN4cute5tupleIJNS5_1CILi2EEENS7_ILi1EEES9_EEENS6_IJNS7_ILi128EEENS7_ILi176EEESB_EEELi128ENS_6half_tEfNS_4arch4Sm90ELb0ELb0ELb0ELb0ELb0ELb0ELb0ELb1ELb1ELb0ELb0ELb0EEENS1_21CollectiveEpilogueFwdINS6_IJSB_SB_SC_EEESA_SE_SG_Li256ELb0ELb0ELb0ELb0EEENS1_29StaticPersistentTileSchedulerILb0EEEEEEEEEvNT_6ParamsE --------------------------
	.section	.nv.info._ZN7cutlass13device_kernelIN5flash11enable_sm90INS1_16FlashAttnFwdSm90INS1_25CollectiveMainloopFwdSm90ILi2EN4cute5tupleIJNS5_1CILi2EEENS7_ILi1EEES9_EEENS6_IJNS7_ILi128EEENS7_ILi176EEESB_EEELi128ENS_6half_tEfNS_4arch4Sm90ELb0ELb0ELb0ELb0ELb0ELb0ELb0ELb1ELb1ELb0ELb0ELb0EEENS1_21CollectiveEpilogueFwdINS6_IJSB_SB_SC_EEESA_SE_SG_Li256ELb0ELb0ELb0ELb0EEENS1_29StaticPersistentTileSchedulerILb0EEEEEEEEEvNT_6ParamsE,"",@"SHT_CUDA_INFO"
	.sectionflags	@""
	.align	4


	//----- nvinfo : EIATTR_CUDA_API_VERSION
	.align		4
        /*0000*/ 	.byte	0x04, 0x37
        /*0002*/ 	.short	(.L_110 - .L_109)
.L_109:
        /*0004*/ 	.word	0x00000082


	//----- nvinfo : EIATTR_KPARAM_INFO
	.align		4
.L_110:
        /*0008*/ 	.byte	0x04, 0x17
        /*000a*/ 	.short	(.L_112 - .L_111)
.L_111:
        /*000c*/ 	.word	0x00000000
        /*0010*/ 	.short	0x0000
        /*0012*/ 	.short	0x0070
        /*0014*/ 	.byte	0x00, 0xf0, 0x01, 0x2e


	//----- nvinfo : EIATTR_SPARSE_MMA_MASK
	.align		4
.L_112:
        /*0018*/ 	.byte	0x03, 0x50
        /*001a*/ 	.short	0x0000


	//----- nvinfo : EIATTR_MAXREG_COUNT
	.align		4
        /*001c*/ 	.byte	0x03, 0x1b
        /*001e*/ 	.short	0x00a8


	//----- nvinfo : EIATTR_NUM_BARRIERS
	.align		4
        /*0020*/ 	.byte	0x02, 0x4c
        /*0022*/ 	.byte	0x10
	.zero		1


	//----- nvinfo : EIATTR_EXTERNS
	.align		4
        /*0024*/ 	.byte	0x04, 0x0f
        /*0026*/ 	.short	(.L_114 - .L_113)


	//   ....[0]....
	.align		4
.L_113:
        /*0028*/ 	.word	index@(__assertfail)


	//----- nvinfo : EIATTR_ANNOTATIONS
	.align		4
.L_114:
        /*002c*/ 	.byte	0x04, 0x55
        /*002e*/ 	.short	(.L_116 - .L_115)


	//   ....[0]....
.L_115:
        /* <DEDUP_REMOVED lines=22> */
        /*0184*/ 	.byte	0xa0, 0xf4, 0x00, 0x00, 0x01, 0x00, 0x00, 0x00, 0x40, 0xf6, 0x00, 0x00


	//----- nvinfo : EIATTR_MERCURY_ISA_VERSION
	.align		4
.L_116:
        /*0190*/ 	.byte	0x03, 0x5f
        /*0192*/ 	.short	0x0101


	//----- nvinfo : EIATTR_INT_WARP_WIDE_INSTR_OFFSETS
	.align		4
        /*0194*/ 	.byte	0x04, 0x31
        /*0196*/ 	.short	(.L_118 - .L_117)


	//   ....[0]....
.L_117:
        /*0198*/ 	.word	0x00000180


	//   ....[1]....
        /*019c*/ 	.word	0x00000220


	//   ....[2]....
        /*01a0*/ 	.word	0x00000290


	//   ....[3]....
        /*01a4*/ 	.word	0x0000cfe0


	//   ....[4]....
        /*01a8*/ 	.word	0x0000d010


	//   ....[5]....
        /*01ac*/ 	.word	0x0000d0f0


	//----- nvinfo : EIATTR_COOP_GROUP_MASK_REGIDS
	.align		4
.L_118:
        /*01b0*/ 	.byte	0x04, 0x29
        /*01b2*/ 	.short	(.L_120 - .L_119)


	//   ....[0]....
.L_119:
        /*01b4*/ 	.word	0xffffffff


	//   ....[1]....
        /*01b8*/ 	.word	0xffffffff


	//   ....[2]....
        /*01bc*/ 	.word	0xffffffff


	//   ....[3]....
        /*01c0*/ 	.word	0xffffffff


	//   ....[4]....
        /*01c4*/ 	.word	0xffffffff


	//   ....[5]....
        /*01c8*/ 	.word	0xffffffff


	//   ....[6]....
        /*01cc*/ 	.word	0xffffffff


	//   ....[7]....
        /*01d0*/ 	.word	0xffffffff


	//   ....[8]....
        /*01d4*/ 	.word	0xffffffff


	//   ....[9]....
        /*01d8*/ 	.word	0xffffffff


	//   ....[10]....
        /*01dc*/ 	.word	0xffffffff


	//   ....[11]....
        /*01e0*/ 	.word	0xffffffff


	//   ....[12]....
        /*01e4*/ 	.word	0xffffffff


	//   ....[13]....
        /*01e8*/ 	.word	0xffffffff


	//   ....[14]....
        /*01ec*/ 	.word	0xffffffff


	//   ....[15]....
        /*01f0*/ 	.word	0xffffffff


	//   ....[16]....
        /*01f4*/ 	.word	0xffffffff


	//   ....[17]....
        /*01f8*/ 	.word	0xffffffff


	//   ....[18]....
        /*01fc*/ 	.word	0xffffffff


	//   ....[19]....
        /*0200*/ 	.word	0xffffffff


	//   ....[20]....
        /*0204*/ 	.word	0xffffffff


	//   ....[21]....
        /*0208*/ 	.word	0xffffffff


	//   ....[22]....
        /*020c*/ 	.word	0xffffffff


	//   ....[23]....
        /*0210*/ 	.word	0xffffffff


	//   ....[24]....
        /*0214*/ 	.word	0x0500000f


	//   ....[25]....
        /*0218*/ 	.word	0x0500000f


	//----- nvinfo : EIATTR_COOP_GROUP_INSTR_OFFSETS
	.align		4
.L_120:
        /*021c*/ 	.byte	0x04, 0x28
        /*021e*/ 	.short	(.L_122 - .L_121)


	//   ....[0]....
.L_121:
        /*0220*/ 	.word	0x00000060


	//   ....[1]....
        /*0224*/ 	.word	0x00000190


	//   ....[2]....
        /*0228*/ 	.word	0x00000230


	//   ....[3]....
        /*022c*/ 	.word	0x00000410


	//   ....[4]....
        /*0230*/ 	.word	0x00000640


	//   ....[5]....
        /*0234*/ 	.word	0x00000890


	//   ....[6]....
        /*0238*/ 	.word	0x00000b10


	//   ....[7]....
        /*023c*/ 	.word	0x00000e30


	//   ....[8]....
        /*0240*/ 	.word	0x000012d0


	//   ....[9]....
        /*0244*/ 	.word	0x00004a50


	//   ....[10]....
        /*0248*/ 	.word	0x00004b10


	//   ....[11]....
        /*024c*/ 	.word	0x00005290


	//   ....[12]....
        /*0250*/ 	.word	0x000052f0


	//   ....[13]....
        /*0254*/ 	.word	0x00009760


	//   ....[14]....
        /*0258*/ 	.word	0x00009770


	//   ....[15]....
        /*025c*/ 	.word	0x000097b0


	//   ....[16]....
        /*0260*/ 	.word	0x000097c0


	//   ....[17]....
        /*0264*/ 	.word	0x0000b1e0


	//   ....[18]....
        /*0268*/ 	.word	0x0000b210


	//   ....[19]....
        /*026c*/ 	.word	0x0000b2c0


	//   ....[20]....
        /*0270*/ 	.word	0x0000b2d0


	//   ....[21]....
        /*0274*/ 	.word	0x0000c3b0


	//   ....[22]....
        /*0278*/ 	.word	0x0000c6a0


	//   ....[23]....
        /*027c*/ 	.word	0x0000f5c0


	//   ....[24]....
        /*0280*/ 	.word	0x0000faa0


	//   ....[25]....
        /*0284*/ 	.word	0x0000ff40


	//----- nvinfo : EIATTR_REG_RECONFIG
	.align		4
.L_122:
        /*0288*/ 	.byte	0x01, 0x54
	.zero		2


	//----- nvinfo : EIATTR_SYSCALL_OFFSETS
	.align		4
        /*028c*/ 	.byte	0x04, 0x46
        /*028e*/ 	.short	(.L_124 - .L_123)


	//   ....[0]....
.L_123:
        /*0290*/ 	.word	0x00001640


	//   ....[1]....
        /*0294*/ 	.word	0x0000cbf0


	//   ....[2]....
        /*0298*/ 	.word	0x0000cd30


	//   ....[3]....
        /*029c*/ 	.word	0x0000ce30


	//----- nvinfo : EIATTR_MBARRIER_INSTR_OFFSETS
	.align		4
.L_124:
        /*02a0*/ 	.byte	0x04, 0x39
        /*02a2*/ 	.short	(.L_126 - .L_125)


	//   ....[0]....
.L_125:
        /*02a4*/ 	.word	0x000002b0
        /*02a8*/ 	.word	0x000000ff
        /*02ac*/ 	.word	0x00034800
        /*02b0*/ 	.short	0x0100
        /*02b2*/ 	.byte	0x08
	.zero		1


	//   ....[1]....
        /*02b4*/ 	.word	0x000002c0
        /*02b8*/ 	.word	0x000000ff
        /*02bc*/ 	.word	0x00034820
        /*02c0*/ 	.short	0x0100
        /*02c2*/ 	.byte	0x08
	.zero		1


	//   ....[2]....
        /*02c4*/ 	.word	0x000003b0
        /*02c8*/ 	.word	0x000000ff
        /*02cc*/ 	.word	0x00034830
        /*02d0*/ 	.short	0x0100
        /*02d2*/ 	.byte	0x08
	.zero		1


	//   ....[3]....
        /*02d4*/ 	.word	0x000003c0
        /*02d8*/ 	.word	0x000000ff
        /*02dc*/ 	.word	0x00034840
        /*02e0*/ 	.short	0x0100
        /*02e2*/ 	.byte	0x08
	.zero		1


	//   ....[4]....
        /*02e4*/ 	.word	0x000003d0
        /*02e8*/ 	.word	0x000000ff
        /*02ec*/ 	.word	0x00034838
        /*02f0*/ 	.short	0x0100
        /*02f2*/ 	.byte	0x08
	.zero		1


	//   ....[5]....
        /*02f4*/ 	.word	0x000003e0
        /*02f8*/ 	.word	0x000000ff
        /*02fc*/ 	.word	0x00034848
        /*0300*/ 	.short	0x0100
        /*0302*/ 	.byte	0x08
	.zero		1


	//   ....[6]....
        /*0304*/ 	.word	0x000005f0
        /*0308*/ 	.word	0x000000ff
        /*030c*/ 	.word	0x00034850
        /*0310*/ 	.short	0x0100
        /*0312*/ 	.byte	0x08
	.zero		1


	//   ....[7]....
        /*0314*/ 	.word	0x00000600
        /*0318*/ 	.word	0x000000ff
        /*031c*/ 	.word	0x00034860
        /*0320*/ 	.short	0x0100
        /*0322*/ 	.byte	0x08
	.zero		1


	//   ....[8]....
        /*0324*/ 	.word	0x00000610
        /*0328*/ 	.word	0x000000ff
        /*032c*/ 	.word	0x00034858
        /*0330*/ 	.short	0x0100
        /*0332*/ 	.byte	0x08
	.zero		1


	//   ....[9]....
        /*0334*/ 	.word	0x00000620
        /*0338*/ 	.word	0x000000ff
        /*033c*/ 	.word	0x00034868
        /*0340*/ 	.short	0x0100
        /*0342*/ 	.byte	0x08
	.zero		1


	//   ....[10]....
        /*0344*/ 	.word	0x00000840
        /*0348*/ 	.word	0x000000ff
        /*034c*/ 	.word	0x00034870
        /*0350*/ 	.short	0x0100
        /*0352*/ 	.byte	0x08
	.zero		1


	//   ....[11]....
        /*0354*/ 	.word	0x00000850
        /*0358*/ 	.word	0x000000ff
        /*035c*/ 	.word	0x00034880
        /*0360*/ 	.short	0x0100
        /*0362*/ 	.byte	0x08
	.zero		1


	//   ....[12]....
        /*0364*/ 	.word	0x00000860
        /*0368*/ 	.word	0x000000ff
        /*036c*/ 	.word	0x00034878
        /*0370*/ 	.short	0x0100
        /*0372*/ 	.byte	0x08
	.zero		1


	//   ....[13]....
        /*0374*/ 	.word	0x00000870
        /*0378*/ 	.word	0x000000ff
        /*037c*/ 	.word	0x00034888
        /*0380*/ 	.short	0x0100
        /*0382*/ 	.byte	0x08
	.zero		1


	//   ....[14]....
        /*0384*/ 	.word	0x00000ac0
        /*0388*/ 	.word	0x000000ff
        /*038c*/ 	.word	0x00034890
        /*0390*/ 	.short	0x0100
        /*0392*/ 	.byte	0x08
	.zero		1


	//   ....[15]....
        /*0394*/ 	.word	0x00000ad0
        /*0398*/ 	.word	0x000000ff
        /*039c*/ 	.word	0x000348a0
        /*03a0*/ 	.short	0x0100
        /*03a2*/ 	.byte	0x08
	.zero		1


	//   ....[16]....
        /*03a4*/ 	.word	0x00000ae0
        /*03a8*/ 	.word	0x000000ff
        /*03ac*/ 	.word	0x00034898
        /*03b0*/ 	.short	0x0100
        /*03b2*/ 	.byte	0x08
	.zero		1


	//   ....[17]....
        /*03b4*/ 	.word	0x00000af0
        /*03b8*/ 	.word	0x000000ff
        /*03bc*/ 	.word	0x000348a8
        /*03c0*/ 	.short	0x0100
        /*03c2*/ 	.byte	0x08
	.zero		1


	//   ....[18]....
        /*03c4*/ 	.word	0x00000d80
        /*03c8*/ 	.word	0x000000ff
        /*03cc*/ 	.word	0x000348b0
        /*03d0*/ 	.short	0x0100
        /*03d2*/ 	.byte	0x08
	.zero		1


	//   ....[19]....
        /*03d4*/ 	.word	0x00000d90
        /*03d8*/ 	.word	0x000000ff
        /*03dc*/ 	.word	0x000348c0
        /*03e0*/ 	.short	0x0100
        /*03e2*/ 	.byte	0x08
	.zero		1


	//   ....[20]....
        /*03e4*/ 	.word	0x00000da0
        /*03e8*/ 	.word	0x000000ff
        /*03ec*/ 	.word	0x000348b8
        /*03f0*/ 	.short	0x0100
        /*03f2*/ 	.byte	0x08
	.zero		1


	//   ....[21]....
        /*03f4*/ 	.word	0x00000db0
        /*03f8*/ 	.word	0x000000ff
        /*03fc*/ 	.word	0x000348c8
        /*0400*/ 	.short	0x0100
        /*0402*/ 	.byte	0x08
	.zero		1


	//   ....[22]....
        /*0404*/ 	.word	0x00001680
        /*0408*/ 	.word	0x000000ff
        /*040c*/ 	.word	0x00034800
        /*0410*/ 	.short	0x010a
        /*0412*/ 	.byte	0x27
	.zero		1


	//   ....[23]....
        /*0414*/ 	.word	0x00001700
        /*0418*/ 	.word	0x0000000c
        /*041c*/ 	.word	0x00034830
        /*0420*/ 	.short	0x010a
        /*0422*/ 	.byte	0x3f
	.zero		1


	//   ....[24]....
        /*0424*/ 	.word	0x00001740
        /*0428*/ 	.word	0x0000000c
        /*042c*/ 	.word	0x00034830
        /*0430*/ 	.short	0x010a
        /*0432*/ 	.byte	0x3f
	.zero		1


	//   ....[25]....
        /*0434*/ 	.word	0x00005a40
        /*0438*/ 	.word	0x0000000f
        /*043c*/ 	.word	0x00000000
        /*0440*/ 	.short	0x0101
        /*0442*/ 	.byte	0x3f
	.zero		1


	//   ....[26]....
        /*0444*/ 	.word	0x000065b0
        /*0448*/ 	.word	0x000000ff
        /*044c*/ 	.word	0x00034830
        /*0450*/ 	.short	0x010a
        /*0452*/ 	.byte	0x06
	.zero		1


	//   ....[27]....
        /*0454*/ 	.word	0x000065f0
        /*0458*/ 	.word	0x000000ff
        /*045c*/ 	.word	0x00034830
        /*0460*/ 	.short	0x010a
        /*0462*/ 	.byte	0x06
	.zero		1


	//   ....[28]....
        /*0464*/ 	.word	0x00008d30
        /*0468*/ 	.word	0x000000ff
        /*046c*/ 	.word	0x00034850
        /*0470*/ 	.short	0x010a
        /*0472*/ 	.byte	0x06
	.zero		1


	//   ....[29]....
        /*0474*/ 	.word	0x00008d70
        /*0478*/ 	.word	0x000000ff
        /*047c*/ 	.word	0x00034850
        /*0480*/ 	.short	0x010a
        /*0482*/ 	.byte	0x06
	.zero		1


	//   ....[30]....
        /*0484*/ 	.word	0x0000a7b0
        /*0488*/ 	.word	0x0000000c
        /*048c*/ 	.word	0x00000000
        /*0490*/ 	.short	0x0101
        /*0492*/ 	.byte	0x3f
	.zero		1


	//   ....[31]....
        /*0494*/ 	.word	0x0000ab10
        /*0498*/ 	.word	0x00000084
        /*049c*/ 	.word	0x00000000
        /*04a0*/ 	.short	0x0101
        /*04a2*/ 	.byte	0x3f
	.zero		1


	//   ....[32]....
        /*04a4*/ 	.word	0x0000b150
        /*04a8*/ 	.word	0x000000ff
        /*04ac*/ 	.word	0x00034850
        /*04b0*/ 	.short	0x010a
        /*04b2*/ 	.byte	0x05
	.zero		1


	//   ....[33]....
        /*04b4*/ 	.word	0x0000b190
        /*04b8*/ 	.word	0x000000ff
        /*04bc*/ 	.word	0x00034850
        /*04c0*/ 	.short	0x010a
        /*04c2*/ 	.byte	0x05
	.zero		1


	//   ....[34]....
        /*04c4*/ 	.word	0x0000ba30
        /*04c8*/ 	.word	0x00000004
        /*04cc*/ 	.word	0x00000000
        /*04d0*/ 	.short	0x0101
        /*04d2*/ 	.byte	0x3f
	.zero		1


	//   ....[35]....
        /*04d4*/ 	.word	0x0000c590
        /*04d8*/ 	.word	0x000000ff
        /*04dc*/ 	.word	0x00000000
        /*04e0*/ 	.short	0x0101
        /*04e2*/ 	.byte	0x07
	.zero		1


	//   ....[36]....
        /*04e4*/ 	.word	0x0000c5a0
        /*04e8*/ 	.word	0x000000ff
        /*04ec*/ 	.word	0x00000000
        /*04f0*/ 	.short	0x0101
        /*04f2*/ 	.byte	0x06
	.zero		1


	//   ....[37]....
        /*04f4*/ 	.word	0x0000d470
        /*04f8*/ 	.word	0x00000005
        /*04fc*/ 	.word	0x00034840
        /*0500*/ 	.short	0x010a
        /*0502*/ 	.byte	0x3f
	.zero		1


	//   ....[38]....
        /*0504*/ 	.word	0x0000d950
        /*0508*/ 	.word	0x0000000a
        /*050c*/ 	.word	0x00034820
        /*0510*/ 	.short	0x010a
        /*0512*/ 	.byte	0x3f
	.zero		1


	//   ....[39]....
        /*0514*/ 	.word	0x0000dc40
        /*0518*/ 	.word	0x00000002
        /*051c*/ 	.word	0x00034840
        /*0520*/ 	.short	0x010a
        /*0522*/ 	.byte	0x3f
	.zero		1


	//   ....[40]....
        /*0524*/ 	.word	0x0000def0
        /*0528*/ 	.word	0x00000002
        /*052c*/ 	.word	0x00034860
        /*0530*/ 	.short	0x010a
        /*0532*/ 	.byte	0x3f
	.zero		1


	//   ....[41]....
        /*0534*/ 	.word	0x0000e420
        /*0538*/ 	.word	0x00000002
        /*053c*/ 	.word	0x00034840
        /*0540*/ 	.short	0x010a
        /*0542*/ 	.byte	0x3f
	.zero		1


	//   ....[42]....
        /*0544*/ 	.word	0x0000e6d0
        /*0548*/ 	.word	0x00000002
        /*054c*/ 	.word	0x00034860
        /*0550*/ 	.short	0x010a
        /*0552*/ 	.byte	0x3f
	.zero		1


	//   ....[43]....
        /*0554*/ 	.word	0x0000eb70
        /*0558*/ 	.word	0x00000002
        /*055c*/ 	.word	0x00034840
        /*0560*/ 	.short	0x010a
        /*0562*/ 	.byte	0x3f
	.zero		1


	//   ....[44]....
        /*0564*/ 	.word	0x0000ee20
        /*0568*/ 	.word	0x00000002
        /*056c*/ 	.word	0x00034860
        /*0570*/ 	.short	0x010a
        /*0572*/ 	.byte	0x3f
	.zero		1


	//   ....[45]....
        /*0574*/ 	.word	0x0000f160
        /*0578*/ 	.word	0x00000002
        /*057c*/ 	.word	0x00034860
        /*0580*/ 	.short	0x010a
        /*0582*/ 	.byte	0x3f
	.zero		1


	//   ....[46]....
        /*0584*/ 	.word	0x0000f540
        /*0588*/ 	.word	0x00000000
        /*058c*/ 	.word	0x00034820
        /*0590*/ 	.short	0x010a
        /*0592*/ 	.byte	0x3f
	.zero		1


	//   ....[47]....
        /*0594*/ 	.word	0x0000f6e0
        /*0598*/ 	.word	0x00000006
        /*059c*/ 	.word	0x00000000
        /*05a0*/ 	.short	0x010a
        /*05a2*/ 	.byte	0x3f
	.zero		1


	//   ....[48]....
        /*05a4*/ 	.word	0x0000f750
        /*05a8*/ 	.word	0x00000003
        /*05ac*/ 	.word	0x00000000
        /*05b0*/ 	.short	0x010a
        /*05b2*/ 	.byte	0x3f
	.zero		1


	//   ....[49]....
        /*05b4*/ 	.word	0x0000f7b0
        /*05b8*/ 	.word	0x00000010
        /*05bc*/ 	.word	0x00000000
        /*05c0*/ 	.short	0x010a
        /*05c2*/ 	.byte	0x3f
	.zero		1


	//   ....[50]....
        /*05c4*/ 	.word	0x0000f7e0
        /*05c8*/ 	.word	0x00000003
        /*05cc*/ 	.word	0x00000000
        /*05d0*/ 	.short	0x010a
        /*05d2*/ 	.byte	0x3f
	.zero		1


	//   ....[51]....
        /*05d4*/ 	.word	0x0000f850
        /*05d8*/ 	.word	0x00000003
        /*05dc*/ 	.word	0x00034800
        /*05e0*/ 	.short	0x010a
        /*05e2*/ 	.byte	0x3f
	.zero		1


	//   ....[52]....
        /*05e4*/ 	.word	0x0000f8a0
        /*05e8*/ 	.word	0x0000000c
        /*05ec*/ 	.word	0x00034830
        /*05f0*/ 	.short	0x010a
        /*05f2*/ 	.byte	0x3f
	.zero		1


	//   ....[53]....
        /*05f4*/ 	.word	0x0000f900
        /*05f8*/ 	.word	0x0000000b
        /*05fc*/ 	.word	0x00034830
        /*0600*/ 	.short	0x010a
        /*0602*/ 	.byte	0x3f
	.zero		1


	//   ....[54]....
        /*0604*/ 	.word	0x0000f960
        /*0608*/ 	.word	0x0000000b
        /*060c*/ 	.word	0x00034850
        /*0610*/ 	.short	0x010a
        /*0612*/ 	.byte	0x3f
	.zero		1


	//   ....[55]....
        /*0614*/ 	.word	0x0000f9c0
        /*0618*/ 	.word	0x00000003
        /*061c*/ 	.word	0x00034850
        /*0620*/ 	.short	0x010a
        /*0622*/ 	.byte	0x3f
	.zero		1


	//   ....[56]....
        /*0624*/ 	.word	0x0000fb60
        /*0628*/ 	.word	0x00000005
        /*062c*/ 	.word	0x00034840
        /*0630*/ 	.short	0x010a
        /*0632*/ 	.byte	0x3f
	.zero		1


	//   ....[57]....
        /*0634*/ 	.word	0x0000fbe0
        /*0638*/ 	.word	0x00000007
        /*063c*/ 	.word	0x00034820
        /*0640*/ 	.short	0x010a
        /*0642*/ 	.byte	0x3f
	.zero		1


	//   ....[58]....
        /*0644*/ 	.word	0x0000fc30
        /*0648*/ 	.word	0x00000002
        /*064c*/ 	.word	0x00034840
        /*0650*/ 	.short	0x010a
        /*0652*/ 	.byte	0x3f
	.zero		1


	//   ....[59]....
        /*0654*/ 	.word	0x0000fc80
        /*0658*/ 	.word	0x00000002
        /*065c*/ 	.word	0x00034860
        /*0660*/ 	.short	0x010a
        /*0662*/ 	.byte	0x3f
	.zero		1


	//   ....[60]....
        /*0664*/ 	.word	0x0000fcd0
        /*0668*/ 	.word	0x00000002
        /*066c*/ 	.word	0x00034840
        /*0670*/ 	.short	0x010a
        /*0672*/ 	.byte	0x3f
	.zero		1


	//   ....[61]....
        /*0674*/ 	.word	0x0000fd20
        /*0678*/ 	.word	0x00000002
        /*067c*/ 	.word	0x00034860
        /*0680*/ 	.short	0x010a
        /*0682*/ 	.byte	0x3f
	.zero		1


	//   ....[62]....
        /*0684*/ 	.word	0x0000fd70
        /*0688*/ 	.word	0x00000002
        /*068c*/ 	.word	0x00034840
        /*0690*/ 	.short	0x010a
        /*0692*/ 	.byte	0x3f
	.zero		1


	//   ....[63]....
        /*0694*/ 	.word	0x0000fdc0
        /*0698*/ 	.word	0x00000002
        /*069c*/ 	.word	0x00034860
        /*06a0*/ 	.short	0x010a
        /*06a2*/ 	.byte	0x3f
	.zero		1


	//   ....[64]....
        /*06a4*/ 	.word	0x0000fe10
        /*06a8*/ 	.word	0x00000002
        /*06ac*/ 	.word	0x00034860
        /*06b0*/ 	.short	0x010a
        /*06b2*/ 	.byte	0x3f
	.zero		1


	//   ....[65]....
        /*06b4*/ 	.word	0x0000fe60
        /*06b8*/ 	.word	0x00000000
        /*06bc*/ 	.word	0x00034820
        /*06c0*/ 	.short	0x010a
        /*06c2*/ 	.byte	0x3f
	.zero		1


	//   ....[66]....
        /*06c4*/ 	.word	0x00010000
        /*06c8*/ 	.word	0x00000006
        /*06cc*/ 	.word	0x00000000
        /*06d0*/ 	.short	0x010a
        /*06d2*/ 	.byte	0x3f
	.zero		1


	//   ....[67]....
        /*06d4*/ 	.word	0x00010050
        /*06d8*/ 	.word	0x00000003
        /*06dc*/ 	.word	0x00000000
        /*06e0*/ 	.short	0x010a
        /*06e2*/ 	.byte	0x3f
	.zero		1


	//   ....[68]....
        /*06e4*/ 	.word	0x000100a0
        /*06e8*/ 	.word	0x00000010
        /*06ec*/ 	.word	0x00000000
        /*06f0*/ 	.short	0x010a
        /*06f2*/ 	.byte	0x3f
	.zero		1


	//----- nvinfo : EIATTR_NUM_MBARRIERS
	.align		4
.L_126:
        /*06f4*/ 	.byte	0x03, 0x38
        /*06f6*/ 	.short	0x0016


	//----- nvinfo : EIATTR_EXIT_INSTR_OFFSETS
	.align		4
        /*06f8*/ 	.byte	0x04, 0x1c
        /*06fa*/ 	.short	(.L_128 - .L_127)


	//   ....[0]....
.L_127:
        /*06fc*/ 	.word	0x00000f90


	//   ....[1]....
        /*0700*/ 	.word	0x0000c660


	//   ....[2]....
        /*0704*/ 	.word	0x0000c6c0


	//   ....[3]....
        /*0708*/ 	.word	0x0000f830


	//----- nvinfo : EIATTR_MAX_THREADS
	.align		4
.L_128:
        /*070c*/ 	.byte	0x04, 0x05
        /*070e*/ 	.short	(.L_130 - .L_129)
.L_129:
        /*0710*/ 	.word	0x00000180
        /*0714*/ 	.word	0x00000001
        /*0718*/ 	.word	0x00000001


	//----- nvinfo : EIATTR_CRS_STACK_SIZE
	.align		4
.L_130:
        /*071c*/ 	.byte	0x04, 0x1e
        /*071e*/ 	.short	(.L_132 - .L_131)
.L_131:
        /*0720*/ 	.word	0x00000000


	//----- nvinfo : EIATTR_CBANK_PARAM_SIZE
	.align		4
.L_132:
        /*0724*/ 	.byte	0x03, 0x19
        /*0726*/ 	.short	0x0bf0


	//----- nvinfo : EIATTR_PARAM_CBANK
	.align		4
        /*0728*/ 	.byte	0x04, 0x0a
        /*072a*/ 	.short	(.L_134 - .L_133)
	.align		4
.L_133:
        /*072c*/ 	.word	index@(.nv.constant0._ZN7cutlass13device_kernelIN5flash11enable_sm90INS1_16FlashAttnFwdSm90INS1_25CollectiveMainloopFwdSm90ILi2EN4cute5tupleIJNS5_1CILi2EEENS7_ILi1EEES9_EEENS6_IJNS7_ILi128EEENS7_ILi176EEESB_EEELi128ENS_6half_tEfNS_4arch4Sm90ELb0ELb0ELb0ELb0ELb0ELb0ELb0ELb1ELb1ELb0ELb0ELb0EEENS1_21CollectiveEpilogueFwdINS6_IJSB_SB_SC_EEESA_SE_SG_Li256ELb0ELb0ELb0ELb0EEENS1_29StaticPersistentTileSchedulerILb0EEEEEEEEEvNT_6ParamsE)
        /*0730*/ 	.short	0x0210
        /*0732*/ 	.short	0x0bf0


	//----- nvinfo : EIATTR_SW_WAR
	.align		4
.L_134:
        /*0734*/ 	.byte	0x04, 0x36
        /*0736*/ 	.short	(.L_136 - .L_135)
.L_135:
        /*0738*/ 	.word	0x00000008
.L_136:


//--------------------- .nv.info._ZN7cutlass13device_kernelIN5flash11enable_sm90INS1_16FlashAttnFwdSm90INS1_25CollectiveMainloopFwdSm90ILi2EN4cute5tupleIJNS5_1CILi1EEES8_S8_EEENS6_IJNS7_ILi128EEENS7_ILi176EEESA_EEELi128ENS_6half_tEfNS_4arch4Sm90ELb0ELb0ELb0ELb1ELb0ELb0ELb0ELb1ELb1ELb0ELb0ELb0EEENS1_21CollectiveEpilogueFwdINS6_IJSA_SA_SB_EEES9_SD_SF_Li256ELb1ELb0ELb0ELb0EEENS1_36VarlenDynamicPersistentTileSchedulerILi128ELi176ELi256ELi32ELb0ELb0ELb1ELb0ELb1ELb1EEEEEEEEEvNT_6ParamsE --------------------------
	.section	.nv.info._ZN7cutlass13device_kernelIN5flash11enable_sm90INS1_16FlashAttnFwdSm90INS1_25CollectiveMainloopFwdSm90ILi2EN4cute5tupleIJNS5_1CILi1EEES8_S8_EEENS6_IJNS7_ILi128EEENS7_ILi176EEESA_EEELi128ENS_6half_tEfNS_4arch4Sm90ELb0ELb0ELb0ELb1ELb0ELb0ELb0ELb1ELb1ELb0ELb0ELb0EEENS1_21CollectiveEpilogueFwdINS6_IJSA_SA_SB_EEES9_SD_SF_Li256ELb1ELb0ELb0ELb0EEENS1_36VarlenDynamicPersistentTileSchedulerILi128ELi176ELi256ELi32ELb0ELb0ELb1ELb0ELb1ELb1EEEEEEEEEvNT_6ParamsE,"",@"SHT_CUDA_INFO"
	.sectionflags	@""
	.align	4


	//----- nvinfo : EIATTR_CUDA_API_VERSION
	.align		4
        /*0000*/ 	.byte	0x04, 0x37
        /*0002*/ 	.short	(.L_138 - .L_137)
.L_137:
        /*0004*/ 	.word	0x00000082


	//----- nvinfo : EIATTR_KPARAM_INFO
	.align		4
.L_138:
        /*0008*/ 	.byte	0x04, 0x17
        /*000a*/ 	.short	(.L_140 - .L_139)
.L_139:
        /*000c*/ 	.word	0x00000000
        /*0010*/ 	.short	0x0000
        /*0012*/ 	.short	0x0070
        /*0014*/ 	.byte	0x00, 0xf0, 0x01, 0x28


	//----- nvinfo : EIATTR_SPARSE_MMA_MASK
	.align		4
.L_140:
        /*0018*/ 	.byte	0x03, 0x50
        /*001a*/ 	.short	0x0000


	//----- nvinfo : EIATTR_MAXREG_COUNT
	.align		4
        /*001c*/ 	.byte	0x03, 0x1b
        /*001e*/ 	.short	0x00a8


	//----- nvinfo : EIATTR_NUM_BARRIERS
	.align		4
        /*0020*/ 	.byte	0x02, 0x4c
        /*0022*/ 	.byte	0x10
	.zero		1


	//----- nvinfo : EIATTR_EXTERNS
	.align		4
        /*0024*/ 	.byte	0x04, 0x0f
        /*0026*/ 	.short	(.L_142 - .L_141)


	//   ....[0]....
	.align		4
.L_141:
        /*0028*/ 	.word	index@(__assertfail)


	//----- nvinfo : EIATTR_ANNOTATIONS
	.align		4
.L_142:
        /*002c*/ 	.byte	0x04, 0x55
        /*002e*/ 	.short	(.L_144 - .L_143)


	//   ....[0]....
.L_143:
        /* <DEDUP_REMOVED lines=39> */


	//----- nvinfo : EIATTR_MERCURY_ISA_VERSION
	.align		4
.L_144:
        /*0290*/ 	.byte	0x03, 0x5f
        /*0292*/ 	.short	0x0101


	//----- nvinfo : EIATTR_UNUSED_LOAD_BYTE_OFFSET
	.align		4
        /*0294*/ 	.byte	0x04, 0x44
        /*0296*/ 	.short	(.L_146 - .L_145)


	//   ....[0]....
.L_145:
        /*0298*/ 	.word	0x00000a60
        /*029c*/ 	.word	0x0000fff0


	//   ....[1]....
        /*02a0*/ 	.word	0x0000bd90
        /*02a4*/ 	.word	0x0000fff0


	//----- nvinfo : EIATTR_INT_WARP_WIDE_INSTR_OFFSETS
	.align		4
.L_146:
        /*02a8*/ 	.byte	0x04, 0x31
        /*02aa*/ 	.short	(.L_148 - .L_147)


	//   ....[0]....
.L_147:
        /*02ac*/ 	.word	0x00000150


	//   ....[1]....
        /*02b0*/ 	.word	0x000001f0


	//   ....[2]....
        /*02b4*/ 	.word	0x00000260


	//   ....[3]....
        /*02b8*/ 	.word	0x0000e9f0


	//   ....[4]....
        /*02bc*/ 	.word	0x0000ea80


	//   ....[5]....
        /*02c0*/ 	.word	0x0000ef00


	//   ....[6]....
        /*02c4*/ 	.word	0x0000ef30


	//   ....[7]....
        /*02c8*/ 	.word	0x0000f140


	//   ....[8]....
        /*02cc*/ 	.word	0x000112b0


	//   ....[9]....
        /*02d0*/ 	.word	0x00011340


	//----- nvinfo : EIATTR_COOP_GROUP_MASK_REGIDS
	.align		4
.L_148:
        /*02d4*/ 	.byte	0x04, 0x29
        /*02d6*/ 	.short	(.L_150 - .L_149)


	//   ....[0]....
.L_149:
        /*02d8*/ 	.word	0xffffffff


	//   ....[1]....
        /*02dc*/ 	.word	0xffffffff


	//   ....[2]....
        /*02e0*/ 	.word	0xffffffff


	//   ....[3]....
        /*02e4*/ 	.word	0xffffffff


	//   ....[4]....
        /*02e8*/ 	.word	0xffffffff


	//   ....[5]....
        /*02ec*/ 	.word	0xffffffff


	//   ....[6]....
        /*02f0*/ 	.word	0xffffffff


	//   ....[7]....
        /*02f4*/ 	.word	0xffffffff


	//   ....[8]....
        /*02f8*/ 	.word	0xffffffff


	//   ....[9]....
        /*02fc*/ 	.word	0xffffffff


	//   ....[10]....
        /*0300*/ 	.word	0xffffffff


	//   ....[11]....
        /*0304*/ 	.word	0xffffffff


	//   ....[12]....
        /*0308*/ 	.word	0xffffffff


	//   ....[13]....
        /*030c*/ 	.word	0xffffffff


	//   ....[14]....
        /*0310*/ 	.word	0xffffffff


	//   ....[15]....
        /*0314*/ 	.word	0xffffffff


	//   ....[16]....
        /*0318*/ 	.word	0xffffffff


	//   ....[17]....
        /*031c*/ 	.word	0xffffffff


	//   ....[18]....
        /*0320*/ 	.word	0xffffffff


	//   ....[19]....
        /*0324*/ 	.word	0xffffffff


	//   ....[20]....
        /*0328*/ 	.word	0xffffffff


	//   ....[21]....
        /*032c*/ 	.word	0xffffffff


	//   ....[22]....
        /*0330*/ 	.word	0xffffffff


	//   ....[23]....
        /*0334*/ 	.word	0xffffffff


	//   ....[24]....
        /*0338*/ 	.word	0xffffffff


	//   ....[25]....
        /*033c*/ 	.word	0xffffffff


	//   ....[26]....
        /*0340*/ 	.word	0xffffffff


	//   ....[27]....
        /*0344*/ 	.word	0xffffffff


	//   ....[28]....
        /*0348*/ 	.word	0xffffffff


	//   ....[29]....
        /*034c*/ 	.word	0xffffffff


	//   ....[30]....
        /*0350*/ 	.word	0xffffffff


	//   ....[31]....
        /*0354*/ 	.word	0xffffffff


	//   ....[32]....
        /*0358*/ 	.word	0xffffffff


	//   ....[33]....
        /*035c*/ 	.word	0xffffffff


	//   ....[34]....
        /*0360*/ 	.word	0xffffffff


	//   ....[35]....
        /*0364*/ 	.word	0xffffffff


	//   ....[36]....
        /*0368*/ 	.word	0xffffffff


	//   ....[37]....
        /*036c*/ 	.word	0xffffffff


	//   ....[38]....
        /*0370*/ 	.word	0xffffffff


	//   ....[39]....
        /*0374*/ 	.word	0xffffffff


	//   ....[40]....
        /*0378*/ 	.word	0xffffffff


	//   ....[41]....
        /*037c*/ 	.word	0xffffffff


	//   ....[42]....
        /*0380*/ 	.word	0xffffffff


	//   ....[43]....
        /*0384*/ 	.word	0xffffffff


	//   ....[44]....
        /*0388*/ 	.word	0xffffffff


	//   ....[45]....
        /*038c*/ 	.word	0xffffffff


	//   ....[46]....
        /*0390*/ 	.word	0xffffffff


	//   ....[47]....
        /*0394*/ 	.word	0xffffffff


	//   ....[48]....
        /*0398*/ 	.word	0xffffffff


	//   ....[49]....
        /*039c*/ 	.word	0xffffffff


	//   ....[50]....
        /*03a0*/ 	.word	0xffffffff


	//   ....[51]....
        /*03a4*/ 	.word	0xffffffff


	//   ....[52]....
        /*03a8*/ 	.word	0xffffffff


	//   ....[53]....
        /*03ac*/ 	.word	0xffffffff


	//   ....[54]....
        /*03b0*/ 	.word	0x0500000f


	//   ....[55]....
        /*03b4*/ 	.word	0x0500000f


	//   ....[56]....
        /*03b8*/ 	.word	0x0500000f


	//   ....[57]....
        /*03bc*/ 	.word	0x0500000f


	//   ....[58]....
        /*03c0*/ 	.word	0x0500000f


	//   ....[59]....
        /*03c4*/ 	.word	0x0500000f


	//   ....[60]....
        /*03c8*/ 	.word	0x0500000f


	//   ....[61]....
        /*03cc*/ 	.word	0x0500000f


	//   ....[62]....
        /*03d0*/ 	.word	0x0500000f


	//   ....[63]....
        /*03d4*/ 	.word	0x0500000f


	//   ....[64]....
        /*03d8*/ 	.word	0x0500000f


	//   ....[65]....
        /*03dc*/ 	.word	0x0500000f


	//   ....[66]....
        /*03e0*/ 	.word	0x0500000f


	//   ....[67]....
        /*03e4*/ 	.word	0x0500000f


	//   ....[68]....
        /*03e8*/ 	.word	0x0500000f


	//   ....[69]....
        /*03ec*/ 	.word	0x0500000f


	//   ....[70]....
        /*03f0*/ 	.word	0x0500000f


	//   ....[71]....
        /*03f4*/ 	.word	0x0500000f


	//   ....[72]....
        /*03f8*/ 	.word	0x0500000f


	//----- nvinfo : EIATTR_COOP_GROUP_INSTR_OFFSETS
	.align		4
.L_150:
        /*03fc*/ 	.byte	0x04, 0x28
        /*03fe*/ 	.short	(.L_152 - .L_151)


	//   ....[0]....
.L_151:
        /*0400*/ 	.word	0x00000060


	//   ....[1]....
        /*0404*/ 	.word	0x00000160


	//   ....[2]....
        /*0408*/ 	.word	0x00000210


	//   ....[3]....
        /*040c*/ 	.word	0x000003d0


	//   ....[4]....
        /*0410*/ 	.word	0x00000530


	//   ....[5]....
        /*0414*/ 	.word	0x00000650


	//   ....[6]....
        /*0418*/ 	.word	0x000007b0


	//   ....[7]....
        /*041c*/ 	.word	0x000012a0


	//   ....[8]....
        /*0420*/ 	.word	0x000048e0


	//   ....[9]....
        /*0424*/ 	.word	0x00004970


	//   ....[10]....
        /*0428*/ 	.word	0x00004f10


	//   ....[11]....
        /*042c*/ 	.word	0x00004fd0


	//   ....[12]....
        /*0430*/ 	.word	0x00009270


	//   ....[13]....
        /*0434*/ 	.word	0x000092a0


	//   ....[14]....
        /*0438*/ 	.word	0x00009d30


	//   ....[15]....
        /*043c*/ 	.word	0x00009de0


	//   ....[16]....
        /*0440*/ 	.word	0x0000b240


	//   ....[17]....
        /*0444*/ 	.word	0x0000b2a0


	//   ....[18]....
        /*0448*/ 	.word	0x0000b790


	//   ....[19]....
        /*044c*/ 	.word	0x0000b7a0


	//   ....[20]....
        /*0450*/ 	.word	0x0000db60


	//   ....[21]....
        /*0454*/ 	.word	0x0000dcf0


	//   ....[22]....
        /*0458*/ 	.word	0x0000dd20


	//   ....[23]....
        /*045c*/ 	.word	0x0000dd60


	//   ....[24]....
        /*0460*/ 	.word	0x0000ddc0


	//   ....[25]....
        /*0464*/ 	.word	0x0000de20


	//   ....[26]....
        /*0468*/ 	.word	0x0000de60


	//   ....[27]....
        /*046c*/ 	.word	0x0000e010


	//   ....[28]....
        /*0470*/ 	.word	0x0000e070


	//   ....[29]....
        /*0474*/ 	.word	0x0000e0b0


	//   ....[30]....
        /*0478*/ 	.word	0x0000e0f0


	//   ....[31]....
        /*047c*/ 	.word	0x0000e120


	//   ....[32]....
        /*0480*/ 	.word	0x0000e150


	//   ....[33]....
        /*0484*/ 	.word	0x0000e1e0


	//   ....[34]....
        /*0488*/ 	.word	0x0000e210


	//   ....[35]....
        /*048c*/ 	.word	0x0000e2a0


	//   ....[36]....
        /*0490*/ 	.word	0x00011760


	//   ....[37]....
        /*0494*/ 	.word	0x00011770


	//   ....[38]....
        /*0498*/ 	.word	0x00011880


	//   ....[39]....
        /*049c*/ 	.word	0x000118e0


	//   ....[40]....
        /*04a0*/ 	.word	0x00011920


	//   ....[41]....
        /*04a4*/ 	.word	0x00011960


	//   ....[42]....
        /*04a8*/ 	.word	0x00011990


	//   ....[43]....
        /*04ac*/ 	.word	0x000119c0


	//   ....[44]....
        /*04b0*/ 	.word	0x00011b50


	//   ....[45]....
        /*04b4*/ 	.word	0x00011bb0


	//   ....[46]....
        /*04b8*/ 	.word	0x00011bf0


	//   ....[47]....
        /*04bc*/ 	.word	0x00011c30


	//   ....[48]....
        /*04c0*/ 	.word	0x00011c60


	//   ....[49]....
        /*04c4*/ 	.word	0x00011c90


	//   ....[50]....
        /*04c8*/ 	.word	0x00011d50


	//   ....[51]....
        /*04cc*/ 	.word	0x00011d70


	//   ....[52]....
        /*04d0*/ 	.word	0x00011de0


	//   ....[53]....
        /*04d4*/ 	.word	0x00012230


	//   ....[54]....
        /*04d8*/ 	.word	0x00012710


	//   ....[55]....
        /*04dc*/ 	.word	0x00012b30


	//   ....[56]....
        /*04e0*/ 	.word	0x00012bc0


	//   ....[57]....
        /*04e4*/ 	.word	0x00012c60


	//   ....[58]....
        /*04e8*/ 	.word	0x00012d10


	//   ....[59]....
        /*04ec*/ 	.word	0x00012d90


	//   ....[60]....
        /*04f0*/ 	.word	0x00012e10


	//   ....[61]....
        /*04f4*/ 	.word	0x00012e90


	//   ....[62]....
        /*04f8*/ 	.word	0x00012f10


	//   ....[63]....
        /*04fc*/ 	.word	0x00012fa0


	//   ....[64]....
        /*0500*/ 	.word	0x00013050


	//   ....[65]....
        /*0504*/ 	.word	0x000130d0


	//   ....[66]....
        /*0508*/ 	.word	0x00013150


	//   ....[67]....
        /*050c*/ 	.word	0x000131d0


	//   ....[68]....
        /*0510*/ 	.word	0x00013250


	//   ....[69]....
        /*0514*/ 	.word	0x000132c0


	//   ....[70]....
        /*0518*/ 	.word	0x00013360


	//   ....[71]....
        /*051c*/ 	.word	0x000133f0


	//   ....[72]....
        /*0520*/ 	.word	0x00013510


	//----- nvinfo : EIATTR_REG_RECONFIG
	.align		4
.L_152:
        /*0524*/ 	.byte	0x01, 0x54
	.zero		2


	//----- nvinfo : EIATTR_SYSCALL_OFFSETS
	.align		4
        /*0528*/ 	.byte	0x04, 0x46
        /*052a*/ 	.short	(.L_154 - .L_153)


	//   ....[0]....
.L_153:
        /*052c*/ 	.word	0x00001490


	//   ....[1]....
        /*0530*/ 	.word	0x0000ec10


	//   ....[2]....
        /*0534*/ 	.word	0x0000ed50


	//   ....[3]....
        /*0538*/ 	.word	0x0000ee50


	//----- nvinfo : EIATTR_MBARRIER_INSTR_OFFSETS
	.align		4
.L_154:
        /*053c*/ 	.byte	0x04, 0x39
        /*053e*/ 	.short	(.L_156 - .L_155)


	//   ....[0]....
.L_155:
        /*0540*/ 	.word	0x00000280
        /*0544*/ 	.word	0x000000ff
        /*0548*/ 	.word	0x00034800
        /*054c*/ 	.short	0x0100
        /*054e*/ 	.byte	0x08
	.zero		1


	//   ....[1]....
        /*0550*/ 	.word	0x00000290
        /*0554*/ 	.word	0x000000ff
        /*0558*/ 	.word	0x00034820
        /*055c*/ 	.short	0x0100
        /*055e*/ 	.byte	0x08
	.zero		1


	//   ....[2]....
        /*0560*/ 	.word	0x00000380
        /*0564*/ 	.word	0x000000ff
        /*0568*/ 	.word	0x00034830
        /*056c*/ 	.short	0x0100
        /*056e*/ 	.byte	0x08
	.zero		1


	//   ....[3]....
        /*0570*/ 	.word	0x00000390
        /*0574*/ 	.word	0x000000ff
        /*0578*/ 	.word	0x00034840
        /*057c*/ 	.short	0x0100
        /*057e*/ 	.byte	0x08
	.zero		1


	//   ....[4]....
        /*0580*/ 	.word	0x000003a0
        /*0584*/ 	.word	0x000000ff
        /*0588*/ 	.word	0x00034838
        /*058c*/ 	.short	0x0100
        /*058e*/ 	.byte	0x08
	.zero		1


	//   ....[5]....
        /*0590*/ 	.word	0x000003b0
        /*0594*/ 	.word	0x000000ff
        /*0598*/ 	.word	0x00034848
        /*059c*/ 	.short	0x0100
        /*059e*/ 	.byte	0x08
	.zero		1


	//   ....[6]....
        /*05a0*/ 	.word	0x000004e0
        /*05a4*/ 	.word	0x000000ff
        /*05a8*/ 	.word	0x00034850
        /*05ac*/ 	.short	0x0100
        /*05ae*/ 	.byte	0x08
	.zero		1


	//   ....[7]....
        /*05b0*/ 	.word	0x000004f0
        /*05b4*/ 	.word	0x000000ff
        /*05b8*/ 	.word	0x00034860
        /*05bc*/ 	.short	0x0100
        /*05be*/ 	.byte	0x08
	.zero		1


	//   ....[8]....
        /*05c0*/ 	.word	0x00000500
        /*05c4*/ 	.word	0x000000ff
        /*05c8*/ 	.word	0x00034858
        /*05cc*/ 	.short	0x0100
        /*05ce*/ 	.byte	0x08
	.zero		1


	//   ....[9]....
        /*05d0*/ 	.word	0x00000510
        /*05d4*/ 	.word	0x000000ff
        /*05d8*/ 	.word	0x00034868
        /*05dc*/ 	.short	0x0100
        /*05de*/ 	.byte	0x08
	.zero		1


	//   ....[10]....
        /*05e0*/ 	.word	0x00000600
        /*05e4*/ 	.word	0x000000ff
        /*05e8*/ 	.word	0x00034870
        /*05ec*/ 	.short	0x0100
        /*05ee*/ 	.byte	0x06
	.zero		1


	//   ....[11]....
        /*05f0*/ 	.word	0x00000610
        /*05f4*/ 	.word	0x000000ff
        /*05f8*/ 	.word	0x00034880
        /*05fc*/ 	.short	0x0100
        /*05fe*/ 	.byte	0x06
	.zero		1


	//   ....[12]....
        /*0600*/ 	.word	0x00000620
        /*0604*/ 	.word	0x000000ff
        /*0608*/ 	.word	0x00034878
        /*060c*/ 	.short	0x0100
        /*060e*/ 	.byte	0x06
	.zero		1


	//   ....[13]....
        /*0610*/ 	.word	0x00000630
        /*0614*/ 	.word	0x000000ff
        /*0618*/ 	.word	0x00034888
        /*061c*/ 	.short	0x0100
        /*061e*/ 	.byte	0x06
	.zero		1


	//   ....[14]....
        /*0620*/ 	.word	0x00000760
        /*0624*/ 	.word	0x000000ff
        /*0628*/ 	.word	0x00034890
        /*062c*/ 	.short	0x0100
        /*062e*/ 	.byte	0x08
	.zero		1


	//   ....[15]....
        /*0630*/ 	.word	0x00000770
        /*0634*/ 	.word	0x000000ff
        /*0638*/ 	.word	0x000348a0
        /*063c*/ 	.short	0x0100
        /*063e*/ 	.byte	0x08
	.zero		1


	//   ....[16]....
        /*0640*/ 	.word	0x00000780
        /*0644*/ 	.word	0x000000ff
        /*0648*/ 	.word	0x00034898
        /*064c*/ 	.short	0x0100
        /*064e*/ 	.byte	0x08
	.zero		1


	//   ....[17]....
        /*0650*/ 	.word	0x00000790
        /*0654*/ 	.word	0x000000ff
        /*0658*/ 	.word	0x000348a8
        /*065c*/ 	.short	0x0100
        /*065e*/ 	.byte	0x08
	.zero		1


	//   ....[18]....
        /*0660*/ 	.word	0x000008c0
        /*0664*/ 	.word	0x000000ff
        /*0668*/ 	.word	0x000348b0
        /*066c*/ 	.short	0x0100
        /*066e*/ 	.byte	0x08
	.zero		1


	//   ....[19]....
        /*0670*/ 	.word	0x000008d0
        /*0674*/ 	.word	0x000000ff
        /*0678*/ 	.word	0x000348c0
        /*067c*/ 	.short	0x0100
        /*067e*/ 	.byte	0x08
	.zero		1


	//   ....[20]....
        /*0680*/ 	.word	0x000008e0
        /*0684*/ 	.word	0x000000ff
        /*0688*/ 	.word	0x000348b8
        /*068c*/ 	.short	0x0100
        /*068e*/ 	.byte	0x08
	.zero		1


	//   ....[21]....
        /*0690*/ 	.word	0x000008f0
        /*0694*/ 	.word	0x000000ff
        /*0698*/ 	.word	0x000348c8
        /*069c*/ 	.short	0x0100
        /*069e*/ 	.byte	0x08
	.zero		1


	//   ....[22]....
        /*06a0*/ 	.word	0x00001540
        /*06a4*/ 	.word	0x00000000
        /*06a8*/ 	.word	0x00034800
        /*06ac*/ 	.short	0x010a
        /*06ae*/ 	.byte	0x3f
	.zero		1


	//   ....[23]....
        /*06b0*/ 	.word	0x000015b0
        /*06b4*/ 	.word	0x0000000c
        /*06b8*/ 	.word	0x00034830
        /*06bc*/ 	.short	0x010a
        /*06be*/ 	.byte	0x3f
	.zero		1


	//   ....[24]....
        /*06c0*/ 	.word	0x00001620
        /*06c4*/ 	.word	0x0000000c
        /*06c8*/ 	.word	0x00034830
        /*06cc*/ 	.short	0x010a
        /*06ce*/ 	.byte	0x3f
	.zero		1


	//   ....[25]....
        /*06d0*/ 	.word	0x00005870
        /*06d4*/ 	.word	0x0000000d
        /*06d8*/ 	.word	0x00000000
        /*06dc*/ 	.short	0x0101
        /*06de*/ 	.byte	0x3f
	.zero		1


	//   ....[26]....
        /*06e0*/ 	.word	0x000066a0
        /*06e4*/ 	.word	0x00000000
        /*06e8*/ 	.word	0x00034830
        /*06ec*/ 	.short	0x010a
        /*06ee*/ 	.byte	0x3f
	.zero		1


	//   ....[27]....
        /*06f0*/ 	.word	0x000066e0
        /*06f4*/ 	.word	0x00000000
        /*06f8*/ 	.word	0x00034830
        /*06fc*/ 	.short	0x010a
        /*06fe*/ 	.byte	0x3f
	.zero		1


	//   ....[28]....
        /*0700*/ 	.word	0x00008dc0
        /*0704*/ 	.word	0x000000ff
        /*0708*/ 	.word	0x00034850
        /*070c*/ 	.short	0x010a
        /*070e*/ 	.byte	0x06
	.zero		1


	//   ....[29]....
        /*0710*/ 	.word	0x00008e00
        /*0714*/ 	.word	0x000000ff
        /*0718*/ 	.word	0x00034850
        /*071c*/ 	.short	0x010a
        /*071e*/ 	.byte	0x06
	.zero		1


	//   ....[30]....
        /*0720*/ 	.word	0x0000a420
        /*0724*/ 	.word	0x00000086
        /*0728*/ 	.word	0x00000000
        /*072c*/ 	.short	0x0101
        /*072e*/ 	.byte	0x3f
	.zero		1


	//   ....[31]....
        /*0730*/ 	.word	0x0000a5a0
        /*0734*/ 	.word	0x00000083
        /*0738*/ 	.word	0x00000000
        /*073c*/ 	.short	0x0101
        /*073e*/ 	.byte	0x3f
	.zero		1


	//   ....[32]....
        /*0740*/ 	.word	0x0000b1a0
        /*0744*/ 	.word	0x00000008
        /*0748*/ 	.word	0x00034850
        /*074c*/ 	.short	0x010a
        /*074e*/ 	.byte	0x3f
	.zero		1


	//   ....[33]....
        /*0750*/ 	.word	0x0000b1e0
        /*0754*/ 	.word	0x00000008
        /*0758*/ 	.word	0x00034850
        /*075c*/ 	.short	0x010a
        /*075e*/ 	.byte	0x3f
	.zero		1


	//   ....[34]....
        /*0760*/ 	.word	0x0000b9b0
        /*0764*/ 	.word	0x00000007
        /*0768*/ 	.word	0x00000000
        /*076c*/ 	.short	0x0101
        /*076e*/ 	.byte	0x3f
	.zero		1


	//   ....[35]....
        /*0770*/ 	.word	0x0000cb70
        /*0774*/ 	.word	0x00000016
        /*0778*/ 	.word	0x00000000
        /*077c*/ 	.short	0x0101
        /*077e*/ 	.byte	0x3f
	.zero		1


	//   ....[36]....
        /*0780*/ 	.word	0x0000f4a0
        /*0784*/ 	.word	0x00000008
        /*0788*/ 	.word	0x00034840
        /*078c*/ 	.short	0x010a
        /*078e*/ 	.byte	0x3f
	.zero		1


	//   ....[37]....
        /*0790*/ 	.word	0x0000f970
        /*0794*/ 	.word	0x00000009
        /*0798*/ 	.word	0x00034820
        /*079c*/ 	.short	0x010a
        /*079e*/ 	.byte	0x3f
	.zero		1


	//   ....[38]....
        /*07a0*/ 	.word	0x0000fcb0
        /*07a4*/ 	.word	0x00000002
        /*07a8*/ 	.word	0x00034840
        /*07ac*/ 	.short	0x010a
        /*07ae*/ 	.byte	0x3f
	.zero		1


	//   ....[39]....
        /*07b0*/ 	.word	0x0000ff70
        /*07b4*/ 	.word	0x00000003
        /*07b8*/ 	.word	0x00000060
        /*07bc*/ 	.short	0x010a
        /*07be*/ 	.byte	0x3f
	.zero		1


	//   ....[40]....
        /*07c0*/ 	.word	0x00010540
        /*07c4*/ 	.word	0x00000002
        /*07c8*/ 	.word	0x00034840
        /*07cc*/ 	.short	0x010a
        /*07ce*/ 	.byte	0x3f
	.zero		1


	//   ....[41]....
        /*07d0*/ 	.word	0x00010800
        /*07d4*/ 	.word	0x00000002
        /*07d8*/ 	.word	0x00000060
        /*07dc*/ 	.short	0x010a
        /*07de*/ 	.byte	0x3f
	.zero		1


	//   ....[42]....
        /*07e0*/ 	.word	0x00010cd0
        /*07e4*/ 	.word	0x00000002
        /*07e8*/ 	.word	0x00034840
        /*07ec*/ 	.short	0x010a
        /*07ee*/ 	.byte	0x3f
	.zero		1


	//   ....[43]....
        /*07f0*/ 	.word	0x00010f90
        /*07f4*/ 	.word	0x00000002
        /*07f8*/ 	.word	0x00000060
        /*07fc*/ 	.short	0x010a
        /*07fe*/ 	.byte	0x3f
	.zero		1


	//   ....[44]....
        /*0800*/ 	.word	0x00011400
        /*0804*/ 	.word	0x00000003
        /*0808*/ 	.word	0x00034860
        /*080c*/ 	.short	0x010a
        /*080e*/ 	.byte	0x3f
	.zero		1


	//   ....[45]....
        /*0810*/ 	.word	0x000121b0
        /*0814*/ 	.word	0x00000000
        /*0818*/ 	.word	0x00034820
        /*081c*/ 	.short	0x010a
        /*081e*/ 	.byte	0x3f
	.zero		1


	//   ....[46]....
        /*0820*/ 	.word	0x00012370
        /*0824*/ 	.word	0x00000006
        /*0828*/ 	.word	0x00000000
        /*082c*/ 	.short	0x010a
        /*082e*/ 	.byte	0x3f
	.zero		1


	//   ....[47]....
        /*0830*/ 	.word	0x000123e0
        /*0834*/ 	.word	0x00000007
        /*0838*/ 	.word	0x00000000
        /*083c*/ 	.short	0x010a
        /*083e*/ 	.byte	0x3f
	.zero		1


	//   ....[48]....
        /*0840*/ 	.word	0x00012450
        /*0844*/ 	.word	0x00000004
        /*0848*/ 	.word	0x00000000
        /*084c*/ 	.short	0x010a
        /*084e*/ 	.byte	0x3f
	.zero		1


	//   ....[49]....
        /*0850*/ 	.word	0x00012480
        /*0854*/ 	.word	0x00000003
        /*0858*/ 	.word	0x00000000
        /*085c*/ 	.short	0x010a
        /*085e*/ 	.byte	0x3f
	.zero		1


	//   ....[50]....
        /*0860*/ 	.word	0x000124e0
        /*0864*/ 	.word	0x00000000
        /*0868*/ 	.word	0x00034800
        /*086c*/ 	.short	0x010a
        /*086e*/ 	.byte	0x3f
	.zero		1


	//   ....[51]....
        /*0870*/ 	.word	0x00012530
        /*0874*/ 	.word	0x0000000c
        /*0878*/ 	.word	0x00034830
        /*087c*/ 	.short	0x010a
        /*087e*/ 	.byte	0x3f
	.zero		1


	//   ....[52]....
        /*0880*/ 	.word	0x00012580
        /*0884*/ 	.word	0x00000000
        /*0888*/ 	.word	0x00034830
        /*088c*/ 	.short	0x010a
        /*088e*/ 	.byte	0x3f
	.zero		1


	//   ....[53]....
        /*0890*/ 	.word	0x000125e0
        /*0894*/ 	.word	0x0000000b
        /*0898*/ 	.word	0x00034850
        /*089c*/ 	.short	0x010a
        /*089e*/ 	.byte	0x3f
	.zero		1


	//   ....[54]....
        /*08a0*/ 	.word	0x00012630
        /*08a4*/ 	.word	0x00000008
        /*08a8*/ 	.word	0x00034850
        /*08ac*/ 	.short	0x010a
        /*08ae*/ 	.byte	0x3f
	.zero		1


	//   ....[55]....
        /*08b0*/ 	.word	0x000127d0
        /*08b4*/ 	.word	0x00000008
        /*08b8*/ 	.word	0x00034840
        /*08bc*/ 	.short	0x010a
        /*08be*/ 	.byte	0x3f
	.zero		1


	//   ....[56]....
        /*08c0*/ 	.word	0x00012850
        /*08c4*/ 	.word	0x00000008
        /*08c8*/ 	.word	0x00034820
        /*08cc*/ 	.short	0x010a
        /*08ce*/ 	.byte	0x3f
	.zero		1


	//   ....[57]....
        /*08d0*/ 	.word	0x000128a0
        /*08d4*/ 	.word	0x00000002
        /*08d8*/ 	.word	0x00034840
        /*08dc*/ 	.short	0x010a
        /*08de*/ 	.byte	0x3f
	.zero		1


	//   ....[58]....
        /*08e0*/ 	.word	0x000128f0
        /*08e4*/ 	.word	0x00000003
        /*08e8*/ 	.word	0x00000060
        /*08ec*/ 	.short	0x010a
        /*08ee*/ 	.byte	0x3f
	.zero		1


	//   ....[59]....
        /*08f0*/ 	.word	0x00012940
        /*08f4*/ 	.word	0x00000002
        /*08f8*/ 	.word	0x00034840
        /*08fc*/ 	.short	0x010a
        /*08fe*/ 	.byte	0x3f
	.zero		1


	//   ....[60]....
        /*0900*/ 	.word	0x00012990
        /*0904*/ 	.word	0x00000002
        /*0908*/ 	.word	0x00000060
        /*090c*/ 	.short	0x010a
        /*090e*/ 	.byte	0x3f
	.zero		1


	//   ....[61]....
        /*0910*/ 	.word	0x000129e0
        /*0914*/ 	.word	0x00000002
        /*0918*/ 	.word	0x00034840
        /*091c*/ 	.short	0x010a
        /*091e*/ 	.byte	0x3f
	.zero		1


	//   ....[62]....
        /*0920*/ 	.word	0x00012a30
        /*0924*/ 	.word	0x00000002
        /*0928*/ 	.word	0x00000060
        /*092c*/ 	.short	0x010a
        /*092e*/ 	.byte	0x3f
	.zero		1


	//   ....[63]....
        /*0930*/ 	.word	0x00012a80
        /*0934*/ 	.word	0x00000003
        /*0938*/ 	.word	0x00034860
        /*093c*/ 	.short	0x010a
        /*093e*/ 	.byte	0x3f
	.zero		1


	//   ....[64]....
        /*0940*/ 	.word	0x00013430
        /*0944*/ 	.word	0x00000000
        /*0948*/ 	.word	0x00034820
        /*094c*/ 	.short	0x010a
        /*094e*/ 	.byte	0x3f
	.zero		1


	//   ....[65]....
        /*0950*/ 	.word	0x000135d0
        /*0954*/ 	.word	0x00000006
        /*0958*/ 	.word	0x00000000
        /*095c*/ 	.short	0x010a
        /*095e*/ 	.byte	0x3f
	.zero		1


	//   ....[66]....
        /*0960*/ 	.word	0x00013620
        /*0964*/ 	.word	0x00000007
        /*0968*/ 	.word	0x00000000
        /*096c*/ 	.short	0x010a
        /*096e*/ 	.byte	0x3f
	.zero		1


	//   ....[67]....
        /*0970*/ 	.word	0x00013670
        /*0974*/ 	.word	0x00000004
        /*0978*/ 	.word	0x00000000
        /*097c*/ 	.short	0x010a
        /*097e*/ 	.byte	0x3f
	.zero		1


	//----- nvinfo : EIATTR_NUM_MBARRIERS
	.align		4
.L_156:
        /*0980*/ 	.byte	0x03, 0x38
        /*0982*/ 	.short	0x0016


	//----- nvinfo : EIATTR_EXIT_INSTR_OFFSETS
	.align		4
        /*0984*/ 	.byte	0x04, 0x1c
        /*0986*/ 	.short	(.L_158 - .L_157)


	//   ....[0]....
.L_157:
        /*0988*/ 	.word	0x00000aa0


	//   ....[1]....
        /*098c*/ 	.word	0x0000db20


	//   ....[2]....
        /*0990*/ 	.word	0x0000db80


	//   ....[3]....
        /*0994*/ 	.word	0x000124d0


	//----- nvinfo : EIATTR_MAX_THREADS
	.align		4
.L_158:
        /*0998*/ 	.byte	0x04, 0x05
        /*099a*/ 	.short	(.L_160 - .L_159)
.L_159:
        /*099c*/ 	.word	0x00000180
        /*09a0*/ 	.word	0x00000001
        /*09a4*/ 	.word	0x00000001


	//----- nvinfo : EIATTR_CRS_STACK_SIZE
	.align		4
.L_160:
        /*09a8*/ 	.byte	0x04, 0x1e
        /*09aa*/ 	.short	(.L_162 - .L_161)
.L_161:
        /*09ac*/ 	.word	0x00000000


	//----- nvinfo : EIATTR_CBANK_PARAM_SIZE
	.align		4
.L_162:
        /*09b0*/ 	.byte	0x03, 0x19
        /*09b2*/ 	.short	0x0a70


	//----- nvinfo : EIATTR_PARAM_CBANK
	.align		4
        /*09b4*/ 	.byte	0x04, 0x0a
        /*09b6*/ 	.short	(.L_164 - .L_163)
	.align		4
.L_163:
        /*09b8*/ 	.word	index@(.nv.constant0._ZN7cutlass13device_kernelIN5flash11enable_sm90INS1_16FlashAttnFwdSm90INS1_25CollectiveMainloopFwdSm90ILi2EN4cute5tupleIJNS5_1CILi1EEES8_S8_EEENS6_IJNS7_ILi128EEENS7_ILi176EEESA_EEELi128ENS_6half_tEfNS_4arch4Sm90ELb0ELb0ELb0ELb1ELb0ELb0ELb0ELb1ELb1ELb0ELb0ELb0EEENS1_21CollectiveEpilogueFwdINS6_IJSA_SA_SB_EEES9_SD_SF_Li256ELb1ELb0ELb0ELb0EEENS1_36VarlenDynamicPersistentTileSchedulerILi128ELi176ELi256ELi32ELb0ELb0ELb1ELb0ELb1ELb1EEEEEEEEEvNT_6ParamsE)
        /*09bc*/ 	.short	0x0210
        /*09be*/ 	.short	0x0a70


	//----- nvinfo : EIATTR_SW_WAR
	.align		4
.L_164:
        /*09c0*/ 	.byte	0x04, 0x36
        /*09c2*/ 	.short	(.L_166 - .L_165)
.L_165:
        /*09c4*/ 	.word	0x00000008
.L_166:


//--------------------- .nv.info._ZN7cutlass13device_kernelIN5flash11enable_sm90INS1_16FlashAttnFwdSm90INS1_25CollectiveMainloopFwdSm90ILi2EN4cute5tupleIJNS5_1CILi1EEES8_S8_EEENS6_IJNS7_ILi128EEENS7_ILi176EEESA_EEELi128ENS_6half_tEfNS_4arch4Sm90ELb0ELb0ELb0ELb1ELb0ELb1ELb0ELb1ELb1ELb0ELb0ELb0EEENS1_21CollectiveEpilogueFwdINS6_IJSA_SA_SB_EEES9_SD_SF_Li256ELb1ELb0ELb0ELb0EEENS1_36VarlenDynamicPersistentTileSchedulerILi128ELi176ELi256ELi32ELb0ELb0ELb1ELb0ELb1ELb1EEEEEEEEEvNT_6ParamsE --------------------------
	.section	.nv.info._ZN7cutlass13device_kernelIN5flash11enable_sm90INS1_16FlashAttnFwdSm90INS1_25CollectiveMainloopFwdSm90ILi2EN4cute5tupleIJNS5_1CILi1EEES8_S8_EEENS6_IJNS7_ILi128EEENS7_ILi176EEESA_EEELi128ENS_6half_tEfNS_4arch4Sm90ELb0ELb0ELb0ELb1ELb0ELb1ELb0ELb1ELb1ELb0ELb0ELb0EEENS1_21CollectiveEpilogueFwdINS6_IJSA_SA_SB_EEES9_SD_SF_Li256ELb1ELb0ELb0ELb0EEENS1_36VarlenDynamicPersistentTileSchedulerILi128ELi176ELi256ELi32ELb0ELb0ELb1ELb0ELb1ELb1EEEEEEEEEvNT_6ParamsE,"",@"SHT_CUDA_INFO"
	.sectionflags	@""
	.align	4


	//----- nvinfo : EIATTR_CUDA_API_VERSION
	.align		4
        /*0000*/ 	.byte	0x04, 0x37
        /*0002*/ 	.short	(.L_168 - .L_167)
.L_167:
        /*0004*/ 	.word	0x00000082


	//----- nvinfo : EIATTR_KPARAM_INFO
	.align		4
.L_168:
        /*0008*/ 	.byte	0x04, 0x17
        /*000a*/ 	.short	(.L_170 - .L_169)
.L_169:
        /*000c*/ 	.word	0x00000000
        /*0010*/ 	.short	0x0000
        /*0012*/ 	.short	0x0070
        /*0014*/ 	.byte	0x00, 0xf0, 0x01, 0x28


	//----- nvinfo : EIATTR_SPARSE_MMA_MASK
	.align		4
.L_170:
        /*0018*/ 	.byte	0x03, 0x50
        /*001a*/ 	.short	0x0000


	//----- nvinfo : EIATTR_MAXREG_COUNT
	.align		4
        /*001c*/ 	.byte	0x03, 0x1b
        /*001e*/ 	.short	0x00a8


	//----- nvinfo : EIATTR_NUM_BARRIERS
	.align		4
        /*0020*/ 	.byte	0x02, 0x4c
        /*0022*/ 	.byte	0x10
	.zero		1


	//----- nvinfo : EIATTR_EXTERNS
	.align		4
        /*0024*/ 	.byte	0x04, 0x0f
        /*0026*/ 	.short	(.L_172 - .L_171)


	//   ....[0]....
	.align		4
.L_171:
        /*0028*/ 	.word	index@(__assertfail)


	//----- nvinfo : EIATTR_ANNOTATIONS
	.align		4
.L_172:
        /*002c*/ 	.byte	0x04, 0x55
        /*002e*/ 	.short	(.L_174 - .L_173)


	//   ....[0]....
.L_173:
        /* <DEDUP_REMOVED lines=109> */


	//----- nvinfo : EIATTR_MERCURY_ISA_VERSION
	.align		4
.L_174:
        /*06f0*/ 	.byte	0x03, 0x5f
        /*06f2*/ 	.short	0x0101


	//----- nvinfo : EIATTR_UNUSED_LOAD_BYTE_OFFSET
	.align		4
        /*06f4*/ 	.byte	0x04, 0x44
        /*06f6*/ 	.short	(.L_176 - .L_175)


	//   ....[0]....
.L_175:
        /*06f8*/ 	.word	0x00000af0
        /*06fc*/ 	.word	0x0000fff0


	//   ....[1]....
        /*0700*/ 	.word	0x0001c120
        /*0704*/ 	.word	0x0000fff0


	//----- nvinfo : EIATTR_INT_WARP_WIDE_INSTR_OFFSETS
	.align		4
.L_176:
        /*0708*/ 	.byte	0x04, 0x31
        /*070a*/ 	.short	(.L_178 - .L_177)


	//   ....[0]....
.L_177:
        /*070c*/ 	.word	0x000001c0


	//   ....[1]....
        /*0710*/ 	.word	0x00000200


	//   ....[2]....
        /*0714*/ 	.word	0x00000270


	//   ....[3]....
        /*0718*/ 	.word	0x0001fef0


	//   ....[4]....
        /*071c*/ 	.word	0x0001ff90


	//   ....[5]....
        /*0720*/ 	.word	0x00020420


	//   ....[6]....
        /*0724*/ 	.word	0x00020450


	//   ....[7]....
        /*0728*/ 	.word	0x00020660


	//   ....[8]....
        /*072c*/ 	.word	0x00022830


	//   ....[9]....
        /*0730*/ 	.word	0x000228d0


	//----- nvinfo : EIATTR_COOP_GROUP_MASK_REGIDS
	.align		4
.L_178:
        /*0734*/ 	.byte	0x04, 0x29
        /*0736*/ 	.short	(.L_180 - .L_179)


	//   ....[0]....
.L_179:
        /*0738*/ 	.word	0xffffffff


	//   ....[1]....
        /*073c*/ 	.word	0xffffffff


	//   ....[2]....
        /*0740*/ 	.word	0xffffffff


	//   ....[3]....
        /*0744*/ 	.word	0xffffffff


	//   ....[4]....
        /*0748*/ 	.word	0xffffffff


	//   ....[5]....
        /*074c*/ 	.word	0xffffffff


	//   ....[6]....
        /*0750*/ 	.word	0xffffffff


	//   ....[7]....
        /*0754*/ 	.word	0xffffffff


	//   ....[8]....
        /*0758*/ 	.word	0xffffffff


	//   ....[9]....
        /*075c*/ 	.word	0xffffffff


	//   ....[10]....
        /*0760*/ 	.word	0xffffffff


	//   ....[11]....
        /*0764*/ 	.word	0xffffffff


	//   ....[12]....
        /*0768*/ 	.word	0xffffffff


	//   ....[13]....
        /*076c*/ 	.word	0xffffffff


	//   ....[14]....
        /*0770*/ 	.word	0xffffffff


	//   ....[15]....
        /*0774*/ 	.word	0xffffffff


	//   ....[16]....
        /*0778*/ 	.word	0xffffffff


	//   ....[17]....
        /*077c*/ 	.word	0xffffffff


	//   ....[18]....
        /*0780*/ 	.word	0xffffffff


	//   ....[19]....
        /*0784*/ 	.word	0xffffffff


	//   ....[20]....
        /*0788*/ 	.word	0xffffffff


	//   ....[21]....
        /*078c*/ 	.word	0xffffffff


	//   ....[22]....
        /*0790*/ 	.word	0xffffffff


	//   ....[23]....
        /*0794*/ 	.word	0xffffffff


	//   ....[24]....
        /*0798*/ 	.word	0xffffffff


	//   ....[25]....
        /*079c*/ 	.word	0xffffffff


	//   ....[26]....
        /*07a0*/ 	.word	0xffffffff


	//   ....[27]....
        /*07a4*/ 	.word	0xffffffff


	//   ....[28]....
        /*07a8*/ 	.word	0xffffffff


	//   ....[29]....
        /*07ac*/ 	.word	0xffffffff


	//   ....[30]....
        /*07b0*/ 	.word	0xffffffff


	//   ....[31]....
        /*07b4*/ 	.word	0xffffffff


	//   ....[32]....
        /*07b8*/ 	.word	0xffffffff


	//   ....[33]....
        /*07bc*/ 	.word	0xffffffff


	//   ....[34]....
        /*07c0*/ 	.word	0xffffffff


	//   ....[35]....
        /*07c4*/ 	.word	0xffffffff


	//   ....[36]....
        /*07c8*/ 	.word	0xffffffff


	//   ....[37]....
        /*07cc*/ 	.word	0xffffffff


	//   ....[38]....
        /*07d0*/ 	.word	0xffffffff


	//   ....[39]....
        /*07d4*/ 	.word	0xffffffff


	//   ....[40]....
        /*07d8*/ 	.word	0xffffffff


	//   ....[41]....
        /*07dc*/ 	.word	0xffffffff


	//   ....[42]....
        /*07e0*/ 	.word	0xffffffff


	//   ....[43]....
        /*07e4*/ 	.word	0xffffffff


	//   ....[44]....
        /*07e8*/ 	.word	0xffffffff


	//   ....[45]....
        /*07ec*/ 	.word	0xffffffff


	//   ....[46]....
        /*07f0*/ 	.word	0xffffffff


	//   ....[47]....
        /*07f4*/ 	.word	0xffffffff


	//   ....[48]....
        /*07f8*/ 	.word	0xffffffff


	//   ....[49]....
        /*07fc*/ 	.word	0xffffffff


	//   ....[50]....
        /*0800*/ 	.word	0xffffffff


	//   ....[51]....
        /*0804*/ 	.word	0xffffffff


	//   ....[52]....
        /*0808*/ 	.word	0xffffffff


	//   ....[53]....
        /*080c*/ 	.word	0xffffffff


	//   ....[54]....
        /*0810*/ 	.word	0x0500000f


	//   ....[55]....
        /*0814*/ 	.word	0x0500000f


	//   ....[56]....
        /*0818*/ 	.word	0x0500000f


	//   ....[57]....
        /*081c*/ 	.word	0x0500000f


	//   ....[58]....
        /*0820*/ 	.word	0x0500000f


	//   ....[59]....
        /*0824*/ 	.word	0x0500000f


	//   ....[60]....
        /*0828*/ 	.word	0x0500000f


	//   ....[61]....
        /*082c*/ 	.word	0x0500000f


	//   ....[62]....
        /*0830*/ 	.word	0x0500000f


	//   ....[63]....
        /*0834*/ 	.word	0x0500000f


	//   ....[64]....
        /*0838*/ 	.word	0x0500000f


	//   ....[65]....
        /*083c*/ 	.word	0x0500000f


	//   ....[66]....
        /*0840*/ 	.word	0x0500000f


	//   ....[67]....
        /*0844*/ 	.word	0x0500000f


	//   ....[68]....
        /*0848*/ 	.word	0x0500000f


	//   ....[69]....
        /*084c*/ 	.word	0x0500000f


	//   ....[70]....
        /*0850*/ 	.word	0x0500000f


	//   ....[71]....
        /*0854*/ 	.word	0x0500000f


	//   ....[72]....
        /*0858*/ 	.word	0x0500000f


	//   ....[73]....
        /*085c*/ 	.word	0x0500000f


	//   ....[74]....
        /*0860*/ 	.word	0x0500000f


	//   ....[75]....
        /*0864*/ 	.word	0x0500000f


	//   ....[76]....
        /*0868*/ 	.word	0x0500000f


	//   ....[77]....
        /*086c*/ 	.word	0x0500000f


	//   ....[78]....
        /*0870*/ 	.word	0x0500000f


	//   ....[79]....
        /*0874*/ 	.word	0x0500000f


	//   ....[80]....
        /*0878*/ 	.word	0x0500000f


	//   ....[81]....
        /*087c*/ 	.word	0x0500000f


	//   ....[82]....
        /*0880*/ 	.word	0x0500000f


	//----- nvinfo : EIATTR_COOP_GROUP_INSTR_OFFSETS
	.align		4
.L_180:
        /*0884*/ 	.byte	0x04, 0x28
        /*0886*/ 	.short	(.L_182 - .L_181)


	//   ....[0]....
.L_181:
        /*0888*/ 	.word	0x00000070


	//   ....[1]....
        /*088c*/ 	.word	0x000001d0


	//   ....[2]....
        /*0890*/ 	.word	0x00000220


	//   ....[3]....
        /*0894*/ 	.word	0x00000450


	//   ....[4]....
        /*0898*/ 	.word	0x000005b0


	//   ....[5]....
        /*089c*/ 	.word	0x000006d0


	//   ....[6]....
        /*08a0*/ 	.word	0x00000830


	//   ....[7]....
        /*08a4*/ 	.word	0x0000bea0


	//   ....[8]....
        /*08a8*/ 	.word	0x00013db0


	//   ....[9]....
        /*08ac*/ 	.word	0x00013e80


	//   ....[10]....
        /*08b0*/ 	.word	0x00014180


	//   ....[11]....
        /*08b4*/ 	.word	0x00014350


	//   ....[12]....
        /*08b8*/ 	.word	0x00019500


	//   ....[13]....
        /*08bc*/ 	.word	0x00019520


	//   ....[14]....
        /*08c0*/ 	.word	0x00019f00


	//   ....[15]....
        /*08c4*/ 	.word	0x00019f90


	//   ....[16]....
        /*08c8*/ 	.word	0x0001b600


	//   ....[17]....
        /*08cc*/ 	.word	0x0001ba50


	//   ....[18]....
        /*08d0*/ 	.word	0x0001ba90


	//   ....[19]....
        /*08d4*/ 	.word	0x0001baa0


	//   ....[20]....
        /*08d8*/ 	.word	0x0001e170


	//   ....[21]....
        /*08dc*/ 	.word	0x0001e310


	//   ....[22]....
        /*08e0*/ 	.word	0x0001e340


	//   ....[23]....
        /*08e4*/ 	.word	0x0001e380


	//   ....[24]....
        /*08e8*/ 	.word	0x0001e3e0


	//   ....[25]....
        /*08ec*/ 	.word	0x0001e440


	//   ....[26]....
        /*08f0*/ 	.word	0x0001e490


	//   ....[27]....
        /*08f4*/ 	.word	0x0001e650


	//   ....[28]....
        /*08f8*/ 	.word	0x0001e6b0


	//   ....[29]....
        /*08fc*/ 	.word	0x0001e6f0


	//   ....[30]....
        /*0900*/ 	.word	0x0001e730


	//   ....[31]....
        /*0904*/ 	.word	0x0001e760


	//   ....[32]....
        /*0908*/ 	.word	0x0001e790


	//   ....[33]....
        /*090c*/ 	.word	0x0001e830


	//   ....[34]....
        /*0910*/ 	.word	0x0001e860


	//   ....[35]....
        /*0914*/ 	.word	0x0001e8f0


	//   ....[36]....
        /*0918*/ 	.word	0x00022cf0


	//   ....[37]....
        /*091c*/ 	.word	0x00022d00


	//   ....[38]....
        /*0920*/ 	.word	0x00022e20


	//   ....[39]....
        /*0924*/ 	.word	0x00022e80


	//   ....[40]....
        /*0928*/ 	.word	0x00022ec0


	//   ....[41]....
        /*092c*/ 	.word	0x00022f00


	//   ....[42]....
        /*0930*/ 	.word	0x00022f30


	//   ....[43]....
        /*0934*/ 	.word	0x00022f60


	//   ....[44]....
        /*0938*/ 	.word	0x00023100


	//   ....[45]....
        /*093c*/ 	.word	0x00023160


	//   ....[46]....
        /*0940*/ 	.word	0x000231a0


	//   ....[47]....
        /*0944*/ 	.word	0x000231e0


	//   ....[48]....
        /*0948*/ 	.word	0x00023210


	//   ....[49]....
        /*094c*/ 	.word	0x00023240


	//   ....[50]....
        /*0950*/ 	.word	0x00023300


	//   ....[51]....
        /*0954*/ 	.word	0x00023320


	//   ....[52]....
        /*0958*/ 	.word	0x00023390


	//   ....[53]....
        /*095c*/ 	.word	0x000237e0


	//   ....[54]....
        /*0960*/ 	.word	0x00023c10


	//   ....[55]....
        /*0964*/ 	.word	0x00023cc0


	//   ....[56]....
        /*0968*/ 	.word	0x00023d60


	//   ....[57]....
        /*096c*/ 	.word	0x00023e00


	//   ....[58]....
        /*0970*/ 	.word	0x00023ea0


	//   ....[59]....
        /*0974*/ 	.word	0x00023f90


	//   ....[60]....
        /*0978*/ 	.word	0x00024030


	//   ....[61]....
        /*097c*/ 	.word	0x000240d0


	//   ....[62]....
        /*0980*/ 	.word	0x00024170


	//   ....[63]....
        /*0984*/ 	.word	0x000243d0


	//   ....[64]....
        /*0988*/ 	.word	0x000246b0


	//   ....[65]....
        /*098c*/ 	.word	0x00024ad0


	//   ....[66]....
        /*0990*/ 	.word	0x00024b60


	//   ....[67]....
        /*0994*/ 	.word	0x00024c00


	//   ....[68]....
        /*0998*/ 	.word	0x00024cb0


	//   ....[69]....
        /*099c*/ 	.word	0x00024d30


	//   ....[70]....
        /*09a0*/ 	.word	0x00024db0


	//   ....[71]....
        /*09a4*/ 	.word	0x00024e30


	//   ....[72]....
        /*09a8*/ 	.word	0x00024eb0


	//   ....[73]....
        /*09ac*/ 	.word	0x00024f40


	//   ....[74]....
        /*09b0*/ 	.word	0x00024ff0


	//   ....[75]....
        /*09b4*/ 	.word	0x00025070


	//   ....[76]....
        /*09b8*/ 	.word	0x000250f0


	//   ....[77]....
        /*09bc*/ 	.word	0x00025170


	//   ....[78]....
        /*09c0*/ 	.word	0x000251f0


	//   ....[79]....
        /*09c4*/ 	.word	0x00025260


	//   ....[80]....
        /*09c8*/ 	.word	0x00025300


	//   ....[81]....
        /*09cc*/ 	.word	0x00025390


	//   ....[82]....
        /*09d0*/ 	.word	0x000254b0


	//----- nvinfo : EIATTR_REG_RECONFIG
	.align		4
.L_182:
        /*09d4*/ 	.byte	0x01, 0x54
	.zero		2


	//----- nvinfo : EIATTR_SYSCALL_OFFSETS
	.align		4
        /*09d8*/ 	.byte	0x04, 0x46
        /*09da*/ 	.short	(.L_184 - .L_183)


	//   ....[0]....
.L_183:
        /*09dc*/ 	.word	0x000018e0


	//   ....[1]....
        /*09e0*/ 	.word	0x00001a30


	//   ....[2]....
        /*09e4*/ 	.word	0x0000c070


	//   ....[3]....
        /*09e8*/ 	.word	0x0000c510


	//   ....[4]....
        /*09ec*/ 	.word	0x00020120


	//   ....[5]....
        /*09f0*/ 	.word	0x00020260


	//   ....[6]....
        /*09f4*/ 	.word	0x00020360


	//----- nvinfo : EIATTR_MBARRIER_INSTR_OFFSETS
	.align		4
.L_184:
        /*09f8*/ 	.byte	0x04, 0x39
        /*09fa*/ 	.short	(.L_186 - .L_185)


	//   ....[0]....
.L_185:
        /*09fc*/ 	.word	0x00000300
        /*0a00*/ 	.word	0x000000ff
        /*0a04*/ 	.word	0x00034800
        /*0a08*/ 	.short	0x0100
        /*0a0a*/ 	.byte	0x08
	.zero		1


	//   ....[1]....
        /*0a0c*/ 	.word	0x00000310
        /*0a10*/ 	.word	0x000000ff
        /*0a14*/ 	.word	0x00034820
        /*0a18*/ 	.short	0x0100
        /*0a1a*/ 	.byte	0x08
	.zero		1


	//   ....[2]....
        /*0a1c*/ 	.word	0x00000400
        /*0a20*/ 	.word	0x000000ff
        /*0a24*/ 	.word	0x00034830
        /*0a28*/ 	.short	0x0100
        /*0a2a*/ 	.byte	0x08
	.zero		1


	//   ....[3]....
        /*0a2c*/ 	.word	0x00000410
        /*0a30*/ 	.word	0x000000ff
        /*0a34*/ 	.word	0x00034840
        /*0a38*/ 	.short	0x0100
        /*0a3a*/ 	.byte	0x08
	.zero		1


	//   ....[4]....
        /*0a3c*/ 	.word	0x00000420
        /*0a40*/ 	.word	0x000000ff
        /*0a44*/ 	.word	0x00034838
        /*0a48*/ 	.short	0x0100
        /*0a4a*/ 	.byte	0x08
	.zero		1


	//   ....[5]....
        /*0a4c*/ 	.word	0x00000430
        /*0a50*/ 	.word	0x000000ff
        /*0a54*/ 	.word	0x00034848
        /*0a58*/ 	.short	0x0100
        /*0a5a*/ 	.byte	0x08
	.zero		1


	//   ....[6]....
        /*0a5c*/ 	.word	0x00000560
        /*0a60*/ 	.word	0x000000ff
        /*0a64*/ 	.word	0x00034850
        /*0a68*/ 	.short	0x0100
        /*0a6a*/ 	.byte	0x08
	.zero		1


	//   ....[7]....
        /*0a6c*/ 	.word	0x00000570
        /*0a70*/ 	.word	0x000000ff
        /*0a74*/ 	.word	0x00034860
        /*0a78*/ 	.short	0x0100
        /*0a7a*/ 	.byte	0x08
	.zero		1


	//   ....[8]....
        /*0a7c*/ 	.word	0x00000580
        /*0a80*/ 	.word	0x000000ff
        /*0a84*/ 	.word	0x00034858
        /*0a88*/ 	.short	0x0100
        /*0a8a*/ 	.byte	0x08
	.zero		1


	//   ....[9]....
        /*0a8c*/ 	.word	0x00000590
        /*0a90*/ 	.word	0x000000ff
        /*0a94*/ 	.word	0x00034868
        /*0a98*/ 	.short	0x0100
        /*0a9a*/ 	.byte	0x08
	.zero		1


	//   ....[10]....
        /*0a9c*/ 	.word	0x00000680
        /*0aa0*/ 	.word	0x000000ff
        /*0aa4*/ 	.word	0x00034870
        /*0aa8*/ 	.short	0x0100
        /*0aaa*/ 	.byte	0x06
	.zero		1


	//   ....[11]....
        /*0aac*/ 	.word	0x00000690
        /*0ab0*/ 	.word	0x000000ff
        /*0ab4*/ 	.word	0x00034880
        /*0ab8*/ 	.short	0x0100
        /*0aba*/ 	.byte	0x06
	.zero		1


	//   ....[12]....
        /*0abc*/ 	.word	0x000006a0
        /*0ac0*/ 	.word	0x000000ff
        /*0ac4*/ 	.word	0x00034878
        /*0ac8*/ 	.short	0x0100
        /*0aca*/ 	.byte	0x06
	.zero		1


	//   ....[13]....
        /*0acc*/ 	.word	0x000006b0
        /*0ad0*/ 	.word	0x000000ff
        /*0ad4*/ 	.word	0x00034888
        /*0ad8*/ 	.short	0x0100
        /*0ada*/ 	.byte	0x06
	.zero		1


	//   ....[14]....
        /*0adc*/ 	.word	0x000007e0
        /*0ae0*/ 	.word	0x000000ff
        /*0ae4*/ 	.word	0x00034890
        /*0ae8*/ 	.short	0x0100
        /*0aea*/ 	.byte	0x08
	.zero		1


	//   ....[15]....
        /*0aec*/ 	.word	0x000007f0
        /*0af0*/ 	.word	0x000000ff
        /*0af4*/ 	.word	0x000348a0
        /*0af8*/ 	.short	0x0100
        /*0afa*/ 	.byte	0x08
	.zero		1


	//   ....[16]....
        /*0afc*/ 	.word	0x00000800
        /*0b00*/ 	.word	0x000000ff
        /*0b04*/ 	.word	0x00034898
        /*0b08*/ 	.short	0x0100
        /*0b0a*/ 	.byte	0x08
	.zero		1


	//   ....[17]....
        /*0b0c*/ 	.word	0x00000810
        /*0b10*/ 	.word	0x000000ff
        /*0b14*/ 	.word	0x000348a8
        /*0b18*/ 	.short	0x0100
        /*0b1a*/ 	.byte	0x08
	.zero		1


	//   ....[18]....
        /*0b1c*/ 	.word	0x00000940
        /*0b20*/ 	.word	0x000000ff
        /*0b24*/ 	.word	0x000348b0
        /*0b28*/ 	.short	0x0100
        /*0b2a*/ 	.byte	0x08
	.zero		1


	//   ....[19]....
        /*0b2c*/ 	.word	0x00000950
        /*0b30*/ 	.word	0x000000ff
        /*0b34*/ 	.word	0x000348c0
        /*0b38*/ 	.short	0x0100
        /*0b3a*/ 	.byte	0x08
	.zero		1


	//   ....[20]....
        /*0b3c*/ 	.word	0x00000960
        /*0b40*/ 	.word	0x000000ff
        /*0b44*/ 	.word	0x000348b8
        /*0b48*/ 	.short	0x0100
        /*0b4a*/ 	.byte	0x08
	.zero		1


	//   ....[21]....
        /*0b4c*/ 	.word	0x00000970
        /*0b50*/ 	.word	0x000000ff
        /*0b54*/ 	.word	0x000348c8
        /*0b58*/ 	.short	0x0100
        /*0b5a*/ 	.byte	0x08
	.zero		1


	//   ....[22]....
        /*0b5c*/ 	.word	0x00003a40
        /*0b60*/ 	.word	0x00000003
        /*0b64*/ 	.word	0x00034890
        /*0b68*/ 	.short	0x010a
        /*0b6a*/ 	.byte	0x3f
	.zero		1


	//   ....[23]....
        /*0b6c*/ 	.word	0x00007460
        /*0b70*/ 	.word	0x00000003
        /*0b74*/ 	.word	0x00034890
        /*0b78*/ 	.short	0x010a
        /*0b7a*/ 	.byte	0x3f
	.zero		1


	//   ....[24]....
        /*0b7c*/ 	.word	0x0000a7f0
        /*0b80*/ 	.word	0x00000003
        /*0b84*/ 	.word	0x00034890
        /*0b88*/ 	.short	0x010a
        /*0b8a*/ 	.byte	0x3f
	.zero		1


	//   ....[25]....
        /*0b8c*/ 	.word	0x0000b170
        /*0b90*/ 	.word	0x00000028
        /*0b94*/ 	.word	0x00000000
        /*0b98*/ 	.short	0x0101
        /*0b9a*/ 	.byte	0x3f
	.zero		1


	//   ....[26]....
        /*0b9c*/ 	.word	0x0000b1b0
        /*0ba0*/ 	.word	0x00000003
        /*0ba4*/ 	.word	0x000348b0
        /*0ba8*/ 	.short	0x010a
        /*0baa*/ 	.byte	0x3f
	.zero		1


	//   ....[27]....
        /*0bac*/ 	.word	0x0000bac0
        /*0bb0*/ 	.word	0x00000003
        /*0bb4*/ 	.word	0x00000000
        /*0bb8*/ 	.short	0x0101
        /*0bba*/ 	.byte	0x3f
	.zero		1


	//   ....[28]....
        /*0bbc*/ 	.word	0x0000c100
        /*0bc0*/ 	.word	0x00000002
        /*0bc4*/ 	.word	0x00034800
        /*0bc8*/ 	.short	0x010a
        /*0bca*/ 	.byte	0x3f
	.zero		1


	//   ....[29]....
        /*0bcc*/ 	.word	0x0000c150
        /*0bd0*/ 	.word	0x00000002
        /*0bd4*/ 	.word	0x00034800
        /*0bd8*/ 	.short	0x010a
        /*0bda*/ 	.byte	0x3f
	.zero		1


	//   ....[30]....
        /*0bdc*/ 	.word	0x0000c7c0
        /*0be0*/ 	.word	0x00000002
        /*0be4*/ 	.word	0x00034800
        /*0be8*/ 	.short	0x010a
        /*0bea*/ 	.byte	0x3f
	.zero		1


	//   ....[31]....
        /*0bec*/ 	.word	0x0000e0e0
        /*0bf0*/ 	.word	0x00000002
        /*0bf4*/ 	.word	0x00034800
        /*0bf8*/ 	.short	0x010a
        /*0bfa*/ 	.byte	0x3f
	.zero		1


	//   ....[32]....
        /*0bfc*/ 	.word	0x0000fc40
        /*0c00*/ 	.word	0x00000000
        /*0c04*/ 	.word	0x00034830
        /*0c08*/ 	.short	0x010a
        /*0c0a*/ 	.byte	0x3f
	.zero		1


	//   ....[33]....
        /*0c0c*/ 	.word	0x0000fcc0
        /*0c10*/ 	.word	0x00000000
        /*0c14*/ 	.word	0x00034830
        /*0c18*/ 	.short	0x010a
        /*0c1a*/ 	.byte	0x3f
	.zero		1


	//   ....[34]....
        /*0c1c*/ 	.word	0x00014c20
        /*0c20*/ 	.word	0x00000003
        /*0c24*/ 	.word	0x00000000
        /*0c28*/ 	.short	0x0101
        /*0c2a*/ 	.byte	0x3f
	.zero		1


	//   ....[35]....
        /*0c2c*/ 	.word	0x00015a40
        /*0c30*/ 	.word	0x00000006
        /*0c34*/ 	.word	0x00034830
        /*0c38*/ 	.short	0x010a
        /*0c3a*/ 	.byte	0x3f
	.zero		1


	//   ....[36]....
        /*0c3c*/ 	.word	0x00015a90
        /*0c40*/ 	.word	0x00000006
        /*0c44*/ 	.word	0x00034830
        /*0c48*/ 	.short	0x010a
        /*0c4a*/ 	.byte	0x3f
	.zero		1


	//   ....[37]....
        /*0c4c*/ 	.word	0x00018fc0
        /*0c50*/ 	.word	0x00000006
        /*0c54*/ 	.word	0x00034850
        /*0c58*/ 	.short	0x010a
        /*0c5a*/ 	.byte	0x3f
	.zero		1


	//   ....[38]....
        /*0c5c*/ 	.word	0x00019000
        /*0c60*/ 	.word	0x00000006
        /*0c64*/ 	.word	0x00034850
        /*0c68*/ 	.short	0x010a
        /*0c6a*/ 	.byte	0x3f
	.zero		1


	//   ....[39]....
        /*0c6c*/ 	.word	0x0001a800
        /*0c70*/ 	.word	0x00000082
        /*0c74*/ 	.word	0x00000000
        /*0c78*/ 	.short	0x0101
        /*0c7a*/ 	.byte	0x3f
	.zero		1


	//   ....[40]....
        /*0c7c*/ 	.word	0x0001a9b0
        /*0c80*/ 	.word	0x00000082
        /*0c84*/ 	.word	0x00000000
        /*0c88*/ 	.short	0x0101
        /*0c8a*/ 	.byte	0x3f
	.zero		1


	//   ....[41]....
        /*0c8c*/ 	.word	0x0001b4c0
        /*0c90*/ 	.word	0x00000009
        /*0c94*/ 	.word	0x00034850
        /*0c98*/ 	.short	0x010a
        /*0c9a*/ 	.byte	0x3f
	.zero		1


	//   ....[42]....
        /*0c9c*/ 	.word	0x0001b540
        /*0ca0*/ 	.word	0x00000009
        /*0ca4*/ 	.word	0x00034850
        /*0ca8*/ 	.short	0x010a
        /*0caa*/ 	.byte	0x3f
	.zero		1


	//   ....[43]....
        /*0cac*/ 	.word	0x0001bd50
        /*0cb0*/ 	.word	0x0000000a
        /*0cb4*/ 	.word	0x00000000
        /*0cb8*/ 	.short	0x0101
        /*0cba*/ 	.byte	0x3f
	.zero		1


	//   ....[44]....
        /*0cbc*/ 	.word	0x0001d150
        /*0cc0*/ 	.word	0x00000000
        /*0cc4*/ 	.word	0x00000000
        /*0cc8*/ 	.short	0x0101
        /*0cca*/ 	.byte	0x3f
	.zero		1


	//   ....[45]....
        /*0ccc*/ 	.word	0x0001f360
        /*0cd0*/ 	.word	0x00000009
        /*0cd4*/ 	.word	0x00034820
        /*0cd8*/ 	.short	0x010a
        /*0cda*/ 	.byte	0x3f
	.zero		1


	//   ....[46]....
        /*0cdc*/ 	.word	0x0001f3f0
        /*0ce0*/ 	.word	0x00000005
        /*0ce4*/ 	.word	0x000348a0
        /*0ce8*/ 	.short	0x010a
        /*0cea*/ 	.byte	0x3f
	.zero		1


	//   ....[47]....
        /*0cec*/ 	.word	0x0001f620
        /*0cf0*/ 	.word	0x00000005
        /*0cf4*/ 	.word	0x000348c0
        /*0cf8*/ 	.short	0x010a
        /*0cfa*/ 	.byte	0x3f
	.zero		1


	//   ....[48]....
        /*0cfc*/ 	.word	0x0001f970
        /*0d00*/ 	.word	0x00000006
        /*0d04*/ 	.word	0x000348a0
        /*0d08*/ 	.short	0x010a
        /*0d0a*/ 	.byte	0x3f
	.zero		1


	//   ....[49]....
        /*0d0c*/ 	.word	0x0001fb80
        /*0d10*/ 	.word	0x00000006
        /*0d14*/ 	.word	0x000348c0
        /*0d18*/ 	.short	0x010a
        /*0d1a*/ 	.byte	0x3f
	.zero		1


	//   ....[50]....
        /*0d1c*/ 	.word	0x000209d0
        /*0d20*/ 	.word	0x00000006
        /*0d24*/ 	.word	0x00034840
        /*0d28*/ 	.short	0x010a
        /*0d2a*/ 	.byte	0x3f
	.zero		1


	//   ....[51]....
        /*0d2c*/ 	.word	0x00020eb0
        /*0d30*/ 	.word	0x00000007
        /*0d34*/ 	.word	0x00034820
        /*0d38*/ 	.short	0x010a
        /*0d3a*/ 	.byte	0x3f
	.zero		1


	//   ....[52]....
        /*0d3c*/ 	.word	0x00021210
        /*0d40*/ 	.word	0x00000008
        /*0d44*/ 	.word	0x00034840
        /*0d48*/ 	.short	0x010a
        /*0d4a*/ 	.byte	0x3f
	.zero		1


	//   ....[53]....
        /*0d4c*/ 	.word	0x000214d0
        /*0d50*/ 	.word	0x00000009
        /*0d54*/ 	.word	0x00000060
        /*0d58*/ 	.short	0x010a
        /*0d5a*/ 	.byte	0x3f
	.zero		1


	//   ....[54]....
        /*0d5c*/ 	.word	0x00021ab0
        /*0d60*/ 	.word	0x00000002
        /*0d64*/ 	.word	0x00034840
        /*0d68*/ 	.short	0x010a
        /*0d6a*/ 	.byte	0x3f
	.zero		1


	//   ....[55]....
        /*0d6c*/ 	.word	0x00021d70
        /*0d70*/ 	.word	0x00000002
        /*0d74*/ 	.word	0x00000060
        /*0d78*/ 	.short	0x010a
        /*0d7a*/ 	.byte	0x3f
	.zero		1


	//   ....[56]....
        /*0d7c*/ 	.word	0x00022250
        /*0d80*/ 	.word	0x00000002
        /*0d84*/ 	.word	0x00034840
        /*0d88*/ 	.short	0x010a
        /*0d8a*/ 	.byte	0x3f
	.zero		1


	//   ....[57]....
        /*0d8c*/ 	.word	0x00022510
        /*0d90*/ 	.word	0x00000002
        /*0d94*/ 	.word	0x00000060
        /*0d98*/ 	.short	0x010a
        /*0d9a*/ 	.byte	0x3f
	.zero		1


	//   ....[58]....
        /*0d9c*/ 	.word	0x00022990
        /*0da0*/ 	.word	0x00000003
        /*0da4*/ 	.word	0x00034860
        /*0da8*/ 	.short	0x010a
        /*0daa*/ 	.byte	0x3f
	.zero		1


	//   ....[59]....
        /*0dac*/ 	.word	0x00023760
        /*0db0*/ 	.word	0x00000000
        /*0db4*/ 	.word	0x00034820
        /*0db8*/ 	.short	0x010a
        /*0dba*/ 	.byte	0x3f
	.zero		1


	//   ....[60]....
        /*0dbc*/ 	.word	0x00023910
        /*0dc0*/ 	.word	0x00000006
        /*0dc4*/ 	.word	0x00000000
        /*0dc8*/ 	.short	0x010a
        /*0dca*/ 	.byte	0x3f
	.zero		1


	//   ....[61]....
        /*0dcc*/ 	.word	0x00023980
        /*0dd0*/ 	.word	0x00000007
        /*0dd4*/ 	.word	0x00000000
        /*0dd8*/ 	.short	0x010a
        /*0dda*/ 	.byte	0x3f
	.zero		1


	//   ....[62]....
        /*0ddc*/ 	.word	0x000239f0
        /*0de0*/ 	.word	0x00000004
        /*0de4*/ 	.word	0x00000000
        /*0de8*/ 	.short	0x010a
        /*0dea*/ 	.byte	0x3f
	.zero		1


	//   ....[63]....
        /*0dec*/ 	.word	0x00023a20
        /*0df0*/ 	.word	0x00000003
        /*0df4*/ 	.word	0x00000000
        /*0df8*/ 	.short	0x010a
        /*0dfa*/ 	.byte	0x3f
	.zero		1


	//   ....[64]....
        /*0dfc*/ 	.word	0x00023a80
        /*0e00*/ 	.word	0x00000003
        /*0e04*/ 	.word	0x00034890
        /*0e08*/ 	.short	0x010a
        /*0e0a*/ 	.byte	0x3f
	.zero		1


	//   ....[65]....
        /*0e0c*/ 	.word	0x00023ad0
        /*0e10*/ 	.word	0x00000003
        /*0e14*/ 	.word	0x00034890
        /*0e18*/ 	.short	0x010a
        /*0e1a*/ 	.byte	0x3f
	.zero		1


	//   ....[66]....
        /*0e1c*/ 	.word	0x00023b20
        /*0e20*/ 	.word	0x00000003
        /*0e24*/ 	.word	0x00034890
        /*0e28*/ 	.short	0x010a
        /*0e2a*/ 	.byte	0x3f
	.zero		1


	//   ....[67]....
        /*0e2c*/ 	.word	0x00023b70
        /*0e30*/ 	.word	0x00000003
        /*0e34*/ 	.word	0x000348b0
        /*0e38*/ 	.short	0x010a
        /*0e3a*/ 	.byte	0x3f
	.zero		1


	//   ....[68]....
        /*0e3c*/ 	.word	0x00023ee0
        /*0e40*/ 	.word	0x00000002
        /*0e44*/ 	.word	0x00034800
        /*0e48*/ 	.short	0x010a
        /*0e4a*/ 	.byte	0x3f
	.zero		1


	//   ....[69]....
        /*0e4c*/ 	.word	0x000241b0
        /*0e50*/ 	.word	0x00000002
        /*0e54*/ 	.word	0x00034800
        /*0e58*/ 	.short	0x010a
        /*0e5a*/ 	.byte	0x3f
	.zero		1


	//   ....[70]....
        /*0e5c*/ 	.word	0x00024200
        /*0e60*/ 	.word	0x00000000
        /*0e64*/ 	.word	0x00034830
        /*0e68*/ 	.short	0x010a
        /*0e6a*/ 	.byte	0x3f
	.zero		1


	//   ....[71]....
        /*0e6c*/ 	.word	0x00024250
        /*0e70*/ 	.word	0x00000006
        /*0e74*/ 	.word	0x00034830
        /*0e78*/ 	.short	0x010a
        /*0e7a*/ 	.byte	0x3f
	.zero		1


	//   ....[72]....
        /*0e7c*/ 	.word	0x000242a0
        /*0e80*/ 	.word	0x00000006
        /*0e84*/ 	.word	0x00034850
        /*0e88*/ 	.short	0x010a
        /*0e8a*/ 	.byte	0x3f
	.zero		1


	//   ....[73]....
        /*0e8c*/ 	.word	0x000242f0
        /*0e90*/ 	.word	0x00000009
        /*0e94*/ 	.word	0x00034850
        /*0e98*/ 	.short	0x010a
        /*0e9a*/ 	.byte	0x3f
	.zero		1


	//   ....[74]....
        /*0e9c*/ 	.word	0x00024490
        /*0ea0*/ 	.word	0x00000009
        /*0ea4*/ 	.word	0x00034820
        /*0ea8*/ 	.short	0x010a
        /*0eaa*/ 	.byte	0x3f
	.zero		1


	//   ....[75]....
        /*0eac*/ 	.word	0x000244e0
        /*0eb0*/ 	.word	0x00000005
        /*0eb4*/ 	.word	0x000348a0
        /*0eb8*/ 	.short	0x010a
        /*0eba*/ 	.byte	0x3f
	.zero		1


	//   ....[76]....
        /*0ebc*/ 	.word	0x00024530
        /*0ec0*/ 	.word	0x00000005
        /*0ec4*/ 	.word	0x000348c0
        /*0ec8*/ 	.short	0x010a
        /*0eca*/ 	.byte	0x3f
	.zero		1


	//   ....[77]....
        /*0ecc*/ 	.word	0x00024580
        /*0ed0*/ 	.word	0x00000006
        /*0ed4*/ 	.word	0x000348a0
        /*0ed8*/ 	.short	0x010a
        /*0eda*/ 	.byte	0x3f
	.zero		1


	//   ....[78]....
        /*0edc*/ 	.word	0x000245d0
        /*0ee0*/ 	.word	0x00000006
        /*0ee4*/ 	.word	0x000348c0
        /*0ee8*/ 	.short	0x010a
        /*0eea*/ 	.byte	0x3f
	.zero		1


	//   ....[79]....
        /*0eec*/ 	.word	0x00024770
        /*0ef0*/ 	.word	0x00000006
        /*0ef4*/ 	.word	0x00034840
        /*0ef8*/ 	.short	0x010a
        /*0efa*/ 	.byte	0x3f
	.zero		1


	//   ....[80]....
        /*0efc*/ 	.word	0x000247f0
        /*0f00*/ 	.word	0x00000006
        /*0f04*/ 	.word	0x00034820
        /*0f08*/ 	.short	0x010a
        /*0f0a*/ 	.byte	0x3f
	.zero		1


	//   ....[81]....
        /*0f0c*/ 	.word	0x00024840
        /*0f10*/ 	.word	0x00000008
        /*0f14*/ 	.word	0x00034840
        /*0f18*/ 	.short	0x010a
        /*0f1a*/ 	.byte	0x3f
	.zero		1


	//   ....[82]....
        /*0f1c*/ 	.word	0x00024890
        /*0f20*/ 	.word	0x00000009
        /*0f24*/ 	.word	0x00000060
        /*0f28*/ 	.short	0x010a
        /*0f2a*/ 	.byte	0x3f
	.zero		1


	//   ....[83]....
        /*0f2c*/ 	.word	0x000248e0
        /*0f30*/ 	.word	0x00000002
        /*0f34*/ 	.word	0x00034840
        /*0f38*/ 	.short	0x010a
        /*0f3a*/ 	.byte	0x3f
	.zero		1


	//   ....[84]....
        /*0f3c*/ 	.word	0x00024930
        /*0f40*/ 	.word	0x00000002
        /*0f44*/ 	.word	0x00000060
        /*0f48*/ 	.short	0x010a
        /*0f4a*/ 	.byte	0x3f
	.zero		1


	//   ....[85]....
        /*0f4c*/ 	.word	0x00024980
        /*0f50*/ 	.word	0x00000002
        /*0f54*/ 	.word	0x00034840
        /*0f58*/ 	.short	0x010a
        /*0f5a*/ 	.byte	0x3f
	.zero		1


	//   ....[86]....
        /*0f5c*/ 	.word	0x000249d0
        /*0f60*/ 	.word	0x00000002
        /*0f64*/ 	.word	0x00000060
        /*0f68*/ 	.short	0x010a
        /*0f6a*/ 	.byte	0x3f
	.zero		1


	//   ....[87]....
        /*0f6c*/ 	.word	0x00024a20
        /*0f70*/ 	.word	0x00000003
        /*0f74*/ 	.word	0x00034860
        /*0f78*/ 	.short	0x010a
        /*0f7a*/ 	.byte	0x3f
	.zero		1


	//   ....[88]....
        /*0f7c*/ 	.word	0x000253d0
        /*0f80*/ 	.word	0x00000000
        /*0f84*/ 	.word	0x00034820
        /*0f88*/ 	.short	0x010a
        /*0f8a*/ 	.byte	0x3f
	.zero		1


	//   ....[89]....
        /*0f8c*/ 	.word	0x00025570
        /*0f90*/ 	.word	0x00000006
        /*0f94*/ 	.word	0x00000000
        /*0f98*/ 	.short	0x010a
        /*0f9a*/ 	.byte	0x3f
	.zero		1


	//   ....[90]....
        /*0f9c*/ 	.word	0x000255c0
        /*0fa0*/ 	.word	0x00000007
        /*0fa4*/ 	.word	0x00000000
        /*0fa8*/ 	.short	0x010a
        /*0faa*/ 	.byte	0x3f
	.zero		1


	//   ....[91]....
        /*0fac*/ 	.word	0x00025610
        /*0fb0*/ 	.word	0x00000004
        /*0fb4*/ 	.word	0x00000000
        /*0fb8*/ 	.short	0x010a
        /*0fba*/ 	.byte	0x3f
	.zero		1


	//----- nvinfo : EIATTR_NUM_MBARRIERS
	.align		4
.L_186:
        /*0fbc*/ 	.byte	0x03, 0x38
        /*0fbe*/ 	.short	0x0016


	//----- nvinfo : EIATTR_EXIT_INSTR_OFFSETS
	.align		4
        /*0fc0*/ 	.byte	0x04, 0x1c
        /*0fc2*/ 	.short	(.L_188 - .L_187)


	//   ....[0]....
.L_187:
        /*0fc4*/ 	.word	0x00023a70


	//----- nvinfo : EIATTR_MAX_THREADS
	.align		4
.L_188:
        /*0fc8*/ 	.byte	0x04, 0x05
        /*0fca*/ 	.short	(.L_190 - .L_189)
.L_189:
        /*0fcc*/ 	.word	0x00000180
        /*0fd0*/ 	.word	0x00000001
        /*0fd4*/ 	.word	0x00000001


	//----- nvinfo : EIATTR_CRS_STACK_SIZE
	.align		4
.L_190:
        /*0fd8*/ 	.byte	0x04, 0x1e
        /*0fda*/ 	.short	(.L_192 - .L_191)
.L_191:
        /*0fdc*/ 	.word	0x00000000


	//----- nvinfo : EIATTR_CBANK_PARAM_SIZE
	.align		4
.L_192:
        /*0fe0*/ 	.byte	0x03, 0x19
        /*0fe2*/ 	.short	0x0a70


	//----- nvinfo : EIATTR_PARAM_CBANK
	.align		4
        /*0fe4*/ 	.byte	0x04, 0x0a
        /*0fe6*/ 	.short	(.L_194 - .L_193)
	.align		4
.L_193:
        /*0fe8*/ 	.word	index@(.nv.constant0._ZN7cutlass13device_kernelIN5flash11enable_sm90INS1_16FlashAttnFwdSm90INS1_25CollectiveMainloopFwdSm90ILi2EN4cute5tupleIJNS5_1CILi1EEES8_S8_EEENS6_IJNS7_ILi128EEENS7_ILi176EEESA_EEELi128ENS_6half_tEfNS_4arch4Sm90ELb0ELb0ELb0ELb1ELb0ELb1ELb0ELb1ELb1ELb0ELb0ELb0EEENS1_21CollectiveEpilogueFwdINS6_IJSA_SA_SB_EEES9_SD_SF_Li256ELb1ELb0ELb0ELb0EEENS1_36VarlenDynamicPersistentTileSchedulerILi128ELi176ELi256ELi32ELb0ELb0ELb1ELb0ELb1ELb1EEEEEEEEEvNT_6ParamsE)
        /*0fec*/ 	.short	0x0210
        /*0fee*/ 	.short	0x0a70


	//----- nvinfo : EIATTR_SW_WAR
	.align		4
.L_194:
        /*0ff0*/ 	.byte	0x04, 0x36
        /*0ff2*/ 	.short	(.L_196 - .L_195)
.L_195:
        /*0ff4*/ 	.word	0x00000008
.L_196:


//--------------------- .nv.info._ZN7cutlass13device_kernelIN5flash11enable_sm90INS1_16FlashAttnFwdSm90INS1_25CollectiveMainloopFwdSm90ILi2EN4cute5tupleIJNS5_1CILi1EEES8_S8_EEENS6_IJNS7_ILi128EEESA_SA_EEELi128ENS_6half_tEfNS_4arch4Sm90ELb0ELb1ELb0ELb0ELb0ELb0ELb0ELb1ELb1ELb0ELb0ELb0EEENS1_21CollectiveEpilogueFwdISB_S9_SC_SE_Li256ELb0ELb0ELb0ELb0EEENS1_30DynamicPersistentTileSchedulerILi256ELi32ELb0ELb0ELb1EEEEEEEEEvNT_6ParamsE --------------------------
	.section	.nv.info._ZN7cutlass13device_kernelIN5flash11enable_sm90INS1_16FlashAttnFwdSm90INS1_25CollectiveMainloopFwdSm90ILi2EN4cute5tupleIJNS5_1CILi1EEES8_S8_EEENS6_IJNS7_ILi128EEESA_SA_EEELi128ENS_6half_tEfNS_4arch4Sm90ELb0ELb1ELb0ELb0ELb0ELb0ELb0ELb1ELb1ELb0ELb0ELb0EEENS1_21CollectiveEpilogueFwdISB_S9_SC_SE_Li256ELb0ELb0ELb0ELb0EEENS1_30DynamicPersistentTileSchedulerILi256ELi32ELb0ELb0ELb1EEEEEEEEEvNT_6ParamsE,"",@"SHT_CUDA_INFO"
	.sectionflags	@""
	.align	4


	//----- nvinfo : EIATTR_CUDA_API_VERSION
	.align		4
        /*0000*/ 	.byte	0x04, 0x37
        /*0002*/ 	.short	(.L_198 - .L_197)
.L_197:
        /*0004*/ 	.word	0x00000082


	//----- nvinfo : EIATTR_KPARAM_INFO
	.align		4
.L_198:
        /*0008*/ 	.byte	0x04, 0x17
        /*000a*/ 	.short	(.L_200 - .L_199)
.L_199:
        /*000c*/ 	.word	0x00000000
        /*0010*/ 	.short	0x0000
        /*0012*/ 	.short	0x0070
        /*0014*/ 	.byte	0x00, 0xf0, 0x01, 0x2e


	//----- nvinfo : EIATTR_SPARSE_MMA_MASK
	.align		4
.L_200:
        /*0018*/ 	.byte	0x03, 0x50
        /*001a*/ 	.short	0x0000


	//----- nvinfo : EIATTR_MAXREG_COUNT
	.align		4
        /*001c*/ 	.byte	0x03, 0x1b
        /*001e*/ 	.short	0x00a8


	//----- nvinfo : EIATTR_NUM_BARRIERS
	.align		4
        /*0020*/ 	.byte	0x02, 0x4c
        /*0022*/ 	.byte	0x10
	.zero		1


	//----- nvinfo : EIATTR_EXTERNS
	.align		4
        /*0024*/ 	.byte	0x04, 0x0f
        /*0026*/ 	.short	(.L_202 - .L_201)


	//   ....[0]....
	.align		4
.L_201:
        /*0028*/ 	.word	index@(__assertfail)


	//----- nvinfo : EIATTR_MERCURY_ISA_VERSION
	.align		4
.L_202:
        /*002c*/ 	.byte	0x03, 0x5f
        /*002e*/ 	.short	0x0101


	//----- nvinfo : EIATTR_INT_WARP_WIDE_INSTR_OFFSETS
	.align		4
        /*0030*/ 	.byte	0x04, 0x31
        /*0032*/ 	.short	(.L_204 - .L_203)


	//   ....[0]....
.L_203:
        /*0034*/ 	.word	0x00000180


	//   ....[1]....
        /*0038*/ 	.word	0x000001b0


	//   ....[2]....
        /*003c*/ 	.word	0x000001c0


	//   ....[3]....
        /*0040*/ 	.word	0x0000f1f0


	//   ....[4]....
        /*0044*/ 	.word	0x0000f280


	//   ....[5]....
        /*0048*/ 	.word	0x0000f7b0


	//   ....[6]....
        /*004c*/ 	.word	0x000112f0


	//   ....[7]....
        /*0050*/ 	.word	0x00011380


	//----- nvinfo : EIATTR_COOP_GROUP_MASK_REGIDS
	.align		4
.L_204:
        /*0054*/ 	.byte	0x04, 0x29
        /*0056*/ 	.short	(.L_206 - .L_205)


	//   ....[0]....
.L_205:
        /*0058*/ 	.word	0xffffffff


	//   ....[1]....
        /*005c*/ 	.word	0xffffffff


	//   ....[2]....
        /*0060*/ 	.word	0xffffffff


	//   ....[3]....
        /*0064*/ 	.word	0xffffffff


	//   ....[4]....
        /*0068*/ 	.word	0xffffffff


	//   ....[5]....
        /*006c*/ 	.word	0xffffffff


	//   ....[6]....
        /*0070*/ 	.word	0xffffffff


	//   ....[7]....
        /*0074*/ 	.word	0xffffffff


	//   ....[8]....
        /*0078*/ 	.word	0xffffffff


	//   ....[9]....
        /*007c*/ 	.word	0xffffffff


	//   ....[10]....
        /*0080*/ 	.word	0xffffffff


	//   ....[11]....
        /*0084*/ 	.word	0xffffffff


	//   ....[12]....
        /*0088*/ 	.word	0xffffffff


	//   ....[13]....
        /*008c*/ 	.word	0xffffffff


	//   ....[14]....
        /*0090*/ 	.word	0xffffffff


	//   ....[15]....
        /*0094*/ 	.word	0xffffffff


	//   ....[16]....
        /*0098*/ 	.word	0xffffffff


	//   ....[17]....
        /*009c*/ 	.word	0xffffffff


	//   ....[18]....
        /*00a0*/ 	.word	0xffffffff


	//   ....[19]....
        /*00a4*/ 	.word	0xffffffff


	//   ....[20]....
        /*00a8*/ 	.word	0xffffffff


	//   ....[21]....
        /*00ac*/ 	.word	0xffffffff


	//   ....[22]....
        /*00b0*/ 	.word	0xffffffff


	//   ....[23]....
        /*00b4*/ 	.word	0xffffffff


	//   ....[24]....
        /*00b8*/ 	.word	0xffffffff


	//   ....[25]....
        /*00bc*/ 	.word	0xffffffff


	//   ....[26]....
        /*00c0*/ 	.word	0xffffffff


	//   ....[27]....
        /*00c4*/ 	.word	0xffffffff


	//   ....[28]....
        /*00c8*/ 	.word	0xffffffff


	//   ....[29]....
        /*00cc*/ 	.word	0xffffffff


	//   ....[30]....
        /*00d0*/ 	.word	0xffffffff


	//   ....[31]....
        /*00d4*/ 	.word	0xffffffff


	//   ....[32]....
        /*00d8*/ 	.word	0x0500000f


	//   ....[33]....
        /*00dc*/ 	.word	0x0500000f


	//----- nvinfo : EIATTR_COOP_GROUP_INSTR_OFFSETS
	.align		4
.L_206:
        /*00e0*/ 	.byte	0x04, 0x28
        /*00e2*/ 	.short	(.L_208 - .L_207)


	//   ....[0]....
.L_207:
        /*00e4*/ 	.word	0x00000060


	//   ....[1]....
        /*00e8*/ 	.word	0x00000190


	//   ....[2]....
        /*00ec*/ 	.word	0x000001e0


	//   ....[3]....
        /*00f0*/ 	.word	0x000003d0


	//   ....[4]....
        /*00f4*/ 	.word	0x00000530


	//   ....[5]....
        /*00f8*/ 	.word	0x00000650


	//   ....[6]....
        /*00fc*/ 	.word	0x000007b0


	//   ....[7]....
        /*0100*/ 	.word	0x00001710


	//   ....[8]....
        /*0104*/ 	.word	0x000033d0


	//   ....[9]....
        /*0108*/ 	.word	0x00003480


	//   ....[10]....
        /*010c*/ 	.word	0x00003b60


	//   ....[11]....
        /*0110*/ 	.word	0x00003bc0


	//   ....[12]....
        /*0114*/ 	.word	0x00006060


	//   ....[13]....
        /*0118*/ 	.word	0x00006080


	//   ....[14]....
        /*011c*/ 	.word	0x00006a60


	//   ....[15]....
        /*0120*/ 	.word	0x00006ad0


	//   ....[16]....
        /*0124*/ 	.word	0x00008450


	//   ....[17]....
        /*0128*/ 	.word	0x00008470


	//   ....[18]....
        /*012c*/ 	.word	0x00008730


	//   ....[19]....
        /*0130*/ 	.word	0x00008870


	//   ....[20]....
        /*0134*/ 	.word	0x0000b2c0


	//   ....[21]....
        /*0138*/ 	.word	0x0000b2e0


	//   ....[22]....
        /*013c*/ 	.word	0x0000bcb0


	//   ....[23]....
        /*0140*/ 	.word	0x0000bd20


	//   ....[24]....
        /*0144*/ 	.word	0x0000cdd0


	//   ....[25]....
        /*0148*/ 	.word	0x0000ce10


	//   ....[26]....
        /*014c*/ 	.word	0x0000cf00


	//   ....[27]....
        /*0150*/ 	.word	0x0000cf20


	//   ....[28]....
        /*0154*/ 	.word	0x0000dec0


	//   ....[29]....
        /*0158*/ 	.word	0x0000e950


	//   ....[30]....
        /*015c*/ 	.word	0x000116b0


	//   ....[31]....
        /*0160*/ 	.word	0x00011880


	//   ....[32]....
        /*0164*/ 	.word	0x00011eb0


	//   ....[33]....
        /*0168*/ 	.word	0x00012290


	//----- nvinfo : EIATTR_REG_RECONFIG
	.align		4
.L_208:
        /*016c*/ 	.byte	0x01, 0x54
	.zero		2


	//----- nvinfo : EIATTR_SYSCALL_OFFSETS
	.align		4
        /*0170*/ 	.byte	0x04, 0x46
        /*0172*/ 	.short	(.L_210 - .L_209)


	//   ....[0]....
.L_209:
        /*0174*/ 	.word	0x000018c0


	//   ....[1]....
        /*0178*/ 	.word	0x0000f410


	//   ....[2]....
        /*017c*/ 	.word	0x0000f550


	//   ....[3]....
        /*0180*/ 	.word	0x0000f640


	//----- nvinfo : EIATTR_MBARRIER_INSTR_OFFSETS
	.align		4
.L_210:
        /*0184*/ 	.byte	0x04, 0x39
        /*0186*/ 	.short	(.L_212 - .L_211)


	//   ....[0]....
.L_211:
        /*0188*/ 	.word	0x00000280
        /*018c*/ 	.word	0x000000ff
        /*0190*/ 	.word	0x00028800
        /*0194*/ 	.short	0x0100
        /*0196*/ 	.byte	0x06
	.zero		1


	//   ....[1]....
        /*0198*/ 	.word	0x00000290
        /*019c*/ 	.word	0x000000ff
        /*01a0*/ 	.word	0x00028820
        /*01a4*/ 	.short	0x0100
        /*01a6*/ 	.byte	0x06
	.zero		1


	//   ....[2]....
        /*01a8*/ 	.word	0x00000380
        /*01ac*/ 	.word	0x000000ff
        /*01b0*/ 	.word	0x00028830
        /*01b4*/ 	.short	0x0100
        /*01b6*/ 	.byte	0x08
	.zero		1


	//   ....[3]....
        /*01b8*/ 	.word	0x00000390
        /*01bc*/ 	.word	0x000000ff
        /*01c0*/ 	.word	0x00028840
        /*01c4*/ 	.short	0x0100
        /*01c6*/ 	.byte	0x08
	.zero		1


	//   ....[4]....
        /*01c8*/ 	.word	0x000003a0
        /*01cc*/ 	.word	0x000000ff
        /*01d0*/ 	.word	0x00028838
        /*01d4*/ 	.short	0x0100
        /*01d6*/ 	.byte	0x08
	.zero		1


	//   ....[5]....
        /*01d8*/ 	.word	0x000003b0
        /*01dc*/ 	.word	0x000000ff
        /*01e0*/ 	.word	0x00028848
        /*01e4*/ 	.short	0x0100
        /*01e6*/ 	.byte	0x08
	.zero		1


	//   ....[6]....
        /*01e8*/ 	.word	0x000004e0
        /*01ec*/ 	.word	0x000000ff
        /*01f0*/ 	.word	0x00028850
        /*01f4*/ 	.short	0x0100
        /*01f6*/ 	.byte	0x08
	.zero		1


	//   ....[7]....
        /*01f8*/ 	.word	0x000004f0
        /*01fc*/ 	.word	0x000000ff
        /*0200*/ 	.word	0x00028860
        /*0204*/ 	.short	0x0100
        /*0206*/ 	.byte	0x08
	.zero		1


	//   ....[8]....
        /*0208*/ 	.word	0x00000500
        /*020c*/ 	.word	0x000000ff
        /*0210*/ 	.word	0x00028858
        /*0214*/ 	.short	0x0100
        /*0216*/ 	.byte	0x08
	.zero		1


	//   ....[9]....
        /*0218*/ 	.word	0x00000510
        /*021c*/ 	.word	0x000000ff
        /*0220*/ 	.word	0x00028868
        /*0224*/ 	.short	0x0100
        /*0226*/ 	.byte	0x08
	.zero		1


	//   ....[10]....
        /*0228*/ 	.word	0x00000600
        /*022c*/ 	.word	0x000000ff
        /*0230*/ 	.word	0x00028870
        /*0234*/ 	.short	0x0100
        /*0236*/ 	.byte	0x06
	.zero		1


	//   ....[11]....
        /*0238*/ 	.word	0x00000610
        /*023c*/ 	.word	0x000000ff
        /*0240*/ 	.word	0x00028880
        /*0244*/ 	.short	0x0100
        /*0246*/ 	.byte	0x06
	.zero		1


	//   ....[12]....
        /*0248*/ 	.word	0x00000620
        /*024c*/ 	.word	0x000000ff
        /*0250*/ 	.word	0x00028878
        /*0254*/ 	.short	0x0100
        /*0256*/ 	.byte	0x06
	.zero		1


	//   ....[13]....
        /*0258*/ 	.word	0x00000630
        /*025c*/ 	.word	0x000000ff
        /*0260*/ 	.word	0x00028888
        /*0264*/ 	.short	0x0100
        /*0266*/ 	.byte	0x06
	.zero		1


	//   ....[14]....
        /*0268*/ 	.word	0x00000760
        /*026c*/ 	.word	0x000000ff
        /*0270*/ 	.word	0x00028890
        /*0274*/ 	.short	0x0100
        /*0276*/ 	.byte	0x08
	.zero		1


	//   ....[15]....
        /*0278*/ 	.word	0x00000770
        /*027c*/ 	.word	0x000000ff
        /*0280*/ 	.word	0x000288a0
        /*0284*/ 	.short	0x0100
        /*0286*/ 	.byte	0x08
	.zero		1


	//   ....[16]....
        /*0288*/ 	.word	0x00000780
        /*028c*/ 	.word	0x000000ff
        /*0290*/ 	.word	0x00028898
        /*0294*/ 	.short	0x0100
        /*0296*/ 	.byte	0x08
	.zero		1


	//   ....[17]....
        /*0298*/ 	.word	0x00000790
        /*029c*/ 	.word	0x000000ff
        /*02a0*/ 	.word	0x000288a8
        /*02a4*/ 	.short	0x0100
        /*02a6*/ 	.byte	0x08
	.zero		1


	//   ....[18]....
        /*02a8*/ 	.word	0x000008c0
        /*02ac*/ 	.word	0x000000ff
        /*02b0*/ 	.word	0x000288b0
        /*02b4*/ 	.short	0x0100
        /*02b6*/ 	.byte	0x08
	.zero		1


	//   ....[19]....
        /*02b8*/ 	.word	0x000008d0
        /*02bc*/ 	.word	0x000000ff
        /*02c0*/ 	.word	0x000288c0
        /*02c4*/ 	.short	0x0100
        /*02c6*/ 	.byte	0x08
	.zero		1


	//   ....[20]....
        /*02c8*/ 	.word	0x000008e0
        /*02cc*/ 	.word	0x000000ff
        /*02d0*/ 	.word	0x000288b8
        /*02d4*/ 	.short	0x0100
        /*02d6*/ 	.byte	0x08
	.zero		1


	//   ....[21]....
        /*02d8*/ 	.word	0x000008f0
        /*02dc*/ 	.word	0x000000ff
        /*02e0*/ 	.word	0x000288c8
        /*02e4*/ 	.short	0x0100
        /*02e6*/ 	.byte	0x08
	.zero		1


	//   ....[22]....
        /*02e8*/ 	.word	0x00001940
        /*02ec*/ 	.word	0x000000ff
        /*02f0*/ 	.word	0x00028800
        /*02f4*/ 	.short	0x010a
        /*02f6*/ 	.byte	0x27
	.zero		1


	//   ....[23]....
        /*02f8*/ 	.word	0x000019c0
        /*02fc*/ 	.word	0x00000007
        /*0300*/ 	.word	0x00028830
        /*0304*/ 	.short	0x010a
        /*0306*/ 	.byte	0x3f
	.zero		1


	//   ....[24]....
        /*0308*/ 	.word	0x00001a20
        /*030c*/ 	.word	0x00000007
        /*0310*/ 	.word	0x00028830
        /*0314*/ 	.short	0x010a
        /*0316*/ 	.byte	0x3f
	.zero		1


	//   ....[25]....
        /*0318*/ 	.word	0x00001f40
        /*031c*/ 	.word	0x00000000
        /*0320*/ 	.word	0x00000000
        /*0324*/ 	.short	0x0101
        /*0326*/ 	.byte	0x3f
	.zero		1


	//   ....[26]....
        /*0328*/ 	.word	0x00004b80
        /*032c*/ 	.word	0x000000ff
        /*0330*/ 	.word	0x00028830
        /*0334*/ 	.short	0x010a
        /*0336*/ 	.byte	0x06
	.zero		1


	//   ....[27]....
        /*0338*/ 	.word	0x00004bc0
        /*033c*/ 	.word	0x000000ff
        /*0340*/ 	.word	0x00028830
        /*0344*/ 	.short	0x010a
        /*0346*/ 	.byte	0x06
	.zero		1


	//   ....[28]....
        /*0348*/ 	.word	0x00004ee0
        /*034c*/ 	.word	0x000000ff
        /*0350*/ 	.word	0x00028850
        /*0354*/ 	.short	0x010a
        /*0356*/ 	.byte	0x06
	.zero		1


	//   ....[29]....
        /*0358*/ 	.word	0x00004f20
        /*035c*/ 	.word	0x000000ff
        /*0360*/ 	.word	0x00028850
        /*0364*/ 	.short	0x010a
        /*0366*/ 	.byte	0x06
	.zero		1


	//   ....[30]....
        /*0368*/ 	.word	0x000052e0
        /*036c*/ 	.word	0x0000000b
        /*0370*/ 	.word	0x00000000
        /*0374*/ 	.short	0x0101
        /*0376*/ 	.byte	0x3f
	.zero		1


	//   ....[31]....
        /*0378*/ 	.word	0x00007010
        /*037c*/ 	.word	0x00000024
        /*0380*/ 	.word	0x00000000
        /*0384*/ 	.short	0x0101
        /*0386*/ 	.byte	0x3f
	.zero		1


	//   ....[32]....
        /*0388*/ 	.word	0x00007da0
        /*038c*/ 	.word	0x000000ff
        /*0390*/ 	.word	0x00028830
        /*0394*/ 	.short	0x010a
        /*0396*/ 	.byte	0x06
	.zero		1


	//   ....[33]....
        /*0398*/ 	.word	0x00007de0
        /*039c*/ 	.word	0x000000ff
        /*03a0*/ 	.word	0x00028830
        /*03a4*/ 	.short	0x010a
        /*03a6*/ 	.byte	0x06
	.zero		1


	//   ....[34]....
        /*03a8*/ 	.word	0x00008100
        /*03ac*/ 	.word	0x000000ff
        /*03b0*/ 	.word	0x00028850
        /*03b4*/ 	.short	0x010a
        /*03b6*/ 	.byte	0x06
	.zero		1


	//   ....[35]....
        /*03b8*/ 	.word	0x00008140
        /*03bc*/ 	.word	0x000000ff
        /*03c0*/ 	.word	0x00028850
        /*03c4*/ 	.short	0x010a
        /*03c6*/ 	.byte	0x06
	.zero		1


	//   ....[36]....
        /*03c8*/ 	.word	0x00009500
        /*03cc*/ 	.word	0x0000001b
        /*03d0*/ 	.word	0x00000000
        /*03d4*/ 	.short	0x0101
        /*03d6*/ 	.byte	0x3f
	.zero		1


	//   ....[37]....
        /*03d8*/ 	.word	0x000096b0
        /*03dc*/ 	.word	0x0000001f
        /*03e0*/ 	.word	0x00000000
        /*03e4*/ 	.short	0x0101
        /*03e6*/ 	.byte	0x3f
	.zero		1


	//   ....[38]....
        /*03e8*/ 	.word	0x00009de0
        /*03ec*/ 	.word	0x000000ff
        /*03f0*/ 	.word	0x00028830
        /*03f4*/ 	.short	0x010a
        /*03f6*/ 	.byte	0x06
	.zero		1


	//   ....[39]....
        /*03f8*/ 	.word	0x00009e20
        /*03fc*/ 	.word	0x000000ff
        /*0400*/ 	.word	0x00028830
        /*0404*/ 	.short	0x010a
        /*0406*/ 	.byte	0x06
	.zero		1


	//   ....[40]....
        /*0408*/ 	.word	0x0000a140
        /*040c*/ 	.word	0x000000ff
        /*0410*/ 	.word	0x00028850
        /*0414*/ 	.short	0x010a
        /*0416*/ 	.byte	0x06
	.zero		1


	//   ....[41]....
        /*0418*/ 	.word	0x0000a180
        /*041c*/ 	.word	0x000000ff
        /*0420*/ 	.word	0x00028850
        /*0424*/ 	.short	0x010a
        /*0426*/ 	.byte	0x06
	.zero		1


	//   ....[42]....
        /*0428*/ 	.word	0x0000a510
        /*042c*/ 	.word	0x00000006
        /*0430*/ 	.word	0x00000000
        /*0434*/ 	.short	0x0101
        /*0436*/ 	.byte	0x3f
	.zero		1


	//   ....[43]....
        /*0438*/ 	.word	0x0000c1e0
        /*043c*/ 	.word	0x00000022
        /*0440*/ 	.word	0x00000000
        /*0444*/ 	.short	0x0101
        /*0446*/ 	.byte	0x3f
	.zero		1


	//   ....[44]....
        /*0448*/ 	.word	0x0000cd40
        /*044c*/ 	.word	0x000000ff
        /*0450*/ 	.word	0x00028850
        /*0454*/ 	.short	0x010a
        /*0456*/ 	.byte	0x05
	.zero		1


	//   ....[45]....
        /*0458*/ 	.word	0x0000cd80
        /*045c*/ 	.word	0x000000ff
        /*0460*/ 	.word	0x00028850
        /*0464*/ 	.short	0x010a
        /*0466*/ 	.byte	0x05
	.zero		1


	//   ....[46]....
        /*0468*/ 	.word	0x0000d2a0
        /*046c*/ 	.word	0x00000004
        /*0470*/ 	.word	0x00000000
        /*0474*/ 	.short	0x0101
        /*0476*/ 	.byte	0x3f
	.zero		1


	//   ....[47]....
        /*0478*/ 	.word	0x0000e040
        /*047c*/ 	.word	0x000000ff
        /*0480*/ 	.word	0x00000000
        /*0484*/ 	.short	0x0101
        /*0486*/ 	.byte	0x05
	.zero		1


	//   ....[48]....
        /*0488*/ 	.word	0x0000fa70
        /*048c*/ 	.word	0x00000008
        /*0490*/ 	.word	0x00028840
        /*0494*/ 	.short	0x010a
        /*0496*/ 	.byte	0x3f
	.zero		1


	//   ....[49]....
        /*0498*/ 	.word	0x0000fe30
        /*049c*/ 	.word	0x000000ff
        /*04a0*/ 	.word	0x00028820
        /*04a4*/ 	.short	0x010a
        /*04a6*/ 	.byte	0x27
	.zero		1


	//   ....[50]....
        /*04a8*/ 	.word	0x00010110
        /*04ac*/ 	.word	0x00000003
        /*04b0*/ 	.word	0x00028840
        /*04b4*/ 	.short	0x010a
        /*04b6*/ 	.byte	0x3f
	.zero		1


	//   ....[51]....
        /*04b8*/ 	.word	0x00010330
        /*04bc*/ 	.word	0x00000002
        /*04c0*/ 	.word	0x00000060
        /*04c4*/ 	.short	0x010a
        /*04c6*/ 	.byte	0x3f
	.zero		1


	//   ....[52]....
        /*04c8*/ 	.word	0x00010800
        /*04cc*/ 	.word	0x00000003
        /*04d0*/ 	.word	0x00028840
        /*04d4*/ 	.short	0x010a
        /*04d6*/ 	.byte	0x3f
	.zero		1


	//   ....[53]....
        /*04d8*/ 	.word	0x00010a20
        /*04dc*/ 	.word	0x00000002
        /*04e0*/ 	.word	0x00000060
        /*04e4*/ 	.short	0x010a
        /*04e6*/ 	.byte	0x3f
	.zero		1


	//   ....[54]....
        /*04e8*/ 	.word	0x00010e10
        /*04ec*/ 	.word	0x00000002
        /*04f0*/ 	.word	0x00028840
        /*04f4*/ 	.short	0x010a
        /*04f6*/ 	.byte	0x3f
	.zero		1


	//   ....[55]....
        /*04f8*/ 	.word	0x00011060
        /*04fc*/ 	.word	0x00000002
        /*0500*/ 	.word	0x00000060
        /*0504*/ 	.short	0x010a
        /*0506*/ 	.byte	0x3f
	.zero		1


	//   ....[56]....
        /*0508*/ 	.word	0x00011420
        /*050c*/ 	.word	0x00000003
        /*0510*/ 	.word	0x00028860
        /*0514*/ 	.short	0x010a
        /*0516*/ 	.byte	0x3f
	.zero		1


	//   ....[57]....
        /*0518*/ 	.word	0x00011830
        /*051c*/ 	.word	0x00000007
        /*0520*/ 	.word	0x00028820
        /*0524*/ 	.short	0x010a
        /*0526*/ 	.byte	0x3f
	.zero		1


	//   ....[58]....
        /*0528*/ 	.word	0x00011980
        /*052c*/ 	.word	0x00000005
        /*0530*/ 	.word	0x00000000
        /*0534*/ 	.short	0x010a
        /*0536*/ 	.byte	0x3f
	.zero		1


	//   ....[59]....
        /*0538*/ 	.word	0x000119f0
        /*053c*/ 	.word	0x00000003
        /*0540*/ 	.word	0x00000000
        /*0544*/ 	.short	0x010a
        /*0546*/ 	.byte	0x3f
	.zero		1


	//   ....[60]....
        /*0548*/ 	.word	0x00011a50
        /*054c*/ 	.word	0x00000005
        /*0550*/ 	.word	0x00000000
        /*0554*/ 	.short	0x010a
        /*0556*/ 	.byte	0x3f
	.zero		1


	//   ....[61]....
        /*0558*/ 	.word	0x00011a80
        /*055c*/ 	.word	0x00000003
        /*0560*/ 	.word	0x00000000
        /*0564*/ 	.short	0x010a
        /*0566*/ 	.byte	0x3f
	.zero		1


	//   ....[62]....
        /*0568*/ 	.word	0x00011af0
        /*056c*/ 	.word	0x00000003
        /*0570*/ 	.word	0x00028800
        /*0574*/ 	.short	0x010a
        /*0576*/ 	.byte	0x3f
	.zero		1


	//   ....[63]....
        /*0578*/ 	.word	0x00011b40
        /*057c*/ 	.word	0x00000007
        /*0580*/ 	.word	0x00028830
        /*0584*/ 	.short	0x010a
        /*0586*/ 	.byte	0x3f
	.zero		1


	//   ....[64]....
        /*0588*/ 	.word	0x00011ba0
        /*058c*/ 	.word	0x0000000b
        /*0590*/ 	.word	0x00028830
        /*0594*/ 	.short	0x010a
        /*0596*/ 	.byte	0x3f
	.zero		1


	//   ....[65]....
        /*0598*/ 	.word	0x00011c00
        /*059c*/ 	.word	0x0000000b
        /*05a0*/ 	.word	0x00028850
        /*05a4*/ 	.short	0x010a
        /*05a6*/ 	.byte	0x3f
	.zero		1


	//   ....[66]....
        /*05a8*/ 	.word	0x00011c60
        /*05ac*/ 	.word	0x00000009
        /*05b0*/ 	.word	0x00028830
        /*05b4*/ 	.short	0x010a
        /*05b6*/ 	.byte	0x3f
	.zero		1


	//   ....[67]....
        /*05b8*/ 	.word	0x00011cc0
        /*05bc*/ 	.word	0x00000009
        /*05c0*/ 	.word	0x00028850
        /*05c4*/ 	.short	0x010a
        /*05c6*/ 	.byte	0x3f
	.zero		1


	//   ....[68]....
        /*05c8*/ 	.word	0x00011d20
        /*05cc*/ 	.word	0x00000009
        /*05d0*/ 	.word	0x00028830
        /*05d4*/ 	.short	0x010a
        /*05d6*/ 	.byte	0x3f
	.zero		1


	//   ....[69]....
        /*05d8*/ 	.word	0x00011d80
        /*05dc*/ 	.word	0x00000009
        /*05e0*/ 	.word	0x00028850
        /*05e4*/ 	.short	0x010a
        /*05e6*/ 	.byte	0x3f
	.zero		1


	//   ....[70]....
        /*05e8*/ 	.word	0x00011de0
        /*05ec*/ 	.word	0x00000005
        /*05f0*/ 	.word	0x00028850
        /*05f4*/ 	.short	0x010a
        /*05f6*/ 	.byte	0x3f
	.zero		1


	//   ....[71]....
        /*05f8*/ 	.word	0x00011f60
        /*05fc*/ 	.word	0x00000008
        /*0600*/ 	.word	0x00028840
        /*0604*/ 	.short	0x010a
        /*0606*/ 	.byte	0x3f
	.zero		1


	//   ....[72]....
        /*0608*/ 	.word	0x00011fc0
        /*060c*/ 	.word	0x00000008
        /*0610*/ 	.word	0x00028820
        /*0614*/ 	.short	0x010a
        /*0616*/ 	.byte	0x3f
	.zero		1


	//   ....[73]....
        /*0618*/ 	.word	0x00012010
        /*061c*/ 	.word	0x00000003
        /*0620*/ 	.word	0x00028840
        /*0624*/ 	.short	0x010a
        /*0626*/ 	.byte	0x3f
	.zero		1


	//   ....[74]....
        /*0628*/ 	.word	0x00012060
        /*062c*/ 	.word	0x00000002
        /*0630*/ 	.word	0x00000060
        /*0634*/ 	.short	0x010a
        /*0636*/ 	.byte	0x3f
	.zero		1


	//   ....[75]....
        /*0638*/ 	.word	0x000120b0
        /*063c*/ 	.word	0x00000003
        /*0640*/ 	.word	0x00028840
        /*0644*/ 	.short	0x010a
        /*0646*/ 	.byte	0x3f
	.zero		1


	//   ....[76]....
        /*0648*/ 	.word	0x00012100
        /*064c*/ 	.word	0x00000002
        /*0650*/ 	.word	0x00000060
        /*0654*/ 	.short	0x010a
        /*0656*/ 	.byte	0x3f
	.zero		1


	//   ....[77]....
        /*0658*/ 	.word	0x00012150
        /*065c*/ 	.word	0x00000002
        /*0660*/ 	.word	0x00028840
        /*0664*/ 	.short	0x010a
        /*0666*/ 	.byte	0x3f
	.zero		1


	//   ....[78]....
        /*0668*/ 	.word	0x000121a0
        /*066c*/ 	.word	0x00000002
        /*0670*/ 	.word	0x00000060
        /*0674*/ 	.short	0x010a
        /*0676*/ 	.byte	0x3f
	.zero		1


	//   ....[79]....
        /*0678*/ 	.word	0x000121f0
        /*067c*/ 	.word	0x00000003
        /*0680*/ 	.word	0x00028860
        /*0684*/ 	.short	0x010a
        /*0686*/ 	.byte	0x3f
	.zero		1


	//   ....[80]....
        /*0688*/ 	.word	0x000122d0
        /*068c*/ 	.word	0x00000007
        /*0690*/ 	.word	0x00028820
        /*0694*/ 	.short	0x010a
        /*0696*/ 	.byte	0x3f
	.zero		1


	//   ....[81]....
        /*0698*/ 	.word	0x00012320
        /*069c*/ 	.word	0x00000005
        /*06a0*/ 	.word	0x00000000
        /*06a4*/ 	.short	0x010a
        /*06a6*/ 	.byte	0x3f
	.zero		1


	//   ....[82]....
        /*06a8*/ 	.word	0x00012370
        /*06ac*/ 	.word	0x00000003
        /*06b0*/ 	.word	0x00000000
        /*06b4*/ 	.short	0x010a
        /*06b6*/ 	.byte	0x3f
	.zero		1


	//   ....[83]....
        /*06b8*/ 	.word	0x000123c0
        /*06bc*/ 	.word	0x00000005
        /*06c0*/ 	.word	0x00000000
        /*06c4*/ 	.short	0x010a
        /*06c6*/ 	.byte	0x3f
	.zero		1


	//----- nvinfo : EIATTR_NUM_MBARRIERS
	.align		4
.L_212:
        /*06c8*/ 	.byte	0x03, 0x38
        /*06ca*/ 	.short	0x0016


	//----- nvinfo : EIATTR_EXIT_INSTR_OFFSETS
	.align		4
        /*06cc*/ 	.byte	0x04, 0x1c
        /*06ce*/ 	.short	(.L_214 - .L_213)


	//   ....[0]....
.L_213:
        /*06d0*/ 	.word	0x00000a50


	//   ....[1]....
        /*06d4*/ 	.word	0x0000e910


	//   ....[2]....
        /*06d8*/ 	.word	0x0000e970


	//   ....[3]....
        /*06dc*/ 	.word	0x000118a0


	//   ....[4]....
        /*06e0*/ 	.word	0x00011ad0


	//----- nvinfo : EIATTR_MAX_THREADS
	.align		4
.L_214:
        /*06e4*/ 	.byte	0x04, 0x05
        /*06e6*/ 	.short	(.L_216 - .L_215)
.L_215:
        /*06e8*/ 	.word	0x00000180
        /*06ec*/ 	.word	0x00000001
        /*06f0*/ 	.word	0x00000001


	//----- nvinfo : EIATTR_CRS_STACK_SIZE
	.align		4
.L_216:
        /*06f4*/ 	.byte	0x04, 0x1e
        /*06f6*/ 	.short	(.L_218 - .L_217)
.L_217:
        /*06f8*/ 	.word	0x00000000


	//----- nvinfo : EIATTR_CBANK_PARAM_SIZE
	.align		4
.L_218:
        /*06fc*/ 	.byte	0x03, 0x19
        /*06fe*/ 	.short	0x0bf0


	//----- nvinfo : EIATTR_PARAM_CBANK
	.align		4
        /*0700*/ 	.byte	0x04, 0x0a
        /*0702*/ 	.short	(.L_220 - .L_219)
	.align		4
.L_219:
        /*0704*/ 	.word	index@(.nv.constant0._ZN7cutlass13device_kernelIN5flash11enable_sm90INS1_16FlashAttnFwdSm90INS1_25CollectiveMainloopFwdSm90ILi2EN4cute5tupleIJNS5_1CILi1EEES8_S8_EEENS6_IJNS7_ILi128EEESA_SA_EEELi128ENS_6half_tEfNS_4arch4Sm90ELb0ELb1ELb0ELb0ELb0ELb0ELb0ELb1ELb1ELb0ELb0ELb0EEENS1_21CollectiveEpilogueFwdISB_S9_SC_SE_Li256ELb0ELb0ELb0ELb0EEENS1_30DynamicPersistentTileSchedulerILi256ELi32ELb0ELb0ELb1EEEEEEEEEvNT_6ParamsE)
        /*0708*/ 	.short	0x0210
        /*070a*/ 	.short	0x0bf0


	//----- nvinfo : EIATTR_SW_WAR
	.align		4
.L_220:
        /*070c*/ 	.byte	0x04, 0x36
        /*070e*/ 	.short	(.L_222 - .L_221)
.L_221:
        /*0710*/ 	.word	0x00000008
.L_222:


//--------------------- .nv.info._ZN7cutlass13device_kernelIN5flash11enable_sm90INS1_16FlashAttnFwdSm90INS1_25CollectiveMainloopFwdSm90ILi2EN4cute5tupleIJNS5_1CILi1EEES8_S8_EEENS6_IJNS7_ILi128EEESA_SA_EEELi128ENS_6half_tEfNS_4arch4Sm90ELb0ELb1ELb0ELb1ELb0ELb0ELb0ELb1ELb1ELb0ELb0ELb0EEENS1_21CollectiveEpilogueFwdISB_S9_SC_SE_Li256ELb1ELb0ELb0ELb0EEENS1_36VarlenDynamicPersistentTileSchedulerILi128ELi128ELi256ELi32ELb0ELb0ELb1ELb1ELb0ELb1EEEEEEEEEvNT_6ParamsE --------------------------
	.section	.nv.info._ZN7cutlass13device_kernelIN5flash11enable_sm90INS1_16FlashAttnFwdSm90INS1_25CollectiveMainloopFwdSm90ILi2EN4cute5tupleIJNS5_1CILi1EEES8_S8_EEENS6_IJNS7_ILi128EEESA_SA_EEELi128ENS_6half_tEfNS_4arch4Sm90ELb0ELb1ELb0ELb1ELb0ELb0ELb0ELb1ELb1ELb0ELb0ELb0EEENS1_21CollectiveEpilogueFwdISB_S9_SC_SE_Li256ELb1ELb0ELb0ELb0EEENS1_36VarlenDynamicPersistentTileSchedulerILi128ELi128ELi256ELi32ELb0ELb0ELb1ELb1ELb0ELb1EEEEEEEEEvNT_6ParamsE,"",@"SHT_CUDA_INFO"
	.sectionflags	@""
	.align	4


	//----- nvinfo : EIATTR_CUDA_API_VERSION
	.align		4
        /*0000*/ 	.byte	0x04, 0x37
        /*0002*/ 	.short	(.L_224 - .L_223)
.L_223:
        /*0004*/ 	.word	0x00000082


	//----- nvinfo : EIATTR_KPARAM_INFO
	.align		4
.L_224:
        /*0008*/ 	.byte	0x04, 0x17
        /*000a*/ 	.short	(.L_226 - .L_225)
.L_225:
        /*000c*/ 	.word	0x00000000
        /*0010*/ 	.short	0x0000
        /*0012*/ 	.short	0x0070
        /*0014*/ 	.byte	0x00, 0xf0, 0x01, 0x28


	//----- nvinfo : EIATTR_SPARSE_MMA_MASK
	.align		4
.L_226:
        /*0018*/ 	.byte	0x03, 0x50
        /*001a*/ 	.short	0x0000


	//----- nvinfo : EIATTR_MAXREG_COUNT
	.align		4
        /*001c*/ 	.byte	0x03, 0x1b
        /*001e*/ 	.short	0x00a8


	//----- nvinfo : EIATTR_NUM_BARRIERS
	.align		4
        /*0020*/ 	.byte	0x02, 0x4c
        /*0022*/ 	.byte	0x10
	.zero		1


	//----- nvinfo : EIATTR_EXTERNS
	.align		4
        /*0024*/ 	.byte	0x04, 0x0f
        /*0026*/ 	.short	(.L_228 - .L_227)


	//   ....[0]....
	.align		4
.L_227:
        /*0028*/ 	.word	index@(__assertfail)


	//----- nvinfo : EIATTR_ANNOTATIONS
	.align		4
.L_228:
        /*002c*/ 	.byte	0x04, 0x55
        /*002e*/ 	.short	(.L_230 - .L_229)


	//   ....[0]....
.L_229:
        /* <DEDUP_REMOVED lines=31> */


	//----- nvinfo : EIATTR_MERCURY_ISA_VERSION
	.align		4
.L_230:
        /*0208*/ 	.byte	0x03, 0x5f
        /*020a*/ 	.short	0x0101


	//----- nvinfo : EIATTR_UNUSED_LOAD_BYTE_OFFSET
	.align		4
        /*020c*/ 	.byte	0x04, 0x44
        /*020e*/ 	.short	(.L_232 - .L_231)


	//   ....[0]....
.L_231:
        /*0210*/ 	.word	0x00000a70
        /*0214*/ 	.word	0x0000fff0


	//   ....[1]....
        /*0218*/ 	.word	0x0000d940
        /*021c*/ 	.word	0x0000fff0


	//----- nvinfo : EIATTR_INT_WARP_WIDE_INSTR_OFFSETS
	.align		4
.L_232:
        /*0220*/ 	.byte	0x04, 0x31
        /*0222*/ 	.short	(.L_234 - .L_233)


	//   ....[0]....
.L_233:
        /*0224*/ 	.word	0x00000160


	//   ....[1]....
        /*0228*/ 	.word	0x000001a0


	//   ....[2]....
        /*022c*/ 	.word	0x00000210


	//   ....[3]....
        /*0230*/ 	.word	0x00010cd0


	//   ....[4]....
        /*0234*/ 	.word	0x00010d60


	//   ....[5]....
        /*0238*/ 	.word	0x00011260


	//   ....[6]....
        /*023c*/ 	.word	0x000112e0


	//   ....[7]....
        /*0240*/ 	.word	0x000113f0


	//   ....[8]....
        /*0244*/ 	.word	0x00013560


	//   ....[9]....
        /*0248*/ 	.word	0x000135f0


	//----- nvinfo : EIATTR_COOP_GROUP_MASK_REGIDS
	.align		4
.L_234:
        /*024c*/ 	.byte	0x04, 0x29
        /*024e*/ 	.short	(.L_236 - .L_235)


	//   ....[0]....
.L_235:
        /*0250*/ 	.word	0xffffffff


	//   ....[1]....
        /*0254*/ 	.word	0xffffffff


	//   ....[2]....
        /*0258*/ 	.word	0xffffffff


	//   ....[3]....
        /*025c*/ 	.word	0xffffffff


	//   ....[4]....
        /*0260*/ 	.word	0xffffffff


	//   ....[5]....
        /*0264*/ 	.word	0xffffffff


	//   ....[6]....
        /*0268*/ 	.word	0xffffffff


	//   ....[7]....
        /*026c*/ 	.word	0xffffffff


	//   ....[8]....
        /*0270*/ 	.word	0xffffffff


	//   ....[9]....
        /*0274*/ 	.word	0xffffffff


	//   ....[10]....
        /*0278*/ 	.word	0xffffffff


	//   ....[11]....
        /*027c*/ 	.word	0xffffffff


	//   ....[12]....
        /*0280*/ 	.word	0xffffffff


	//   ....[13]....
        /*0284*/ 	.word	0xffffffff


	//   ....[14]....
        /*0288*/ 	.word	0xffffffff


	//   ....[15]....
        /*028c*/ 	.word	0xffffffff


	//   ....[16]....
        /*0290*/ 	.word	0xffffffff


	//   ....[17]....
        /*0294*/ 	.word	0xffffffff


	//   ....[18]....
        /*0298*/ 	.word	0xffffffff


	//   ....[19]....
        /*029c*/ 	.word	0xffffffff


	//   ....[20]....
        /*02a0*/ 	.word	0xffffffff


	//   ....[21]....
        /*02a4*/ 	.word	0xffffffff


	//   ....[22]....
        /*02a8*/ 	.word	0xffffffff


	//   ....[23]....
        /*02ac*/ 	.word	0xffffffff


	//   ....[24]....
        /*02b0*/ 	.word	0xffffffff


	//   ....[25]....
        /*02b4*/ 	.word	0xffffffff


	//   ....[26]....
        /*02b8*/ 	.word	0xffffffff


	//   ....[27]....
        /*02bc*/ 	.word	0xffffffff


	//   ....[28]....
        /*02c0*/ 	.word	0xffffffff


	//   ....[29]....
        /*02c4*/ 	.word	0xffffffff


	//   ....[30]....
        /*02c8*/ 	.word	0xffffffff


	//   ....[31]....
        /*02cc*/ 	.word	0xffffffff


	//   ....[32]....
        /*02d0*/ 	.word	0xffffffff


	//   ....[33]....
        /*02d4*/ 	.word	0xffffffff


	//   ....[34]....
        /*02d8*/ 	.word	0xffffffff


	//   ....[35]....
        /*02dc*/ 	.word	0xffffffff


	//   ....[36]....
        /*02e0*/ 	.word	0xffffffff


	//   ....[37]....
        /*02e4*/ 	.word	0xffffffff


	//   ....[38]....
        /*02e8*/ 	.word	0xffffffff


	//   ....[39]....
        /*02ec*/ 	.word	0xffffffff


	//   ....[40]....
        /*02f0*/ 	.word	0xffffffff


	//   ....[41]....
        /*02f4*/ 	.word	0xffffffff


	//   ....[42]....
        /*02f8*/ 	.word	0xffffffff


	//   ....[43]....
        /*02fc*/ 	.word	0xffffffff


	//   ....[44]....
        /*0300*/ 	.word	0xffffffff


	//   ....[45]....
        /*0304*/ 	.word	0xffffffff


	//   ....[46]....
        /*0308*/ 	.word	0xffffffff


	//   ....[47]....
        /*030c*/ 	.word	0xffffffff


	//   ....[48]....
        /*0310*/ 	.word	0xffffffff


	//   ....[49]....
        /*0314*/ 	.word	0xffffffff


	//   ....[50]....
        /*0318*/ 	.word	0xffffffff


	//   ....[51]....
        /*031c*/ 	.word	0xffffffff


	//   ....[52]....
        /*0320*/ 	.word	0xffffffff


	//   ....[53]....
        /*0324*/ 	.word	0xffffffff


	//   ....[54]....
        /*0328*/ 	.word	0xffffffff


	//   ....[55]....
        /*032c*/ 	.word	0xffffffff


	//   ....[56]....
        /*0330*/ 	.word	0xffffffff


	//   ....[57]....
        /*0334*/ 	.word	0xffffffff


	//   ....[58]....
        /*0338*/ 	.word	0xffffffff


	//   ....[59]....
        /*033c*/ 	.word	0xffffffff


	//   ....[60]....
        /*0340*/ 	.word	0xffffffff


	//   ....[61]....
        /*0344*/ 	.word	0xffffffff


	//   ....[62]....
        /*0348*/ 	.word	0x0500000f


	//   ....[63]....
        /*034c*/ 	.word	0x0500000f


	//   ....[64]....
        /*0350*/ 	.word	0x0500000f


	//   ....[65]....
        /*0354*/ 	.word	0x0500000f


	//   ....[66]....
        /*0358*/ 	.word	0x0500000f


	//   ....[67]....
        /*035c*/ 	.word	0x0500000f


	//   ....[68]....
        /*0360*/ 	.word	0x0500000f


	//   ....[69]....
        /*0364*/ 	.word	0x0500000f


	//   ....[70]....
        /*0368*/ 	.word	0x0500000f


	//   ....[71]....
        /*036c*/ 	.word	0x0500000f


	//   ....[72]....
        /*0370*/ 	.word	0x0500000f


	//   ....[73]....
        /*0374*/ 	.word	0x0500000f


	//   ....[74]....
        /*0378*/ 	.word	0x0500000f


	//   ....[75]....
        /*037c*/ 	.word	0x0500000f


	//   ....[76]....
        /*0380*/ 	.word	0x0500000f


	//   ....[77]....
        /*0384*/ 	.word	0x0500000f


	//   ....[78]....
        /*0388*/ 	.word	0x0500000f


	//   ....[79]....
        /*038c*/ 	.word	0x0500000f


	//   ....[80]....
        /*0390*/ 	.word	0x0500000f


	//----- nvinfo : EIATTR_COOP_GROUP_INSTR_OFFSETS
	.align		4
.L_236:
        /*0394*/ 	.byte	0x04, 0x28
        /*0396*/ 	.short	(.L_238 - .L_237)


	//   ....[0]....
.L_237:
        /*0398*/ 	.word	0x00000070


	//   ....[1]....
        /*039c*/ 	.word	0x00000170


	//   ....[2]....
        /*03a0*/ 	.word	0x000001c0


	//   ....[3]....
        /*03a4*/ 	.word	0x000003f0


	//   ....[4]....
        /*03a8*/ 	.word	0x00000550


	//   ....[5]....
        /*03ac*/ 	.word	0x00000670


	//   ....[6]....
        /*03b0*/ 	.word	0x000007d0


	//   ....[7]....
        /*03b4*/ 	.word	0x000017a0


	//   ....[8]....
        /*03b8*/ 	.word	0x00003220


	//   ....[9]....
        /*03bc*/ 	.word	0x00003330


	//   ....[10]....
        /*03c0*/ 	.word	0x00003c70


	//   ....[11]....
        /*03c4*/ 	.word	0x00003cc0


	//   ....[12]....
        /*03c8*/ 	.word	0x00006150


	//   ....[13]....
        /*03cc*/ 	.word	0x00006170


	//   ....[14]....
        /*03d0*/ 	.word	0x00006c20


	//   ....[15]....
        /*03d4*/ 	.word	0x00006cc0


	//   ....[16]....
        /*03d8*/ 	.word	0x00008640


	//   ....[17]....
        /*03dc*/ 	.word	0x00008680


	//   ....[18]....
        /*03e0*/ 	.word	0x00008b80


	//   ....[19]....
        /*03e4*/ 	.word	0x00008c40


	//   ....[20]....
        /*03e8*/ 	.word	0x0000b500


	//   ....[21]....
        /*03ec*/ 	.word	0x0000b520


	//   ....[22]....
        /*03f0*/ 	.word	0x0000bf40


	//   ....[23]....
        /*03f4*/ 	.word	0x0000bfe0


	//   ....[24]....
        /*03f8*/ 	.word	0x0000d010


	//   ....[25]....
        /*03fc*/ 	.word	0x0000d050


	//   ....[26]....
        /*0400*/ 	.word	0x0000d140


	//   ....[27]....
        /*0404*/ 	.word	0x0000d160


	//   ....[28]....
        /*0408*/ 	.word	0x0000f870


	//   ....[29]....
        /*040c*/ 	.word	0x0000f9f0


	//   ....[30]....
        /*0410*/ 	.word	0x0000fa20


	//   ....[31]....
        /*0414*/ 	.word	0x0000fa60


	//   ....[32]....
        /*0418*/ 	.word	0x0000fad0


	//   ....[33]....
        /*041c*/ 	.word	0x0000fb30


	//   ....[34]....
        /*0420*/ 	.word	0x0000fb70


	//   ....[35]....
        /*0424*/ 	.word	0x0000fd10


	//   ....[36]....
        /*0428*/ 	.word	0x0000fd70


	//   ....[37]....
        /*042c*/ 	.word	0x0000fdb0


	//   ....[38]....
        /*0430*/ 	.word	0x0000fdf0


	//   ....[39]....
        /*0434*/ 	.word	0x0000fe20


	//   ....[40]....
        /*0438*/ 	.word	0x0000fe50


	//   ....[41]....
        /*043c*/ 	.word	0x0000fee0


	//   ....[42]....
        /*0440*/ 	.word	0x0000ff40


	//   ....[43]....
        /*0444*/ 	.word	0x0000ffd0


	//   ....[44]....
        /*0448*/ 	.word	0x00013a00


	//   ....[45]....
        /*044c*/ 	.word	0x00013a10


	//   ....[46]....
        /*0450*/ 	.word	0x00013b20


	//   ....[47]....
        /*0454*/ 	.word	0x00013b80


	//   ....[48]....
        /*0458*/ 	.word	0x00013bc0


	//   ....[49]....
        /*045c*/ 	.word	0x00013c00


	//   ....[50]....
        /*0460*/ 	.word	0x00013c30


	//   ....[51]....
        /*0464*/ 	.word	0x00013c60


	//   ....[52]....
        /*0468*/ 	.word	0x00013df0


	//   ....[53]....
        /*046c*/ 	.word	0x00013e50


	//   ....[54]....
        /*0470*/ 	.word	0x00013e90


	//   ....[55]....
        /*0474*/ 	.word	0x00013ed0


	//   ....[56]....
        /*0478*/ 	.word	0x00013f00


	//   ....[57]....
        /*047c*/ 	.word	0x00013f30


	//   ....[58]....
        /*0480*/ 	.word	0x00013ff0


	//   ....[59]....
        /*0484*/ 	.word	0x00014010


	//   ....[60]....
        /*0488*/ 	.word	0x00014080


	//   ....[61]....
        /*048c*/ 	.word	0x00014710


	//   ....[62]....
        /*0490*/ 	.word	0x00014da0


	//   ....[63]....
        /*0494*/ 	.word	0x000151c0


	//   ....[64]....
        /*0498*/ 	.word	0x00015250


	//   ....[65]....
        /*049c*/ 	.word	0x000152f0


	//   ....[66]....
        /*04a0*/ 	.word	0x000153a0


	//   ....[67]....
        /*04a4*/ 	.word	0x00015420


	//   ....[68]....
        /*04a8*/ 	.word	0x000154a0


	//   ....[69]....
        /*04ac*/ 	.word	0x00015520


	//   ....[70]....
        /*04b0*/ 	.word	0x000155a0


	//   ....[71]....
        /*04b4*/ 	.word	0x00015630


	//   ....[72]....
        /*04b8*/ 	.word	0x000156e0


	//   ....[73]....
        /*04bc*/ 	.word	0x00015760


	//   ....[74]....
        /*04c0*/ 	.word	0x000157e0


	//   ....[75]....
        /*04c4*/ 	.word	0x00015860


	//   ....[76]....
        /*04c8*/ 	.word	0x000158e0


	//   ....[77]....
        /*04cc*/ 	.word	0x00015950


	//   ....[78]....
        /*04d0*/ 	.word	0x000159f0


	//   ....[79]....
        /*04d4*/ 	.word	0x00015a80


	//   ....[80]....
        /*04d8*/ 	.word	0x00015bb0


	//----- nvinfo : EIATTR_REG_RECONFIG
	.align		4
.L_238:
        /*04dc*/ 	.byte	0x01, 0x54
	.zero		2


	//----- nvinfo : EIATTR_SYSCALL_OFFSETS
	.align		4
        /*04e0*/ 	.byte	0x04, 0x46
        /*04e2*/ 	.short	(.L_240 - .L_239)


	//   ....[0]....
.L_239:
        /*04e4*/ 	.word	0x00001980


	//   ....[1]....
        /*04e8*/ 	.word	0x00010ef0


	//   ....[2]....
        /*04ec*/ 	.word	0x00011030


	//   ....[3]....
        /*04f0*/ 	.word	0x00011130


	//----- nvinfo : EIATTR_MBARRIER_INSTR_OFFSETS
	.align		4
.L_240:
        /*04f4*/ 	.byte	0x04, 0x39
        /*04f6*/ 	.short	(.L_242 - .L_241)


	//   ....[0]....
.L_241:
        /*04f8*/ 	.word	0x000002a0
        /*04fc*/ 	.word	0x000000ff
        /*0500*/ 	.word	0x00028800
        /*0504*/ 	.short	0x0100
        /*0506*/ 	.byte	0x08
	.zero		1


	//   ....[1]....
        /*0508*/ 	.word	0x000002b0
        /*050c*/ 	.word	0x000000ff
        /*0510*/ 	.word	0x00028820
        /*0514*/ 	.short	0x0100
        /*0516*/ 	.byte	0x08
	.zero		1


	//   ....[2]....
        /*0518*/ 	.word	0x000003a0
        /*051c*/ 	.word	0x000000ff
        /*0520*/ 	.word	0x00028830
        /*0524*/ 	.short	0x0100
        /*0526*/ 	.byte	0x08
	.zero		1


	//   ....[3]....
        /*0528*/ 	.word	0x000003b0
        /*052c*/ 	.word	0x000000ff
        /*0530*/ 	.word	0x00028840
        /*0534*/ 	.short	0x0100
        /*0536*/ 	.byte	0x08
	.zero		1


	//   ....[4]....
        /*0538*/ 	.word	0x000003c0
        /*053c*/ 	.word	0x000000ff
        /*0540*/ 	.word	0x00028838
        /*0544*/ 	.short	0x0100
        /*0546*/ 	.byte	0x08
	.zero		1


	//   ....[5]....
        /*0548*/ 	.word	0x000003d0
        /*054c*/ 	.word	0x000000ff
        /*0550*/ 	.word	0x00028848
        /*0554*/ 	.short	0x0100
        /*0556*/ 	.byte	0x08
	.zero		1


	//   ....[6]....
        /*0558*/ 	.word	0x00000500
        /*055c*/ 	.word	0x000000ff
        /*0560*/ 	.word	0x00028850
        /*0564*/ 	.short	0x0100
        /*0566*/ 	.byte	0x08
	.zero		1


	//   ....[7]....
        /*0568*/ 	.word	0x00000510
        /*056c*/ 	.word	0x000000ff
        /*0570*/ 	.word	0x00028860
        /*0574*/ 	.short	0x0100
        /*0576*/ 	.byte	0x08
	.zero		1


	//   ....[8]....
        /*0578*/ 	.word	0x00000520
        /*057c*/ 	.word	0x000000ff
        /*0580*/ 	.word	0x00028858
        /*0584*/ 	.short	0x0100
        /*0586*/ 	.byte	0x08
	.zero		1


	//   ....[9]....
        /*0588*/ 	.word	0x00000530
        /*058c*/ 	.word	0x000000ff
        /*0590*/ 	.word	0x00028868
        /*0594*/ 	.short	0x0100
        /*0596*/ 	.byte	0x08
	.zero		1


	//   ....[10]....
        /*0598*/ 	.word	0x00000620
        /*059c*/ 	.word	0x000000ff
        /*05a0*/ 	.word	0x00028870
        /*05a4*/ 	.short	0x0100
        /*05a6*/ 	.byte	0x06
	.zero		1


	//   ....[11]....
        /*05a8*/ 	.word	0x00000630
        /*05ac*/ 	.word	0x000000ff
        /*05b0*/ 	.word	0x00028880
        /*05b4*/ 	.short	0x0100
        /*05b6*/ 	.byte	0x06
	.zero		1


	//   ....[12]....
        /*05b8*/ 	.word	0x00000640
        /*05bc*/ 	.word	0x000000ff
        /*05c0*/ 	.word	0x00028878
        /*05c4*/ 	.short	0x0100
        /*05c6*/ 	.byte	0x06
	.zero		1


	//   ....[13]....
        /*05c8*/ 	.word	0x00000650
        /*05cc*/ 	.word	0x000000ff
        /*05d0*/ 	.word	0x00028888
        /*05d4*/ 	.short	0x0100
        /*05d6*/ 	.byte	0x06
	.zero		1


	//   ....[14]....
        /*05d8*/ 	.word	0x00000780
        /*05dc*/ 	.word	0x000000ff
        /*05e0*/ 	.word	0x00028890
        /*05e4*/ 	.short	0x0100
        /*05e6*/ 	.byte	0x08
	.zero		1


	//   ....[15]....
        /*05e8*/ 	.word	0x00000790
        /*05ec*/ 	.word	0x000000ff
        /*05f0*/ 	.word	0x000288a0
        /*05f4*/ 	.short	0x0100
        /*05f6*/ 	.byte	0x08
	.zero		1


	//   ....[16]....
        /*05f8*/ 	.word	0x000007a0
        /*05fc*/ 	.word	0x000000ff
        /*0600*/ 	.word	0x00028898
        /*0604*/ 	.short	0x0100
        /*0606*/ 	.byte	0x08
	.zero		1


	//   ....[17]....
        /*0608*/ 	.word	0x000007b0
        /*060c*/ 	.word	0x000000ff
        /*0610*/ 	.word	0x000288a8
        /*0614*/ 	.short	0x0100
        /*0616*/ 	.byte	0x08
	.zero		1


	//   ....[18]....
        /*0618*/ 	.word	0x000008e0
        /*061c*/ 	.word	0x000000ff
        /*0620*/ 	.word	0x000288b0
        /*0624*/ 	.short	0x0100
        /*0626*/ 	.byte	0x08
	.zero		1


	//   ....[19]....
        /*0628*/ 	.word	0x000008f0
        /*062c*/ 	.word	0x000000ff
        /*0630*/ 	.word	0x000288c0
        /*0634*/ 	.short	0x0100
        /*0636*/ 	.byte	0x08
	.zero		1


	//   ....[20]....
        /*0638*/ 	.word	0x00000900
        /*063c*/ 	.word	0x000000ff
        /*0640*/ 	.word	0x000288b8
        /*0644*/ 	.short	0x0100
        /*0646*/ 	.byte	0x08
	.zero		1


	//   ....[21]....
        /*0648*/ 	.word	0x00000910
        /*064c*/ 	.word	0x000000ff
        /*0650*/ 	.word	0x000288c8
        /*0654*/ 	.short	0x0100
        /*0656*/ 	.byte	0x08
	.zero		1


	//   ....[22]....
        /*0658*/ 	.word	0x00001a00
        /*065c*/ 	.word	0x000000ff
        /*0660*/ 	.word	0x00028800
        /*0664*/ 	.short	0x010a
        /*0666*/ 	.byte	0x29
	.zero		1


	//   ....[23]....
        /*0668*/ 	.word	0x00001a80
        /*066c*/ 	.word	0x00000005
        /*0670*/ 	.word	0x00028830
        /*0674*/ 	.short	0x010a
        /*0676*/ 	.byte	0x3f
	.zero		1


	//   ....[24]....
        /*0678*/ 	.word	0x00001ae0
        /*067c*/ 	.word	0x00000005
        /*0680*/ 	.word	0x00028830
        /*0684*/ 	.short	0x010a
        /*0686*/ 	.byte	0x3f
	.zero		1


	//   ....[25]....
        /*0688*/ 	.word	0x00001ff0
        /*068c*/ 	.word	0x00000000
        /*0690*/ 	.word	0x00000000
        /*0694*/ 	.short	0x0101
        /*0696*/ 	.byte	0x3f
	.zero		1


	//   ....[26]....
        /*0698*/ 	.word	0x00004cd0
        /*069c*/ 	.word	0x000000ff
        /*06a0*/ 	.word	0x00028830
        /*06a4*/ 	.short	0x010a
        /*06a6*/ 	.byte	0x06
	.zero		1


	//   ....[27]....
        /*06a8*/ 	.word	0x00004d10
        /*06ac*/ 	.word	0x000000ff
        /*06b0*/ 	.word	0x00028830
        /*06b4*/ 	.short	0x010a
        /*06b6*/ 	.byte	0x06
	.zero		1


	//   ....[28]....
        /*06b8*/ 	.word	0x00005050
        /*06bc*/ 	.word	0x000000ff
        /*06c0*/ 	.word	0x00028850
        /*06c4*/ 	.short	0x010a
        /*06c6*/ 	.byte	0x06
	.zero		1


	//   ....[29]....
        /*06c8*/ 	.word	0x00005090
        /*06cc*/ 	.word	0x000000ff
        /*06d0*/ 	.word	0x00028850
        /*06d4*/ 	.short	0x010a
        /*06d6*/ 	.byte	0x06
	.zero		1


	//   ....[30]....
        /*06d8*/ 	.word	0x00005480
        /*06dc*/ 	.word	0x0000000a
        /*06e0*/ 	.word	0x00000000
        /*06e4*/ 	.short	0x0101
        /*06e6*/ 	.byte	0x3f
	.zero		1


	//   ....[31]....
        /*06e8*/ 	.word	0x00007060
        /*06ec*/ 	.word	0x00000023
        /*06f0*/ 	.word	0x00000000
        /*06f4*/ 	.short	0x0101
        /*06f6*/ 	.byte	0x3f
	.zero		1


	//   ....[32]....
        /*06f8*/ 	.word	0x00007f60
        /*06fc*/ 	.word	0x000000ff
        /*0700*/ 	.word	0x00028830
        /*0704*/ 	.short	0x010a
        /*0706*/ 	.byte	0x06
	.zero		1


	//   ....[33]....
        /*0708*/ 	.word	0x00007fa0
        /*070c*/ 	.word	0x000000ff
        /*0710*/ 	.word	0x00028830
        /*0714*/ 	.short	0x010a
        /*0716*/ 	.byte	0x06
	.zero		1


	//   ....[34]....
        /*0718*/ 	.word	0x000082e0
        /*071c*/ 	.word	0x000000ff
        /*0720*/ 	.word	0x00028850
        /*0724*/ 	.short	0x010a
        /*0726*/ 	.byte	0x06
	.zero		1


	//   ....[35]....
        /*0728*/ 	.word	0x00008320
        /*072c*/ 	.word	0x000000ff
        /*0730*/ 	.word	0x00028850
        /*0734*/ 	.short	0x010a
        /*0736*/ 	.byte	0x06
	.zero		1


	//   ....[36]....
        /*0738*/ 	.word	0x00009440
        /*073c*/ 	.word	0x0000001b
        /*0740*/ 	.word	0x00000000
        /*0744*/ 	.short	0x0101
        /*0746*/ 	.byte	0x3f
	.zero		1


	//   ....[37]....
        /*0748*/ 	.word	0x000094f0
        /*074c*/ 	.word	0x0000001f
        /*0750*/ 	.word	0x00000000
        /*0754*/ 	.short	0x0101
        /*0756*/ 	.byte	0x3f
	.zero		1


	//   ....[38]....
        /*0758*/ 	.word	0x0000a000
        /*075c*/ 	.word	0x000000ff
        /*0760*/ 	.word	0x00028830
        /*0764*/ 	.short	0x010a
        /*0766*/ 	.byte	0x06
	.zero		1


	//   ....[39]....
        /*0768*/ 	.word	0x0000a040
        /*076c*/ 	.word	0x000000ff
        /*0770*/ 	.word	0x00028830
        /*0774*/ 	.short	0x010a
        /*0776*/ 	.byte	0x06
	.zero		1


	//   ....[40]....
        /*0778*/ 	.word	0x0000a380
        /*077c*/ 	.word	0x000000ff
        /*0780*/ 	.word	0x00028850
        /*0784*/ 	.short	0x010a
        /*0786*/ 	.byte	0x06
	.zero		1


	//   ....[41]....
        /*0788*/ 	.word	0x0000a3c0
        /*078c*/ 	.word	0x000000ff
        /*0790*/ 	.word	0x00028850
        /*0794*/ 	.short	0x010a
        /*0796*/ 	.byte	0x06
	.zero		1


	//   ....[42]....
        /*0798*/ 	.word	0x0000a790
        /*079c*/ 	.word	0x00000000
        /*07a0*/ 	.word	0x00000000
        /*07a4*/ 	.short	0x0101
        /*07a6*/ 	.byte	0x3f
	.zero		1


	//   ....[43]....
        /*07a8*/ 	.word	0x0000c330
        /*07ac*/ 	.word	0x00000036
        /*07b0*/ 	.word	0x00000000
        /*07b4*/ 	.short	0x0101
        /*07b6*/ 	.byte	0x3f
	.zero		1


	//   ....[44]....
        /*07b8*/ 	.word	0x0000cf80
        /*07bc*/ 	.word	0x000000ff
        /*07c0*/ 	.word	0x00028850
        /*07c4*/ 	.short	0x010a
        /*07c6*/ 	.byte	0x05
	.zero		1


	//   ....[45]....
        /*07c8*/ 	.word	0x0000cfc0
        /*07cc*/ 	.word	0x000000ff
        /*07d0*/ 	.word	0x00028850
        /*07d4*/ 	.short	0x010a
        /*07d6*/ 	.byte	0x05
	.zero		1


	//   ....[46]....
        /*07d8*/ 	.word	0x0000d4e0
        /*07dc*/ 	.word	0x00000005
        /*07e0*/ 	.word	0x00000000
        /*07e4*/ 	.short	0x0101
        /*07e6*/ 	.byte	0x3f
	.zero		1


	//   ....[47]....
        /*07e8*/ 	.word	0x0000e800
        /*07ec*/ 	.word	0x00000000
        /*07f0*/ 	.word	0x00000000
        /*07f4*/ 	.short	0x0101
        /*07f6*/ 	.byte	0x3f
	.zero		1


	//   ....[48]....
        /*07f8*/ 	.word	0x00011730
        /*07fc*/ 	.word	0x00000009
        /*0800*/ 	.word	0x00028840
        /*0804*/ 	.short	0x010a
        /*0806*/ 	.byte	0x3f
	.zero		1


	//   ....[49]....
        /*0808*/ 	.word	0x00011c00
        /*080c*/ 	.word	0x0000000a
        /*0810*/ 	.word	0x00028820
        /*0814*/ 	.short	0x010a
        /*0816*/ 	.byte	0x3f
	.zero		1


	//   ....[50]....
        /*0818*/ 	.word	0x00011f40
        /*081c*/ 	.word	0x00000002
        /*0820*/ 	.word	0x00028840
        /*0824*/ 	.short	0x010a
        /*0826*/ 	.byte	0x3f
	.zero		1


	//   ....[51]....
        /*0828*/ 	.word	0x00012200
        /*082c*/ 	.word	0x00000003
        /*0830*/ 	.word	0x00000060
        /*0834*/ 	.short	0x010a
        /*0836*/ 	.byte	0x3f
	.zero		1


	//   ....[52]....
        /*0838*/ 	.word	0x000127f0
        /*083c*/ 	.word	0x00000002
        /*0840*/ 	.word	0x00028840
        /*0844*/ 	.short	0x010a
        /*0846*/ 	.byte	0x3f
	.zero		1


	//   ....[53]....
        /*0848*/ 	.word	0x00012ab0
        /*084c*/ 	.word	0x00000002
        /*0850*/ 	.word	0x00000060
        /*0854*/ 	.short	0x010a
        /*0856*/ 	.byte	0x3f
	.zero		1


	//   ....[54]....
        /*0858*/ 	.word	0x00012f80
        /*085c*/ 	.word	0x00000002
        /*0860*/ 	.word	0x00028840
        /*0864*/ 	.short	0x010a
        /*0866*/ 	.byte	0x3f
	.zero		1


	//   ....[55]....
        /*0868*/ 	.word	0x00013240
        /*086c*/ 	.word	0x00000002
        /*0870*/ 	.word	0x00000060
        /*0874*/ 	.short	0x010a
        /*0876*/ 	.byte	0x3f
	.zero		1


	//   ....[56]....
        /*0878*/ 	.word	0x000136b0
        /*087c*/ 	.word	0x00000003
        /*0880*/ 	.word	0x00028860
        /*0884*/ 	.short	0x010a
        /*0886*/ 	.byte	0x3f
	.zero		1


	//   ....[57]....
        /*0888*/ 	.word	0x00014690
        /*088c*/ 	.word	0x00000000
        /*0890*/ 	.word	0x00028820
        /*0894*/ 	.short	0x010a
        /*0896*/ 	.byte	0x3f
	.zero		1


	//   ....[58]....
        /*0898*/ 	.word	0x00014850
        /*089c*/ 	.word	0x00000006
        /*08a0*/ 	.word	0x00000000
        /*08a4*/ 	.short	0x010a
        /*08a6*/ 	.byte	0x3f
	.zero		1


	//   ....[59]....
        /*08a8*/ 	.word	0x000148c0
        /*08ac*/ 	.word	0x00000007
        /*08b0*/ 	.word	0x00000000
        /*08b4*/ 	.short	0x010a
        /*08b6*/ 	.byte	0x3f
	.zero		1


	//   ....[60]....
        /*08b8*/ 	.word	0x00014930
        /*08bc*/ 	.word	0x00000004
        /*08c0*/ 	.word	0x00000000
        /*08c4*/ 	.short	0x010a
        /*08c6*/ 	.byte	0x3f
	.zero		1


	//   ....[61]....
        /*08c8*/ 	.word	0x00014960
        /*08cc*/ 	.word	0x00000003
        /*08d0*/ 	.word	0x00000000
        /*08d4*/ 	.short	0x010a
        /*08d6*/ 	.byte	0x3f
	.zero		1


	//   ....[62]....
        /*08d8*/ 	.word	0x000149d0
        /*08dc*/ 	.word	0x00000003
        /*08e0*/ 	.word	0x00028800
        /*08e4*/ 	.short	0x010a
        /*08e6*/ 	.byte	0x3f
	.zero		1


	//   ....[63]....
        /*08e8*/ 	.word	0x00014a20
        /*08ec*/ 	.word	0x00000005
        /*08f0*/ 	.word	0x00028830
        /*08f4*/ 	.short	0x010a
        /*08f6*/ 	.byte	0x3f
	.zero		1


	//   ....[64]....
        /*08f8*/ 	.word	0x00014a80
        /*08fc*/ 	.word	0x0000000a
        /*0900*/ 	.word	0x00028830
        /*0904*/ 	.short	0x010a
        /*0906*/ 	.byte	0x3f
	.zero		1


	//   ....[65]....
        /*0908*/ 	.word	0x00014ae0
        /*090c*/ 	.word	0x0000000a
        /*0910*/ 	.word	0x00028850
        /*0914*/ 	.short	0x010a
        /*0916*/ 	.byte	0x3f
	.zero		1


	//   ....[66]....
        /*0918*/ 	.word	0x00014b40
        /*091c*/ 	.word	0x00000005
        /*0920*/ 	.word	0x00028830
        /*0924*/ 	.short	0x010a
        /*0926*/ 	.byte	0x3f
	.zero		1


	//   ....[67]....
        /*0928*/ 	.word	0x00014ba0
        /*092c*/ 	.word	0x00000005
        /*0930*/ 	.word	0x00028850
        /*0934*/ 	.short	0x010a
        /*0936*/ 	.byte	0x3f
	.zero		1


	//   ....[68]....
        /*0938*/ 	.word	0x00014c00
        /*093c*/ 	.word	0x00000005
        /*0940*/ 	.word	0x00028830
        /*0944*/ 	.short	0x010a
        /*0946*/ 	.byte	0x3f
	.zero		1


	//   ....[69]....
        /*0948*/ 	.word	0x00014c60
        /*094c*/ 	.word	0x00000005
        /*0950*/ 	.word	0x00028850
        /*0954*/ 	.short	0x010a
        /*0956*/ 	.byte	0x3f
	.zero		1


	//   ....[70]....
        /*0958*/ 	.word	0x00014cc0
        /*095c*/ 	.word	0x00000007
        /*0960*/ 	.word	0x00028850
        /*0964*/ 	.short	0x010a
        /*0966*/ 	.byte	0x3f
	.zero		1


	//   ....[71]....
        /*0968*/ 	.word	0x00014e60
        /*096c*/ 	.word	0x00000009
        /*0970*/ 	.word	0x00028840
        /*0974*/ 	.short	0x010a
        /*0976*/ 	.byte	0x3f
	.zero		1


	//   ....[72]....
        /*0978*/ 	.word	0x00014ee0
        /*097c*/ 	.word	0x00000008
        /*0980*/ 	.word	0x00028820
        /*0984*/ 	.short	0x010a
        /*0986*/ 	.byte	0x3f
	.zero		1


	//   ....[73]....
        /*0988*/ 	.word	0x00014f30
        /*098c*/ 	.word	0x00000002
        /*0990*/ 	.word	0x00028840
        /*0994*/ 	.short	0x010a
        /*0996*/ 	.byte	0x3f
	.zero		1


	//   ....[74]....
        /*0998*/ 	.word	0x00014f80
        /*099c*/ 	.word	0x00000003
        /*09a0*/ 	.word	0x00000060
        /*09a4*/ 	.short	0x010a
        /*09a6*/ 	.byte	0x3f
	.zero		1


	//   ....[75]....
        /*09a8*/ 	.word	0x00014fd0
        /*09ac*/ 	.word	0x00000002
        /*09b0*/ 	.word	0x00028840
        /*09b4*/ 	.short	0x010a
        /*09b6*/ 	.byte	0x3f
	.zero		1


	//   ....[76]....
        /*09b8*/ 	.word	0x00015020
        /*09bc*/ 	.word	0x00000002
        /*09c0*/ 	.word	0x00000060
        /*09c4*/ 	.short	0x010a
        /*09c6*/ 	.byte	0x3f
	.zero		1


	//   ....[77]....
        /*09c8*/ 	.word	0x00015070
        /*09cc*/ 	.word	0x00000002
        /*09d0*/ 	.word	0x00028840
        /*09d4*/ 	.short	0x010a
        /*09d6*/ 	.byte	0x3f
	.zero		1


	//   ....[78]....
        /*09d8*/ 	.word	0x000150c0
        /*09dc*/ 	.word	0x00000002
        /*09e0*/ 	.word	0x00000060
        /*09e4*/ 	.short	0x010a
        /*09e6*/ 	.byte	0x3f
	.zero		1


	//   ....[79]....
        /*09e8*/ 	.word	0x00015110
        /*09ec*/ 	.word	0x00000003
        /*09f0*/ 	.word	0x00028860
        /*09f4*/ 	.short	0x010a
        /*09f6*/ 	.byte	0x3f
	.zero		1


	//   ....[80]....
        /*09f8*/ 	.word	0x00015ad0
        /*09fc*/ 	.word	0x00000000
        /*0a00*/ 	.word	0x00028820
        /*0a04*/ 	.short	0x010a
        /*0a06*/ 	.byte	0x3f
	.zero		1


	//   ....[81]....
        /*0a08*/ 	.word	0x00015c70
        /*0a0c*/ 	.word	0x00000006
        /*0a10*/ 	.word	0x00000000
        /*0a14*/ 	.short	0x010a
        /*0a16*/ 	.byte	0x3f
	.zero		1


	//   ....[82]....
        /*0a18*/ 	.word	0x00015cc0
        /*0a1c*/ 	.word	0x00000007
        /*0a20*/ 	.word	0x00000000
        /*0a24*/ 	.short	0x010a
        /*0a26*/ 	.byte	0x3f
	.zero		1


	//   ....[83]....
        /*0a28*/ 	.word	0x00015d10
        /*0a2c*/ 	.word	0x00000004
        /*0a30*/ 	.word	0x00000000
        /*0a34*/ 	.short	0x010a
        /*0a36*/ 	.byte	0x3f
	.zero		1


	//----- nvinfo : EIATTR_NUM_MBARRIERS
	.align		4
.L_242:
        /*0a38*/ 	.byte	0x03, 0x38
        /*0a3a*/ 	.short	0x0016


	//----- nvinfo : EIATTR_EXIT_INSTR_OFFSETS
	.align		4
        /*0a3c*/ 	.byte	0x04, 0x1c
        /*0a3e*/ 	.short	(.L_244 - .L_243)


	//   ....[0]....
.L_243:
        /*0a40*/ 	.word	0x00000ab0


	//   ....[1]....
        /*0a44*/ 	.word	0x0000f830


	//   ....[2]....
        /*0a48*/ 	.word	0x0000f890


	//   ....[3]....
        /*0a4c*/ 	.word	0x000149b0


	//----- nvinfo : EIATTR_MAX_THREADS
	.align		4
.L_244:
        /*0a50*/ 	.byte	0x04, 0x05
        /*0a52*/ 	.short	(.L_246 - .L_245)
.L_245:
        /*0a54*/ 	.word	0x00000180
        /*0a58*/ 	.word	0x00000001
        /*0a5c*/ 	.word	0x00000001


	//----- nvinfo : EIATTR_CRS_STACK_SIZE
	.align		4
.L_246:
        /*0a60*/ 	.byte	0x04, 0x1e
        /*0a62*/ 	.short	(.L_248 - .L_247)
.L_247:
        /*0a64*/ 	.word	0x00000000


	//----- nvinfo : EIATTR_CBANK_PARAM_SIZE
	.align		4
.L_248:
        /*0a68*/ 	.byte	0x03, 0x19
        /*0a6a*/ 	.short	0x0a70


	//----- nvinfo : EIATTR_PARAM_CBANK
	.align		4
        /*0a6c*/ 	.byte	0x04, 0x0a
        /*0a6e*/ 	.short	(.L_250 - .L_249)
	.align		4
.L_249:
        /*0a70*/ 	.word	index@(.nv.constant0._ZN7cutlass13device_kernelIN5flash11enable_sm90INS1_16FlashAttnFwdSm90INS1_25CollectiveMainloopFwdSm90ILi2EN4cute5tupleIJNS5_1CILi1EEES8_S8_EEENS6_IJNS7_ILi128EEESA_SA_EEELi128ENS_6half_tEfNS_4arch4Sm90ELb0ELb1ELb0ELb1ELb0ELb0ELb0ELb1ELb1ELb0ELb0ELb0EEENS1_21CollectiveEpilogueFwdISB_S9_SC_SE_Li256ELb1ELb0ELb0ELb0EEENS1_36VarlenDynamicPersistentTileSchedulerILi128ELi128ELi256ELi32ELb0ELb0ELb1ELb1ELb0ELb1EEEEEEEEEvNT_6ParamsE)
        /*0a74*/ 	.short	0x0210
        /*0a76*/ 	.short	0x0a70


	//----- nvinfo : EIATTR_SW_WAR
	.align		4
.L_250:
        /*0a78*/ 	.byte	0x04, 0x36
        /*0a7a*/ 	.short	(.L_252 - .L_251)
.L_251:
        /*0a7c*/ 	.word	0x00000008
.L_252:


//--------------------- .nv.info._ZN7cutlass13device_kernelIN5flash11enable_sm90INS1_16FlashAttnFwdSm90INS1_25CollectiveMainloopFwdSm90ILi2EN4cute5tupleIJNS5_1CILi1EEES8_S8_EEENS6_IJNS7_ILi128EEESA_SA_EEELi128ENS_6half_tEfNS_4arch4Sm90ELb0ELb1ELb0ELb1ELb0ELb1ELb0ELb1ELb1ELb0ELb0ELb0EEENS1_21CollectiveEpilogueFwdISB_S9_SC_SE_Li256ELb1ELb0ELb0ELb0EEENS1_36VarlenDynamicPersistentTileSchedulerILi128ELi128ELi256ELi32ELb0ELb0ELb1ELb1ELb0ELb1EEEEEEEEEvNT_6ParamsE --------------------------
	.section	.nv.info._ZN7cutlass13device_kernelIN5flash11enable_sm90INS1_16FlashAttnFwdSm90INS1_25CollectiveMainloopFwdSm90ILi2EN4cute5tupleIJNS5_1CILi1EEES8_S8_EEENS6_IJNS7_ILi128EEESA_SA_EEELi128ENS_6half_tEfNS_4arch4Sm90ELb0ELb1ELb0ELb1ELb0ELb1ELb0ELb1ELb1ELb0ELb0ELb0EEENS1_21CollectiveEpilogueFwdISB_S9_SC_SE_Li256ELb1ELb0ELb0ELb0EEENS1_36VarlenDynamicPersistentTileSchedulerILi128ELi128ELi256ELi32ELb0ELb0ELb1ELb1ELb0ELb1EEEEEEEEEvNT_6ParamsE,"",@"SHT_CUDA_INFO"
	.sectionflags	@""
	.align	4


	//----- nvinfo : EIATTR_CUDA_API_VERSION
	.align		4
        /*0000*/ 	.byte	0x04, 0x37
        /*0002*/ 	.short	(.L_254 - .L_253)
.L_253:
        /*0004*/ 	.word	0x00000082


	//----- nvinfo : EIATTR_KPARAM_INFO
	.align		4
.L_254:
        /*0008*/ 	.byte	0x04, 0x17
        /*000a*/ 	.short	(.L_256 - .L_255)
.L_255:
        /*000c*/ 	.word	0x00000000
        /*0010*/ 	.short	0x0000
        /*0012*/ 	.short	0x0070
        /*0014*/ 	.byte	0x00, 0xf0, 0x01, 0x28


	//----- nvinfo : EIATTR_SPARSE_MMA_MASK
	.align		4
.L_256:
        /*0018*/ 	.byte	0x03, 0x50
        /*001a*/ 	.short	0x0000


	//----- nvinfo : EIATTR_MAXREG_COUNT
	.align		4
        /*001c*/ 	.byte	0x03, 0x1b
        /*001e*/ 	.short	0x00a8


	//----- nvinfo : EIATTR_NUM_BARRIERS
	.align		4
        /*0020*/ 	.byte	0x02, 0x4c
        /*0022*/ 	.byte	0x10
	.zero		1


	//----- nvinfo : EIATTR_EXTERNS
	.align		4
        /*0024*/ 	.byte	0x04, 0x0f
        /*0026*/ 	.short	(.L_258 - .L_257)


	//   ....[0]....
	.align		4
.L_257:
        /*0028*/ 	.word	index@(__assertfail)


	//----- nvinfo : EIATTR_ANNOTATIONS
	.align		4
.L_258:
        /*002c*/ 	.byte	0x04, 0x55
        /*002e*/ 	.short	(.L_260 - .L_259)


	//   ....[0]....
.L_259:
        /* <DEDUP_REMOVED lines=40> */


	//----- nvinfo : EIATTR_MERCURY_ISA_VERSION
	.align		4
.L_260:
        /*0298*/ 	.byte	0x03, 0x5f
        /*029a*/ 	.short	0x0101


	//----- nvinfo : EIATTR_UNUSED_LOAD_BYTE_OFFSET
	.align		4
        /*029c*/ 	.byte	0x04, 0x44
        /*029e*/ 	.short	(.L_262 - .L_261)


	//   ....[0]....
.L_261:
        /*02a0*/ 	.word	0x00000af0
        /*02a4*/ 	.word	0x0000fff0


	//   ....[1]....
        /*02a8*/ 	.word	0x0001a7c0
        /*02ac*/ 	.word	0x0000fff0


	//----- nvinfo : EIATTR_INT_WARP_WIDE_INSTR_OFFSETS
	.align		4
.L_262:
        /*02b0*/ 	.byte	0x04, 0x31
        /*02b2*/ 	.short	(.L_264 - .L_263)


	//   ....[0]....
.L_263:
        /*02b4*/ 	.word	0x000001c0


	//   ....[1]....
        /*02b8*/ 	.word	0x00000200


	//   ....[2]....
        /*02bc*/ 	.word	0x00000270


	//   ....[3]....
        /*02c0*/ 	.word	0x0001ea80


	//   ....[4]....
        /*02c4*/ 	.word	0x0001eb10


	//   ....[5]....
        /*02c8*/ 	.word	0x0001f070


	//   ....[6]....
        /*02cc*/ 	.word	0x0001f0a0


	//   ....[7]....
        /*02d0*/ 	.word	0x0001f1a0


	//   ....[8]....
        /*02d4*/ 	.word	0x00021300


	//   ....[9]....
        /*02d8*/ 	.word	0x00021390


	//----- nvinfo : EIATTR_COOP_GROUP_MASK_REGIDS
	.align		4
.L_264:
        /*02dc*/ 	.byte	0x04, 0x29
        /*02de*/ 	.short	(.L_266 - .L_265)


	//   ....[0]....
.L_265:
        /*02e0*/ 	.word	0xffffffff


	//   ....[1]....
        /*02e4*/ 	.word	0xffffffff


	//   ....[2]....
        /*02e8*/ 	.word	0xffffffff


	//   ....[3]....
        /*02ec*/ 	.word	0xffffffff


	//   ....[4]....
        /*02f0*/ 	.word	0xffffffff


	//   ....[5]....
        /*02f4*/ 	.word	0xffffffff


	//   ....[6]....
        /*02f8*/ 	.word	0xffffffff


	//   ....[7]....
        /*02fc*/ 	.word	0xffffffff


	//   ....[8]....
        /*0300*/ 	.word	0xffffffff


	//   ....[9]....
        /*0304*/ 	.word	0xffffffff


	//   ....[10]....
        /*0308*/ 	.word	0xffffffff


	//   ....[11]....
        /*030c*/ 	.word	0xffffffff


	//   ....[12]....
        /*0310*/ 	.word	0xffffffff


	//   ....[13]....
        /*0314*/ 	.word	0xffffffff


	//   ....[14]....
        /*0318*/ 	.word	0xffffffff


	//   ....[15]....
        /*031c*/ 	.word	0xffffffff


	//   ....[16]....
        /*0320*/ 	.word	0xffffffff


	//   ....[17]....
        /*0324*/ 	.word	0xffffffff


	//   ....[18]....
        /*0328*/ 	.word	0xffffffff


	//   ....[19]....
        /*032c*/ 	.word	0xffffffff


	//   ....[20]....
        /*0330*/ 	.word	0xffffffff


	//   ....[21]....
        /*0334*/ 	.word	0xffffffff


	//   ....[22]....
        /*0338*/ 	.word	0xffffffff


	//   ....[23]....
        /*033c*/ 	.word	0xffffffff


	//   ....[24]....
        /*0340*/ 	.word	0xffffffff


	//   ....[25]....
        /*0344*/ 	.word	0xffffffff


	//   ....[26]....
        /*0348*/ 	.word	0xffffffff


	//   ....[27]....
        /*034c*/ 	.word	0xffffffff


	//   ....[28]....
        /*0350*/ 	.word	0xffffffff


	//   ....[29]....
        /*0354*/ 	.word	0xffffffff


	//   ....[30]....
        /*0358*/ 	.word	0xffffffff


	//   ....[31]....
        /*035c*/ 	.word	0xffffffff


	//   ....[32]....
        /*0360*/ 	.word	0xffffffff


	//   ....[33]....
        /*0364*/ 	.word	0xffffffff


	//   ....[34]....
        /*0368*/ 	.word	0xffffffff


	//   ....[35]....
        /*036c*/ 	.word	0xffffffff


	//   ....[36]....
        /*0370*/ 	.word	0xffffffff


	//   ....[37]....
        /*0374*/ 	.word	0xffffffff


	//   ....[38]....
        /*0378*/ 	.word	0xffffffff


	//   ....[39]....
        /*037c*/ 	.word	0xffffffff


	//   ....[40]....
        /*0380*/ 	.word	0xffffffff


	//   ....[41]....
        /*0384*/ 	.word	0xffffffff


	//   ....[42]....
        /*0388*/ 	.word	0xffffffff


	//   ....[43]....
        /*038c*/ 	.word	0xffffffff


	//   ....[44]....
        /*0390*/ 	.word	0xffffffff


	//   ....[45]....
        /*0394*/ 	.word	0xffffffff


	//   ....[46]....
        /*0398*/ 	.word	0xffffffff


	//   ....[47]....
        /*039c*/ 	.word	0xffffffff


	//   ....[48]....
        /*03a0*/ 	.word	0xffffffff


	//   ....[49]....
        /*03a4*/ 	.word	0xffffffff


	//   ....[50]....
        /*03a8*/ 	.word	0xffffffff


	//   ....[51]....
        /*03ac*/ 	.word	0xffffffff


	//   ....[52]....
        /*03b0*/ 	.word	0xffffffff


	//   ....[53]....
        /*03b4*/ 	.word	0xffffffff


	//   ....[54]....
        /*03b8*/ 	.word	0xffffffff


	//   ....[55]....
        /*03bc*/ 	.word	0xffffffff


	//   ....[56]....
        /*03c0*/ 	.word	0xffffffff


	//   ....[57]....
        /*03c4*/ 	.word	0xffffffff


	//   ....[58]....
        /*03c8*/ 	.word	0xffffffff


	//   ....[59]....
        /*03cc*/ 	.word	0xffffffff


	//   ....[60]....
        /*03d0*/ 	.word	0xffffffff


	//   ....[61]....
        /*03d4*/ 	.word	0xffffffff


	//   ....[62]....
        /*03d8*/ 	.word	0x0500000f


	//   ....[63]....
        /*03dc*/ 	.word	0x0500000f


	//   ....[64]....
        /*03e0*/ 	.word	0x0500000f


	//   ....[65]....
        /*03e4*/ 	.word	0x0500000f


	//   ....[66]....
        /*03e8*/ 	.word	0x0500000f


	//   ....[67]....
        /*03ec*/ 	.word	0x0500000f


	//   ....[68]....
        /*03f0*/ 	.word	0x0500000f


	//   ....[69]....
        /*03f4*/ 	.word	0x0500000f


	//   ....[70]....
        /*03f8*/ 	.word	0x0500000f


	//   ....[71]....
        /*03fc*/ 	.word	0x0500000f


	//   ....[72]....
        /*0400*/ 	.word	0x0500000f


	//   ....[73]....
        /*0404*/ 	.word	0x0500000f


	//   ....[74]....
        /*0408*/ 	.word	0x0500000f


	//   ....[75]....
        /*040c*/ 	.word	0x0500000f


	//   ....[76]....
        /*0410*/ 	.word	0x0500000f


	//   ....[77]....
        /*0414*/ 	.word	0x0500000f


	//   ....[78]....
        /*0418*/ 	.word	0x0500000f


	//   ....[79]....
        /*041c*/ 	.word	0x0500000f


	//   ....[80]....
        /*0420*/ 	.word	0x0500000f


	//   ....[81]....
        /*0424*/ 	.word	0x0500000f


	//   ....[82]....
        /*0428*/ 	.word	0x0500000f


	//   ....[83]....
        /*042c*/ 	.word	0x0500000f


	//   ....[84]....
        /*0430*/ 	.word	0x0500000f


	//   ....[85]....
        /*0434*/ 	.word	0x0500000f


	//   ....[86]....
        /*0438*/ 	.word	0x0500000f


	//   ....[87]....
        /*043c*/ 	.word	0x0500000f


	//   ....[88]....
        /*0440*/ 	.word	0x0500000f


	//   ....[89]....
        /*0444*/ 	.word	0x0500000f


	//   ....[90]....
        /*0448*/ 	.word	0x0500000f


	//   ....[91]....
        /*044c*/ 	.word	0x0500000f


	//   ....[92]....
        /*0450*/ 	.word	0x0500000f


	//   ....[93]....
        /*0454*/ 	.word	0x0500000f


	//   ....[94]....
        /*0458*/ 	.word	0x0500000f


	//   ....[95]....
        /*045c*/ 	.word	0x0500000f


	//   ....[96]....
        /*0460*/ 	.word	0x0500000f


	//   ....[97]....
        /*0464*/ 	.word	0x0500000f


	//   ....[98]....
        /*0468*/ 	.word	0x0500000f


	//   ....[99]....
        /*046c*/ 	.word	0x0500000f


	//   ....[100]....
        /*0470*/ 	.word	0x0500000f


	//   ....[101]....
        /*0474*/ 	.word	0x0500000f


	//   ....[102]....
        /*0478*/ 	.word	0x0500000f


	//   ....[103]....
        /*047c*/ 	.word	0x0500000f


	//   ....[104]....
        /*0480*/ 	.word	0x0500000f


	//   ....[105]....
        /*0484*/ 	.word	0x0500000f


	//   ....[106]....
        /*0488*/ 	.word	0x0500000f


	//   ....[107]....
        /*048c*/ 	.word	0x0500000f


	//   ....[108]....
        /*0490*/ 	.word	0x0500000f


	//   ....[109]....
        /*0494*/ 	.word	0x0500000f


	//   ....[110]....
        /*0498*/ 	.word	0x0500000f


	//   ....[111]....
        /*049c*/ 	.word	0x0500000f


	//   ....[112]....
        /*04a0*/ 	.word	0x0500000f


	//   ....[113]....
        /*04a4*/ 	.word	0x0500000f


	//   ....[114]....
        /*04a8*/ 	.word	0x0500000f


	//----- nvinfo : EIATTR_COOP_GROUP_INSTR_OFFSETS
	.align		4
.L_266:
        /*04ac*/ 	.byte	0x04, 0x28
        /*04ae*/ 	.short	(.L_268 - .L_267)


	//   ....[0]....
.L_267:
        /*04b0*/ 	.word	0x00000070


	//   ....[1]....
        /*04b4*/ 	.word	0x000001d0


	//   ....[2]....
        /*04b8*/ 	.word	0x00000220


	//   ....[3]....
        /*04bc*/ 	.word	0x00000450


	//   ....[4]....
        /*04c0*/ 	.word	0x000005b0


	//   ....[5]....
        /*04c4*/ 	.word	0x000006d0


	//   ....[6]....
        /*04c8*/ 	.word	0x00000830


	//   ....[7]....
        /*04cc*/ 	.word	0x00008d40


	//   ....[8]....
        /*04d0*/ 	.word	0x0000f9a0


	//   ....[9]....
        /*04d4*/ 	.word	0x0000fab0


	//   ....[10]....
        /*04d8*/ 	.word	0x000103c0


	//   ....[11]....
        /*04dc*/ 	.word	0x00010430


	//   ....[12]....
        /*04e0*/ 	.word	0x00012bc0


	//   ....[13]....
        /*04e4*/ 	.word	0x00012cc0


	//   ....[14]....
        /*04e8*/ 	.word	0x00013540


	//   ....[15]....
        /*04ec*/ 	.word	0x000135b0


	//   ....[16]....
        /*04f0*/ 	.word	0x00015130


	//   ....[17]....
        /*04f4*/ 	.word	0x000151c0


	//   ....[18]....
        /*04f8*/ 	.word	0x000158e0


	//   ....[19]....
        /*04fc*/ 	.word	0x00015910


	//   ....[20]....
        /*0500*/ 	.word	0x000182a0


	//   ....[21]....
        /*0504*/ 	.word	0x000183a0


	//   ....[22]....
        /*0508*/ 	.word	0x00018bf0


	//   ....[23]....
        /*050c*/ 	.word	0x00018c70


	//   ....[24]....
        /*0510*/ 	.word	0x0001a150


	//   ....[25]....
        /*0514*/ 	.word	0x0001a160


	//   ....[26]....
        /*0518*/ 	.word	0x0001a1a0


	//   ....[27]....
        /*051c*/ 	.word	0x0001a1b0


	//   ....[28]....
        /*0520*/ 	.word	0x0001c4a0


	//   ....[29]....
        /*0524*/ 	.word	0x0001c610


	//   ....[30]....
        /*0528*/ 	.word	0x0001c640


	//   ....[31]....
        /*052c*/ 	.word	0x0001c680


	//   ....[32]....
        /*0530*/ 	.word	0x0001c6f0


	//   ....[33]....
        /*0534*/ 	.word	0x0001c750


	//   ....[34]....
        /*0538*/ 	.word	0x0001c790


	//   ....[35]....
        /*053c*/ 	.word	0x0001c930


	//   ....[36]....
        /*0540*/ 	.word	0x0001c990


	//   ....[37]....
        /*0544*/ 	.word	0x0001c9d0


	//   ....[38]....
        /*0548*/ 	.word	0x0001ca10


	//   ....[39]....
        /*054c*/ 	.word	0x0001ca40


	//   ....[40]....
        /*0550*/ 	.word	0x0001ca70


	//   ....[41]....
        /*0554*/ 	.word	0x0001cb00


	//   ....[42]....
        /*0558*/ 	.word	0x0001cb60


	//   ....[43]....
        /*055c*/ 	.word	0x0001cbf0


	//   ....[44]....
        /*0560*/ 	.word	0x000217a0


	//   ....[45]....
        /*0564*/ 	.word	0x000217b0


	//   ....[46]....
        /*0568*/ 	.word	0x000218c0


	//   ....[47]....
        /*056c*/ 	.word	0x00021920


	//   ....[48]....
        /*0570*/ 	.word	0x00021960


	//   ....[49]....
        /*0574*/ 	.word	0x000219a0


	//   ....[50]....
        /*0578*/ 	.word	0x000219d0


	//   ....[51]....
        /*057c*/ 	.word	0x00021a00


	//   ....[52]....
        /*0580*/ 	.word	0x00021b90


	//   ....[53]....
        /*0584*/ 	.word	0x00021bf0


	//   ....[54]....
        /*0588*/ 	.word	0x00021c30


	//   ....[55]....
        /*058c*/ 	.word	0x00021c70


	//   ....[56]....
        /*0590*/ 	.word	0x00021ca0


	//   ....[57]....
        /*0594*/ 	.word	0x00021cd0


	//   ....[58]....
        /*0598*/ 	.word	0x00021d90


	//   ....[59]....
        /*059c*/ 	.word	0x00021db0


	//   ....[60]....
        /*05a0*/ 	.word	0x00021e20


	//   ....[61]....
        /*05a4*/ 	.word	0x000224b0


	//   ....[62]....
        /*05a8*/ 	.word	0x000228f0


	//   ....[63]....
        /*05ac*/ 	.word	0x000229a0


	//   ....[64]....
        /*05b0*/ 	.word	0x00022a40


	//   ....[65]....
        /*05b4*/ 	.word	0x00022ae0


	//   ....[66]....
        /*05b8*/ 	.word	0x00022b80


	//   ....[67]....
        /*05bc*/ 	.word	0x00022c20


	//   ....[68]....
        /*05c0*/ 	.word	0x00022cc0


	//   ....[69]....
        /*05c4*/ 	.word	0x00022d60


	//   ....[70]....
        /*05c8*/ 	.word	0x00022e00


	//   ....[71]....
        /*05cc*/ 	.word	0x00022ea0


	//   ....[72]....
        /*05d0*/ 	.word	0x00022f40


	//   ....[73]....
        /*05d4*/ 	.word	0x00022fe0


	//   ....[74]....
        /*05d8*/ 	.word	0x00023080


	//   ....[75]....
        /*05dc*/ 	.word	0x00023120


	//   ....[76]....
        /*05e0*/ 	.word	0x000231c0


	//   ....[77]....
        /*05e4*/ 	.word	0x00023260


	//   ....[78]....
        /*05e8*/ 	.word	0x00023300


	//   ....[79]....
        /*05ec*/ 	.word	0x000233f0


	//   ....[80]....
        /*05f0*/ 	.word	0x00023490


	//   ....[81]....
        /*05f4*/ 	.word	0x00023530


	//   ....[82]....
        /*05f8*/ 	.word	0x000235d0


	//   ....[83]....
        /*05fc*/ 	.word	0x00023670


	//   ....[84]....
        /*0600*/ 	.word	0x00023710


	//   ....[85]....
        /*0604*/ 	.word	0x000237b0


	//   ....[86]....
        /*0608*/ 	.word	0x00023850


	//   ....[87]....
        /*060c*/ 	.word	0x000238f0


	//   ....[88]....
        /*0610*/ 	.word	0x00023990


	//   ....[89]....
        /*0614*/ 	.word	0x00023a30


	//   ....[90]....
        /*0618*/ 	.word	0x00023ad0


	//   ....[91]....
        /*061c*/ 	.word	0x00023b70


	//   ....[92]....
        /*0620*/ 	.word	0x00023c10


	//   ....[93]....
        /*0624*/ 	.word	0x00023cb0


	//   ....[94]....
        /*0628*/ 	.word	0x00023d50


	//   ....[95]....
        /*062c*/ 	.word	0x000240f0


	//   ....[96]....
        /*0630*/ 	.word	0x000243d0


	//   ....[97]....
        /*0634*/ 	.word	0x000247f0


	//   ....[98]....
        /*0638*/ 	.word	0x00024880


	//   ....[99]....
        /*063c*/ 	.word	0x00024920


	//   ....[100]....
        /*0640*/ 	.word	0x000249d0


	//   ....[101]....
        /*0644*/ 	.word	0x00024a50


	//   ....[102]....
        /*0648*/ 	.word	0x00024ad0


	//   ....[103]....
        /*064c*/ 	.word	0x00024b50


	//   ....[104]....
        /*0650*/ 	.word	0x00024bd0


	//   ....[105]....
        /*0654*/ 	.word	0x00024c60


	//   ....[106]....
        /*0658*/ 	.word	0x00024d10


	//   ....[107]....
        /*065c*/ 	.word	0x00024d90


	//   ....[108]....
        /*0660*/ 	.word	0x00024e10


	//   ....[109]....
        /*0664*/ 	.word	0x00024e90


	//   ....[110]....
        /*0668*/ 	.word	0x00024f10


	//   ....[111]....
        /*066c*/ 	.word	0x00024f80


	//   ....[112]....
        /*0670*/ 	.word	0x00025020


	//   ....[113]....
        /*0674*/ 	.word	0x000250b0


	//   ....[114]....
        /*0678*/ 	.word	0x000251e0


	//----- nvinfo : EIATTR_REG_RECONFIG
	.align		4
.L_268:
        /*067c*/ 	.byte	0x01, 0x54
	.zero		2


	//----- nvinfo : EIATTR_SYSCALL_OFFSETS
	.align		4
        /*0680*/ 	.byte	0x04, 0x46
        /*0682*/ 	.short	(.L_270 - .L_269)


	//   ....[0]....
.L_269:
        /*0684*/ 	.word	0x00001bb0


	//   ....[1]....
        /*0688*/ 	.word	0x00001d00


	//   ....[2]....
        /*068c*/ 	.word	0x00008ee0


	//   ....[3]....
        /*0690*/ 	.word	0x00009350


	//   ....[4]....
        /*0694*/ 	.word	0x0001eca0


	//   ....[5]....
        /*0698*/ 	.word	0x0001ede0


	//   ....[6]....
        /*069c*/ 	.word	0x0001eee0


	//----- nvinfo : EIATTR_MBARRIER_INSTR_OFFSETS
	.align		4
.L_270:
        /*06a0*/ 	.byte	0x04, 0x39
        /*06a2*/ 	.short	(.L_272 - .L_271)


	//   ....[0]....
.L_271:
        /*06a4*/ 	.word	0x00000300
        /*06a8*/ 	.word	0x000000ff
        /*06ac*/ 	.word	0x00028800
        /*06b0*/ 	.short	0x0100
        /*06b2*/ 	.byte	0x08
	.zero		1


	//   ....[1]....
        /*06b4*/ 	.word	0x00000310
        /*06b8*/ 	.word	0x000000ff
        /*06bc*/ 	.word	0x00028820
        /*06c0*/ 	.short	0x0100
        /*06c2*/ 	.byte	0x08
	.zero		1


	//   ....[2]....
        /*06c4*/ 	.word	0x00000400
        /*06c8*/ 	.word	0x000000ff
        /*06cc*/ 	.word	0x00028830
        /*06d0*/ 	.short	0x0100
        /*06d2*/ 	.byte	0x08
	.zero		1


	//   ....[3]....
        /*06d4*/ 	.word	0x00000410
        /*06d8*/ 	.word	0x000000ff
        /*06dc*/ 	.word	0x00028840
        /*06e0*/ 	.short	0x0100
        /*06e2*/ 	.byte	0x08
	.zero		1


	//   ....[4]....
        /*06e4*/ 	.word	0x00000420
        /*06e8*/ 	.word	0x000000ff
        /*06ec*/ 	.word	0x00028838
        /*06f0*/ 	.short	0x0100
        /*06f2*/ 	.byte	0x08
	.zero		1


	//   ....[5]....
        /*06f4*/ 	.word	0x00000430
        /*06f8*/ 	.word	0x000000ff
        /*06fc*/ 	.word	0x00028848
        /*0700*/ 	.short	0x0100
        /*0702*/ 	.byte	0x08
	.zero		1


	//   ....[6]....
        /*0704*/ 	.word	0x00000560
        /*0708*/ 	.word	0x000000ff
        /*070c*/ 	.word	0x00028850
        /*0710*/ 	.short	0x0100
        /*0712*/ 	.byte	0x08
	.zero		1


	//   ....[7]....
        /*0714*/ 	.word	0x00000570
        /*0718*/ 	.word	0x000000ff
        /*071c*/ 	.word	0x00028860
        /*0720*/ 	.short	0x0100
        /*0722*/ 	.byte	0x08
	.zero		1


	//   ....[8]....
        /*0724*/ 	.word	0x00000580
        /*0728*/ 	.word	0x000000ff
        /*072c*/ 	.word	0x00028858
        /*0730*/ 	.short	0x0100
        /*0732*/ 	.byte	0x08
	.zero		1


	//   ....[9]....
        /*0734*/ 	.word	0x00000590
        /*0738*/ 	.word	0x000000ff
        /*073c*/ 	.word	0x00028868
        /*0740*/ 	.short	0x0100
        /*0742*/ 	.byte	0x08
	.zero		1


	//   ....[10]....
        /*0744*/ 	.word	0x00000680
        /*0748*/ 	.word	0x000000ff
        /*074c*/ 	.word	0x00028870
        /*0750*/ 	.short	0x0100
        /*0752*/ 	.byte	0x06
	.zero		1


	//   ....[11]....
        /*0754*/ 	.word	0x00000690
        /*0758*/ 	.word	0x000000ff
        /*075c*/ 	.word	0x00028880
        /*0760*/ 	.short	0x0100
        /*0762*/ 	.byte	0x06
	.zero		1


	//   ....[12]....
        /*0764*/ 	.word	0x000006a0
        /*0768*/ 	.word	0x000000ff
        /*076c*/ 	.word	0x00028878
        /*0770*/ 	.short	0x0100
        /*0772*/ 	.byte	0x06
	.zero		1


	//   ....[13]....
        /*0774*/ 	.word	0x000006b0
        /*0778*/ 	.word	0x000000ff
        /*077c*/ 	.word	0x00028888
        /*0780*/ 	.short	0x0100
        /*0782*/ 	.byte	0x06
	.zero		1


	//   ....[14]....
        /*0784*/ 	.word	0x000007e0
        /*0788*/ 	.word	0x000000ff
        /*078c*/ 	.word	0x00028890
        /*0790*/ 	.short	0x0100
        /*0792*/ 	.byte	0x08
	.zero		1


	//   ....[15]....
        /*0794*/ 	.word	0x000007f0
        /*0798*/ 	.word	0x000000ff
        /*079c*/ 	.word	0x000288a0
        /*07a0*/ 	.short	0x0100
        /*07a2*/ 	.byte	0x08
	.zero		1


	//   ....[16]....
        /*07a4*/ 	.word	0x00000800
        /*07a8*/ 	.word	0x000000ff
        /*07ac*/ 	.word	0x00028898
        /*07b0*/ 	.short	0x0100
        /*07b2*/ 	.byte	0x08
	.zero		1


	//   ....[17]....
        /*07b4*/ 	.word	0x00000810
        /*07b8*/ 	.word	0x000000ff
        /*07bc*/ 	.word	0x000288a8
        /*07c0*/ 	.short	0x0100
        /*07c2*/ 	.byte	0x08
	.zero		1


	//   ....[18]....
        /*07c4*/ 	.word	0x00000940
        /*07c8*/ 	.word	0x000000ff
        /*07cc*/ 	.word	0x000288b0
        /*07d0*/ 	.short	0x0100
        /*07d2*/ 	.byte	0x08
	.zero		1


	//   ....[19]....
        /*07d4*/ 	.word	0x00000950
        /*07d8*/ 	.word	0x000000ff
        /*07dc*/ 	.word	0x000288c0
        /*07e0*/ 	.short	0x0100
        /*07e2*/ 	.byte	0x08
	.zero		1


	//   ....[20]....
        /*07e4*/ 	.word	0x00000960
        /*07e8*/ 	.word	0x000000ff
        /*07ec*/ 	.word	0x000288b8
        /*07f0*/ 	.short	0x0100
        /*07f2*/ 	.byte	0x08
	.zero		1


	//   ....[21]....
        /*07f4*/ 	.word	0x00000970
        /*07f8*/ 	.word	0x000000ff
        /*07fc*/ 	.word	0x000288c8
        /*0800*/ 	.short	0x0100
        /*0802*/ 	.byte	0x08
	.zero		1


	//   ....[22]....
        /*0804*/ 	.word	0x00003350
        /*0808*/ 	.word	0x00000067
        /*080c*/ 	.word	0x00028890
        /*0810*/ 	.short	0x010a
        /*0812*/ 	.byte	0x3f
	.zero		1


	//   ....[23]....
        /*0814*/ 	.word	0x000058c0
        /*0818*/ 	.word	0x00000067
        /*081c*/ 	.word	0x00028890
        /*0820*/ 	.short	0x010a
        /*0822*/ 	.byte	0x3f
	.zero		1


	//   ....[24]....
        /*0824*/ 	.word	0x000079c0
        /*0828*/ 	.word	0x00000067
        /*082c*/ 	.word	0x00028890
        /*0830*/ 	.short	0x010a
        /*0832*/ 	.byte	0x3f
	.zero		1


	//   ....[25]....
        /*0834*/ 	.word	0x00008020
        /*0838*/ 	.word	0x0000002c
        /*083c*/ 	.word	0x00000000
        /*0840*/ 	.short	0x0101
        /*0842*/ 	.byte	0x3f
	.zero		1


	//   ....[26]....
        /*0844*/ 	.word	0x00008060
        /*0848*/ 	.word	0x00000067
        /*084c*/ 	.word	0x000288b0
        /*0850*/ 	.short	0x010a
        /*0852*/ 	.byte	0x3f
	.zero		1


	//   ....[27]....
        /*0854*/ 	.word	0x000086b0
        /*0858*/ 	.word	0x00000067
        /*085c*/ 	.word	0x00000000
        /*0860*/ 	.short	0x0101
        /*0862*/ 	.byte	0x3f
	.zero		1


	//   ....[28]....
        /*0864*/ 	.word	0x00008f60
        /*0868*/ 	.word	0x00000002
        /*086c*/ 	.word	0x00028800
        /*0870*/ 	.short	0x010a
        /*0872*/ 	.byte	0x3f
	.zero		1


	//   ....[29]....
        /*0874*/ 	.word	0x00008fb0
        /*0878*/ 	.word	0x00000002
        /*087c*/ 	.word	0x00028800
        /*0880*/ 	.short	0x010a
        /*0882*/ 	.byte	0x3f
	.zero		1


	//   ....[30]....
        /*0884*/ 	.word	0x0000a200
        /*0888*/ 	.word	0x00000002
        /*088c*/ 	.word	0x00028800
        /*0890*/ 	.short	0x010a
        /*0892*/ 	.byte	0x3f
	.zero		1


	//   ....[31]....
        /*0894*/ 	.word	0x0000c630
        /*0898*/ 	.word	0x00000002
        /*089c*/ 	.word	0x00028800
        /*08a0*/ 	.short	0x010a
        /*08a2*/ 	.byte	0x3f
	.zero		1


	//   ....[32]....
        /*08a4*/ 	.word	0x0000e140
        /*08a8*/ 	.word	0x00000003
        /*08ac*/ 	.word	0x00028830
        /*08b0*/ 	.short	0x010a
        /*08b2*/ 	.byte	0x3f
	.zero		1


	//   ....[33]....
        /*08b4*/ 	.word	0x0000e1b0
        /*08b8*/ 	.word	0x00000003
        /*08bc*/ 	.word	0x00028830
        /*08c0*/ 	.short	0x010a
        /*08c2*/ 	.byte	0x3f
	.zero		1


	//   ....[34]....
        /*08c4*/ 	.word	0x0000e770
        /*08c8*/ 	.word	0x00000000
        /*08cc*/ 	.word	0x00000000
        /*08d0*/ 	.short	0x0101
        /*08d2*/ 	.byte	0x3f
	.zero		1


	//   ....[35]....
        /*08d4*/ 	.word	0x00011470
        /*08d8*/ 	.word	0x0000000a
        /*08dc*/ 	.word	0x00028830
        /*08e0*/ 	.short	0x010a
        /*08e2*/ 	.byte	0x3f
	.zero		1


	//   ....[36]....
        /*08e4*/ 	.word	0x000114c0
        /*08e8*/ 	.word	0x0000000a
        /*08ec*/ 	.word	0x00028830
        /*08f0*/ 	.short	0x010a
        /*08f2*/ 	.byte	0x3f
	.zero		1


	//   ....[37]....
        /*08f4*/ 	.word	0x00011910
        /*08f8*/ 	.word	0x0000000a
        /*08fc*/ 	.word	0x00028850
        /*0900*/ 	.short	0x010a
        /*0902*/ 	.byte	0x3f
	.zero		1


	//   ....[38]....
        /*0904*/ 	.word	0x00011950
        /*0908*/ 	.word	0x0000000a
        /*090c*/ 	.word	0x00028850
        /*0910*/ 	.short	0x010a
        /*0912*/ 	.byte	0x3f
	.zero		1


	//   ....[39]....
        /*0914*/ 	.word	0x00011df0
        /*0918*/ 	.word	0x00000007
        /*091c*/ 	.word	0x00000000
        /*0920*/ 	.short	0x0101
        /*0922*/ 	.byte	0x3f
	.zero		1


	//   ....[40]....
        /*0924*/ 	.word	0x00013c80
        /*0928*/ 	.word	0x0000001f
        /*092c*/ 	.word	0x00000000
        /*0930*/ 	.short	0x0101
        /*0932*/ 	.byte	0x3f
	.zero		1


	//   ....[41]....
        /*0934*/ 	.word	0x000148d0
        /*0938*/ 	.word	0x00000000
        /*093c*/ 	.word	0x00028830
        /*0940*/ 	.short	0x010a
        /*0942*/ 	.byte	0x3f
	.zero		1


	//   ....[42]....
        /*0944*/ 	.word	0x00014920
        /*0948*/ 	.word	0x00000000
        /*094c*/ 	.word	0x00028830
        /*0950*/ 	.short	0x010a
        /*0952*/ 	.byte	0x3f
	.zero		1


	//   ....[43]....
        /*0954*/ 	.word	0x00014d70
        /*0958*/ 	.word	0x00000009
        /*095c*/ 	.word	0x00028850
        /*0960*/ 	.short	0x010a
        /*0962*/ 	.byte	0x3f
	.zero		1


	//   ....[44]....
        /*0964*/ 	.word	0x00014db0
        /*0968*/ 	.word	0x00000009
        /*096c*/ 	.word	0x00028850
        /*0970*/ 	.short	0x010a
        /*0972*/ 	.byte	0x3f
	.zero		1


	//   ....[45]....
        /*0974*/ 	.word	0x00016110
        /*0978*/ 	.word	0x0000000d
        /*097c*/ 	.word	0x00000000
        /*0980*/ 	.short	0x0101
        /*0982*/ 	.byte	0x3f
	.zero		1


	//   ....[46]....
        /*0984*/ 	.word	0x000161b0
        /*0988*/ 	.word	0x0000001b
        /*098c*/ 	.word	0x00000000
        /*0990*/ 	.short	0x0101
        /*0992*/ 	.byte	0x3f
	.zero		1


	//   ....[47]....
        /*0994*/ 	.word	0x00016b30
        /*0998*/ 	.word	0x00000000
        /*099c*/ 	.word	0x00028830
        /*09a0*/ 	.short	0x010a
        /*09a2*/ 	.byte	0x3f
	.zero		1


	//   ....[48]....
        /*09a4*/ 	.word	0x00016b80
        /*09a8*/ 	.word	0x00000000
        /*09ac*/ 	.word	0x00028830
        /*09b0*/ 	.short	0x010a
        /*09b2*/ 	.byte	0x3f
	.zero		1


	//   ....[49]....
        /*09b4*/ 	.word	0x00016fd0
        /*09b8*/ 	.word	0x00000009
        /*09bc*/ 	.word	0x00028850
        /*09c0*/ 	.short	0x010a
        /*09c2*/ 	.byte	0x3f
	.zero		1


	//   ....[50]....
        /*09c4*/ 	.word	0x00017010
        /*09c8*/ 	.word	0x00000009
        /*09cc*/ 	.word	0x00028850
        /*09d0*/ 	.short	0x010a
        /*09d2*/ 	.byte	0x3f
	.zero		1


	//   ....[51]....
        /*09d4*/ 	.word	0x000174d0
        /*09d8*/ 	.word	0x00000009
        /*09dc*/ 	.word	0x00000000
        /*09e0*/ 	.short	0x0101
        /*09e2*/ 	.byte	0x3f
	.zero		1


	//   ....[52]....
        /*09e4*/ 	.word	0x00018800
        /*09e8*/ 	.word	0x0000000e
        /*09ec*/ 	.word	0x00000000
        /*09f0*/ 	.short	0x0101
        /*09f2*/ 	.byte	0x3f
	.zero		1


	//   ....[53]....
        /*09f4*/ 	.word	0x00019ce0
        /*09f8*/ 	.word	0x0000000a
        /*09fc*/ 	.word	0x00028850
        /*0a00*/ 	.short	0x010a
        /*0a02*/ 	.byte	0x3f
	.zero		1


	//   ....[54]....
        /*0a04*/ 	.word	0x00019d60
        /*0a08*/ 	.word	0x0000000a
        /*0a0c*/ 	.word	0x00028850
        /*0a10*/ 	.short	0x010a
        /*0a12*/ 	.byte	0x3f
	.zero		1


	//   ....[55]....
        /*0a14*/ 	.word	0x0001a340
        /*0a18*/ 	.word	0x0000000a
        /*0a1c*/ 	.word	0x00000000
        /*0a20*/ 	.short	0x0101
        /*0a22*/ 	.byte	0x3f
	.zero		1


	//   ....[56]....
        /*0a24*/ 	.word	0x0001b570
        /*0a28*/ 	.word	0x00000000
        /*0a2c*/ 	.word	0x00000000
        /*0a30*/ 	.short	0x0101
        /*0a32*/ 	.byte	0x3f
	.zero		1


	//   ....[57]....
        /*0a34*/ 	.word	0x0001dbb0
        /*0a38*/ 	.word	0x0000000c
        /*0a3c*/ 	.word	0x00028820
        /*0a40*/ 	.short	0x010a
        /*0a42*/ 	.byte	0x3f
	.zero		1


	//   ....[58]....
        /*0a44*/ 	.word	0x0001dc40
        /*0a48*/ 	.word	0x00000008
        /*0a4c*/ 	.word	0x000288a0
        /*0a50*/ 	.short	0x010a
        /*0a52*/ 	.byte	0x3f
	.zero		1


	//   ....[59]....
        /*0a54*/ 	.word	0x0001de70
        /*0a58*/ 	.word	0x00000008
        /*0a5c*/ 	.word	0x000288c0
        /*0a60*/ 	.short	0x010a
        /*0a62*/ 	.byte	0x3f
	.zero		1


	//   ....[60]....
        /*0a64*/ 	.word	0x0001e1c0
        /*0a68*/ 	.word	0x00000008
        /*0a6c*/ 	.word	0x000288a0
        /*0a70*/ 	.short	0x010a
        /*0a72*/ 	.byte	0x3f
	.zero		1


	//   ....[61]....
        /*0a74*/ 	.word	0x0001e3e0
        /*0a78*/ 	.word	0x00000008
        /*0a7c*/ 	.word	0x000288c0
        /*0a80*/ 	.short	0x010a
        /*0a82*/ 	.byte	0x3f
	.zero		1


	//   ....[62]....
        /*0a84*/ 	.word	0x0001f4d0
        /*0a88*/ 	.word	0x00000007
        /*0a8c*/ 	.word	0x00028840
        /*0a90*/ 	.short	0x010a
        /*0a92*/ 	.byte	0x3f
	.zero		1


	//   ....[63]....
        /*0a94*/ 	.word	0x0001f9a0
        /*0a98*/ 	.word	0x0000000a
        /*0a9c*/ 	.word	0x00028820
        /*0aa0*/ 	.short	0x010a
        /*0aa2*/ 	.byte	0x3f
	.zero		1


	//   ....[64]....
        /*0aa4*/ 	.word	0x0001fce0
        /*0aa8*/ 	.word	0x00000003
        /*0aac*/ 	.word	0x00028840
        /*0ab0*/ 	.short	0x010a
        /*0ab2*/ 	.byte	0x3f
	.zero		1


	//   ....[65]....
        /*0ab4*/ 	.word	0x0001ffa0
        /*0ab8*/ 	.word	0x00000008
        /*0abc*/ 	.word	0x00000060
        /*0ac0*/ 	.short	0x010a
        /*0ac2*/ 	.byte	0x3f
	.zero		1


	//   ....[66]....
        /*0ac4*/ 	.word	0x00020590
        /*0ac8*/ 	.word	0x00000002
        /*0acc*/ 	.word	0x00028840
        /*0ad0*/ 	.short	0x010a
        /*0ad2*/ 	.byte	0x3f
	.zero		1


	//   ....[67]....
        /*0ad4*/ 	.word	0x00020850
        /*0ad8*/ 	.word	0x00000002
        /*0adc*/ 	.word	0x00000060
        /*0ae0*/ 	.short	0x010a
        /*0ae2*/ 	.byte	0x3f
	.zero		1


	//   ....[68]....
        /*0ae4*/ 	.word	0x00020d20
        /*0ae8*/ 	.word	0x00000002
        /*0aec*/ 	.word	0x00028840
        /*0af0*/ 	.short	0x010a
        /*0af2*/ 	.byte	0x3f
	.zero		1


	//   ....[69]....
        /*0af4*/ 	.word	0x00020fe0
        /*0af8*/ 	.word	0x00000003
        /*0afc*/ 	.word	0x00000060
        /*0b00*/ 	.short	0x010a
        /*0b02*/ 	.byte	0x3f
	.zero		1


	//   ....[70]....
        /*0b04*/ 	.word	0x00021450
        /*0b08*/ 	.word	0x00000003
        /*0b0c*/ 	.word	0x00028860
        /*0b10*/ 	.short	0x010a
        /*0b12*/ 	.byte	0x3f
	.zero		1


	//   ....[71]....
        /*0b14*/ 	.word	0x00022430
        /*0b18*/ 	.word	0x00000000
        /*0b1c*/ 	.word	0x00028820
        /*0b20*/ 	.short	0x010a
        /*0b22*/ 	.byte	0x3f
	.zero		1


	//   ....[72]....
        /*0b24*/ 	.word	0x000225e0
        /*0b28*/ 	.word	0x00000006
        /*0b2c*/ 	.word	0x00000000
        /*0b30*/ 	.short	0x010a
        /*0b32*/ 	.byte	0x3f
	.zero		1


	//   ....[73]....
        /*0b34*/ 	.word	0x00022650
        /*0b38*/ 	.word	0x00000007
        /*0b3c*/ 	.word	0x00000000
        /*0b40*/ 	.short	0x010a
        /*0b42*/ 	.byte	0x3f
	.zero		1


	//   ....[74]....
        /*0b44*/ 	.word	0x000226c0
        /*0b48*/ 	.word	0x00000004
        /*0b4c*/ 	.word	0x00000000
        /*0b50*/ 	.short	0x010a
        /*0b52*/ 	.byte	0x3f
	.zero		1


	//   ....[75]....
        /*0b54*/ 	.word	0x000226f0
        /*0b58*/ 	.word	0x00000003
        /*0b5c*/ 	.word	0x00000000
        /*0b60*/ 	.short	0x010a
        /*0b62*/ 	.byte	0x3f
	.zero		1


	//   ....[76]....
        /*0b64*/ 	.word	0x00022750
        /*0b68*/ 	.word	0x00000067
        /*0b6c*/ 	.word	0x00028890
        /*0b70*/ 	.short	0x010a
        /*0b72*/ 	.byte	0x3f
	.zero		1


	//   ....[77]....
        /*0b74*/ 	.word	0x000227a0
        /*0b78*/ 	.word	0x00000067
        /*0b7c*/ 	.word	0x00028890
        /*0b80*/ 	.short	0x010a
        /*0b82*/ 	.byte	0x3f
	.zero		1


	//   ....[78]....
        /*0b84*/ 	.word	0x000227f0
        /*0b88*/ 	.word	0x00000067
        /*0b8c*/ 	.word	0x00028890
        /*0b90*/ 	.short	0x010a
        /*0b92*/ 	.byte	0x3f
	.zero		1


	//   ....[79]....
        /*0b94*/ 	.word	0x00022840
        /*0b98*/ 	.word	0x00000067
        /*0b9c*/ 	.word	0x000288b0
        /*0ba0*/ 	.short	0x010a
        /*0ba2*/ 	.byte	0x3f
	.zero		1


	//   ....[80]....
        /*0ba4*/ 	.word	0x00023340
        /*0ba8*/ 	.word	0x00000002
        /*0bac*/ 	.word	0x00028800
        /*0bb0*/ 	.short	0x010a
        /*0bb2*/ 	.byte	0x3f
	.zero		1


	//   ....[81]....
        /*0bb4*/ 	.word	0x00023d90
        /*0bb8*/ 	.word	0x00000002
        /*0bbc*/ 	.word	0x00028800
        /*0bc0*/ 	.short	0x010a
        /*0bc2*/ 	.byte	0x3f
	.zero		1


	//   ....[82]....
        /*0bc4*/ 	.word	0x00023de0
        /*0bc8*/ 	.word	0x00000003
        /*0bcc*/ 	.word	0x00028830
        /*0bd0*/ 	.short	0x010a
        /*0bd2*/ 	.byte	0x3f
	.zero		1


	//   ....[83]....
        /*0bd4*/ 	.word	0x00023e30
        /*0bd8*/ 	.word	0x0000000a
        /*0bdc*/ 	.word	0x00028830
        /*0be0*/ 	.short	0x010a
        /*0be2*/ 	.byte	0x3f
	.zero		1


	//   ....[84]....
        /*0be4*/ 	.word	0x00023e80
        /*0be8*/ 	.word	0x0000000a
        /*0bec*/ 	.word	0x00028850
        /*0bf0*/ 	.short	0x010a
        /*0bf2*/ 	.byte	0x3f
	.zero		1


	//   ....[85]....
        /*0bf4*/ 	.word	0x00023ed0
        /*0bf8*/ 	.word	0x00000000
        /*0bfc*/ 	.word	0x00028830
        /*0c00*/ 	.short	0x010a
        /*0c02*/ 	.byte	0x3f
	.zero		1


	//   ....[86]....
        /*0c04*/ 	.word	0x00023f20
        /*0c08*/ 	.word	0x00000009
        /*0c0c*/ 	.word	0x00028850
        /*0c10*/ 	.short	0x010a
        /*0c12*/ 	.byte	0x3f
	.zero		1


	//   ....[87]....
        /*0c14*/ 	.word	0x00023f70
        /*0c18*/ 	.word	0x00000000
        /*0c1c*/ 	.word	0x00028830
        /*0c20*/ 	.short	0x010a
        /*0c22*/ 	.byte	0x3f
	.zero		1


	//   ....[88]....
        /*0c24*/ 	.word	0x00023fc0
        /*0c28*/ 	.word	0x00000009
        /*0c2c*/ 	.word	0x00028850
        /*0c30*/ 	.short	0x010a
        /*0c32*/ 	.byte	0x3f
	.zero		1


	//   ....[89]....
        /*0c34*/ 	.word	0x00024010
        /*0c38*/ 	.word	0x0000000a
        /*0c3c*/ 	.word	0x00028850
        /*0c40*/ 	.short	0x010a
        /*0c42*/ 	.byte	0x3f
	.zero		1


	//   ....[90]....
        /*0c44*/ 	.word	0x000241b0
        /*0c48*/ 	.word	0x0000000c
        /*0c4c*/ 	.word	0x00028820
        /*0c50*/ 	.short	0x010a
        /*0c52*/ 	.byte	0x3f
	.zero		1


	//   ....[91]....
        /*0c54*/ 	.word	0x00024200
        /*0c58*/ 	.word	0x00000008
        /*0c5c*/ 	.word	0x000288a0
        /*0c60*/ 	.short	0x010a
        /*0c62*/ 	.byte	0x3f
	.zero		1


	//   ....[92]....
        /*0c64*/ 	.word	0x00024250
        /*0c68*/ 	.word	0x00000008
        /*0c6c*/ 	.word	0x000288c0
        /*0c70*/ 	.short	0x010a
        /*0c72*/ 	.byte	0x3f
	.zero		1


	//   ....[93]....
        /*0c74*/ 	.word	0x000242a0
        /*0c78*/ 	.word	0x00000008
        /*0c7c*/ 	.word	0x000288a0
        /*0c80*/ 	.short	0x010a
        /*0c82*/ 	.byte	0x3f
	.zero		1


	//   ....[94]....
        /*0c84*/ 	.word	0x000242f0
        /*0c88*/ 	.word	0x00000008
        /*0c8c*/ 	.word	0x000288c0
        /*0c90*/ 	.short	0x010a
        /*0c92*/ 	.byte	0x3f
	.zero		1


	//   ....[95]....
        /*0c94*/ 	.word	0x00024490
        /*0c98*/ 	.word	0x00000007
        /*0c9c*/ 	.word	0x00028840
        /*0ca0*/ 	.short	0x010a
        /*0ca2*/ 	.byte	0x3f
	.zero		1


	//   ....[96]....
        /*0ca4*/ 	.word	0x00024510
        /*0ca8*/ 	.word	0x00000003
        /*0cac*/ 	.word	0x00028820
        /*0cb0*/ 	.short	0x010a
        /*0cb2*/ 	.byte	0x3f
	.zero		1


	//   ....[97]....
        /*0cb4*/ 	.word	0x00024560
        /*0cb8*/ 	.word	0x00000003
        /*0cbc*/ 	.word	0x00028840
        /*0cc0*/ 	.short	0x010a
        /*0cc2*/ 	.byte	0x3f
	.zero		1


	//   ....[98]....
        /*0cc4*/ 	.word	0x000245b0
        /*0cc8*/ 	.word	0x00000008
        /*0ccc*/ 	.word	0x00000060
        /*0cd0*/ 	.short	0x010a
        /*0cd2*/ 	.byte	0x3f
	.zero		1


	//   ....[99]....
        /*0cd4*/ 	.word	0x00024600
        /*0cd8*/ 	.word	0x00000002
        /*0cdc*/ 	.word	0x00028840
        /*0ce0*/ 	.short	0x010a
        /*0ce2*/ 	.byte	0x3f
	.zero		1


	//   ....[100]....
        /*0ce4*/ 	.word	0x00024650
        /*0ce8*/ 	.word	0x00000002
        /*0cec*/ 	.word	0x00000060
        /*0cf0*/ 	.short	0x010a
        /*0cf2*/ 	.byte	0x3f
	.zero		1


	//   ....[101]....
        /*0cf4*/ 	.word	0x000246a0
        /*0cf8*/ 	.word	0x00000002
        /*0cfc*/ 	.word	0x00028840
        /*0d00*/ 	.short	0x010a
        /*0d02*/ 	.byte	0x3f
	.zero		1


	//   ....[102]....
        /*0d04*/ 	.word	0x000246f0
        /*0d08*/ 	.word	0x00000003
        /*0d0c*/ 	.word	0x00000060
        /*0d10*/ 	.short	0x010a
        /*0d12*/ 	.byte	0x3f
	.zero		1


	//   ....[103]....
        /*0d14*/ 	.word	0x00024740
        /*0d18*/ 	.word	0x00000003
        /*0d1c*/ 	.word	0x00028860
        /*0d20*/ 	.short	0x010a
        /*0d22*/ 	.byte	0x3f
	.zero		1


	//   ....[104]....
        /*0d24*/ 	.word	0x00025100
        /*0d28*/ 	.word	0x00000000
        /*0d2c*/ 	.word	0x00028820
        /*0d30*/ 	.short	0x010a
        /*0d32*/ 	.byte	0x3f
	.zero		1


	//   ....[105]....
        /*0d34*/ 	.word	0x000252a0
        /*0d38*/ 	.word	0x00000006
        /*0d3c*/ 	.word	0x00000000
        /*0d40*/ 	.short	0x010a
        /*0d42*/ 	.byte	0x3f
	.zero		1


	//   ....[106]....
        /*0d44*/ 	.word	0x000252f0
        /*0d48*/ 	.word	0x00000007
        /*0d4c*/ 	.word	0x00000000
        /*0d50*/ 	.short	0x010a
        /*0d52*/ 	.byte	0x3f
	.zero		1


	//   ....[107]....
        /*0d54*/ 	.word	0x00025340
        /*0d58*/ 	.word	0x00000004
        /*0d5c*/ 	.word	0x00000000
        /*0d60*/ 	.short	0x010a
        /*0d62*/ 	.byte	0x3f
	.zero		1


	//----- nvinfo : EIATTR_NUM_MBARRIERS
	.align		4
.L_272:
        /*0d64*/ 	.byte	0x03, 0x38
        /*0d66*/ 	.short	0x0016


	//----- nvinfo : EIATTR_EXIT_INSTR_OFFSETS
	.align		4
        /*0d68*/ 	.byte	0x04, 0x1c
        /*0d6a*/ 	.short	(.L_274 - .L_273)


	//   ....[0]....
.L_273:
        /*0d6c*/ 	.word	0x00022740


	//----- nvinfo : EIATTR_MAX_THREADS
	.align		4
.L_274:
        /*0d70*/ 	.byte	0x04, 0x05
        /*0d72*/ 	.short	(.L_276 - .L_275)
.L_275:
        /*0d74*/ 	.word	0x00000180
        /*0d78*/ 	.word	0x00000001
        /*0d7c*/ 	.word	0x00000001


	//----- nvinfo : EIATTR_CRS_STACK_SIZE
	.align		4
.L_276:
        /*0d80*/ 	.byte	0x04, 0x1e
        /*0d82*/ 	.short	(.L_278 - .L_277)
.L_277:
        /*0d84*/ 	.word	0x00000000


	//----- nvinfo : EIATTR_CBANK_PARAM_SIZE
	.align		4
.L_278:
        /*0d88*/ 	.byte	0x03, 0x19
        /*0d8a*/ 	.short	0x0a70


	//----- nvinfo : EIATTR_PARAM_CBANK
	.align		4
        /*0d8c*/ 	.byte	0x04, 0x0a
        /*0d8e*/ 	.short	(.L_280 - .L_279)
	.align		4
.L_279:
        /*0d90*/ 	.word	index@(.nv.constant0._ZN7cutlass13device_kernelIN5flash11enable_sm90INS1_16FlashAttnFwdSm90INS1_25CollectiveMainloopFwdSm90ILi2EN4cute5tupleIJNS5_1CILi1EEES8_S8_EEENS6_IJNS7_ILi128EEESA_SA_EEELi128ENS_6half_tEfNS_4arch4Sm90ELb0ELb1ELb0ELb1ELb0ELb1ELb0ELb1ELb1ELb0ELb0ELb0EEENS1_21CollectiveEpilogueFwdISB_S9_SC_SE_Li256ELb1ELb0ELb0ELb0EEENS1_36VarlenDynamicPersistentTileSchedulerILi128ELi128ELi256ELi32ELb0ELb0ELb1ELb1ELb0ELb1EEEEEEEEEvNT_6ParamsE)
        /*0d94*/ 	.short	0x0210
        /*0d96*/ 	.short	0x0a70


	//----- nvinfo : EIATTR_SW_WAR
	.align		4
.L_280:
        /*0d98*/ 	.byte	0x04, 0x36
        /*0d9a*/ 	.short	(.L_282 - .L_281)
.L_281:
        /*0d9c*/ 	.word	0x00000008
.L_282:


//--------------------- .nv.info._ZN7cutlass13device_kernelIN5flash11enable_sm90INS1_16FlashAttnFwdSm90INS1_25CollectiveMainloopFwdSm90ILi2EN4cute5tupleIJNS5_1CILi1EEES8_S8_EEENS6_IJNS7_ILi128EEESA_SA_EEELi128ENS_6half_tEfNS_4arch4Sm90ELb1ELb0ELb0ELb0ELb0ELb0ELb0ELb1ELb1ELb0ELb0ELb0EEENS1_21CollectiveEpilogueFwdISB_S9_SC_SE_Li256ELb0ELb0ELb0ELb0EEENS1_30DynamicPersistentTileSchedulerILi256ELi32ELb0ELb0ELb1EEEEEEEEEvNT_6ParamsE --------------------------
	.section	.nv.info._ZN7cutlass13device_kernelIN5flash11enable_sm90INS1_16FlashAttnFwdSm90INS1_25CollectiveMainloopFwdSm90ILi2EN4cute5tupleIJNS5_1CILi1EEES8_S8_EEENS6_IJNS7_ILi128EEESA_SA_EEELi128ENS_6half_tEfNS_4arch4Sm90ELb1ELb0ELb0ELb0ELb0ELb0ELb0ELb1ELb1ELb0ELb0ELb0EEENS1_21CollectiveEpilogueFwdISB_S9_SC_SE_Li256ELb0ELb0ELb0ELb0EEENS1_30DynamicPersistentTileSchedulerILi256ELi32ELb0ELb0ELb1EEEEEEEEEvNT_6ParamsE,"",@"SHT_CUDA_INFO"
	.sectionflags	@""
	.align	4


	//----- nvinfo : EIATTR_CUDA_API_VERSION
	.align		4
        /*0000*/ 	.byte	0x04, 0x37
        /*0002*/ 	.short	(.L_284 - .L_283)
.L_283:
        /*0004*/ 	.word	0x00000082


	//----- nvinfo : EIATTR_KPARAM_INFO
	.align		4
.L_284:
        /*0008*/ 	.byte	0x04, 0x17
        /*000a*/ 	.short	(.L_286 - .L_285)
.L_285:
        /*000c*/ 	.word	0x00000000
        /*0010*/ 	.short	0x0000
        /*0012*/ 	.short	0x0070
        /*0014*/ 	.byte	0x00, 0xf0, 0x01, 0x2e


	//----- nvinfo : EIATTR_SPARSE_MMA_MASK
	.align		4
.L_286:
        /*0018*/ 	.byte	0x03, 0x50
        /*001a*/ 	.short	0x0000


	//----- nvinfo : EIATTR_MAXREG_COUNT
	.align		4
        /*001c*/ 	.byte	0x03, 0x1b
        /*001e*/ 	.short	0x00a8


	//----- nvinfo : EIATTR_NUM_BARRIERS
	.align		4
        /*0020*/ 	.byte	0x02, 0x4c
        /*0022*/ 	.byte	0x10
	.zero		1


	//----- nvinfo : EIATTR_EXTERNS
	.align		4
        /*0024*/ 	.byte	0x04, 0x0f
        /*0026*/ 	.short	(.L_288 - .L_287)


	//   ....[0]....
	.align		4
.L_287:
        /*0028*/ 	.word	index@(__assertfail)


	//----- nvinfo : EIATTR_MERCURY_ISA_VERSION
	.align		4
.L_288:
        /*002c*/ 	.byte	0x03, 0x5f
        /*002e*/ 	.short	0x0101


	//----- nvinfo : EIATTR_INT_WARP_WIDE_INSTR_OFFSETS
	.align		4
        /*0030*/ 	.byte	0x04, 0x31
        /*0032*/ 	.short	(.L_290 - .L_289)


	//   ....[0]....
.L_289:
        /*0034*/ 	.word	0x00000180


	//   ....[1]....
        /*0038*/ 	.word	0x000001b0


	//   ....[2]....
        /*003c*/ 	.word	0x000001c0


	//   ....[3]....
        /*0040*/ 	.word	0x0000a8c0


	//   ....[4]....
        /*0044*/ 	.word	0x0000a950


	//   ....[5]....
        /*0048*/ 	.word	0x0000ae60


	//   ....[6]....
        /*004c*/ 	.word	0x0000c8b0


	//   ....[7]....
        /*0050*/ 	.word	0x0000c940


	//----- nvinfo : EIATTR_COOP_GROUP_MASK_REGIDS
	.align		4
.L_290:
        /*0054*/ 	.byte	0x04, 0x29
        /*0056*/ 	.short	(.L_292 - .L_291)


	//   ....[0]....
.L_291:
        /*0058*/ 	.word	0xffffffff


	//   ....[1]....
        /*005c*/ 	.word	0xffffffff


	//   ....[2]....
        /*0060*/ 	.word	0xffffffff


	//   ....[3]....
        /*0064*/ 	.word	0xffffffff


	//   ....[4]....
        /*0068*/ 	.word	0xffffffff


	//   ....[5]....
        /*006c*/ 	.word	0xffffffff


	//   ....[6]....
        /*0070*/ 	.word	0xffffffff


	//   ....[7]....
        /*0074*/ 	.word	0xffffffff


	//   ....[8]....
        /*0078*/ 	.word	0xffffffff


	//   ....[9]....
        /*007c*/ 	.word	0xffffffff


	//   ....[10]....
        /*0080*/ 	.word	0xffffffff


	//   ....[11]....
        /*0084*/ 	.word	0xffffffff


	//   ....[12]....
        /*0088*/ 	.word	0xffffffff


	//   ....[13]....
        /*008c*/ 	.word	0xffffffff


	//   ....[14]....
        /*0090*/ 	.word	0xffffffff


	//   ....[15]....
        /*0094*/ 	.word	0xffffffff


	//   ....[16]....
        /*0098*/ 	.word	0xffffffff


	//   ....[17]....
        /*009c*/ 	.word	0xffffffff


	//   ....[18]....
        /*00a0*/ 	.word	0xffffffff


	//   ....[19]....
        /*00a4*/ 	.word	0xffffffff


	//   ....[20]....
        /*00a8*/ 	.word	0xffffffff


	//   ....[21]....
        /*00ac*/ 	.word	0xffffffff


	//   ....[22]....
        /*00b0*/ 	.word	0xffffffff


	//   ....[23]....
        /*00b4*/ 	.word	0xffffffff


	//   ....[24]....
        /*00b8*/ 	.word	0xffffffff


	//   ....[25]....
        /*00bc*/ 	.word	0xffffffff


	//   ....[26]....
        /*00c0*/ 	.word	0xffffffff


	//   ....[27]....
        /*00c4*/ 	.word	0xffffffff


	//   ....[28]....
        /*00c8*/ 	.word	0x0500000f


	//   ....[29]....
        /*00cc*/ 	.word	0x0500000f


	//----- nvinfo : EIATTR_COOP_GROUP_INSTR_OFFSETS
	.align		4
.L_292:
        /*00d0*/ 	.byte	0x04, 0x28
        /*00d2*/ 	.short	(.L_294 - .L_293)


	//   ....[0]....
.L_293:
        /*00d4*/ 	.word	0x00000060


	//   ....[1]....
        /*00d8*/ 	.word	0x00000190


	//   ....[2]....
        /*00dc*/ 	.word	0x000001e0


	//   ....[3]....
        /*00e0*/ 	.word	0x000003d0


	//   ....[4]....
        /*00e4*/ 	.word	0x00000530


	//   ....[5]....
        /*00e8*/ 	.word	0x00000650


	//   ....[6]....
        /*00ec*/ 	.word	0x000007b0


	//   ....[7]....
        /*00f0*/ 	.word	0x00001410


	//   ....[8]....
        /*00f4*/ 	.word	0x00002560


	//   ....[9]....
        /*00f8*/ 	.word	0x000025b0


	//   ....[10]....
        /*00fc*/ 	.word	0x00003030


	//   ....[11]....
        /*0100*/ 	.word	0x000030c0


	//   ....[12]....
        /*0104*/ 	.word	0x00004b50


	//   ....[13]....
        /*0108*/ 	.word	0x00004be0


	//   ....[14]....
        /*010c*/ 	.word	0x000055b0


	//   ....[15]....
        /*0110*/ 	.word	0x000056d0


	//   ....[16]....
        /*0114*/ 	.word	0x00006ea0


	//   ....[17]....
        /*0118*/ 	.word	0x00006ed0


	//   ....[18]....
        /*011c*/ 	.word	0x00007160


	//   ....[19]....
        /*0120*/ 	.word	0x000071d0


	//   ....[20]....
        /*0124*/ 	.word	0x000087e0


	//   ....[21]....
        /*0128*/ 	.word	0x00008820


	//   ....[22]....
        /*012c*/ 	.word	0x00008920


	//   ....[23]....
        /*0130*/ 	.word	0x00008930


	//   ....[24]....
        /*0134*/ 	.word	0x00009840


	//   ....[25]....
        /*0138*/ 	.word	0x0000a350


	//   ....[26]....
        /*013c*/ 	.word	0x0000cc50


	//   ....[27]....
        /*0140*/ 	.word	0x0000ce00


	//   ....[28]....
        /*0144*/ 	.word	0x0000d370


	//   ....[29]....
        /*0148*/ 	.word	0x0000d750


	//----- nvinfo : EIATTR_REG_RECONFIG
	.align		4
.L_294:
        /*014c*/ 	.byte	0x01, 0x54
	.zero		2


	//----- nvinfo : EIATTR_SYSCALL_OFFSETS
	.align		4
        /*0150*/ 	.byte	0x04, 0x46
        /*0152*/ 	.short	(.L_296 - .L_295)


	//   ....[0]....
.L_295:
        /*0154*/ 	.word	0x000015c0


	//   ....[1]....
        /*0158*/ 	.word	0x0000aae0


	//   ....[2]....
        /*015c*/ 	.word	0x0000ac20


	//   ....[3]....
        /*0160*/ 	.word	0x0000ad20


	//----- nvinfo : EIATTR_MBARRIER_INSTR_OFFSETS
	.align		4
.L_296:
        /*0164*/ 	.byte	0x04, 0x39
        /*0166*/ 	.short	(.L_298 - .L_297)


	//   ....[0]....
.L_297:
        /*0168*/ 	.word	0x00000280
        /*016c*/ 	.word	0x000000ff
        /*0170*/ 	.word	0x00028800
        /*0174*/ 	.short	0x0100
        /*0176*/ 	.byte	0x06
	.zero		1


	//   ....[1]....
        /*0178*/ 	.word	0x00000290
        /*017c*/ 	.word	0x000000ff
        /*0180*/ 	.word	0x00028820
        /*0184*/ 	.short	0x0100
        /*0186*/ 	.byte	0x06
	.zero		1


	//   ....[2]....
        /*0188*/ 	.word	0x00000380
        /*018c*/ 	.word	0x000000ff
        /*0190*/ 	.word	0x00028830
        /*0194*/ 	.short	0x0100
        /*0196*/ 	.byte	0x08
	.zero		1


	//   ....[3]....
        /*0198*/ 	.word	0x00000390
        /*019c*/ 	.word	0x000000ff
        /*01a0*/ 	.word	0x00028840
        /*01a4*/ 	.short	0x0100
        /*01a6*/ 	.byte	0x08
	.zero		1


	//   ....[4]....
        /*01a8*/ 	.word	0x000003a0
        /*01ac*/ 	.word	0x000000ff
        /*01b0*/ 	.word	0x00028838
        /*01b4*/ 	.short	0x0100
        /*01b6*/ 	.byte	0x08
	.zero		1


	//   ....[5]....
        /*01b8*/ 	.word	0x000003b0
        /*01bc*/ 	.word	0x000000ff
        /*01c0*/ 	.word	0x00028848
        /*01c4*/ 	.short	0x0100
        /*01c6*/ 	.byte	0x08
	.zero		1


	//   ....[6]....
        /*01c8*/ 	.word	0x000004e0
        /*01cc*/ 	.word	0x000000ff
        /*01d0*/ 	.word	0x00028850
        /*01d4*/ 	.short	0x0100
        /*01d6*/ 	.byte	0x08
	.zero		1


	//   ....[7]....
        /*01d8*/ 	.word	0x000004f0
        /*01dc*/ 	.word	0x000000ff
        /*01e0*/ 	.word	0x00028860
        /*01e4*/ 	.short	0x0100
        /*01e6*/ 	.byte	0x08
	.zero		1


	//   ....[8]....
        /*01e8*/ 	.word	0x00000500
        /*01ec*/ 	.word	0x000000ff
        /*01f0*/ 	.word	0x00028858
        /*01f4*/ 	.short	0x0100
        /*01f6*/ 	.byte	0x08
	.zero		1


	//   ....[9]....
        /*01f8*/ 	.word	0x00000510
        /*01fc*/ 	.word	0x000000ff
        /*0200*/ 	.word	0x00028868
        /*0204*/ 	.short	0x0100
        /*0206*/ 	.byte	0x08
	.zero		1


	//   ....[10]....
        /*0208*/ 	.word	0x00000600
        /*020c*/ 	.word	0x000000ff
        /*0210*/ 	.word	0x00028870
        /*0214*/ 	.short	0x0100
        /*0216*/ 	.byte	0x06
	.zero		1


	//   ....[11]....
        /*0218*/ 	.word	0x00000610
        /*021c*/ 	.word	0x000000ff
        /*0220*/ 	.word	0x00028880
        /*0224*/ 	.short	0x0100
        /*0226*/ 	.byte	0x06
	.zero		1


	//   ....[12]....
        /*0228*/ 	.word	0x00000620
        /*022c*/ 	.word	0x000000ff
        /*0230*/ 	.word	0x00028878
        /*0234*/ 	.short	0x0100
        /*0236*/ 	.byte	0x06
	.zero		1


	//   ....[13]....
        /*0238*/ 	.word	0x00000630
        /*023c*/ 	.word	0x000000ff
        /*0240*/ 	.word	0x00028888
        /*0244*/ 	.short	0x0100
        /*0246*/ 	.byte	0x06
	.zero		1


	//   ....[14]....
        /*0248*/ 	.word	0x00000760
        /*024c*/ 	.word	0x000000ff
        /*0250*/ 	.word	0x00028890
        /*0254*/ 	.short	0x0100
        /*0256*/ 	.byte	0x08
	.zero		1


	//   ....[15]....
        /*0258*/ 	.word	0x00000770
        /*025c*/ 	.word	0x000000ff
        /*0260*/ 	.word	0x000288a0
        /*0264*/ 	.short	0x0100
        /*0266*/ 	.byte	0x08
	.zero		1


	//   ....[16]....
        /*0268*/ 	.word	0x00000780
        /*026c*/ 	.word	0x000000ff
        /*0270*/ 	.word	0x00028898
        /*0274*/ 	.short	0x0100
        /*0276*/ 	.byte	0x08
	.zero		1


	//   ....[17]....
        /*0278*/ 	.word	0x00000790
        /*027c*/ 	.word	0x000000ff
        /*0280*/ 	.word	0x000288a8
        /*0284*/ 	.short	0x0100
        /*0286*/ 	.byte	0x08
	.zero		1


	//   ....[18]....
        /*0288*/ 	.word	0x000008c0
        /*028c*/ 	.word	0x000000ff
        /*0290*/ 	.word	0x000288b0
        /*0294*/ 	.short	0x0100
        /*0296*/ 	.byte	0x08
	.zero		1


	//   ....[19]....
        /*0298*/ 	.word	0x000008d0
        /*029c*/ 	.word	0x000000ff
        /*02a0*/ 	.word	0x000288c0
        /*02a4*/ 	.short	0x0100
        /*02a6*/ 	.byte	0x08
	.zero		1


	//   ....[20]....
        /*02a8*/ 	.word	0x000008e0
        /*02ac*/ 	.word	0x000000ff
        /*02b0*/ 	.word	0x000288b8
        /*02b4*/ 	.short	0x0100
        /*02b6*/ 	.byte	0x08
	.zero		1


	//   ....[21]....
        /*02b8*/ 	.word	0x000008f0
        /*02bc*/ 	.word	0x000000ff
        /*02c0*/ 	.word	0x000288c8
        /*02c4*/ 	.short	0x0100
        /*02c6*/ 	.byte	0x08
	.zero		1


	//   ....[22]....
        /*02c8*/ 	.word	0x00001640
        /*02cc*/ 	.word	0x000000ff
        /*02d0*/ 	.word	0x00028800
        /*02d4*/ 	.short	0x010a
        /*02d6*/ 	.byte	0x26
	.zero		1


	//   ....[23]....
        /*02d8*/ 	.word	0x000016c0
        /*02dc*/ 	.word	0x00000003
        /*02e0*/ 	.word	0x00028830
        /*02e4*/ 	.short	0x010a
        /*02e6*/ 	.byte	0x3f
	.zero		1


	//   ....[24]....
        /*02e8*/ 	.word	0x00001730
        /*02ec*/ 	.word	0x00000003
        /*02f0*/ 	.word	0x00028830
        /*02f4*/ 	.short	0x010a
        /*02f6*/ 	.byte	0x3f
	.zero		1


	//   ....[25]....
        /*02f8*/ 	.word	0x00001f70
        /*02fc*/ 	.word	0x00000003
        /*0300*/ 	.word	0x00000000
        /*0304*/ 	.short	0x0101
        /*0306*/ 	.byte	0x3f
	.zero		1


	//   ....[26]....
        /*0308*/ 	.word	0x00003ed0
        /*030c*/ 	.word	0x000000ff
        /*0310*/ 	.word	0x00028830
        /*0314*/ 	.short	0x010a
        /*0316*/ 	.byte	0x0a
	.zero		1


	//   ....[27]....
        /*0318*/ 	.word	0x00003f10
        /*031c*/ 	.word	0x000000ff
        /*0320*/ 	.word	0x00028830
        /*0324*/ 	.short	0x010a
        /*0326*/ 	.byte	0x0a
	.zero		1


	//   ....[28]....
        /*0328*/ 	.word	0x00004240
        /*032c*/ 	.word	0x000000ff
        /*0330*/ 	.word	0x00028850
        /*0334*/ 	.short	0x010a
        /*0336*/ 	.byte	0x0a
	.zero		1


	//   ....[29]....
        /*0338*/ 	.word	0x00004280
        /*033c*/ 	.word	0x000000ff
        /*0340*/ 	.word	0x00028850
        /*0344*/ 	.short	0x010a
        /*0346*/ 	.byte	0x0a
	.zero		1


	//   ....[30]....
        /*0348*/ 	.word	0x00005dd0
        /*034c*/ 	.word	0x0000002e
        /*0350*/ 	.word	0x00000000
        /*0354*/ 	.short	0x0101
        /*0356*/ 	.byte	0x3f
	.zero		1


	//   ....[31]....
        /*0358*/ 	.word	0x00005e50
        /*035c*/ 	.word	0x00000030
        /*0360*/ 	.word	0x00000000
        /*0364*/ 	.short	0x0101
        /*0366*/ 	.byte	0x3f
	.zero		1


	//   ....[32]....
        /*0368*/ 	.word	0x00006800
        /*036c*/ 	.word	0x000000ff
        /*0370*/ 	.word	0x00028830
        /*0374*/ 	.short	0x010a
        /*0376*/ 	.byte	0x0a
	.zero		1


	//   ....[33]....
        /*0378*/ 	.word	0x00006840
        /*037c*/ 	.word	0x000000ff
        /*0380*/ 	.word	0x00028830
        /*0384*/ 	.short	0x010a
        /*0386*/ 	.byte	0x0a
	.zero		1


	//   ....[34]....
        /*0388*/ 	.word	0x00006b70
        /*038c*/ 	.word	0x000000ff
        /*0390*/ 	.word	0x00028850
        /*0394*/ 	.short	0x010a
        /*0396*/ 	.byte	0x0a
	.zero		1


	//   ....[35]....
        /*0398*/ 	.word	0x00006bb0
        /*039c*/ 	.word	0x000000ff
        /*03a0*/ 	.word	0x00028850
        /*03a4*/ 	.short	0x010a
        /*03a6*/ 	.byte	0x0a
	.zero		1


	//   ....[36]....
        /*03a8*/ 	.word	0x00007cb0
        /*03ac*/ 	.word	0x0000001b
        /*03b0*/ 	.word	0x00000000
        /*03b4*/ 	.short	0x0101
        /*03b6*/ 	.byte	0x3f
	.zero		1


	//   ....[37]....
        /*03b8*/ 	.word	0x00007d60
        /*03bc*/ 	.word	0x0000001f
        /*03c0*/ 	.word	0x00000000
        /*03c4*/ 	.short	0x0101
        /*03c6*/ 	.byte	0x3f
	.zero		1


	//   ....[38]....
        /*03c8*/ 	.word	0x00008750
        /*03cc*/ 	.word	0x000000ff
        /*03d0*/ 	.word	0x00028850
        /*03d4*/ 	.short	0x010a
        /*03d6*/ 	.byte	0x05
	.zero		1


	//   ....[39]....
        /*03d8*/ 	.word	0x00008790
        /*03dc*/ 	.word	0x000000ff
        /*03e0*/ 	.word	0x00028850
        /*03e4*/ 	.short	0x010a
        /*03e6*/ 	.byte	0x05
	.zero		1


	//   ....[40]....
        /*03e8*/ 	.word	0x00008ea0
        /*03ec*/ 	.word	0x00000000
        /*03f0*/ 	.word	0x00000000
        /*03f4*/ 	.short	0x0101
        /*03f6*/ 	.byte	0x3f
	.zero		1


	//   ....[41]....
        /*03f8*/ 	.word	0x00009a40
        /*03fc*/ 	.word	0x000000ff
        /*0400*/ 	.word	0x00000000
        /*0404*/ 	.short	0x0101
        /*0406*/ 	.byte	0x05
	.zero		1


	//   ....[42]....
        /*0408*/ 	.word	0x0000b130
        /*040c*/ 	.word	0x00000008
        /*0410*/ 	.word	0x00028840
        /*0414*/ 	.short	0x010a
        /*0416*/ 	.byte	0x3f
	.zero		1


	//   ....[43]....
        /*0418*/ 	.word	0x0000b4d0
        /*041c*/ 	.word	0x000000ff
        /*0420*/ 	.word	0x00028820
        /*0424*/ 	.short	0x010a
        /*0426*/ 	.byte	0x26
	.zero		1


	//   ....[44]....
        /*0428*/ 	.word	0x0000b7c0
        /*042c*/ 	.word	0x00000003
        /*0430*/ 	.word	0x00028840
        /*0434*/ 	.short	0x010a
        /*0436*/ 	.byte	0x3f
	.zero		1


	//   ....[45]....
        /*0438*/ 	.word	0x0000b9c0
        /*043c*/ 	.word	0x00000002
        /*0440*/ 	.word	0x00000060
        /*0444*/ 	.short	0x010a
        /*0446*/ 	.byte	0x3f
	.zero		1


	//   ....[46]....
        /*0448*/ 	.word	0x0000be50
        /*044c*/ 	.word	0x00000003
        /*0450*/ 	.word	0x00028840
        /*0454*/ 	.short	0x010a
        /*0456*/ 	.byte	0x3f
	.zero		1


	//   ....[47]....
        /*0458*/ 	.word	0x0000c050
        /*045c*/ 	.word	0x00000002
        /*0460*/ 	.word	0x00000060
        /*0464*/ 	.short	0x010a
        /*0466*/ 	.byte	0x3f
	.zero		1


	//   ....[48]....
        /*0468*/ 	.word	0x0000c440
        /*046c*/ 	.word	0x00000002
        /*0470*/ 	.word	0x00028840
        /*0474*/ 	.short	0x010a
        /*0476*/ 	.byte	0x3f
	.zero		1


	//   ....[49]....
        /*0478*/ 	.word	0x0000c640
        /*047c*/ 	.word	0x00000002
        /*0480*/ 	.word	0x00000060
        /*0484*/ 	.short	0x010a
        /*0486*/ 	.byte	0x3f
	.zero		1


	//   ....[50]....
        /*0488*/ 	.word	0x0000c9e0
        /*048c*/ 	.word	0x00000003
        /*0490*/ 	.word	0x00028860
        /*0494*/ 	.short	0x010a
        /*0496*/ 	.byte	0x3f
	.zero		1


	//   ....[51]....
        /*0498*/ 	.word	0x0000cdb0
        /*049c*/ 	.word	0x00000007
        /*04a0*/ 	.word	0x00028820
        /*04a4*/ 	.short	0x010a
        /*04a6*/ 	.byte	0x3f
	.zero		1


	//   ....[52]....
        /*04a8*/ 	.word	0x0000cf00
        /*04ac*/ 	.word	0x00000005
        /*04b0*/ 	.word	0x00000000
        /*04b4*/ 	.short	0x010a
        /*04b6*/ 	.byte	0x3f
	.zero		1


	//   ....[53]....
        /*04b8*/ 	.word	0x0000cf70
        /*04bc*/ 	.word	0x00000003
        /*04c0*/ 	.word	0x00000000
        /*04c4*/ 	.short	0x010a
        /*04c6*/ 	.byte	0x3f
	.zero		1


	//   ....[54]....
        /*04c8*/ 	.word	0x0000cfd0
        /*04cc*/ 	.word	0x00000005
        /*04d0*/ 	.word	0x00000000
        /*04d4*/ 	.short	0x010a
        /*04d6*/ 	.byte	0x3f
	.zero		1


	//   ....[55]....
        /*04d8*/ 	.word	0x0000d000
        /*04dc*/ 	.word	0x00000003
        /*04e0*/ 	.word	0x00000000
        /*04e4*/ 	.short	0x010a
        /*04e6*/ 	.byte	0x3f
	.zero		1


	//   ....[56]....
        /*04e8*/ 	.word	0x0000d070
        /*04ec*/ 	.word	0x00000003
        /*04f0*/ 	.word	0x00028800
        /*04f4*/ 	.short	0x010a
        /*04f6*/ 	.byte	0x3f
	.zero		1


	//   ....[57]....
        /*04f8*/ 	.word	0x0000d0c0
        /*04fc*/ 	.word	0x00000003
        /*0500*/ 	.word	0x00028830
        /*0504*/ 	.short	0x010a
        /*0506*/ 	.byte	0x3f
	.zero		1


	//   ....[58]....
        /*0508*/ 	.word	0x0000d120
        /*050c*/ 	.word	0x00000005
        /*0510*/ 	.word	0x00028830
        /*0514*/ 	.short	0x010a
        /*0516*/ 	.byte	0x3f
	.zero		1


	//   ....[59]....
        /*0518*/ 	.word	0x0000d180
        /*051c*/ 	.word	0x00000005
        /*0520*/ 	.word	0x00028850
        /*0524*/ 	.short	0x010a
        /*0526*/ 	.byte	0x3f
	.zero		1


	//   ....[60]....
        /*0528*/ 	.word	0x0000d1e0
        /*052c*/ 	.word	0x00000005
        /*0530*/ 	.word	0x00028830
        /*0534*/ 	.short	0x010a
        /*0536*/ 	.byte	0x3f
	.zero		1


	//   ....[61]....
        /*0538*/ 	.word	0x0000d240
        /*053c*/ 	.word	0x00000005
        /*0540*/ 	.word	0x00028850
        /*0544*/ 	.short	0x010a
        /*0546*/ 	.byte	0x3f
	.zero		1


	//   ....[62]....
        /*0548*/ 	.word	0x0000d2a0
        /*054c*/ 	.word	0x00000007
        /*0550*/ 	.word	0x00028850
        /*0554*/ 	.short	0x010a
        /*0556*/ 	.byte	0x3f
	.zero		1


	//   ....[63]....
        /*0558*/ 	.word	0x0000d420
        /*055c*/ 	.word	0x00000008
        /*0560*/ 	.word	0x00028840
        /*0564*/ 	.short	0x010a
        /*0566*/ 	.byte	0x3f
	.zero		1


	//   ....[64]....
        /*0568*/ 	.word	0x0000d480
        /*056c*/ 	.word	0x00000008
        /*0570*/ 	.word	0x00028820
        /*0574*/ 	.short	0x010a
        /*0576*/ 	.byte	0x3f
	.zero		1


	//   ....[65]....
        /*0578*/ 	.word	0x0000d4d0
        /*057c*/ 	.word	0x00000003
        /*0580*/ 	.word	0x00028840
        /*0584*/ 	.short	0x010a
        /*0586*/ 	.byte	0x3f
	.zero		1


	//   ....[66]....
        /*0588*/ 	.word	0x0000d520
        /*058c*/ 	.word	0x00000002
        /*0590*/ 	.word	0x00000060
        /*0594*/ 	.short	0x010a
        /*0596*/ 	.byte	0x3f
	.zero		1


	//   ....[67]....
        /*0598*/ 	.word	0x0000d570
        /*059c*/ 	.word	0x00000003
        /*05a0*/ 	.word	0x00028840
        /*05a4*/ 	.short	0x010a
        /*05a6*/ 	.byte	0x3f
	.zero		1


	//   ....[68]....
        /*05a8*/ 	.word	0x0000d5c0
        /*05ac*/ 	.word	0x00000002
        /*05b0*/ 	.word	0x00000060
        /*05b4*/ 	.short	0x010a
        /*05b6*/ 	.byte	0x3f
	.zero		1


	//   ....[69]....
        /*05b8*/ 	.word	0x0000d610
        /*05bc*/ 	.word	0x00000002
        /*05c0*/ 	.word	0x00028840
        /*05c4*/ 	.short	0x010a
        /*05c6*/ 	.byte	0x3f
	.zero		1


	//   ....[70]....
        /*05c8*/ 	.word	0x0000d660
        /*05cc*/ 	.word	0x00000002
        /*05d0*/ 	.word	0x00000060
        /*05d4*/ 	.short	0x010a
        /*05d6*/ 	.byte	0x3f
	.zero		1


	//   ....[71]....
        /*05d8*/ 	.word	0x0000d6b0
        /*05dc*/ 	.word	0x00000003
        /*05e0*/ 	.word	0x00028860
        /*05e4*/ 	.short	0x010a
        /*05e6*/ 	.byte	0x3f
	.zero		1


	//   ....[72]....
        /*05e8*/ 	.word	0x0000d790
        /*05ec*/ 	.word	0x00000007
        /*05f0*/ 	.word	0x00028820
        /*05f4*/ 	.short	0x010a
        /*05f6*/ 	.byte	0x3f
	.zero		1


	//   ....[73]....
        /*05f8*/ 	.word	0x0000d7e0
        /*05fc*/ 	.word	0x00000005
        /*0600*/ 	.word	0x00000000
        /*0604*/ 	.short	0x010a
        /*0606*/ 	.byte	0x3f
	.zero		1


	//   ....[74]....
        /*0608*/ 	.word	0x0000d830
        /*060c*/ 	.word	0x00000003
        /*0610*/ 	.word	0x00000000
        /*0614*/ 	.short	0x010a
        /*0616*/ 	.byte	0x3f
	.zero		1


	//   ....[75]....
        /*0618*/ 	.word	0x0000d880
        /*061c*/ 	.word	0x00000005
        /*0620*/ 	.word	0x00000000
        /*0624*/ 	.short	0x010a
        /*0626*/ 	.byte	0x3f
	.zero		1


	//----- nvinfo : EIATTR_NUM_MBARRIERS
	.align		4
.L_298:
        /*0628*/ 	.byte	0x03, 0x38
        /*062a*/ 	.short	0x0016


	//----- nvinfo : EIATTR_EXIT_INSTR_OFFSETS
	.align		4
        /*062c*/ 	.byte	0x04, 0x1c
        /*062e*/ 	.short	(.L_300 - .L_299)


	//   ....[0]....
.L_299:
        /*0630*/ 	.word	0x00000a50


	//   ....[1]....
        /*0634*/ 	.word	0x0000a310


	//   ....[2]....
        /*0638*/ 	.word	0x0000a370


	//   ....[3]....
        /*063c*/ 	.word	0x0000ce20


	//   ....[4]....
        /*0640*/ 	.word	0x0000d050


	//----- nvinfo : EIATTR_MAX_THREADS
	.align		4
.L_300:
        /*0644*/ 	.byte	0x04, 0x05
        /*0646*/ 	.short	(.L_302 - .L_301)
.L_301:
        /*0648*/ 	.word	0x00000180
        /*064c*/ 	.word	0x00000001
        /*0650*/ 	.word	0x00000001


	//----- nvinfo : EIATTR_CRS_STACK_SIZE
	.align		4
.L_302:
        /*0654*/ 	.byte	0x04, 0x1e
        /*0656*/ 	.short	(.L_304 - .L_303)
.L_303:
        /*0658*/ 	.word	0x00000000


	//----- nvinfo : EIATTR_CBANK_PARAM_SIZE
	.align		4
.L_304:
        /*065c*/ 	.byte	0x03, 0x19
        /*065e*/ 	.short	0x0bf0


	//----- nvinfo : EIATTR_PARAM_CBANK
	.align		4
        /*0660*/ 	.byte	0x04, 0x0a
        /*0662*/ 	.short	(.L_306 - .L_305)
	.align		4
.L_305:
        /*0664*/ 	.word	index@(.nv.constant0._ZN7cutlass13device_kernelIN5flash11enable_sm90INS1_16FlashAttnFwdSm90INS1_25CollectiveMainloopFwdSm90ILi2EN4cute5tupleIJNS5_1CILi1EEES8_S8_EEENS6_IJNS7_ILi128EEESA_SA_EEELi128ENS_6half_tEfNS_4arch4Sm90ELb1ELb0ELb0ELb0ELb0ELb0ELb0ELb1ELb1ELb0ELb0ELb0EEENS1_21CollectiveEpilogueFwdISB_S9_SC_SE_Li256ELb0ELb0ELb0ELb0EEENS1_30DynamicPersistentTileSchedulerILi256ELi32ELb0ELb0ELb1EEEEEEEEEvNT_6ParamsE)
        /*0668*/ 	.short	0x0210
        /*066a*/ 	.short	0x0bf0


	//----- nvinfo : EIATTR_SW_WAR
	.align		4
.L_306:
        /*066c*/ 	.byte	0x04, 0x36
        /*066e*/ 	.short	(.L_308 - .L_307)
.L_307:
        /*0670*/ 	.word	0x00000008
.L_308:


//--------------------- .nv.info._ZN7cutlass13device_kernelIN5flash11enable_sm90INS1_16FlashAttnFwdSm90INS1_25CollectiveMainloopFwdSm90ILi2EN4cute5tupleIJNS5_1CILi1EEES8_S8_EEENS6_IJNS7_ILi128EEESA_SA_EEELi128ENS_6half_tEfNS_4arch4Sm90ELb1ELb0ELb0ELb1ELb0ELb0ELb0ELb1ELb1ELb0ELb0ELb0EEENS1_21CollectiveEpilogueFwdISB_S9_SC_SE_Li256ELb1ELb0ELb0ELb0EEENS1_36VarlenDynamicPersistentTileSchedulerILi128ELi128ELi256ELi32ELb0ELb0ELb1ELb1ELb1ELb1EEEEEEEEEvNT_6ParamsE --------------------------
	.section	.nv.info._ZN7cutlass13device_kernelIN5flash11enable_sm90INS1_16FlashAttnFwdSm90INS1_25CollectiveMainloopFwdSm90ILi2EN4cute5tupleIJNS5_1CILi1EEES8_S8_EEENS6_IJNS7_ILi128EEESA_SA_EEELi128ENS_6half_tEfNS_4arch4Sm90ELb1ELb0ELb0ELb1ELb0ELb0ELb0ELb1ELb1ELb0ELb0ELb0EEENS1_21CollectiveEpilogueFwdISB_S9_SC_SE_Li256ELb1ELb0ELb0ELb0EEENS1_36VarlenDynamicPersistentTileSchedulerILi128ELi128ELi256ELi32ELb0ELb0ELb1ELb1ELb1ELb1EEEEEEEEEvNT_6ParamsE,"",@"SHT_CUDA_INFO"
	.sectionflags	@""
	.align	4


	//----- nvinfo : EIATTR_CUDA_API_VERSION
	.align		4
        /*0000*/ 	.byte	0x04, 0x37
        /*0002*/ 	.short	(.L_310 - .L_309)
.L_309:
        /*0004*/ 	.word	0x00000082


	//----- nvinfo : EIATTR_KPARAM_INFO
	.align		4
.L_310:
        /*0008*/ 	.byte	0x04, 0x17
        /*000a*/ 	.short	(.L_312 - .L_311)
.L_311:
        /*000c*/ 	.word	0x00000000
        /*0010*/ 	.short	0x0000
        /*0012*/ 	.short	0x0070
        /*0014*/ 	.byte	0x00, 0xf0, 0x01, 0x28


	//----- nvinfo : EIATTR_SPARSE_MMA_MASK
	.align		4
.L_312:
        /*0018*/ 	.byte	0x03, 0x50
        /*001a*/ 	.short	0x0000


	//----- nvinfo : EIATTR_MAXREG_COUNT
	.align		4
        /*001c*/ 	.byte	0x03, 0x1b
        /*001e*/ 	.short	0x00a8


	//----- nvinfo : EIATTR_NUM_BARRIERS
	.align		4
        /*0020*/ 	.byte	0x02, 0x4c
        /*0022*/ 	.byte	0x10
	.zero		1


	//----- nvinfo : EIATTR_EXTERNS
	.align		4
        /*0024*/ 	.byte	0x04, 0x0f
        /*0026*/ 	.short	(.L_314 - .L_313)


	//   ....[0]....
	.align		4
.L_313:
        /*0028*/ 	.word	index@(__assertfail)


	//----- nvinfo : EIATTR_ANNOTATIONS
	.align		4
.L_314:
        /*002c*/ 	.byte	0x04, 0x55
        /*002e*/ 	.short	(.L_316 - .L_315)


	//   ....[0]....
.L_315:
        /* <DEDUP_REMOVED lines=32> */


	//----- nvinfo : EIATTR_MERCURY_ISA_VERSION
	.align		4
.L_316:
        /*0218*/ 	.byte	0x03, 0x5f
        /*021a*/ 	.short	0x0101


	//----- nvinfo : EIATTR_UNUSED_LOAD_BYTE_OFFSET
	.align		4
        /*021c*/ 	.byte	0x04, 0x44
        /*021e*/ 	.short	(.L_318 - .L_317)


	//   ....[0]....
.L_317:
        /*0220*/ 	.word	0x00000a70
        /*0224*/ 	.word	0x0000fff0


	//   ....[1]....
        /*0228*/ 	.word	0x000091f0
        /*022c*/ 	.word	0x0000fff0


	//----- nvinfo : EIATTR_INT_WARP_WIDE_INSTR_OFFSETS
	.align		4
.L_318:
        /*0230*/ 	.byte	0x04, 0x31
        /*0232*/ 	.short	(.L_320 - .L_319)


	//   ....[0]....
.L_319:
        /*0234*/ 	.word	0x00000160


	//   ....[1]....
        /*0238*/ 	.word	0x000001a0


	//   ....[2]....
        /*023c*/ 	.word	0x00000210


	//   ....[3]....
        /*0240*/ 	.word	0x0000c380


	//   ....[4]....
        /*0244*/ 	.word	0x0000c410


	//   ....[5]....
        /*0248*/ 	.word	0x0000c890


	//   ....[6]....
        /*024c*/ 	.word	0x0000c8c0


	//   ....[7]....
        /*0250*/ 	.word	0x0000cad0


	//   ....[8]....
        /*0254*/ 	.word	0x0000ebe0


	//   ....[9]....
        /*0258*/ 	.word	0x0000ec70


	//----- nvinfo : EIATTR_COOP_GROUP_MASK_REGIDS
	.align		4
.L_320:
        /*025c*/ 	.byte	0x04, 0x29
        /*025e*/ 	.short	(.L_322 - .L_321)


	//   ....[0]....
.L_321:
        /*0260*/ 	.word	0xffffffff


	//   ....[1]....
        /*0264*/ 	.word	0xffffffff


	//   ....[2]....
        /*0268*/ 	.word	0xffffffff


	//   ....[3]....
        /*026c*/ 	.word	0xffffffff


	//   ....[4]....
        /*0270*/ 	.word	0xffffffff


	//   ....[5]....
        /*0274*/ 	.word	0xffffffff


	//   ....[6]....
        /*0278*/ 	.word	0xffffffff


	//   ....[7]....
        /*027c*/ 	.word	0xffffffff


	//   ....[8]....
        /*0280*/ 	.word	0xffffffff


	//   ....[9]....
        /*0284*/ 	.word	0xffffffff


	//   ....[10]....
        /*0288*/ 	.word	0xffffffff


	//   ....[11]....
        /*028c*/ 	.word	0xffffffff


	//   ....[12]....
        /*0290*/ 	.word	0xffffffff


	//   ....[13]....
        /*0294*/ 	.word	0xffffffff


	//   ....[14]....
        /*0298*/ 	.word	0xffffffff


	//   ....[15]....
        /*029c*/ 	.word	0xffffffff


	//   ....[16]....
        /*02a0*/ 	.word	0xffffffff


	//   ....[17]....
        /*02a4*/ 	.word	0xffffffff


	//   ....[18]....
        /*02a8*/ 	.word	0xffffffff


	//   ....[19]....
        /*02ac*/ 	.word	0xffffffff


	//   ....[20]....
        /*02b0*/ 	.word	0xffffffff


	//   ....[21]....
        /*02b4*/ 	.word	0xffffffff


	//   ....[22]....
        /*02b8*/ 	.word	0xffffffff


	//   ....[23]....
        /*02bc*/ 	.word	0xffffffff


	//   ....[24]....
        /*02c0*/ 	.word	0xffffffff


	//   ....[25]....
        /*02c4*/ 	.word	0xffffffff


	//   ....[26]....
        /*02c8*/ 	.word	0xffffffff


	//   ....[27]....
        /*02cc*/ 	.word	0xffffffff


	//   ....[28]....
        /*02d0*/ 	.word	0xffffffff


	//   ....[29]....
        /*02d4*/ 	.word	0xffffffff


	//   ....[30]....
        /*02d8*/ 	.word	0xffffffff


	//   ....[31]....
        /*02dc*/ 	.word	0xffffffff


	//   ....[32]....
        /*02e0*/ 	.word	0xffffffff


	//   ....[33]....
        /*02e4*/ 	.word	0xffffffff


	//   ....[34]....
        /*02e8*/ 	.word	0xffffffff


	//   ....[35]....
        /*02ec*/ 	.word	0xffffffff


	//   ....[36]....
        /*02f0*/ 	.word	0xffffffff


	//   ....[37]....
        /*02f4*/ 	.word	0xffffffff


	//   ....[38]....
        /*02f8*/ 	.word	0xffffffff


	//   ....[39]....
        /*02fc*/ 	.word	0xffffffff


	//   ....[40]....
        /*0300*/ 	.word	0xffffffff


	//   ....[41]....
        /*0304*/ 	.word	0xffffffff


	//   ....[42]....
        /*0308*/ 	.word	0xffffffff


	//   ....[43]....
        /*030c*/ 	.word	0xffffffff


	//   ....[44]....
        /*0310*/ 	.word	0xffffffff


	//   ....[45]....
        /*0314*/ 	.word	0xffffffff


	//   ....[46]....
        /*0318*/ 	.word	0xffffffff


	//   ....[47]....
        /*031c*/ 	.word	0xffffffff


	//   ....[48]....
        /*0320*/ 	.word	0xffffffff


	//   ....[49]....
        /*0324*/ 	.word	0xffffffff


	//   ....[50]....
        /*0328*/ 	.word	0xffffffff


	//   ....[51]....
        /*032c*/ 	.word	0xffffffff


	//   ....[52]....
        /*0330*/ 	.word	0xffffffff


	//   ....[53]....
        /*0334*/ 	.word	0xffffffff


	//   ....[54]....
        /*0338*/ 	.word	0xffffffff


	//   ....[55]....
        /*033c*/ 	.word	0xffffffff


	//   ....[56]....
        /*0340*/ 	.word	0xffffffff


	//   ....[57]....
        /*0344*/ 	.word	0xffffffff


	//   ....[58]....
        /*0348*/ 	.word	0x0500000f


	//   ....[59]....
        /*034c*/ 	.word	0x0500000f


	//   ....[60]....
        /*0350*/ 	.word	0x0500000f


	//   ....[61]....
        /*0354*/ 	.word	0x0500000f


	//   ....[62]....
        /*0358*/ 	.word	0x0500000f


	//   ....[63]....
        /*035c*/ 	.word	0x0500000f


	//   ....[64]....
        /*0360*/ 	.word	0x0500000f


	//   ....[65]....
        /*0364*/ 	.word	0x0500000f


	//   ....[66]....
        /*0368*/ 	.word	0x0500000f


	//   ....[67]....
        /*036c*/ 	.word	0x0500000f


	//   ....[68]....
        /*0370*/ 	.word	0x0500000f


	//   ....[69]....
        /*0374*/ 	.word	0x0500000f


	//   ....[70]....
        /*0378*/ 	.word	0x0500000f


	//   ....[71]....
        /*037c*/ 	.word	0x0500000f


	//   ....[72]....
        /*0380*/ 	.word	0x0500000f


	//   ....[73]....
        /*0384*/ 	.word	0x0500000f


	//   ....[74]....
        /*0388*/ 	.word	0x0500000f


	//   ....[75]....
        /*038c*/ 	.word	0x0500000f


	//   ....[76]....
        /*0390*/ 	.word	0x0500000f


	//----- nvinfo : EIATTR_COOP_GROUP_INSTR_OFFSETS
	.align		4
.L_322:
        /*0394*/ 	.byte	0x04, 0x28
        /*0396*/ 	.short	(.L_324 - .L_323)


	//   ....[0]....
.L_323:
        /*0398*/ 	.word	0x00000070


	//   ....[1]....
        /*039c*/ 	.word	0x00000170


	//   ....[2]....
        /*03a0*/ 	.word	0x000001c0


	//   ....[3]....
        /*03a4*/ 	.word	0x000003f0


	//   ....[4]....
        /*03a8*/ 	.word	0x00000550


	//   ....[5]....
        /*03ac*/ 	.word	0x00000670


	//   ....[6]....
        /*03b0*/ 	.word	0x000007d0


	//   ....[7]....
        /*03b4*/ 	.word	0x00001570


	//   ....[8]....
        /*03b8*/ 	.word	0x000026c0


	//   ....[9]....
        /*03bc*/ 	.word	0x00002710


	//   ....[10]....
        /*03c0*/ 	.word	0x000031b0


	//   ....[11]....
        /*03c4*/ 	.word	0x00003240


	//   ....[12]....
        /*03c8*/ 	.word	0x00004c50


	//   ....[13]....
        /*03cc*/ 	.word	0x00004ce0


	//   ....[14]....
        /*03d0*/ 	.word	0x000056b0


	//   ....[15]....
        /*03d4*/ 	.word	0x000057c0


	//   ....[16]....
        /*03d8*/ 	.word	0x00006f90


	//   ....[17]....
        /*03dc*/ 	.word	0x00006fc0


	//   ....[18]....
        /*03e0*/ 	.word	0x00007250


	//   ....[19]....
        /*03e4*/ 	.word	0x000072c0


	//   ....[20]....
        /*03e8*/ 	.word	0x000088c0


	//   ....[21]....
        /*03ec*/ 	.word	0x00008900


	//   ....[22]....
        /*03f0*/ 	.word	0x00008a00


	//   ....[23]....
        /*03f4*/ 	.word	0x00008a10


	//   ....[24]....
        /*03f8*/ 	.word	0x0000b1b0


	//   ....[25]....
        /*03fc*/ 	.word	0x0000b330


	//   ....[26]....
        /*0400*/ 	.word	0x0000b360


	//   ....[27]....
        /*0404*/ 	.word	0x0000b3a0


	//   ....[28]....
        /*0408*/ 	.word	0x0000b410


	//   ....[29]....
        /*040c*/ 	.word	0x0000b470


	//   ....[30]....
        /*0410*/ 	.word	0x0000b4b0


	//   ....[31]....
        /*0414*/ 	.word	0x0000b650


	//   ....[32]....
        /*0418*/ 	.word	0x0000b6b0


	//   ....[33]....
        /*041c*/ 	.word	0x0000b6f0


	//   ....[34]....
        /*0420*/ 	.word	0x0000b730


	//   ....[35]....
        /*0424*/ 	.word	0x0000b760


	//   ....[36]....
        /*0428*/ 	.word	0x0000b790


	//   ....[37]....
        /*042c*/ 	.word	0x0000b820


	//   ....[38]....
        /*0430*/ 	.word	0x0000b880


	//   ....[39]....
        /*0434*/ 	.word	0x0000b910


	//   ....[40]....
        /*0438*/ 	.word	0x0000f080


	//   ....[41]....
        /*043c*/ 	.word	0x0000f090


	//   ....[42]....
        /*0440*/ 	.word	0x0000f1a0


	//   ....[43]....
        /*0444*/ 	.word	0x0000f200


	//   ....[44]....
        /*0448*/ 	.word	0x0000f240


	//   ....[45]....
        /*044c*/ 	.word	0x0000f280


	//   ....[46]....
        /*0450*/ 	.word	0x0000f2b0


	//   ....[47]....
        /*0454*/ 	.word	0x0000f2e0


	//   ....[48]....
        /*0458*/ 	.word	0x0000f470


	//   ....[49]....
        /*045c*/ 	.word	0x0000f4d0


	//   ....[50]....
        /*0460*/ 	.word	0x0000f510


	//   ....[51]....
        /*0464*/ 	.word	0x0000f550


	//   ....[52]....
        /*0468*/ 	.word	0x0000f580


	//   ....[53]....
        /*046c*/ 	.word	0x0000f5b0


	//   ....[54]....
        /*0470*/ 	.word	0x0000f670


	//   ....[55]....
        /*0474*/ 	.word	0x0000f690


	//   ....[56]....
        /*0478*/ 	.word	0x0000f700


	//   ....[57]....
        /*047c*/ 	.word	0x0000fd90


	//   ....[58]....
        /*0480*/ 	.word	0x00010360


	//   ....[59]....
        /*0484*/ 	.word	0x00010780


	//   ....[60]....
        /*0488*/ 	.word	0x00010810


	//   ....[61]....
        /*048c*/ 	.word	0x000108b0


	//   ....[62]....
        /*0490*/ 	.word	0x00010960


	//   ....[63]....
        /*0494*/ 	.word	0x000109e0


	//   ....[64]....
        /*0498*/ 	.word	0x00010a60


	//   ....[65]....
        /*049c*/ 	.word	0x00010ae0


	//   ....[66]....
        /*04a0*/ 	.word	0x00010b60


	//   ....[67]....
        /*04a4*/ 	.word	0x00010bf0


	//   ....[68]....
        /*04a8*/ 	.word	0x00010ca0


	//   ....[69]....
        /*04ac*/ 	.word	0x00010d20


	//   ....[70]....
        /*04b0*/ 	.word	0x00010da0


	//   ....[71]....
        /*04b4*/ 	.word	0x00010e20


	//   ....[72]....
        /*04b8*/ 	.word	0x00010ea0


	//   ....[73]....
        /*04bc*/ 	.word	0x00010f10


	//   ....[74]....
        /*04c0*/ 	.word	0x00010fb0


	//   ....[75]....
        /*04c4*/ 	.word	0x00011040


	//   ....[76]....
        /*04c8*/ 	.word	0x00011170


	//----- nvinfo : EIATTR_REG_RECONFIG
	.align		4
.L_324:
        /*04cc*/ 	.byte	0x01, 0x54
	.zero		2


	//----- nvinfo : EIATTR_SYSCALL_OFFSETS
	.align		4
        /*04d0*/ 	.byte	0x04, 0x46
        /*04d2*/ 	.short	(.L_326 - .L_325)


	//   ....[0]....
.L_325:
        /*04d4*/ 	.word	0x00001750


	//   ....[1]....
        /*04d8*/ 	.word	0x0000c5a0


	//   ....[2]....
        /*04dc*/ 	.word	0x0000c6e0


	//   ....[3]....
        /*04e0*/ 	.word	0x0000c7e0


	//----- nvinfo : EIATTR_MBARRIER_INSTR_OFFSETS
	.align		4
.L_326:
        /*04e4*/ 	.byte	0x04, 0x39
        /*04e6*/ 	.short	(.L_328 - .L_327)


	//   ....[0]....
.L_327:
        /*04e8*/ 	.word	0x000002a0
        /*04ec*/ 	.word	0x000000ff
        /*04f0*/ 	.word	0x00028800
        /*04f4*/ 	.short	0x0100
        /*04f6*/ 	.byte	0x08
	.zero		1


	//   ....[1]....
        /*04f8*/ 	.word	0x000002b0
        /*04fc*/ 	.word	0x000000ff
        /*0500*/ 	.word	0x00028820
        /*0504*/ 	.short	0x0100
        /*0506*/ 	.byte	0x08
	.zero		1


	//   ....[2]....
        /*0508*/ 	.word	0x000003a0
        /*050c*/ 	.word	0x000000ff
        /*0510*/ 	.word	0x00028830
        /*0514*/ 	.short	0x0100
        /*0516*/ 	.byte	0x08
	.zero		1


	//   ....[3]....
        /*0518*/ 	.word	0x000003b0
        /*051c*/ 	.word	0x000000ff
        /*0520*/ 	.word	0x00028840
        /*0524*/ 	.short	0x0100
        /*0526*/ 	.byte	0x08
	.zero		1


	//   ....[4]....
        /*0528*/ 	.word	0x000003c0
        /*052c*/ 	.word	0x000000ff
        /*0530*/ 	.word	0x00028838
        /*0534*/ 	.short	0x0100
        /*0536*/ 	.byte	0x08
	.zero		1


	//   ....[5]....
        /*0538*/ 	.word	0x000003d0
        /*053c*/ 	.word	0x000000ff
        /*0540*/ 	.word	0x00028848
        /*0544*/ 	.short	0x0100
        /*0546*/ 	.byte	0x08
	.zero		1


	//   ....[6]....
        /*0548*/ 	.word	0x00000500
        /*054c*/ 	.word	0x000000ff
        /*0550*/ 	.word	0x00028850
        /*0554*/ 	.short	0x0100
        /*0556*/ 	.byte	0x08
	.zero		1


	//   ....[7]....
        /*0558*/ 	.word	0x00000510
        /*055c*/ 	.word	0x000000ff
        /*0560*/ 	.word	0x00028860
        /*0564*/ 	.short	0x0100
        /*0566*/ 	.byte	0x08
	.zero		1


	//   ....[8]....
        /*0568*/ 	.word	0x00000520
        /*056c*/ 	.word	0x000000ff
        /*0570*/ 	.word	0x00028858
        /*0574*/ 	.short	0x0100
        /*0576*/ 	.byte	0x08
	.zero		1


	//   ....[9]....
        /*0578*/ 	.word	0x00000530
        /*057c*/ 	.word	0x000000ff
        /*0580*/ 	.word	0x00028868
        /*0584*/ 	.short	0x0100
        /*0586*/ 	.byte	0x08
	.zero		1


	//   ....[10]....
        /*0588*/ 	.word	0x00000620
        /*058c*/ 	.word	0x000000ff
        /*0590*/ 	.word	0x00028870
        /*0594*/ 	.short	0x0100
        /*0596*/ 	.byte	0x06
	.zero		1


	//   ....[11]....
        /*0598*/ 	.word	0x00000630
        /*059c*/ 	.word	0x000000ff
        /*05a0*/ 	.word	0x00028880
        /*05a4*/ 	.short	0x0100
        /*05a6*/ 	.byte	0x06
	.zero		1


	//   ....[12]....
        /*05a8*/ 	.word	0x00000640
        /*05ac*/ 	.word	0x000000ff
        /*05b0*/ 	.word	0x00028878
        /*05b4*/ 	.short	0x0100
        /*05b6*/ 	.byte	0x06
	.zero		1


	//   ....[13]....
        /*05b8*/ 	.word	0x00000650
        /*05bc*/ 	.word	0x000000ff
        /*05c0*/ 	.word	0x00028888
        /*05c4*/ 	.short	0x0100
        /*05c6*/ 	.byte	0x06
	.zero		1


	//   ....[14]....
        /*05c8*/ 	.word	0x00000780
        /*05cc*/ 	.word	0x000000ff
        /*05d0*/ 	.word	0x00028890
        /*05d4*/ 	.short	0x0100
        /*05d6*/ 	.byte	0x08
	.zero		1


	//   ....[15]....
        /*05d8*/ 	.word	0x00000790
        /*05dc*/ 	.word	0x000000ff
        /*05e0*/ 	.word	0x000288a0
        /*05e4*/ 	.short	0x0100
        /*05e6*/ 	.byte	0x08
	.zero		1


	//   ....[16]....
        /*05e8*/ 	.word	0x000007a0
        /*05ec*/ 	.word	0x000000ff
        /*05f0*/ 	.word	0x00028898
        /*05f4*/ 	.short	0x0100
        /*05f6*/ 	.byte	0x08
	.zero		1


	//   ....[17]....
        /*05f8*/ 	.word	0x000007b0
        /*05fc*/ 	.word	0x000000ff
        /*0600*/ 	.word	0x000288a8
        /*0604*/ 	.short	0x0100
        /*0606*/ 	.byte	0x08
	.zero		1


	//   ....[18]....
        /*0608*/ 	.word	0x000008e0
        /*060c*/ 	.word	0x000000ff
        /*0610*/ 	.word	0x000288b0
        /*0614*/ 	.short	0x0100
        /*0616*/ 	.byte	0x08
	.zero		1


	//   ....[19]....
        /*0618*/ 	.word	0x000008f0
        /*061c*/ 	.word	0x000000ff
        /*0620*/ 	.word	0x000288c0
        /*0624*/ 	.short	0x0100
        /*0626*/ 	.byte	0x08
	.zero		1


	//   ....[20]....
        /*0628*/ 	.word	0x00000900
        /*062c*/ 	.word	0x000000ff
        /*0630*/ 	.word	0x000288b8
        /*0634*/ 	.short	0x0100
        /*0636*/ 	.byte	0x08
	.zero		1


	//   ....[21]....
        /*0638*/ 	.word	0x00000910
        /*063c*/ 	.word	0x000000ff
        /*0640*/ 	.word	0x000288c8
        /*0644*/ 	.short	0x0100
        /*0646*/ 	.byte	0x08
	.zero		1


	//   ....[22]....
        /*0648*/ 	.word	0x000017d0
        /*064c*/ 	.word	0x000000ff
        /*0650*/ 	.word	0x00028800
        /*0654*/ 	.short	0x010a
        /*0656*/ 	.byte	0x29
	.zero		1


	//   ....[23]....
        /*0658*/ 	.word	0x00001850
        /*065c*/ 	.word	0x00000003
        /*0660*/ 	.word	0x00028830
        /*0664*/ 	.short	0x010a
        /*0666*/ 	.byte	0x3f
	.zero		1


	//   ....[24]....
        /*0668*/ 	.word	0x000018c0
        /*066c*/ 	.word	0x00000003
        /*0670*/ 	.word	0x00028830
        /*0674*/ 	.short	0x010a
        /*0676*/ 	.byte	0x3f
	.zero		1


	//   ....[25]....
        /*0678*/ 	.word	0x000020d0
        /*067c*/ 	.word	0x00000003
        /*0680*/ 	.word	0x00000000
        /*0684*/ 	.short	0x0101
        /*0686*/ 	.byte	0x3f
	.zero		1


	//   ....[26]....
        /*0688*/ 	.word	0x00004010
        /*068c*/ 	.word	0x000000ff
        /*0690*/ 	.word	0x00028830
        /*0694*/ 	.short	0x010a
        /*0696*/ 	.byte	0x06
	.zero		1


	//   ....[27]....
        /*0698*/ 	.word	0x00004050
        /*069c*/ 	.word	0x000000ff
        /*06a0*/ 	.word	0x00028830
        /*06a4*/ 	.short	0x010a
        /*06a6*/ 	.byte	0x06
	.zero		1


	//   ....[28]....
        /*06a8*/ 	.word	0x00004370
        /*06ac*/ 	.word	0x000000ff
        /*06b0*/ 	.word	0x00028850
        /*06b4*/ 	.short	0x010a
        /*06b6*/ 	.byte	0x06
	.zero		1


	//   ....[29]....
        /*06b8*/ 	.word	0x000043b0
        /*06bc*/ 	.word	0x000000ff
        /*06c0*/ 	.word	0x00028850
        /*06c4*/ 	.short	0x010a
        /*06c6*/ 	.byte	0x06
	.zero		1


	//   ....[30]....
        /*06c8*/ 	.word	0x00005ec0
        /*06cc*/ 	.word	0x0000002e
        /*06d0*/ 	.word	0x00000000
        /*06d4*/ 	.short	0x0101
        /*06d6*/ 	.byte	0x3f
	.zero		1


	//   ....[31]....
        /*06d8*/ 	.word	0x00005f40
        /*06dc*/ 	.word	0x00000030
        /*06e0*/ 	.word	0x00000000
        /*06e4*/ 	.short	0x0101
        /*06e6*/ 	.byte	0x3f
	.zero		1


	//   ....[32]....
        /*06e8*/ 	.word	0x000068f0
        /*06ec*/ 	.word	0x000000ff
        /*06f0*/ 	.word	0x00028830
        /*06f4*/ 	.short	0x010a
        /*06f6*/ 	.byte	0x06
	.zero		1


	//   ....[33]....
        /*06f8*/ 	.word	0x00006930
        /*06fc*/ 	.word	0x000000ff
        /*0700*/ 	.word	0x00028830
        /*0704*/ 	.short	0x010a
        /*0706*/ 	.byte	0x06
	.zero		1


	//   ....[34]....
        /*0708*/ 	.word	0x00006c50
        /*070c*/ 	.word	0x000000ff
        /*0710*/ 	.word	0x00028850
        /*0714*/ 	.short	0x010a
        /*0716*/ 	.byte	0x06
	.zero		1


	//   ....[35]....
        /*0718*/ 	.word	0x00006c90
        /*071c*/ 	.word	0x000000ff
        /*0720*/ 	.word	0x00028850
        /*0724*/ 	.short	0x010a
        /*0726*/ 	.byte	0x06
	.zero		1


	//   ....[36]....
        /*0728*/ 	.word	0x00007d90
        /*072c*/ 	.word	0x0000001b
        /*0730*/ 	.word	0x00000000
        /*0734*/ 	.short	0x0101
        /*0736*/ 	.byte	0x3f
	.zero		1


	//   ....[37]....
        /*0738*/ 	.word	0x00007e40
        /*073c*/ 	.word	0x0000001f
        /*0740*/ 	.word	0x00000000
        /*0744*/ 	.short	0x0101
        /*0746*/ 	.byte	0x3f
	.zero		1


	//   ....[38]....
        /*0748*/ 	.word	0x00008830
        /*074c*/ 	.word	0x000000ff
        /*0750*/ 	.word	0x00028850
        /*0754*/ 	.short	0x010a
        /*0756*/ 	.byte	0x05
	.zero		1


	//   ....[39]....
        /*0758*/ 	.word	0x00008870
        /*075c*/ 	.word	0x000000ff
        /*0760*/ 	.word	0x00028850
        /*0764*/ 	.short	0x010a
        /*0766*/ 	.byte	0x05
	.zero		1


	//   ....[40]....
        /*0768*/ 	.word	0x00008d90
        /*076c*/ 	.word	0x00000000
        /*0770*/ 	.word	0x00000000
        /*0774*/ 	.short	0x0101
        /*0776*/ 	.byte	0x3f
	.zero		1


	//   ....[41]....
        /*0778*/ 	.word	0x0000a0c0
        /*077c*/ 	.word	0x00000000
        /*0780*/ 	.word	0x00000000
        /*0784*/ 	.short	0x0101
        /*0786*/ 	.byte	0x3f
	.zero		1


	//   ....[42]....
        /*0788*/ 	.word	0x0000ce10
        /*078c*/ 	.word	0x00000008
        /*0790*/ 	.word	0x00028840
        /*0794*/ 	.short	0x010a
        /*0796*/ 	.byte	0x3f
	.zero		1


	//   ....[43]....
        /*0798*/ 	.word	0x0000d2e0
        /*079c*/ 	.word	0x00000009
        /*07a0*/ 	.word	0x00028820
        /*07a4*/ 	.short	0x010a
        /*07a6*/ 	.byte	0x3f
	.zero		1


	//   ....[44]....
        /*07a8*/ 	.word	0x0000d600
        /*07ac*/ 	.word	0x00000002
        /*07b0*/ 	.word	0x00028840
        /*07b4*/ 	.short	0x010a
        /*07b6*/ 	.byte	0x3f
	.zero		1


	//   ....[45]....
        /*07b8*/ 	.word	0x0000d8c0
        /*07bc*/ 	.word	0x00000002
        /*07c0*/ 	.word	0x00000060
        /*07c4*/ 	.short	0x010a
        /*07c6*/ 	.byte	0x3f
	.zero		1


	//   ....[46]....
        /*07c8*/ 	.word	0x0000de80
        /*07cc*/ 	.word	0x00000002
        /*07d0*/ 	.word	0x00028840
        /*07d4*/ 	.short	0x010a
        /*07d6*/ 	.byte	0x3f
	.zero		1


	//   ....[47]....
        /*07d8*/ 	.word	0x0000e140
        /*07dc*/ 	.word	0x00000002
        /*07e0*/ 	.word	0x00000060
        /*07e4*/ 	.short	0x010a
        /*07e6*/ 	.byte	0x3f
	.zero		1


	//   ....[48]....
        /*07e8*/ 	.word	0x0000e600
        /*07ec*/ 	.word	0x00000002
        /*07f0*/ 	.word	0x00028840
        /*07f4*/ 	.short	0x010a
        /*07f6*/ 	.byte	0x3f
	.zero		1


	//   ....[49]....
        /*07f8*/ 	.word	0x0000e8c0
        /*07fc*/ 	.word	0x00000002
        /*0800*/ 	.word	0x00000060
        /*0804*/ 	.short	0x010a
        /*0806*/ 	.byte	0x3f
	.zero		1


	//   ....[50]....
        /*0808*/ 	.word	0x0000ed30
        /*080c*/ 	.word	0x00000003
        /*0810*/ 	.word	0x00028860
        /*0814*/ 	.short	0x010a
        /*0816*/ 	.byte	0x3f
	.zero		1


	//   ....[51]....
        /*0818*/ 	.word	0x0000fd10
        /*081c*/ 	.word	0x00000000
        /*0820*/ 	.word	0x00028820
        /*0824*/ 	.short	0x010a
        /*0826*/ 	.byte	0x3f
	.zero		1


	//   ....[52]....
        /*0828*/ 	.word	0x0000fed0
        /*082c*/ 	.word	0x00000006
        /*0830*/ 	.word	0x00000000
        /*0834*/ 	.short	0x010a
        /*0836*/ 	.byte	0x3f
	.zero		1


	//   ....[53]....
        /*0838*/ 	.word	0x0000ff40
        /*083c*/ 	.word	0x00000007
        /*0840*/ 	.word	0x00000000
        /*0844*/ 	.short	0x010a
        /*0846*/ 	.byte	0x3f
	.zero		1


	//   ....[54]....
        /*0848*/ 	.word	0x0000ffb0
        /*084c*/ 	.word	0x00000004
        /*0850*/ 	.word	0x00000000
        /*0854*/ 	.short	0x010a
        /*0856*/ 	.byte	0x3f
	.zero		1


	//   ....[55]....
        /*0858*/ 	.word	0x0000ffe0
        /*085c*/ 	.word	0x00000003
        /*0860*/ 	.word	0x00000000
        /*0864*/ 	.short	0x010a
        /*0866*/ 	.byte	0x3f
	.zero		1


	//   ....[56]....
        /*0868*/ 	.word	0x00010050
        /*086c*/ 	.word	0x00000003
        /*0870*/ 	.word	0x00028800
        /*0874*/ 	.short	0x010a
        /*0876*/ 	.byte	0x3f
	.zero		1


	//   ....[57]....
        /*0878*/ 	.word	0x000100a0
        /*087c*/ 	.word	0x00000003
        /*0880*/ 	.word	0x00028830
        /*0884*/ 	.short	0x010a
        /*0886*/ 	.byte	0x3f
	.zero		1


	//   ....[58]....
        /*0888*/ 	.word	0x00010100
        /*088c*/ 	.word	0x00000005
        /*0890*/ 	.word	0x00028830
        /*0894*/ 	.short	0x010a
        /*0896*/ 	.byte	0x3f
	.zero		1


	//   ....[59]....
        /*0898*/ 	.word	0x00010160
        /*089c*/ 	.word	0x00000005
        /*08a0*/ 	.word	0x00028850
        /*08a4*/ 	.short	0x010a
        /*08a6*/ 	.byte	0x3f
	.zero		1


	//   ....[60]....
        /*08a8*/ 	.word	0x000101c0
        /*08ac*/ 	.word	0x00000005
        /*08b0*/ 	.word	0x00028830
        /*08b4*/ 	.short	0x010a
        /*08b6*/ 	.byte	0x3f
	.zero		1


	//   ....[61]....
        /*08b8*/ 	.word	0x00010220
        /*08bc*/ 	.word	0x00000005
        /*08c0*/ 	.word	0x00028850
        /*08c4*/ 	.short	0x010a
        /*08c6*/ 	.byte	0x3f
	.zero		1


	//   ....[62]....
        /*08c8*/ 	.word	0x00010280
        /*08cc*/ 	.word	0x00000007
        /*08d0*/ 	.word	0x00028850
        /*08d4*/ 	.short	0x010a
        /*08d6*/ 	.byte	0x3f
	.zero		1


	//   ....[63]....
        /*08d8*/ 	.word	0x00010420
        /*08dc*/ 	.word	0x00000008
        /*08e0*/ 	.word	0x00028840
        /*08e4*/ 	.short	0x010a
        /*08e6*/ 	.byte	0x3f
	.zero		1


	//   ....[64]....
        /*08e8*/ 	.word	0x000104a0
        /*08ec*/ 	.word	0x00000008
        /*08f0*/ 	.word	0x00028820
        /*08f4*/ 	.short	0x010a
        /*08f6*/ 	.byte	0x3f
	.zero		1


	//   ....[65]....
        /*08f8*/ 	.word	0x000104f0
        /*08fc*/ 	.word	0x00000002
        /*0900*/ 	.word	0x00028840
        /*0904*/ 	.short	0x010a
        /*0906*/ 	.byte	0x3f
	.zero		1


	//   ....[66]....
        /*0908*/ 	.word	0x00010540
        /*090c*/ 	.word	0x00000002
        /*0910*/ 	.word	0x00000060
        /*0914*/ 	.short	0x010a
        /*0916*/ 	.byte	0x3f
	.zero		1


	//   ....[67]....
        /*0918*/ 	.word	0x00010590
        /*091c*/ 	.word	0x00000002
        /*0920*/ 	.word	0x00028840
        /*0924*/ 	.short	0x010a
        /*0926*/ 	.byte	0x3f
	.zero		1


	//   ....[68]....
        /*0928*/ 	.word	0x000105e0
        /*092c*/ 	.word	0x00000002
        /*0930*/ 	.word	0x00000060
        /*0934*/ 	.short	0x010a
        /*0936*/ 	.byte	0x3f
	.zero		1


	//   ....[69]....
        /*0938*/ 	.word	0x00010630
        /*093c*/ 	.word	0x00000002
        /*0940*/ 	.word	0x00028840
        /*0944*/ 	.short	0x010a
        /*0946*/ 	.byte	0x3f
	.zero		1


	//   ....[70]....
        /*0948*/ 	.word	0x00010680
        /*094c*/ 	.word	0x00000002
        /*0950*/ 	.word	0x00000060
        /*0954*/ 	.short	0x010a
        /*0956*/ 	.byte	0x3f
	.zero		1


	//   ....[71]....
        /*0958*/ 	.word	0x000106d0
        /*095c*/ 	.word	0x00000003
        /*0960*/ 	.word	0x00028860
        /*0964*/ 	.short	0x010a
        /*0966*/ 	.byte	0x3f
	.zero		1


	//   ....[72]....
        /*0968*/ 	.word	0x00011090
        /*096c*/ 	.word	0x00000000
        /*0970*/ 	.word	0x00028820
        /*0974*/ 	.short	0x010a
        /*0976*/ 	.byte	0x3f
	.zero		1


	//   ....[73]....
        /*0978*/ 	.word	0x00011230
        /*097c*/ 	.word	0x00000006
        /*0980*/ 	.word	0x00000000
        /*0984*/ 	.short	0x010a
        /*0986*/ 	.byte	0x3f
	.zero		1


	//   ....[74]....
        /*0988*/ 	.word	0x00011280
        /*098c*/ 	.word	0x00000007
        /*0990*/ 	.word	0x00000000
        /*0994*/ 	.short	0x010a
        /*0996*/ 	.byte	0x3f
	.zero		1


	//   ....[75]....
        /*0998*/ 	.word	0x000112d0
        /*099c*/ 	.word	0x00000004
        /*09a0*/ 	.word	0x00000000
        /*09a4*/ 	.short	0x010a
        /*09a6*/ 	.byte	0x3f
	.zero		1


	//----- nvinfo : EIATTR_NUM_MBARRIERS
	.align		4
.L_328:
        /*09a8*/ 	.byte	0x03, 0x38
        /*09aa*/ 	.short	0x0016


	//----- nvinfo : EIATTR_EXIT_INSTR_OFFSETS
	.align		4
        /*09ac*/ 	.byte	0x04, 0x1c
        /*09ae*/ 	.short	(.L_330 - .L_329)


	//   ....[0]....
.L_329:
        /*09b0*/ 	.word	0x00000ab0


	//   ....[1]....
        /*09b4*/ 	.word	0x0000b170


	//   ....[2]....
        /*09b8*/ 	.word	0x0000b1d0


	//   ....[3]....
        /*09bc*/ 	.word	0x00010030


	//----- nvinfo : EIATTR_MAX_THREADS
	.align		4
.L_330:
        /*09c0*/ 	.byte	0x04, 0x05
        /*09c2*/ 	.short	(.L_332 - .L_331)
.L_331:
        /*09c4*/ 	.word	0x00000180
        /*09c8*/ 	.word	0x00000001
        /*09cc*/ 	.word	0x00000001


	//----- nvinfo : EIATTR_CRS_STACK_SIZE
	.align		4
.L_332:
        /*09d0*/ 	.byte	0x04, 0x1e
        /*09d2*/ 	.short	(.L_334 - .L_333)
.L_333:
        /*09d4*/ 	.word	0x00000000


	//----- nvinfo : EIATTR_CBANK_PARAM_SIZE
	.align		4
.L_334:
        /*09d8*/ 	.byte	0x03, 0x19
        /*09da*/ 	.short	0x0a70


	//----- nvinfo : EIATTR_PARAM_CBANK
	.align		4
        /*09dc*/ 	.byte	0x04, 0x0a
        /*09de*/ 	.short	(.L_336 - .L_335)
	.align		4
.L_335:
        /*09e0*/ 	.word	index@(.nv.constant0._ZN7cutlass13device_kernelIN5flash11enable_sm90INS1_16FlashAttnFwdSm90INS1_25CollectiveMainloopFwdSm90ILi2EN4cute5tupleIJNS5_1CILi1EEES8_S8_EEENS6_IJNS7_ILi128EEESA_SA_EEELi128ENS_6half_tEfNS_4arch4Sm90ELb1ELb0ELb0ELb1ELb0ELb0ELb0ELb1ELb1ELb0ELb0ELb0EEENS1_21CollectiveEpilogueFwdISB_S9_SC_SE_Li256ELb1ELb0ELb0ELb0EEENS1_36VarlenDynamicPersistentTileSchedulerILi128ELi128ELi256ELi32ELb0ELb0ELb1ELb1ELb1ELb1EEEEEEEEEvNT_6ParamsE)
        /*09e4*/ 	.short	0x0210
        /*09e6*/ 	.short	0x0a70


	//----- nvinfo : EIATTR_SW_WAR
	.align		4
.L_336:
        /*09e8*/ 	.byte	0x04, 0x36
        /*09ea*/ 	.short	(.L_338 - .L_337)
.L_337:
        /*09ec*/ 	.word	0x00000008
.L_338:


//--------------------- .nv.info._ZN7cutlass13device_kernelIN5flash11enable_sm90INS1_16FlashAttnFwdSm90INS1_25CollectiveMainloopFwdSm90ILi2EN4cute5tupleIJNS5_1CILi1EEES8_S8_EEENS6_IJNS7_ILi128EEESA_SA_EEELi128ENS_6half_tEfNS_4arch4Sm90ELb1ELb0ELb0ELb1ELb0ELb1ELb0ELb1ELb1ELb0ELb0ELb0EEENS1_21CollectiveEpilogueFwdISB_S9_SC_SE_Li256ELb1ELb0ELb0ELb0EEENS1_36VarlenDynamicPersistentTileSchedulerILi128ELi128ELi256ELi32ELb0ELb0ELb1ELb1ELb1ELb1EEEEEEEEEvNT_6ParamsE --------------------------
	.section	.nv.info._ZN7cutlass13device_kernelIN5flash11enable_sm90INS1_16FlashAttnFwdSm90INS1_25CollectiveMainloopFwdSm90ILi2EN4cute5tupleIJNS5_1CILi1EEES8_S8_EEENS6_IJNS7_ILi128EEESA_SA_EEELi128ENS_6half_tEfNS_4arch4Sm90ELb1ELb0ELb0ELb1ELb0ELb1ELb0ELb1ELb1ELb0ELb0ELb0EEENS1_21CollectiveEpilogueFwdISB_S9_SC_SE_Li256ELb1ELb0ELb0ELb0EEENS1_36VarlenDynamicPersistentTileSchedulerILi128ELi128ELi256ELi32ELb0ELb0ELb1ELb1ELb1ELb1EEEEEEEEEvNT_6ParamsE,"",@"SHT_CUDA_INFO"
	.sectionflags	@""
	.align	4


	//----- nvinfo : EIATTR_CUDA_API_VERSION
	.align		4
        /*0000*/ 	.byte	0x04, 0x37
        /*0002*/ 	.short	(.L_340 - .L_339)
.L_339:
        /*0004*/ 	.word	0x00000082


	//----- nvinfo : EIATTR_KPARAM_INFO
	.align		4
.L_340:
        /*0008*/ 	.byte	0x04, 0x17
        /*000a*/ 	.short	(.L_342 - .L_341)
.L_341:
        /*000c*/ 	.word	0x00000000
        /*0010*/ 	.short	0x0000
        /*0012*/ 	.short	0x0070
        /*0014*/ 	.byte	0x00, 0xf0, 0x01, 0x28


	//----- nvinfo : EIATTR_SPARSE_MMA_MASK
	.align		4
.L_342:
        /*0018*/ 	.byte	0x03, 0x50
        /*001a*/ 	.short	0x0000


	//----- nvinfo : EIATTR_MAXREG_COUNT
	.align		4
        /*001c*/ 	.byte	0x03, 0x1b
        /*001e*/ 	.short	0x00a8


	//----- nvinfo : EIATTR_NUM_BARRIERS
	.align		4
        /*0020*/ 	.byte	0x02, 0x4c
        /*0022*/ 	.byte	0x10
	.zero		1


	//----- nvinfo : EIATTR_EXTERNS
	.align		4
        /*0024*/ 	.byte	0x04, 0x0f
        /*0026*/ 	.short	(.L_344 - .L_343)


	//   ....[0]....
	.align		4
.L_343:
        /*0028*/ 	.word	index@(__assertfail)


	//----- nvinfo : EIATTR_ANNOTATIONS
	.align		4
.L_344:
        /*002c*/ 	.byte	0x04, 0x55
        /*002e*/ 	.short	(.L_346 - .L_345)


	//   ....[0]....
.L_345:
        /* <DEDUP_REMOVED lines=43> */


	//----- nvinfo : EIATTR_MERCURY_ISA_VERSION
	.align		4
.L_346:
        /*02c8*/ 	.byte	0x03, 0x5f
        /*02ca*/ 	.short	0x0101


	//----- nvinfo : EIATTR_UNUSED_LOAD_BYTE_OFFSET
	.align		4
        /*02cc*/ 	.byte	0x04, 0x44
        /*02ce*/ 	.short	(.L_348 - .L_347)


	//   ....[0]....
.L_347:
        /*02d0*/ 	.word	0x00000ae0
        /*02d4*/ 	.word	0x0000fff0


	//   ....[1]....
        /*02d8*/ 	.word	0x00015a80
        /*02dc*/ 	.word	0x0000fff0


	//----- nvinfo : EIATTR_INT_WARP_WIDE_INSTR_OFFSETS
	.align		4
.L_348:
        /*02e0*/ 	.byte	0x04, 0x31
        /*02e2*/ 	.short	(.L_350 - .L_349)


	//   ....[0]....
.L_349:
        /*02e4*/ 	.word	0x000001b0


	//   ....[1]....
        /*02e8*/ 	.word	0x00000250


	//   ....[2]....
        /*02ec*/ 	.word	0x000002c0


	//   ....[3]....
        /*02f0*/ 	.word	0x00019780


	//   ....[4]....
        /*02f4*/ 	.word	0x00019810


	//   ....[5]....
        /*02f8*/ 	.word	0x00019c90


	//   ....[6]....
        /*02fc*/ 	.word	0x00019cc0


	//   ....[7]....
        /*0300*/ 	.word	0x00019ed0


	//   ....[8]....
        /*0304*/ 	.word	0x0001bfb0


	//   ....[9]....
        /*0308*/ 	.word	0x0001c040


	//----- nvinfo : EIATTR_COOP_GROUP_MASK_REGIDS
	.align		4
.L_350:
        /*030c*/ 	.byte	0x04, 0x29
        /*030e*/ 	.short	(.L_352 - .L_351)


	//   ....[0]....
.L_351:
        /*0310*/ 	.word	0xffffffff


	//   ....[1]....
        /*0314*/ 	.word	0xffffffff


	//   ....[2]....
        /*0318*/ 	.word	0xffffffff


	//   ....[3]....
        /*031c*/ 	.word	0xffffffff


	//   ....[4]....
        /*0320*/ 	.word	0xffffffff


	//   ....[5]....
        /*0324*/ 	.word	0xffffffff


	//   ....[6]....
        /*0328*/ 	.word	0xffffffff


	//   ....[7]....
        /*032c*/ 	.word	0xffffffff


	//   ....[8]....
        /*0330*/ 	.word	0xffffffff


	//   ....[9]....
        /*0334*/ 	.word	0xffffffff


	//   ....[10]....
        /*0338*/ 	.word	0xffffffff


	//   ....[11]....
        /*033c*/ 	.word	0xffffffff


	//   ....[12]....
        /*0340*/ 	.word	0xffffffff


	//   ....[13]....
        /*0344*/ 	.word	0xffffffff


	//   ....[14]....
        /*0348*/ 	.word	0xffffffff


	//   ....[15]....
        /*034c*/ 	.word	0xffffffff


	//   ....[16]....
        /*0350*/ 	.word	0xffffffff


	//   ....[17]....
        /*0354*/ 	.word	0xffffffff


	//   ....[18]....
        /*0358*/ 	.word	0xffffffff


	//   ....[19]....
        /*035c*/ 	.word	0xffffffff


	//   ....[20]....
        /*0360*/ 	.word	0xffffffff


	//   ....[21]....
        /*0364*/ 	.word	0xffffffff


	//   ....[22]....
        /*0368*/ 	.word	0xffffffff


	//   ....[23]....
        /*036c*/ 	.word	0xffffffff


	//   ....[24]....
        /*0370*/ 	.word	0xffffffff


	//   ....[25]....
        /*0374*/ 	.word	0xffffffff


	//   ....[26]....
        /*0378*/ 	.word	0xffffffff


	//   ....[27]....
        /*037c*/ 	.word	0xffffffff


	//   ....[28]....
        /*0380*/ 	.word	0xffffffff


	//   ....[29]....
        /*0384*/ 	.word	0xffffffff


	//   ....[30]....
        /*0388*/ 	.word	0xffffffff


	//   ....[31]....
        /*038c*/ 	.word	0xffffffff


	//   ....[32]....
        /*0390*/ 	.word	0xffffffff


	//   ....[33]....
        /*0394*/ 	.word	0xffffffff


	//   ....[34]....
        /*0398*/ 	.word	0xffffffff


	//   ....[35]....
        /*039c*/ 	.word	0xffffffff


	//   ....[36]....
        /*03a0*/ 	.word	0xffffffff


	//   ....[37]....
        /*03a4*/ 	.word	0xffffffff


	//   ....[38]....
        /*03a8*/ 	.word	0xffffffff


	//   ....[39]....
        /*03ac*/ 	.word	0xffffffff


	//   ....[40]....
        /*03b0*/ 	.word	0xffffffff


	//   ....[41]....
        /*03b4*/ 	.word	0xffffffff


	//   ....[42]....
        /*03b8*/ 	.word	0xffffffff


	//   ....[43]....
        /*03bc*/ 	.word	0xffffffff


	//   ....[44]....
        /*03c0*/ 	.word	0xffffffff


	//   ....[45]....
        /*03c4*/ 	.word	0xffffffff


	//   ....[46]....
        /*03c8*/ 	.word	0xffffffff


	//   ....[47]....
        /*03cc*/ 	.word	0xffffffff


	//   ....[48]....
        /*03d0*/ 	.word	0xffffffff


	//   ....[49]....
        /*03d4*/ 	.word	0xffffffff


	//   ....[50]....
        /*03d8*/ 	.word	0xffffffff


	//   ....[51]....
        /*03dc*/ 	.word	0xffffffff


	//   ....[52]....
        /*03e0*/ 	.word	0xffffffff


	//   ....[53]....
        /*03e4*/ 	.word	0xffffffff


	//   ....[54]....
        /*03e8*/ 	.word	0xffffffff


	//   ....[55]....
        /*03ec*/ 	.word	0xffffffff


	//   ....[56]....
        /*03f0*/ 	.word	0xffffffff


	//   ....[57]....
        /*03f4*/ 	.word	0xffffffff


	//   ....[58]....
        /*03f8*/ 	.word	0x0500000f


	//   ....[59]....
        /*03fc*/ 	.word	0x0500000f


	//   ....[60]....
        /*0400*/ 	.word	0x0500000f


	//   ....[61]....
        /*0404*/ 	.word	0x0500000f


	//   ....[62]....
        /*0408*/ 	.word	0x0500000f


	//   ....[63]....
        /*040c*/ 	.word	0x0500000f


	//   ....[64]....
        /*0410*/ 	.word	0x0500000f


	//   ....[65]....
        /*0414*/ 	.word	0x0500000f


	//   ....[66]....
        /*0418*/ 	.word	0x0500000f


	//   ....[67]....
        /*041c*/ 	.word	0x0500000f


	//   ....[68]....
        /*0420*/ 	.word	0x0500000f


	//   ....[69]....
        /*0424*/ 	.word	0x0500000f


	//   ....[70]....
        /*0428*/ 	.word	0x0500000f


	//   ....[71]....
        /*042c*/ 	.word	0x0500000f


	//   ....[72]....
        /*0430*/ 	.word	0x0500000f


	//   ....[73]....
        /*0434*/ 	.word	0x0500000f


	//   ....[74]....
        /*0438*/ 	.word	0x0500000f


	//   ....[75]....
        /*043c*/ 	.word	0x0500000f


	//   ....[76]....
        /*0440*/ 	.word	0x0500000f


	//   ....[77]....
        /*0444*/ 	.word	0x0500000f


	//   ....[78]....
        /*0448*/ 	.word	0x0500000f


	//   ....[79]....
        /*044c*/ 	.word	0x0500000f


	//   ....[80]....
        /*0450*/ 	.word	0x0500000f


	//   ....[81]....
        /*0454*/ 	.word	0x0500000f


	//   ....[82]....
        /*0458*/ 	.word	0x0500000f


	//   ....[83]....
        /*045c*/ 	.word	0x0500000f


	//   ....[84]....
        /*0460*/ 	.word	0x0500000f


	//   ....[85]....
        /*0464*/ 	.word	0x0500000f


	//   ....[86]....
        /*0468*/ 	.word	0x0500000f


	//   ....[87]....
        /*046c*/ 	.word	0x0500000f


	//   ....[88]....
        /*0470*/ 	.word	0x0500000f


	//   ....[89]....
        /*0474*/ 	.word	0x0500000f


	//   ....[90]....
        /*0478*/ 	.word	0x0500000f


	//   ....[91]....
        /*047c*/ 	.word	0x0500000f


	//   ....[92]....
        /*0480*/ 	.word	0x0500000f


	//   ....[93]....
        /*0484*/ 	.word	0x0500000f


	//   ....[94]....
        /*0488*/ 	.word	0x0500000f


	//   ....[95]....
        /*048c*/ 	.word	0x0500000f


	//   ....[96]....
        /*0490*/ 	.word	0x0500000f


	//   ....[97]....
        /*0494*/ 	.word	0x0500000f


	//   ....[98]....
        /*0498*/ 	.word	0x0500000f


	//   ....[99]....
        /*049c*/ 	.word	0x0500000f


	//   ....[100]....
        /*04a0*/ 	.word	0x0500000f


	//   ....[101]....
        /*04a4*/ 	.word	0x0500000f


	//   ....[102]....
        /*04a8*/ 	.word	0x0500000f


	//   ....[103]....
        /*04ac*/ 	.word	0x0500000f


	//   ....[104]....
        /*04b0*/ 	.word	0x0500000f


	//   ....[105]....
        /*04b4*/ 	.word	0x0500000f


	//   ....[106]....
        /*04b8*/ 	.word	0x0500000f


	//   ....[107]....
        /*04bc*/ 	.word	0x0500000f


	//   ....[108]....
        /*04c0*/ 	.word	0x0500000f


	//   ....[109]....
        /*04c4*/ 	.word	0x0500000f


	//   ....[110]....
        /*04c8*/ 	.word	0x0500000f


	//----- nvinfo : EIATTR_COOP_GROUP_INSTR_OFFSETS
	.align		4
.L_352:
        /*04cc*/ 	.byte	0x04, 0x28
        /*04ce*/ 	.short	(.L_354 - .L_353)


	//   ....[0]....
.L_353:
        /*04d0*/ 	.word	0x00000060


	//   ....[1]....
        /*04d4*/ 	.word	0x000001c0


	//   ....[2]....
        /*04d8*/ 	.word	0x00000270


	//   ....[3]....
        /*04dc*/ 	.word	0x00000430


	//   ....[4]....
        /*04e0*/ 	.word	0x00000590


	//   ....[5]....
        /*04e4*/ 	.word	0x000006b0


	//   ....[6]....
        /*04e8*/ 	.word	0x00000810


	//   ....[7]....
        /*04ec*/ 	.word	0x000086c0


	//   ....[8]....
        /*04f0*/ 	.word	0x0000ea60


	//   ....[9]....
        /*04f4*/ 	.word	0x0000eaf0


	//   ....[10]....
        /*04f8*/ 	.word	0x0000f430


	//   ....[11]....
        /*04fc*/ 	.word	0x0000f4a0


	//   ....[12]....
        /*0500*/ 	.word	0x000112e0


	//   ....[13]....
        /*0504*/ 	.word	0x000113b0


	//   ....[14]....
        /*0508*/ 	.word	0x00011ba0


	//   ....[15]....
        /*050c*/ 	.word	0x00011c00


	//   ....[16]....
        /*0510*/ 	.word	0x00013770


	//   ....[17]....
        /*0514*/ 	.word	0x000137a0


	//   ....[18]....
        /*0518*/ 	.word	0x00013e10


	//   ....[19]....
        /*051c*/ 	.word	0x00013f50


	//   ....[20]....
        /*0520*/ 	.word	0x000150c0


	//   ....[21]....
        /*0524*/ 	.word	0x00015110


	//   ....[22]....
        /*0528*/ 	.word	0x000151f0


	//   ....[23]....
        /*052c*/ 	.word	0x00015220


	//   ....[24]....
        /*0530*/ 	.word	0x00017740


	//   ....[25]....
        /*0534*/ 	.word	0x000178b0


	//   ....[26]....
        /*0538*/ 	.word	0x000178e0


	//   ....[27]....
        /*053c*/ 	.word	0x00017920


	//   ....[28]....
        /*0540*/ 	.word	0x00017990


	//   ....[29]....
        /*0544*/ 	.word	0x000179f0


	//   ....[30]....
        /*0548*/ 	.word	0x00017a30


	//   ....[31]....
        /*054c*/ 	.word	0x00017bd0


	//   ....[32]....
        /*0550*/ 	.word	0x00017c30


	//   ....[33]....
        /*0554*/ 	.word	0x00017c70


	//   ....[34]....
        /*0558*/ 	.word	0x00017cb0


	//   ....[35]....
        /*055c*/ 	.word	0x00017ce0


	//   ....[36]....
        /*0560*/ 	.word	0x00017d10


	//   ....[37]....
        /*0564*/ 	.word	0x00017da0


	//   ....[38]....
        /*0568*/ 	.word	0x00017e00


	//   ....[39]....
        /*056c*/ 	.word	0x00017e90


	//   ....[40]....
        /*0570*/ 	.word	0x0001c450


	//   ....[41]....
        /*0574*/ 	.word	0x0001c460


	//   ....[42]....
        /*0578*/ 	.word	0x0001c570


	//   ....[43]....
        /*057c*/ 	.word	0x0001c5d0


	//   ....[44]....
        /*0580*/ 	.word	0x0001c610


	//   ....[45]....
        /*0584*/ 	.word	0x0001c650


	//   ....[46]....
        /*0588*/ 	.word	0x0001c680


	//   ....[47]....
        /*058c*/ 	.word	0x0001c6b0


	//   ....[48]....
        /*0590*/ 	.word	0x0001c840


	//   ....[49]....
        /*0594*/ 	.word	0x0001c8a0


	//   ....[50]....
        /*0598*/ 	.word	0x0001c8e0


	//   ....[51]....
        /*059c*/ 	.word	0x0001c920


	//   ....[52]....
        /*05a0*/ 	.word	0x0001c950


	//   ....[53]....
        /*05a4*/ 	.word	0x0001c980


	//   ....[54]....
        /*05a8*/ 	.word	0x0001ca40


	//   ....[55]....
        /*05ac*/ 	.word	0x0001ca60


	//   ....[56]....
        /*05b0*/ 	.word	0x0001cad0


	//   ....[57]....
        /*05b4*/ 	.word	0x0001d160


	//   ....[58]....
        /*05b8*/ 	.word	0x0001d5a0


	//   ....[59]....
        /*05bc*/ 	.word	0x0001d650


	//   ....[60]....
        /*05c0*/ 	.word	0x0001d6f0


	//   ....[61]....
        /*05c4*/ 	.word	0x0001d790


	//   ....[62]....
        /*05c8*/ 	.word	0x0001d830


	//   ....[63]....
        /*05cc*/ 	.word	0x0001d8d0


	//   ....[64]....
        /*05d0*/ 	.word	0x0001d970


	//   ....[65]....
        /*05d4*/ 	.word	0x0001da10


	//   ....[66]....
        /*05d8*/ 	.word	0x0001dab0


	//   ....[67]....
        /*05dc*/ 	.word	0x0001db50


	//   ....[68]....
        /*05e0*/ 	.word	0x0001dbf0


	//   ....[69]....
        /*05e4*/ 	.word	0x0001dc90


	//   ....[70]....
        /*05e8*/ 	.word	0x0001dd30


	//   ....[71]....
        /*05ec*/ 	.word	0x0001ddd0


	//   ....[72]....
        /*05f0*/ 	.word	0x0001de70


	//   ....[73]....
        /*05f4*/ 	.word	0x0001df10


	//   ....[74]....
        /*05f8*/ 	.word	0x0001dfb0


	//   ....[75]....
        /*05fc*/ 	.word	0x0001e0a0


	//   ....[76]....
        /*0600*/ 	.word	0x0001e140


	//   ....[77]....
        /*0604*/ 	.word	0x0001e1e0


	//   ....[78]....
        /*0608*/ 	.word	0x0001e280


	//   ....[79]....
        /*060c*/ 	.word	0x0001e320


	//   ....[80]....
        /*0610*/ 	.word	0x0001e3c0


	//   ....[81]....
        /*0614*/ 	.word	0x0001e460


	//   ....[82]....
        /*0618*/ 	.word	0x0001e500


	//   ....[83]....
        /*061c*/ 	.word	0x0001e5a0


	//   ....[84]....
        /*0620*/ 	.word	0x0001e640


	//   ....[85]....
        /*0624*/ 	.word	0x0001e6e0


	//   ....[86]....
        /*0628*/ 	.word	0x0001e780


	//   ....[87]....
        /*062c*/ 	.word	0x0001e820


	//   ....[88]....
        /*0630*/ 	.word	0x0001e8c0


	//   ....[89]....
        /*0634*/ 	.word	0x0001e960


	//   ....[90]....
        /*0638*/ 	.word	0x0001ea00


	//   ....[91]....
        /*063c*/ 	.word	0x0001ed00


	//   ....[92]....
        /*0640*/ 	.word	0x0001efe0


	//   ....[93]....
        /*0644*/ 	.word	0x0001f400


	//   ....[94]....
        /*0648*/ 	.word	0x0001f490


	//   ....[95]....
        /*064c*/ 	.word	0x0001f530


	//   ....[96]....
        /*0650*/ 	.word	0x0001f5e0


	//   ....[97]....
        /*0654*/ 	.word	0x0001f660


	//   ....[98]....
        /*0658*/ 	.word	0x0001f6e0


	//   ....[99]....
        /*065c*/ 	.word	0x0001f760


	//   ....[100]....
        /*0660*/ 	.word	0x0001f7e0


	//   ....[101]....
        /*0664*/ 	.word	0x0001f870


	//   ....[102]....
        /*0668*/ 	.word	0x0001f920


	//   ....[103]....
        /*066c*/ 	.word	0x0001f9a0


	//   ....[104]....
        /*0670*/ 	.word	0x0001fa20


	//   ....[105]....
        /*0674*/ 	.word	0x0001faa0


	//   ....[106]....
        /*0678*/ 	.word	0x0001fb20


	//   ....[107]....
        /*067c*/ 	.word	0x0001fb90


	//   ....[108]....
        /*0680*/ 	.word	0x0001fc30


	//   ....[109]....
        /*0684*/ 	.word	0x0001fcc0


	//   ....[110]....
        /*0688*/ 	.word	0x0001fdf0


	//----- nvinfo : EIATTR_REG_RECONFIG
	.align		4
.L_354:
        /*068c*/ 	.byte	0x01, 0x54
	.zero		2


	//----- nvinfo : EIATTR_SYSCALL_OFFSETS
	.align		4
        /*0690*/ 	.byte	0x04, 0x46
        /*0692*/ 	.short	(.L_356 - .L_355)


	//   ....[0]....
.L_355:
        /*0694*/ 	.word	0x000018d0


	//   ....[1]....
        /*0698*/ 	.word	0x00001a20


	//   ....[2]....
        /*069c*/ 	.word	0x00008850


	//   ....[3]....
        /*06a0*/ 	.word	0x00008cc0


	//   ....[4]....
        /*06a4*/ 	.word	0x000199a0


	//   ....[5]....
        /*06a8*/ 	.word	0x00019ae0


	//   ....[6]....
        /*06ac*/ 	.word	0x00019be0


	//----- nvinfo : EIATTR_MBARRIER_INSTR_OFFSETS
	.align		4
.L_356:
        /*06b0*/ 	.byte	0x04, 0x39
        /*06b2*/ 	.short	(.L_358 - .L_357)


	//   ....[0]....
.L_357:
        /*06b4*/ 	.word	0x000002e0
        /*06b8*/ 	.word	0x000000ff
        /*06bc*/ 	.word	0x00028800
        /*06c0*/ 	.short	0x0100
        /*06c2*/ 	.byte	0x08
	.zero		1


	//   ....[1]....
        /*06c4*/ 	.word	0x000002f0
        /*06c8*/ 	.word	0x000000ff
        /*06cc*/ 	.word	0x00028820
        /*06d0*/ 	.short	0x0100
        /*06d2*/ 	.byte	0x08
	.zero		1


	//   ....[2]....
        /*06d4*/ 	.word	0x000003e0
        /*06d8*/ 	.word	0x000000ff
        /*06dc*/ 	.word	0x00028830
        /*06e0*/ 	.short	0x0100
        /*06e2*/ 	.byte	0x08
	.zero		1


	//   ....[3]....
        /*06e4*/ 	.word	0x000003f0
        /*06e8*/ 	.word	0x000000ff
        /*06ec*/ 	.word	0x00028840
        /*06f0*/ 	.short	0x0100
        /*06f2*/ 	.byte	0x08
	.zero		1


	//   ....[4]....
        /*06f4*/ 	.word	0x00000400
        /*06f8*/ 	.word	0x000000ff
        /*06fc*/ 	.word	0x00028838
        /*0700*/ 	.short	0x0100
        /*0702*/ 	.byte	0x08
	.zero		1


	//   ....[5]....
        /*0704*/ 	.word	0x00000410
        /*0708*/ 	.word	0x000000ff
        /*070c*/ 	.word	0x00028848
        /*0710*/ 	.short	0x0100
        /*0712*/ 	.byte	0x08
	.zero		1


	//   ....[6]....
        /*0714*/ 	.word	0x00000540
        /*0718*/ 	.word	0x000000ff
        /*071c*/ 	.word	0x00028850
        /*0720*/ 	.short	0x0100
        /*0722*/ 	.byte	0x08
	.zero		1


	//   ....[7]....
        /*0724*/ 	.word	0x00000550
        /*0728*/ 	.word	0x000000ff
        /*072c*/ 	.word	0x00028860
        /*0730*/ 	.short	0x0100
        /*0732*/ 	.byte	0x08
	.zero		1


	//   ....[8]....
        /*0734*/ 	.word	0x00000560
        /*0738*/ 	.word	0x000000ff
        /*073c*/ 	.word	0x00028858
        /*0740*/ 	.short	0x0100
        /*0742*/ 	.byte	0x08
	.zero		1


	//   ....[9]....
        /*0744*/ 	.word	0x00000570
        /*0748*/ 	.word	0x000000ff
        /*074c*/ 	.word	0x00028868
        /*0750*/ 	.short	0x0100
        /*0752*/ 	.byte	0x08
	.zero		1


	//   ....[10]....
        /*0754*/ 	.word	0x00000660
        /*0758*/ 	.word	0x000000ff
        /*075c*/ 	.word	0x00028870
        /*0760*/ 	.short	0x0100
        /*0762*/ 	.byte	0x06
	.zero		1


	//   ....[11]....
        /*0764*/ 	.word	0x00000670
        /*0768*/ 	.word	0x000000ff
        /*076c*/ 	.word	0x00028880
        /*0770*/ 	.short	0x0100
        /*0772*/ 	.byte	0x06
	.zero		1


	//   ....[12]....
        /*0774*/ 	.word	0x00000680
        /*0778*/ 	.word	0x000000ff
        /*077c*/ 	.word	0x00028878
        /*0780*/ 	.short	0x0100
        /*0782*/ 	.byte	0x06
	.zero		1


	//   ....[13]....
        /*0784*/ 	.word	0x00000690
        /*0788*/ 	.word	0x000000ff
        /*078c*/ 	.word	0x00028888
        /*0790*/ 	.short	0x0100
        /*0792*/ 	.byte	0x06
	.zero		1


	//   ....[14]....
        /*0794*/ 	.word	0x000007c0
        /*0798*/ 	.word	0x000000ff
        /*079c*/ 	.word	0x00028890
        /*07a0*/ 	.short	0x0100
        /*07a2*/ 	.byte	0x08
	.zero		1


	//   ....[15]....
        /*07a4*/ 	.word	0x000007d0
        /*07a8*/ 	.word	0x000000ff
        /*07ac*/ 	.word	0x000288a0
        /*07b0*/ 	.short	0x0100
        /*07b2*/ 	.byte	0x08
	.zero		1


	//   ....[16]....
        /*07b4*/ 	.word	0x000007e0
        /*07b8*/ 	.word	0x000000ff
        /*07bc*/ 	.word	0x00028898
        /*07c0*/ 	.short	0x0100
        /*07c2*/ 	.byte	0x08
	.zero		1


	//   ....[17]....
        /*07c4*/ 	.word	0x000007f0
        /*07c8*/ 	.word	0x000000ff
        /*07cc*/ 	.word	0x000288a8
        /*07d0*/ 	.short	0x0100
        /*07d2*/ 	.byte	0x08
	.zero		1


	//   ....[18]....
        /*07d4*/ 	.word	0x00000920
        /*07d8*/ 	.word	0x000000ff
        /*07dc*/ 	.word	0x000288b0
        /*07e0*/ 	.short	0x0100
        /*07e2*/ 	.byte	0x08
	.zero		1


	//   ....[19]....
        /*07e4*/ 	.word	0x00000930
        /*07e8*/ 	.word	0x000000ff
        /*07ec*/ 	.word	0x000288c0
        /*07f0*/ 	.short	0x0100
        /*07f2*/ 	.byte	0x08
	.zero		1


	//   ....[20]....
        /*07f4*/ 	.word	0x00000940
        /*07f8*/ 	.word	0x000000ff
        /*07fc*/ 	.word	0x000288b8
        /*0800*/ 	.short	0x0100
        /*0802*/ 	.byte	0x08
	.zero		1


	//   ....[21]....
        /*0804*/ 	.word	0x00000950
        /*0808*/ 	.word	0x000000ff
        /*080c*/ 	.word	0x000288c8
        /*0810*/ 	.short	0x0100
        /*0812*/ 	.byte	0x08
	.zero		1


	//   ....[22]....
        /*0814*/ 	.word	0x00003040
        /*0818*/ 	.word	0x00000069
        /*081c*/ 	.word	0x00028890
        /*0820*/ 	.short	0x010a
        /*0822*/ 	.byte	0x3f
	.zero		1


	//   ....[23]....
        /*0824*/ 	.word	0x000055a0
        /*0828*/ 	.word	0x00000069
        /*082c*/ 	.word	0x00028890
        /*0830*/ 	.short	0x010a
        /*0832*/ 	.byte	0x3f
	.zero		1


	//   ....[24]....
        /*0834*/ 	.word	0x00007680
        /*0838*/ 	.word	0x00000069
        /*083c*/ 	.word	0x00028890
        /*0840*/ 	.short	0x010a
        /*0842*/ 	.byte	0x3f
	.zero		1


	//   ....[25]....
        /*0844*/ 	.word	0x00007ce0
        /*0848*/ 	.word	0x0000002c
        /*084c*/ 	.word	0x00000000
        /*0850*/ 	.short	0x0101
        /*0852*/ 	.byte	0x3f
	.zero		1


	//   ....[26]....
        /*0854*/ 	.word	0x00007d20
        /*0858*/ 	.word	0x00000069
        /*085c*/ 	.word	0x000288b0
        /*0860*/ 	.short	0x010a
        /*0862*/ 	.byte	0x3f
	.zero		1


	//   ....[27]....
        /*0864*/ 	.word	0x00008370
        /*0868*/ 	.word	0x00000069
        /*086c*/ 	.word	0x00000000
        /*0870*/ 	.short	0x0101
        /*0872*/ 	.byte	0x3f
	.zero		1


	//   ....[28]....
        /*0874*/ 	.word	0x000088d0
        /*0878*/ 	.word	0x00000002
        /*087c*/ 	.word	0x00028800
        /*0880*/ 	.short	0x010a
        /*0882*/ 	.byte	0x3f
	.zero		1


	//   ....[29]....
        /*0884*/ 	.word	0x00008920
        /*0888*/ 	.word	0x00000002
        /*088c*/ 	.word	0x00028800
        /*0890*/ 	.short	0x010a
        /*0892*/ 	.byte	0x3f
	.zero		1


	//   ....[30]....
        /*0894*/ 	.word	0x00009b70
        /*0898*/ 	.word	0x00000002
        /*089c*/ 	.word	0x00028800
        /*08a0*/ 	.short	0x010a
        /*08a2*/ 	.byte	0x3f
	.zero		1


	//   ....[31]....
        /*08a4*/ 	.word	0x0000bfa0
        /*08a8*/ 	.word	0x00000002
        /*08ac*/ 	.word	0x00028800
        /*08b0*/ 	.short	0x010a
        /*08b2*/ 	.byte	0x3f
	.zero		1


	//   ....[32]....
        /*08b4*/ 	.word	0x0000daa0
        /*08b8*/ 	.word	0x00000003
        /*08bc*/ 	.word	0x00028830
        /*08c0*/ 	.short	0x010a
        /*08c2*/ 	.byte	0x3f
	.zero		1


	//   ....[33]....
        /*08c4*/ 	.word	0x0000db20
        /*08c8*/ 	.word	0x00000003
        /*08cc*/ 	.word	0x00028830
        /*08d0*/ 	.short	0x010a
        /*08d2*/ 	.byte	0x3f
	.zero		1


	//   ....[34]....
        /*08d4*/ 	.word	0x0000e460
        /*08d8*/ 	.word	0x00000003
        /*08dc*/ 	.word	0x00000000
        /*08e0*/ 	.short	0x0101
        /*08e2*/ 	.byte	0x3f
	.zero		1


	//   ....[35]....
        /*08e4*/ 	.word	0x00010350
        /*08e8*/ 	.word	0x00000000
        /*08ec*/ 	.word	0x00028830
        /*08f0*/ 	.short	0x010a
        /*08f2*/ 	.byte	0x3f
	.zero		1


	//   ....[36]....
        /*08f4*/ 	.word	0x000103a0
        /*08f8*/ 	.word	0x00000000
        /*08fc*/ 	.word	0x00028830
        /*0900*/ 	.short	0x010a
        /*0902*/ 	.byte	0x3f
	.zero		1


	//   ....[37]....
        /*0904*/ 	.word	0x000107f0
        /*0908*/ 	.word	0x00000007
        /*090c*/ 	.word	0x00028850
        /*0910*/ 	.short	0x010a
        /*0912*/ 	.byte	0x3f
	.zero		1


	//   ....[38]....
        /*0914*/ 	.word	0x00010830
        /*0918*/ 	.word	0x00000007
        /*091c*/ 	.word	0x00028850
        /*0920*/ 	.short	0x010a
        /*0922*/ 	.byte	0x3f
	.zero		1


	//   ....[39]....
        /*0924*/ 	.word	0x00012440
        /*0928*/ 	.word	0x00000003
        /*092c*/ 	.word	0x00000000
        /*0930*/ 	.short	0x0101
        /*0932*/ 	.byte	0x3f
	.zero		1


	//   ....[40]....
        /*0934*/ 	.word	0x000124e0
        /*0938*/ 	.word	0x0000002b
        /*093c*/ 	.word	0x00000000
        /*0940*/ 	.short	0x0101
        /*0942*/ 	.byte	0x3f
	.zero		1


	//   ....[41]....
        /*0944*/ 	.word	0x00012e50
        /*0948*/ 	.word	0x00000000
        /*094c*/ 	.word	0x00028830
        /*0950*/ 	.short	0x010a
        /*0952*/ 	.byte	0x3f
	.zero		1


	//   ....[42]....
        /*0954*/ 	.word	0x00012ea0
        /*0958*/ 	.word	0x00000000
        /*095c*/ 	.word	0x00028830
        /*0960*/ 	.short	0x010a
        /*0962*/ 	.byte	0x3f
	.zero		1


	//   ....[43]....
        /*0964*/ 	.word	0x000132f0
        /*0968*/ 	.word	0x00000007
        /*096c*/ 	.word	0x00028850
        /*0970*/ 	.short	0x010a
        /*0972*/ 	.byte	0x3f
	.zero		1


	//   ....[44]....
        /*0974*/ 	.word	0x00013330
        /*0978*/ 	.word	0x00000007
        /*097c*/ 	.word	0x00028850
        /*0980*/ 	.short	0x010a
        /*0982*/ 	.byte	0x3f
	.zero		1


	//   ....[45]....
        /*0984*/ 	.word	0x000144d0
        /*0988*/ 	.word	0x0000001b
        /*098c*/ 	.word	0x00000000
        /*0990*/ 	.short	0x0101
        /*0992*/ 	.byte	0x3f
	.zero		1


	//   ....[46]....
        /*0994*/ 	.word	0x00014640
        /*0998*/ 	.word	0x0000001f
        /*099c*/ 	.word	0x00000000
        /*09a0*/ 	.short	0x0101
        /*09a2*/ 	.byte	0x3f
	.zero		1


	//   ....[47]....
        /*09a4*/ 	.word	0x00014fc0
        /*09a8*/ 	.word	0x0000000c
        /*09ac*/ 	.word	0x00028850
        /*09b0*/ 	.short	0x010a
        /*09b2*/ 	.byte	0x3f
	.zero		1


	//   ....[48]....
        /*09b4*/ 	.word	0x00015040
        /*09b8*/ 	.word	0x0000000c
        /*09bc*/ 	.word	0x00028850
        /*09c0*/ 	.short	0x010a
        /*09c2*/ 	.byte	0x3f
	.zero		1


	//   ....[49]....
        /*09c4*/ 	.word	0x000155f0
        /*09c8*/ 	.word	0x0000000a
        /*09cc*/ 	.word	0x00000000
        /*09d0*/ 	.short	0x0101
        /*09d2*/ 	.byte	0x3f
	.zero		1


	//   ....[50]....
        /*09d4*/ 	.word	0x00016820
        /*09d8*/ 	.word	0x00000000
        /*09dc*/ 	.word	0x00000000
        /*09e0*/ 	.short	0x0101
        /*09e2*/ 	.byte	0x3f
	.zero		1


	//   ....[51]....
        /*09e4*/ 	.word	0x00018bc0
        /*09e8*/ 	.word	0x00000009
        /*09ec*/ 	.word	0x00028820
        /*09f0*/ 	.short	0x010a
        /*09f2*/ 	.byte	0x3f
	.zero		1


	//   ....[52]....
        /*09f4*/ 	.word	0x00018c50
        /*09f8*/ 	.word	0x00000005
        /*09fc*/ 	.word	0x000288a0
        /*0a00*/ 	.short	0x010a
        /*0a02*/ 	.byte	0x3f
	.zero		1


	//   ....[53]....
        /*0a04*/ 	.word	0x00018e80
        /*0a08*/ 	.word	0x00000005
        /*0a0c*/ 	.word	0x000288c0
        /*0a10*/ 	.short	0x010a
        /*0a12*/ 	.byte	0x3f
	.zero		1


	//   ....[54]....
        /*0a14*/ 	.word	0x00019200
        /*0a18*/ 	.word	0x00000006
        /*0a1c*/ 	.word	0x000288a0
        /*0a20*/ 	.short	0x010a
        /*0a22*/ 	.byte	0x3f
	.zero		1


	//   ....[55]....
        /*0a24*/ 	.word	0x00019410
        /*0a28*/ 	.word	0x00000006
        /*0a2c*/ 	.word	0x000288c0
        /*0a30*/ 	.short	0x010a
        /*0a32*/ 	.byte	0x3f
	.zero		1


	//   ....[56]....
        /*0a34*/ 	.word	0x0001a200
        /*0a38*/ 	.word	0x00000007
        /*0a3c*/ 	.word	0x00028840
        /*0a40*/ 	.short	0x010a
        /*0a42*/ 	.byte	0x3f
	.zero		1


	//   ....[57]....
        /*0a44*/ 	.word	0x0001a6d0
        /*0a48*/ 	.word	0x0000000a
        /*0a4c*/ 	.word	0x00028820
        /*0a50*/ 	.short	0x010a
        /*0a52*/ 	.byte	0x3f
	.zero		1


	//   ....[58]....
        /*0a54*/ 	.word	0x0001a9e0
        /*0a58*/ 	.word	0x00000007
        /*0a5c*/ 	.word	0x00028840
        /*0a60*/ 	.short	0x010a
        /*0a62*/ 	.byte	0x3f
	.zero		1


	//   ....[59]....
        /*0a64*/ 	.word	0x0001aca0
        /*0a68*/ 	.word	0x00000008
        /*0a6c*/ 	.word	0x00000060
        /*0a70*/ 	.short	0x010a
        /*0a72*/ 	.byte	0x3f
	.zero		1


	//   ....[60]....
        /*0a74*/ 	.word	0x0001b260
        /*0a78*/ 	.word	0x00000002
        /*0a7c*/ 	.word	0x00028840
        /*0a80*/ 	.short	0x010a
        /*0a82*/ 	.byte	0x3f
	.zero		1


	//   ....[61]....
        /*0a84*/ 	.word	0x0001b520
        /*0a88*/ 	.word	0x00000002
        /*0a8c*/ 	.word	0x00000060
        /*0a90*/ 	.short	0x010a
        /*0a92*/ 	.byte	0x3f
	.zero		1


	//   ....[62]....
        /*0a94*/ 	.word	0x0001b9e0
        /*0a98*/ 	.word	0x00000002
        /*0a9c*/ 	.word	0x00028840
        /*0aa0*/ 	.short	0x010a
        /*0aa2*/ 	.byte	0x3f
	.zero		1


	//   ....[63]....
        /*0aa4*/ 	.word	0x0001bca0
        /*0aa8*/ 	.word	0x00000002
        /*0aac*/ 	.word	0x00000060
        /*0ab0*/ 	.short	0x010a
        /*0ab2*/ 	.byte	0x3f
	.zero		1


	//   ....[64]....
        /*0ab4*/ 	.word	0x0001c100
        /*0ab8*/ 	.word	0x00000003
        /*0abc*/ 	.word	0x00028860
        /*0ac0*/ 	.short	0x010a
        /*0ac2*/ 	.byte	0x3f
	.zero		1


	//   ....[65]....
        /*0ac4*/ 	.word	0x0001d0e0
        /*0ac8*/ 	.word	0x00000000
        /*0acc*/ 	.word	0x00028820
        /*0ad0*/ 	.short	0x010a
        /*0ad2*/ 	.byte	0x3f
	.zero		1


	//   ....[66]....
        /*0ad4*/ 	.word	0x0001d290
        /*0ad8*/ 	.word	0x00000006
        /*0adc*/ 	.word	0x00000000
        /*0ae0*/ 	.short	0x010a
        /*0ae2*/ 	.byte	0x3f
	.zero		1


	//   ....[67]....
        /*0ae4*/ 	.word	0x0001d300
        /*0ae8*/ 	.word	0x00000007
        /*0aec*/ 	.word	0x00000000
        /*0af0*/ 	.short	0x010a
        /*0af2*/ 	.byte	0x3f
	.zero		1


	//   ....[68]....
        /*0af4*/ 	.word	0x0001d370
        /*0af8*/ 	.word	0x00000004
        /*0afc*/ 	.word	0x00000000
        /*0b00*/ 	.short	0x010a
        /*0b02*/ 	.byte	0x3f
	.zero		1


	//   ....[69]....
        /*0b04*/ 	.word	0x0001d3a0
        /*0b08*/ 	.word	0x00000003
        /*0b0c*/ 	.word	0x00000000
        /*0b10*/ 	.short	0x010a
        /*0b12*/ 	.byte	0x3f
	.zero		1


	//   ....[70]....
        /*0b14*/ 	.word	0x0001d400
        /*0b18*/ 	.word	0x00000069
        /*0b1c*/ 	.word	0x00028890
        /*0b20*/ 	.short	0x010a
        /*0b22*/ 	.byte	0x3f
	.zero		1


	//   ....[71]....
        /*0b24*/ 	.word	0x0001d450
        /*0b28*/ 	.word	0x00000069
        /*0b2c*/ 	.word	0x00028890
        /*0b30*/ 	.short	0x010a
        /*0b32*/ 	.byte	0x3f
	.zero		1


	//   ....[72]....
        /*0b34*/ 	.word	0x0001d4a0
        /*0b38*/ 	.word	0x00000069
        /*0b3c*/ 	.word	0x00028890
        /*0b40*/ 	.short	0x010a
        /*0b42*/ 	.byte	0x3f
	.zero		1


	//   ....[73]....
        /*0b44*/ 	.word	0x0001d4f0
        /*0b48*/ 	.word	0x00000069
        /*0b4c*/ 	.word	0x000288b0
        /*0b50*/ 	.short	0x010a
        /*0b52*/ 	.byte	0x3f
	.zero		1


	//   ....[74]....
        /*0b54*/ 	.word	0x0001dff0
        /*0b58*/ 	.word	0x00000002
        /*0b5c*/ 	.word	0x00028800
        /*0b60*/ 	.short	0x010a
        /*0b62*/ 	.byte	0x3f
	.zero		1


	//   ....[75]....
        /*0b64*/ 	.word	0x0001ea40
        /*0b68*/ 	.word	0x00000002
        /*0b6c*/ 	.word	0x00028800
        /*0b70*/ 	.short	0x010a
        /*0b72*/ 	.byte	0x3f
	.zero		1


	//   ....[76]....
        /*0b74*/ 	.word	0x0001ea90
        /*0b78*/ 	.word	0x00000003
        /*0b7c*/ 	.word	0x00028830
        /*0b80*/ 	.short	0x010a
        /*0b82*/ 	.byte	0x3f
	.zero		1


	//   ....[77]....
        /*0b84*/ 	.word	0x0001eae0
        /*0b88*/ 	.word	0x00000000
        /*0b8c*/ 	.word	0x00028830
        /*0b90*/ 	.short	0x010a
        /*0b92*/ 	.byte	0x3f
	.zero		1


	//   ....[78]....
        /*0b94*/ 	.word	0x0001eb30
        /*0b98*/ 	.word	0x00000007
        /*0b9c*/ 	.word	0x00028850
        /*0ba0*/ 	.short	0x010a
        /*0ba2*/ 	.byte	0x3f
	.zero		1


	//   ....[79]....
        /*0ba4*/ 	.word	0x0001eb80
        /*0ba8*/ 	.word	0x00000000
        /*0bac*/ 	.word	0x00028830
        /*0bb0*/ 	.short	0x010a
        /*0bb2*/ 	.byte	0x3f
	.zero		1


	//   ....[80]....
        /*0bb4*/ 	.word	0x0001ebd0
        /*0bb8*/ 	.word	0x00000007
        /*0bbc*/ 	.word	0x00028850
        /*0bc0*/ 	.short	0x010a
        /*0bc2*/ 	.byte	0x3f
	.zero		1


	//   ....[81]....
        /*0bc4*/ 	.word	0x0001ec20
        /*0bc8*/ 	.word	0x0000000c
        /*0bcc*/ 	.word	0x00028850
        /*0bd0*/ 	.short	0x010a
        /*0bd2*/ 	.byte	0x3f
	.zero		1


	//   ....[82]....
        /*0bd4*/ 	.word	0x0001edc0
        /*0bd8*/ 	.word	0x00000009
        /*0bdc*/ 	.word	0x00028820
        /*0be0*/ 	.short	0x010a
        /*0be2*/ 	.byte	0x3f
	.zero		1


	//   ....[83]....
        /*0be4*/ 	.word	0x0001ee10
        /*0be8*/ 	.word	0x00000005
        /*0bec*/ 	.word	0x000288a0
        /*0bf0*/ 	.short	0x010a
        /*0bf2*/ 	.byte	0x3f
	.zero		1


	//   ....[84]....
        /*0bf4*/ 	.word	0x0001ee60
        /*0bf8*/ 	.word	0x00000005
        /*0bfc*/ 	.word	0x000288c0
        /*0c00*/ 	.short	0x010a
        /*0c02*/ 	.byte	0x3f
	.zero		1


	//   ....[85]....
        /*0c04*/ 	.word	0x0001eeb0
        /*0c08*/ 	.word	0x00000006
        /*0c0c*/ 	.word	0x000288a0
        /*0c10*/ 	.short	0x010a
        /*0c12*/ 	.byte	0x3f
	.zero		1


	//   ....[86]....
        /*0c14*/ 	.word	0x0001ef00
        /*0c18*/ 	.word	0x00000006
        /*0c1c*/ 	.word	0x000288c0
        /*0c20*/ 	.short	0x010a
        /*0c22*/ 	.byte	0x3f
	.zero		1


	//   ....[87]....
        /*0c24*/ 	.word	0x0001f0a0
        /*0c28*/ 	.word	0x00000007
        /*0c2c*/ 	.word	0x00028840
        /*0c30*/ 	.short	0x010a
        /*0c32*/ 	.byte	0x3f
	.zero		1


	//   ....[88]....
        /*0c34*/ 	.word	0x0001f120
        /*0c38*/ 	.word	0x00000003
        /*0c3c*/ 	.word	0x00028820
        /*0c40*/ 	.short	0x010a
        /*0c42*/ 	.byte	0x3f
	.zero		1


	//   ....[89]....
        /*0c44*/ 	.word	0x0001f170
        /*0c48*/ 	.word	0x00000007
        /*0c4c*/ 	.word	0x00028840
        /*0c50*/ 	.short	0x010a
        /*0c52*/ 	.byte	0x3f
	.zero		1


	//   ....[90]....
        /*0c54*/ 	.word	0x0001f1c0
        /*0c58*/ 	.word	0x00000008
        /*0c5c*/ 	.word	0x00000060
        /*0c60*/ 	.short	0x010a
        /*0c62*/ 	.byte	0x3f
	.zero		1


	//   ....[91]....
        /*0c64*/ 	.word	0x0001f210
        /*0c68*/ 	.word	0x00000002
        /*0c6c*/ 	.word	0x00028840
        /*0c70*/ 	.short	0x010a
        /*0c72*/ 	.byte	0x3f
	.zero		1


	//   ....[92]....
        /*0c74*/ 	.word	0x0001f260
        /*0c78*/ 	.word	0x00000002
        /*0c7c*/ 	.word	0x00000060
        /*0c80*/ 	.short	0x010a
        /*0c82*/ 	.byte	0x3f
	.zero		1


	//   ....[93]....
        /*0c84*/ 	.word	0x0001f2b0
        /*0c88*/ 	.word	0x00000002
        /*0c8c*/ 	.word	0x00028840
        /*0c90*/ 	.short	0x010a
        /*0c92*/ 	.byte	0x3f
	.zero		1


	//   ....[94]....
        /*0c94*/ 	.word	0x0001f300
        /*0c98*/ 	.word	0x00000002
        /*0c9c*/ 	.word	0x00000060
        /*0ca0*/ 	.short	0x010a
        /*0ca2*/ 	.byte	0x3f
	.zero		1


	//   ....[95]....
        /*0ca4*/ 	.word	0x0001f350
        /*0ca8*/ 	.word	0x00000003
        /*0cac*/ 	.word	0x00028860
        /*0cb0*/ 	.short	0x010a
        /*0cb2*/ 	.byte	0x3f
	.zero		1


	//   ....[96]....
        /*0cb4*/ 	.word	0x0001fd10
        /*0cb8*/ 	.word	0x00000000
        /*0cbc*/ 	.word	0x00028820
        /*0cc0*/ 	.short	0x010a
        /*0cc2*/ 	.byte	0x3f
	.zero		1


	//   ....[97]....
        /*0cc4*/ 	.word	0x0001feb0
        /*0cc8*/ 	.word	0x00000006
        /*0ccc*/ 	.word	0x00000000
        /*0cd0*/ 	.short	0x010a
        /*0cd2*/ 	.byte	0x3f
	.zero		1


	//   ....[98]....
        /*0cd4*/ 	.word	0x0001ff00
        /*0cd8*/ 	.word	0x00000007
        /*0cdc*/ 	.word	0x00000000
        /*0ce0*/ 	.short	0x010a
        /*0ce2*/ 	.byte	0x3f
	.zero		1


	//   ....[99]....
        /*0ce4*/ 	.word	0x0001ff50
        /*0ce8*/ 	.word	0x00000004
        /*0cec*/ 	.word	0x00000000
        /*0cf0*/ 	.short	0x010a
        /*0cf2*/ 	.byte	0x3f
	.zero		1


	//----- nvinfo : EIATTR_NUM_MBARRIERS
	.align		4
.L_358:
        /*0cf4*/ 	.byte	0x03, 0x38
        /*0cf6*/ 	.short	0x0016


	//----- nvinfo : EIATTR_EXIT_INSTR_OFFSETS
	.align		4
        /*0cf8*/ 	.byte	0x04, 0x1c
        /*0cfa*/ 	.short	(.L_360 - .L_359)


	//   ....[0]....
.L_359:
        /*0cfc*/ 	.word	0x0001d3f0


	//----- nvinfo : EIATTR_MAX_THREADS
	.align		4
.L_360:
        /*0d00*/ 	.byte	0x04, 0x05
        /*0d02*/ 	.short	(.L_362 - .L_361)
.L_361:
        /*0d04*/ 	.word	0x00000180
        /*0d08*/ 	.word	0x00000001
        /*0d0c*/ 	.word	0x00000001


	//----- nvinfo : EIATTR_CRS_STACK_SIZE
	.align		4
.L_362:
        /*0d10*/ 	.byte	0x04, 0x1e
        /*0d12*/ 	.short	(.L_364 - .L_363)
.L_363:
        /*0d14*/ 	.word	0x00000000


	//----- nvinfo : EIATTR_CBANK_PARAM_SIZE
	.align		4
.L_364:
        /*0d18*/ 	.byte	0x03, 0x19
        /*0d1a*/ 	.short	0x0a70


	//----- nvinfo : EIATTR_PARAM_CBANK
	.align		4
        /*0d1c*/ 	.byte	0x04, 0x0a
        /*0d1e*/ 	.short	(.L_366 - .L_365)
	.align		4
.L_365:
        /*0d20*/ 	.word	index@(.nv.constant0._ZN7cutlass13device_kernelIN5flash11enable_sm90INS1_16FlashAttnFwdSm90INS1_25CollectiveMainloopFwdSm90ILi2EN4cute5tupleIJNS5_1CILi1EEES8_S8_EEENS6_IJNS7_ILi128EEESA_SA_EEELi128ENS_6half_tEfNS_4arch4Sm90ELb1ELb0ELb0ELb1ELb0ELb1ELb0ELb1ELb1ELb0ELb0ELb0EEENS1_21CollectiveEpilogueFwdISB_S9_SC_SE_Li256ELb1ELb0ELb0ELb0EEENS1_36VarlenDynamicPersistentTileSchedulerILi128ELi128ELi256ELi32ELb0ELb0ELb1ELb1ELb1ELb1EEEEEEEEEvNT_6ParamsE)
        /*0d24*/ 	.short	0x0210
        /*0d26*/ 	.short	0x0a70


	//----- nvinfo : EIATTR_SW_WAR
	.align		4
.L_366:
        /*0d28*/ 	.byte	0x04, 0x36
        /*0d2a*/ 	.short	(.L_368 - .L_367)
.L_367:
        /*0d2c*/ 	.word	0x00000008
.L_368:


//--------------------- .nv.callgraph             --------------------------
	.section	.nv.callgraph,"",@"SHT_CUDA_CALLGRAPH"
	.align	4
	.sectionentsize	8
	.align		4
        /*0000*/ 	.word	0x00000000
	.align		4
        /*0004*/ 	.word	0xffffffff
	.align		4
        /*0008*/ 	.word	index@(_ZN7cutlass13device_kernelIN5flash11enable_sm90INS1_16FlashAttnFwdSm90INS1_25CollectiveMainloopFwdSm90ILi2EN4cute5tupleIJNS5_1CILi1EEES8_S8_EEENS6_IJNS7_ILi128EEENS7_ILi176EEESA_EEELi128ENS_6half_tEfNS_4arch4Sm90ELb0ELb0ELb0ELb0ELb0ELb0ELb0ELb1ELb1ELb0ELb0ELb0EEENS1_21CollectiveEpilogueFwdINS6_IJSA_SA_SB_EEES9_SD_SF_Li256ELb0ELb0ELb0ELb0EEENS1_29StaticPersistentTileSchedulerILb0EEEEEEEEEvNT_6ParamsE)
	.align		4
        /*000c*/ 	.word	index@(__assertfail)
	.align		4
        /*0010*/ 	.word	index@(_ZN7cutlass13device_kernelIN5flash11enable_sm90INS1_16FlashAttnFwdSm90INS1_25CollectiveMainloopFwdSm90ILi2EN4cute5tupleIJNS5_1CILi2EEENS7_ILi1EEES9_EEENS6_IJNS7_ILi128EEENS7_ILi176EEESB_EEELi128ENS_6half_tEfNS_4arch4Sm90ELb0ELb0ELb0ELb0ELb0ELb0ELb0ELb1ELb1ELb0ELb0ELb0EEENS1_21CollectiveEpilogueFwdINS6_IJSB_SB_SC_EEESA_SE_SG_Li256ELb0ELb0ELb0ELb0EEENS1_29StaticPersistentTileSchedulerILb0EEEEEEEEEvNT_6ParamsE)
	.align		4
        /*0014*/ 	.word	index@(__assertfail)
	.align		4
        /*0018*/ 	.word	index@(_ZN7cutlass13device_kernelIN5flash11enable_sm90INS1_16FlashAttnFwdSm90INS1_25CollectiveMainloopFwdSm90ILi2EN4cute5tupleIJNS5_1CILi1EEES8_S8_EEENS6_IJNS7_ILi128EEENS7_ILi176EEESA_EEELi128ENS_6half_tEfNS_4arch4Sm90ELb0ELb0ELb0ELb1ELb0ELb0ELb0ELb1ELb1ELb0ELb0ELb0EEENS1_21CollectiveEpilogueFwdINS6_IJSA_SA_SB_EEES9_SD_SF_Li256ELb1ELb0ELb0ELb0EEENS1_36VarlenDynamicPersistentTileSchedulerILi128ELi176ELi256ELi32ELb0ELb0ELb1ELb0ELb1ELb1EEEEEEEEEvNT_6ParamsE)
	.align		4
        /*001c*/ 	.word	index@(__assertfail)
	.align		4
        /*0020*/ 	.word	index@(_ZN7cutlass13device_kernelIN5flash11enable_sm90INS1_16FlashAttnFwdSm90INS1_25CollectiveMainloopFwdSm90ILi2EN4cute5tupleIJNS5_1CILi1EEES8_S8_EEENS6_IJNS7_ILi128EEENS7_ILi176EEESA_EEELi128ENS_6half_tEfNS_4arch4Sm90ELb0ELb0ELb0ELb1ELb0ELb1ELb0ELb1ELb1ELb0ELb0ELb0EEENS1_21CollectiveEpilogueFwdINS6_IJSA_SA_SB_EEES9_SD_SF_Li256ELb1ELb0ELb0ELb0EEENS1_36VarlenDynamicPersistentTileSchedulerILi128ELi176ELi256ELi32ELb0ELb0ELb1ELb0ELb1ELb1EEEEEEEEEvNT_6ParamsE)
	.align		4
        /*0024*/ 	.word	index@(__assertfail)
	.align		4
        /*0028*/ 	.word	index@(_ZN7cutlass13device_kernelIN5flash11enable_sm90INS1_16FlashAttnFwdSm90INS1_25CollectiveMainloopFwdSm90ILi2EN4cute5tupleIJNS5_1CILi1EEES8_S8_EEENS6_IJNS7_ILi128EEESA_SA_EEELi128ENS_6half_tEfNS_4arch4Sm90ELb0ELb1ELb0ELb0ELb0ELb0ELb0ELb1ELb1ELb0ELb0ELb0EEENS1_21CollectiveEpilogueFwdISB_S9_SC_SE_Li256ELb0ELb0ELb0ELb0EEENS1_30DynamicPersistentTileSchedulerILi256ELi32ELb0ELb0ELb1EEEEEEEEEvNT_6ParamsE)
	.align		4
        /*002c*/ 	.word	index@(__assertfail)
	.align		4
        /*0030*/ 	.word	index@(_ZN7cutlass13device_kernelIN5flash11enable_sm90INS1_16FlashAttnFwdSm90INS1_25CollectiveMainloopFwdSm90ILi2EN4cute5tupleIJNS5_1CILi1EEES8_S8_EEENS6_IJNS7_ILi128EEESA_SA_EEELi128ENS_6half_tEfNS_4arch4Sm90ELb0ELb1ELb0ELb1ELb0ELb0ELb0ELb1ELb1ELb0ELb0ELb0EEENS1_21CollectiveEpilogueFwdISB_S9_SC_SE_Li256ELb1ELb0ELb0ELb0EEENS1_36VarlenDynamicPersistentTileSchedulerILi128ELi128ELi256ELi32ELb0ELb0ELb1ELb1ELb0ELb1EEEEEEEEEvNT_6ParamsE)
	.align		4
        /*0034*/ 	.word	index@(__assertfail)
	.align		4
        /*0038*/ 	.word	index@(_ZN7cutlass13device_kernelIN5flash11enable_sm90INS1_16FlashAttnFwdSm90INS1_25CollectiveMainloopFwdSm90ILi2EN4cute5tupleIJNS5_1CILi1EEES8_S8_EEENS6_IJNS7_ILi128EEESA_SA_EEELi128ENS_6half_tEfNS_4arch4Sm90ELb0ELb1ELb0ELb1ELb0ELb1ELb0ELb1ELb1ELb0ELb0ELb0EEENS1_21CollectiveEpilogueFwdISB_S9_SC_SE_Li256ELb1ELb0ELb0ELb0EEENS1_36VarlenDynamicPersistentTileSchedulerILi128ELi128ELi256ELi32ELb0ELb0ELb1ELb1ELb0ELb1EEEEEEEEEvNT_6ParamsE)
	.align		4
        /*003c*/ 	.word	index@(__assertfail)
	.align		4
        /*0040*/ 	.word	index@(_ZN7cutlass13device_kernelIN5flash11enable_sm90INS1_16FlashAttnFwdSm90INS1_25CollectiveMainloopFwdSm90ILi2EN4cute5tupleIJNS5_1CILi1EEES8_S8_EEENS6_IJNS7_ILi128EEESA_SA_EEELi128ENS_6half_tEfNS_4arch4Sm90ELb1ELb0ELb0ELb0ELb0ELb0ELb0ELb1ELb1ELb0ELb0ELb0EEENS1_21CollectiveEpilogueFwdISB_S9_SC_SE_Li256ELb0ELb0ELb0ELb0EEENS1_30DynamicPersistentTileSchedulerILi256ELi32ELb0ELb0ELb1EEEEEEEEEvNT_6ParamsE)
	.align		4
        /*0044*/ 	.word	index@(__assertfail)
	.align		4
        /*0048*/ 	.word	index@(_ZN7cutlass13device_kernelIN5flash11enable_sm90INS1_16FlashAttnFwdSm90INS1_25CollectiveMainloopFwdSm90ILi2EN4cute5tupleIJNS5_1CILi1EEES8_S8_EEENS6_IJNS7_ILi128EEESA_SA_EEELi128ENS_6half_tEfNS_4arch4Sm90ELb1ELb0ELb0ELb1ELb0ELb0ELb0ELb1ELb1ELb0ELb0ELb0EEENS1_21CollectiveEpilogueFwdISB_S9_SC_SE_Li256ELb1ELb0ELb0ELb0EEENS1_36VarlenDynamicPersistentTileSchedulerILi128ELi128ELi256ELi32ELb0ELb0ELb1ELb1ELb1ELb1EEEEEEEEEvNT_6ParamsE)
	.align		4
        /*004c*/ 	.word	index@(__assertfail)
	.align		4
        /*0050*/ 	.word	index@(_ZN7cutlass13device_kernelIN5flash11enable_sm90INS1_16FlashAttnFwdSm90INS1_25CollectiveMainloopFwdSm90ILi2EN4cute5tupleIJNS5_1CILi1EEES8_S8_EEENS6_IJNS7_ILi128EEESA_SA_EEELi128ENS_6half_tEfNS_4arch4Sm90ELb1ELb0ELb0ELb1ELb0ELb1ELb0ELb1ELb1ELb0ELb0ELb0EEENS1_21CollectiveEpilogueFwdISB_S9_SC_SE_Li256ELb1ELb0ELb0ELb0EEENS1_36VarlenDynamicPersistentTileSchedulerILi128ELi128ELi256ELi32ELb0ELb0ELb1ELb1ELb1ELb1EEEEEEEEEvNT_6ParamsE)
	.align		4
        /*0054*/ 	.word	index@(__assertfail)
	.align		4
        /*0058*/ 	.word	0x00000000
	.align		4
        /*005c*/ 	.word	0xfffffffe
	.align		4
        /*0060*/ 	.word	0x00000000
	.align		4
        /*0064*/ 	.word	0xfffffffd
	.align		4
        /*0068*/ 	.word	0x00000000
	.align		4
        /*006c*/ 	.word	0xfffffffc


//--------------------- .nv.constant4             --------------------------
	.section	.nv.constant4,"a",@progbits
	.align	8
	.align		8
.nv.constant4:
        /*0000*/ 	.dword	__assertfail
	.align		8
        /*0008*/ 	.dword	__unnamed_1
	.align		8
        /*0010*/ 	.dword	__unnamed_2
	.align		8
        /*0018*/ 	.dword	__unnamed_3
	.align		8
        /*0020*/ 	.dword	__unnamed_4
	.align		8
        /*0028*/ 	.dword	__unnamed_5
	.align		8
        /*0030*/ 	.dword	__unnamed_6
	.align		8
        /*0038*/ 	.dword	__unnamed_7
	.align		8
        /*0040*/ 	.dword	__unnamed_8
	.align		8
        /*0048*/ 	.dword	_ZN66_INTERNAL_3bd1516d_30_flash_fwd_hdim128_fp16_sm90_cu_61719c98_34284cuda3std3__45__cpo5beginE
	.align		8
        /*0050*/ 	.dword	_ZN66_INTERNAL_3bd1516d_30_flash_fwd_hdim128_fp16_sm90_cu_61719c98_34284cuda3std3__45__cpo3endE
	.align		8
        /*0058*/ 	.dword	_ZN66_INTERNAL_3bd1516d_30_flash_fwd_hdim128_fp16_sm90_cu_61719c98_34284cuda3std3__45__cpo6cbeginE
	.align		8
        /*0060*/ 	.dword	_ZN66_INTERNAL_3bd1516d_30_flash_fwd_hdim128_fp16_sm90_cu_61719c98_34284cuda3std3__45__cpo4cendE
	.align		8
        /*0068*/ 	.dword	_ZN66_INTERNAL_3bd1516d_30_flash_fwd_hdim128_fp16_sm90_cu_61719c98_34284cuda3std3__468_GLOBAL__N__3bd1516d_30_flash_fwd_hdim128_fp16_sm90_cu_61719c98_34286ignoreE
	.align		8
        /*0070*/ 	.dword	_ZN66_INTERNAL_3bd1516d_30_flash_fwd_hdim128_fp16_sm90_cu_61719c98_34284cuda3std3__419piecewise_constructE
	.align		8
        /*0078*/ 	.dword	_ZN66_INTERNAL_3bd1516d_30_flash_fwd_hdim128_fp16_sm90_cu_61719c98_34284cuda3std3__48in_placeE
	.align		8
        /*0080*/ 	.dword	_ZN66_INTERNAL_3bd1516d_30_flash_fwd_hdim128_fp16_sm90_cu_61719c98_34284cuda3std6ranges3__45__cpo4swapE
	.align		8
        /*0088*/ 	.dword	_ZN66_INTERNAL_3bd1516d_30_flash_fwd_hdim128_fp16_sm90_cu_61719c98_34284cuda3std6ranges3__45__cpo9iter_moveE
	.align		8
        /*0090*/ 	.dword	_ZN66_INTERNAL_3bd1516d_30_flash_fwd_hdim128_fp16_sm90_cu_61719c98_34284cute7productE
	.align		8
        /*0098*/ 	.dword	_ZN66_INTERNAL_3bd1516d_30_flash_fwd_hdim128_fp16_sm90_cu_61719c98_34284cute1_E
	.align		8
        /*00a0*/ 	.dword	$str$23
	.align		8
        /*00a8*/ 	.dword	$str$24


//--------------------- .text._ZN7cutlass13device_kernelIN5flash11enable_sm90INS1_16FlashAttnFwdSm90INS1_25CollectiveMainloopFwdSm90ILi2EN4cute5tupleIJNS5_1CILi1EEES8_S8_EEENS6_IJNS7_ILi128EEENS7_ILi176EEESA_EEELi128ENS_6half_tEfNS_4arch4Sm90ELb0ELb0ELb0ELb0ELb0ELb0ELb0ELb1ELb1ELb0ELb0ELb0EEENS1_21CollectiveEpilogueFwdINS6_IJSA_SA_SB_EEES9_SD_SF_Li256ELb0ELb0ELb0ELb0EEENS1_29StaticPersistentTileSchedulerILb0EEEEEEEEEvNT_6ParamsE --------------------------
	.section	.text._ZN7cutlass13device_kernelIN5flash11enable_sm90INS1_16FlashAttnFwdSm90INS1_25CollectiveMainloopFwdSm90ILi2EN4cute5tupleIJNS5_1CILi1EEES8_S8_EEENS6_IJNS7_ILi128EEENS7_ILi176EEESA_EEELi128ENS_6half_tEfNS_4arch4Sm90ELb0ELb0ELb0ELb0ELb0ELb0ELb0ELb1ELb1ELb0ELb0ELb0EEENS1_21CollectiveEpilogueFwdINS6_IJSA_SA_SB_EEES9_SD_SF_Li256ELb0ELb0ELb0ELb0EEENS1_29StaticPersistentTileSchedulerILb0EEEEEEEEEvNT_6ParamsE,"ax",@progbits
	.align	128
.text._ZN7cutlass13device_kernelIN5flash11enable_sm90INS1_16FlashAttnFwdSm90INS1_25CollectiveMainloopFwdSm90ILi2EN4cute5tupleIJNS5_1CILi1EEES8_S8_EEENS6_IJNS7_ILi128EEENS7_ILi176EEESA_EEELi128ENS_6half_tEfNS_4arch4Sm90ELb0ELb0ELb0ELb0ELb0ELb0ELb0ELb1ELb1ELb0ELb0ELb0EEENS1_21CollectiveEpilogueFwdINS6_IJSA_SA_SB_EEES9_SD_SF_Li256ELb0ELb0ELb0ELb0EEENS1_29StaticPersistentTileSchedulerILb0EEEEEEEEEvNT_6ParamsE:
        .type           _ZN7cutlass13device_kernelIN5flash11enable_sm90INS1_16FlashAttnFwdSm90INS1_25CollectiveMainloopFwdSm90ILi2EN4cute5tupleIJNS5_1CILi1EEES8_S8_EEENS6_IJNS7_ILi128EEENS7_ILi176EEESA_EEELi128ENS_6half_tEfNS_4arch4Sm90ELb0ELb0ELb0ELb0ELb0ELb0ELb0ELb1ELb1ELb0ELb0ELb0EEENS1_21CollectiveEpilogueFwdINS6_IJSA_SA_SB_EEES9_SD_SF_Li256ELb0ELb0ELb0ELb0EEENS1_29StaticPersistentTileSchedulerILb0EEEEEEEEEvNT_6ParamsE,@function
        .size           _ZN7cutlass13device_kernelIN5flash11enable_sm90INS1_16FlashAttnFwdSm90INS1_25CollectiveMainloopFwdSm90ILi2EN4cute5tupleIJNS5_1CILi1EEES8_S8_EEENS6_IJNS7_ILi128EEENS7_ILi176EEESA_EEELi128ENS_6half_tEfNS_4arch4Sm90ELb0ELb0ELb0ELb0ELb0ELb0ELb0ELb1ELb1ELb0ELb0ELb0EEENS1_21CollectiveEpilogueFwdINS6_IJSA_SA_SB_EEES9_SD_SF_Li256ELb0ELb0ELb0ELb0EEENS1_29StaticPersistentTileSchedulerILb0EEEEEEEEEvNT_6ParamsE,(.L_x_2726 - _ZN7cutlass13device_kernelIN5flash11enable_sm90INS1_16FlashAttnFwdSm90INS1_25CollectiveMainloopFwdSm90ILi2EN4cute5tupleIJNS5_1CILi1EEES8_S8_EEENS6_IJNS7_ILi128EEENS7_ILi176EEESA_EEELi128ENS_6half_tEfNS_4arch4Sm90ELb0ELb0ELb0ELb0ELb0ELb0ELb0ELb1ELb1ELb0ELb0ELb0EEENS1_21CollectiveEpilogueFwdINS6_IJSA_SA_SB_EEES9_SD_SF_Li256ELb0ELb0ELb0ELb0EEENS1_29StaticPersistentTileSchedulerILb0EEEEEEEEEvNT_6ParamsE)
        .other          _ZN7cutlass13device_kernelIN5flash11enable_sm90INS1_16FlashAttnFwdSm90INS1_25CollectiveMainloopFwdSm90ILi2EN4cute5tupleIJNS5_1CILi1EEES8_S8_EEENS6_IJNS7_ILi128EEENS7_ILi176EEESA_EEELi128ENS_6half_tEfNS_4arch4Sm90ELb0ELb0ELb0ELb0ELb0ELb0ELb0ELb1ELb1ELb0ELb0ELb0EEENS1_21CollectiveEpilogueFwdINS6_IJSA_SA_SB_EEES9_SD_SF_Li256ELb0ELb0ELb0ELb0EEENS1_29StaticPersistentTileSchedulerILb0EEEEEEEEEvNT_6ParamsE,@"STO_CUDA_ENTRY STV_DEFAULT"
_ZN7cutlass13device_kernelIN5flash11enable_sm90INS1_16FlashAttnFwdSm90INS1_25CollectiveMainloopFwdSm90ILi2EN4cute5tupleIJNS5_1CILi1EEES8_S8_EEENS6_IJNS7_ILi128EEENS7_ILi176EEESA_EEELi128ENS_6half_tEfNS_4arch4Sm90ELb0ELb0ELb0ELb0ELb0ELb0ELb0ELb1ELb1ELb0ELb0ELb0EEENS1_21CollectiveEpilogueFwdINS6_IJSA_SA_SB_EEES9_SD_SF_Li256ELb0ELb0ELb0ELb0EEENS1_29StaticPersistentTileSchedulerILb0EEEEEEEEEvNT_6ParamsE:
[----:B------:R-:W1:Y:S02]  /*0000*/  LDC R1, c[0x0][0x28] ;  /* 0x00000a00ff017b82 */ /* 0x000e640000000800 */
[----:B-1----:R-:W-:Y:S01]  /*0010*/  VIADD R1, R1, 0xffffffe0 ;  /* 0xffffffe001017836 */ /* 0x002fe20000000000 */
[----:B------:R-:W1:Y:S01]  /*0020*/  S2R R3, SR_TID.X ;  /* 0x0000000000037919 */ /* 0x000e620000002100 */
[----:B------:R-:W-:Y:S01]  /*0030*/  ELECT P0, URZ, PT ;  /* 0x00000000003f782f */ /* 0x000fe20003800000 */
[----:B------:R-:W-:Y:S01]  /*0040*/  BSSY B0, `(.L_x_0) ;  /* 0x0000014000007945 */ /* 0x000fe20003800000 */
[--C-:B-1----:R-:W-:Y:S02]  /*0050*/  SHF.R.U32.HI R0, RZ, 0x5, R3.reuse ;  /* 0x00000005ff007819 */ /* 0x102fe40000011603 */
[----:B------:R-:W-:-:S03]  /*0060*/  SHF.R.U32.HI R4, RZ, 0x7, R3 ;  /* 0x00000007ff047819 */ /* 0x000fc60000011603 */
[----:B------:R-:W1:Y:S02]  /*0070*/  SHFL.IDX PT, R2, R0, RZ, 0x1f ;  /* 0x00001fff00027589 */ /* 0x000e6400000e0000 */
[----:B-1----:R-:W-:-:S13]  /*0080*/  ISETP.EQ.AND P0, PT, R2, RZ, P0 ;  /* 0x000000ff0200720c */ /* 0x002fda0000702270 */
[----:B------:R-:W-:Y:S05]  /*0090*/  @!P0 BRA `(.L_x_1) ;  /* 0x0000000000388947 */ /* 0x000fea0003800000 */
[----:B------:R-:W-:Y:S02]  /*00a0*/  ULDC.64 UR4, c[0x0][0x198] ;  /* 0x0000660000047ab9 */ /* 0x000fe40000000a00 */
[----:B------:R-:W-:Y:S02]  /*00b0*/  UIADD3 UR6, UP0, UR4, 0x270, URZ ;  /* 0x0000027004067890 */ /* 0x000fe4000ff1e03f */
[----:B------:R-:W-:Y:S02]  /*00c0*/  UIADD3 UR8, UP1, UR4, 0x370, URZ ;  /* 0x0000037004087890 */ /* 0x000fe4000ff3e03f */
[----:B------:R-:W-:Y:S02]  /*00d0*/  UIADD3 UR10, UP2, UR4, 0x470, URZ ;  /* 0x00000470040a7890 */ /* 0x000fe4000ff5e03f */
[----:B------:R-:W-:Y:S02]  /*00e0*/  UIADD3 UR4, UP3, UR4, 0x9f0, URZ ;  /* 0x000009f004047890 */ /* 0x000fe4000ff7e03f */
[----:B------:R-:W-:-:S02]  /*00f0*/  UIADD3.X UR7, URZ, UR5, URZ, UP0, !UPT ;  /* 0x000000053f077290 */ /* 0x000fc400087fe43f */
[----:B------:R-:W-:Y:S02]  /*0100*/  UIADD3.X UR9, URZ, UR5, URZ, UP1, !UPT ;  /* 0x000000053f097290 */ /* 0x000fe40008ffe43f */
[----:B------:R-:W-:Y:S02]  /*0110*/  UIADD3.X UR11, URZ, UR5, URZ, UP2, !UPT ;  /* 0x000000053f0b7290 */ /* 0x000fe400097fe43f */
[----:B------:R-:W-:-:S03]  /*0120*/  UIADD3.X UR5, URZ, UR5, URZ, UP3, !UPT ;  /* 0x000000053f057290 */ /* 0x000fc60009ffe43f */
[----:B------:R1:W-:Y:S02]  /*0130*/  UTMACCTL.PF [UR6] ;  /* 0x00000000060079b9 */ /* 0x0003e40008040000 */
[----:B------:R1:W-:Y:S02]  /*0140*/  UTMACCTL.PF [UR8] ;  /* 0x00000000080079b9 */ /* 0x0003e40008040000 */
[----:B------:R1:W-:Y:S02]  /*0150*/  UTMACCTL.PF [UR10] ;  /* 0x000000000a0079b9 */ /* 0x0003e40008040000 */
[----:B------:R1:W-:Y:S02]  /*0160*/  UTMACCTL.PF [UR4] ;  /* 0x00000000040079b9 */ /* 0x0003e40008040000 */
[----:B-1----:R-:W-:Y:S01]  /*0170*/  NOP ;  /* 0x0000000000007918 */ /* 0x002fe20000000000 */
.L_x_1:
[----:B------:R-:W-:Y:S05]  /*0180*/  BSYNC B0 ;  /* 0x0000000000007941 */ /* 0x000fea0003800000 */
.L_x_0:
[----:B------:R-:W-:Y:S01]  /*0190*/  VOTEU.ANY UP0, P0 ;  /* 0x00000000003f7886 */ /* 0x000fe20000000100 */
[----:B------:R-:W1:Y:S01]  /*01a0*/  SHFL.IDX PT, R4, R4, RZ, 0x1f ;  /* 0x00001fff04047589 */ /* 0x000e6200000e0000 */
[----:B------:R-:W-:Y:S01]  /*01b0*/  UMOV UR4, 0x1 ;  /* 0x0000000100047882 */ /* 0x000fe20000000000 */
[----:B------:R-:W-:Y:S01]  /*01c0*/  VOTEU.ANY UP1, P0 ;  /* 0x00000000003f7886 */ /* 0x000fe20000020100 */
[----:B------:R-:W-:Y:S01]  /*01d0*/  VOTEU.ANY UP2, P0 ;  /* 0x00000000003f7886 */ /* 0x000fe20000040100 */
[----:B------:R-:W2:Y:S01]  /*01e0*/  @UP0 S2UR UR7, SR_CgaCtaId ;  /* 0x00000000000709c3 */ /* 0x000ea20000008800 */
[----:B------:R-:W3:Y:S01]  /*01f0*/  SHFL.IDX PT, R2, R0, RZ, 0x1f ;  /* 0x00001fff00027589 */ /* 0x000ee200000e0000 */
[----:B------:R-:W-:Y:S01]  /*0200*/  @UP0 UMOV UR6, 0x400 ;  /* 0x0000040000060882 */ /* 0x000fe20000000000 */
[----:B------:R-:W-:-:S04]  /*0210*/  @UP0 UIADD3 UR4, -UR4, 0x100000, URZ ;  /* 0x0010000004040890 */ /* 0x000fc8000fffe13f */
[----:B------:R-:W-:Y:S02]  /*0220*/  @UP0 USHF.L.U32 UR5, UR4, 0xb, URZ ;  /* 0x0000000b04050899 */ /* 0x000fe4000800063f */
[----:B------:R-:W-:Y:S01]  /*0230*/  @UP0 USHF.L.U32 UR4, UR4, 0x1, URZ ;  /* 0x0000000104040899 */ /* 0x000fe2000800063f */
[----:B-1----:R-:W-:Y:S01]  /*0240*/  R2UR UR8, R4 ;  /* 0x00000000040872ca */ /* 0x002fe200000e0000 */
[----:B--2---:R-:W-:Y:S01]  /*0250*/  @UP0 ULEA UR6, UR7, UR6, 0x18 ;  /* 0x0000000607060291 */ /* 0x004fe2000f8ec03f */
[----:B---3--:R-:W-:-:S11]  /*0260*/  ISETP.NE.AND P1, PT, R2, RZ, PT ;  /* 0x000000ff0200720c */ /* 0x008fd60003f25270 */
[----:B------:R-:W-:Y:S01]  /*0270*/  UISETP.NE.AND UP0, UPT, UR8, URZ, UPT ;  /* 0x0000003f0800728c */ /* 0x000fe2000bf05270 */
[----:B------:R-:W1:Y:S02]  /*0280*/  FENCE.VIEW.ASYNC.S ;  /* 0x00000000000073c6 */ /* 0x000e640000000000 */
[----:B-1----:R1:W2:Y:S01]  /*0290*/  @UP1 SYNCS.EXCH.64 URZ, [UR6+0x34800], UR4 ;  /* 0x03480004063f15b2 */ /* 0x0022a20008000100 */
[----:B------:R1:W3:Y:S01]  /*02a0*/  @UP2 SYNCS.EXCH.64 URZ, [UR6+0x34820], UR4 ;  /* 0x03482004063f25b2 */ /* 0x0002e20008000100 */
[----:B------:R-:W-:Y:S06]  /*02b0*/  @P1 BRA `(.L_x_2) ;  /* 0x0000000000481947 */ /* 0x000fec0003800000 */
[----:B-1----:R-:W1:Y:S01]  /*02c0*/  S2UR UR5, SR_CgaCtaId ;  /* 0x00000000000579c3 */ /* 0x002e620000008800 */
[----:B------:R-:W-:Y:S01]  /*02d0*/  UMOV UR4, 0x400 ;  /* 0x0000040000047882 */ /* 0x000fe20000000000 */
[----:B------:R-:W-:Y:S01]  /*02e0*/  UMOV UR6, 0x1 ;  /* 0x0000000100067882 */ /* 0x000fe20000000000 */
[----:B------:R-:W-:Y:S01]  /*02f0*/  UMOV UR9, 0x2 ;  /* 0x0000000200097882 */ /* 0x000fe20000000000 */
[----:B------:R-:W-:-:S04]  /*0300*/  UIADD3 UR6, -UR6, 0x100000, URZ ;  /* 0x0010000006067890 */ /* 0x000fc8000fffe13f */
[----:B------:R-:W-:Y:S02]  /*0310*/  USHF.L.U32 UR7, UR6, 0xb, URZ ;  /* 0x0000000b06077899 */ /* 0x000fe4000800063f */
[----:B------:R-:W-:Y:S01]  /*0320*/  USHF.L.U32 UR6, UR6, 0x1, URZ ;  /* 0x0000000106067899 */ /* 0x000fe2000800063f */
[----:B------:R-:W-:Y:S01]  /*0330*/  ELECT P0, URZ, PT ;  /* 0x00000000003f782f */ /* 0x000fe20003800000 */
[----:B-1----:R-:W-:Y:S02]  /*0340*/  ULEA UR8, UR5, UR4, 0x18 ;  /* 0x0000000405087291 */ /* 0x002fe4000f8ec03f */
[----:B------:R-:W-:-:S04]  /*0350*/  UIADD3 UR4, -UR9, 0x100000, URZ ;  /* 0x0010000009047890 */ /* 0x000fc8000fffe13f */
[----:B------:R-:W-:Y:S02]  /*0360*/  USHF.L.U32 UR5, UR4, 0xb, URZ ;  /* 0x0000000b04057899 */ /* 0x000fe4000800063f */
[----:B------:R-:W-:Y:S01]  /*0370*/  USHF.L.U32 UR4, UR4, 0x1, URZ ;  /* 0x0000000104047899 */ /* 0x000fe2000800063f */
[----:B------:R-:W1:Y:S03]  /*0380*/  FENCE.VIEW.ASYNC.S ;  /* 0x00000000000073c6 */ /* 0x000e660000000000 */
[----:B-1----:R4:W1:Y:S08]  /*0390*/  SYNCS.EXCH.64 URZ, [UR8+0x34830], UR6 ;  /* 0x03483006083f75b2 */ /* 0x0028700008000100 */
[----:B------:R4:W1:Y:S01]  /*03a0*/  SYNCS.EXCH.64 URZ, [UR8+0x34840], UR4 ;  /* 0x03484004083f75b2 */ /* 0x0008620008000100 */
[----:B------:R4:W1:Y:S01]  /*03b0*/  SYNCS.EXCH.64 URZ, [UR8+0x34838], UR6 ;  /* 0x03483806083f75b2 */ /* 0x0008620008000100 */
[----:B------:R4:W1:Y:S02]  /*03c0*/  SYNCS.EXCH.64 URZ, [UR8+0x34848], UR4 ;  /* 0x03484804083f75b2 */ /* 0x0008640008000100 */
[----:B----4-:R-:W-:Y:S01]  /*03d0*/  NOP ;  /* 0x0000000000007918 */ /* 0x010fe20000000000 */
.L_x_2:
[----:B------:R-:W4:Y:S01]  /*03e0*/  SHFL.IDX PT, R2, R0, RZ, 0x1f ;  /* 0x00001fff00027589 */ /* 0x000f2200000e0000 */
[----:B------:R-:W-:Y:S01]  /*03f0*/  NOP ;  /* 0x0000000000007918 */ /* 0x000fe20000000000 */
[----:B----4-:R-:W-:-:S13]  /*0400*/  ISETP.NE.AND P0, PT, R2, RZ, PT ;  /* 0x000000ff0200720c */ /* 0x010fda0003f05270 */
[----:B------:R-:W-:Y:S05]  /*0410*/  @P0 BRA `(.L_x_3) ;  /* 0x0000000000480947 */ /* 0x000fea0003800000 */
[----:B-1----:R-:W1:Y:S01]  /*0420*/  S2UR UR5, SR_CgaCtaId ;  /* 0x00000000000579c3 */ /* 0x002e620000008800 */
[----:B------:R-:W-:Y:S01]  /*0430*/  UMOV UR4, 0x400 ;  /* 0x0000040000047882 */ /* 0x000fe20000000000 */
[----:B------:R-:W-:Y:S01]  /*0440*/  UMOV UR6, 0x1 ;  /* 0x0000000100067882 */ /* 0x000fe20000000000 */
[----:B------:R-:W-:Y:S01]  /*0450*/  UMOV UR7, 0x2 ;  /* 0x0000000200077882 */ /* 0x000fe20000000000 */
[----:B------:R-:W-:Y:S01]  /*0460*/  ELECT P0, URZ, PT ;  /* 0x00000000003f782f */ /* 0x000fe20003800000 */
[----:B-1----:R-:W-:Y:S02]  /*0470*/  ULEA UR8, UR5, UR4, 0x18 ;  /* 0x0000000405087291 */ /* 0x002fe4000f8ec03f */
[----:B------:R-:W-:-:S04]  /*0480*/  UIADD3 UR4, -UR6, 0x100000, URZ ;  /* 0x0010000006047890 */ /* 0x000fc8000fffe13f */
[----:B------:R-:W-:Y:S02]  /*0490*/  USHF.L.U32 UR5, UR4, 0xb, URZ ;  /* 0x0000000b04057899 */ /* 0x000fe4000800063f */
[----:B------:R-:W-:Y:S02]  /*04a0*/  USHF.L.U32 UR4, UR4, 0x1, URZ ;  /* 0x0000000104047899 */ /* 0x000fe4000800063f */
        /* <DEDUP_REMOVED lines=9> */
.L_x_3:
[----:B------:R-:W4:Y:S01]  /*0540*/  SHFL.IDX PT, R2, R0, RZ, 0x1f ;  /* 0x00001fff00027589 */ /* 0x000f2200000e0000 */
[----:B------:R-:W-:Y:S01]  /*0550*/  NOP ;  /* 0x0000000000007918 */ /* 0x000fe20000000000 */
[----:B----4-:R-:W-:-:S13]  /*0560*/  ISETP.NE.AND P0, PT, R2, RZ, PT ;  /* 0x000000ff0200720c */ /* 0x010fda0003f05270 */
[----:B------:R-:W-:Y:S05]  /*0570*/  @P0 BRA `(.L_x_4) ;  /* 0x0000000000380947 */ /* 0x000fea0003800000 */
[----:B-1----:R-:W1:Y:S01]  /*0580*/  S2UR UR5, SR_CgaCtaId ;  /* 0x00000000000579c3 */ /* 0x002e620000008800 */
[----:B------:R-:W-:Y:S01]  /*0590*/  UMOV UR4, 0x400 ;  /* 0x0000040000047882 */ /* 0x000fe20000000000 */
[----:B------:R-:W-:Y:S01]  /*05a0*/  UMOV UR7, 0x1 ;  /* 0x0000000100077882 */ /* 0x000fe20000000000 */
[----:B------:R-:W-:Y:S01]  /*05b0*/  ELECT P0, URZ, PT ;  /* 0x00000000003f782f */ /* 0x000fe20003800000 */
[----:B-1----:R-:W-:Y:S02]  /*05c0*/  ULEA UR6, UR5, UR4, 0x18 ;  /* 0x0000000405067291 */ /* 0x002fe4000f8ec03f */
[----:B------:R-:W-:-:S04]  /*05d0*/  UIADD3 UR4, -UR7, 0x100000, URZ ;  /* 0x0010000007047890 */ /* 0x000fc8000fffe13f */
[----:B------:R-:W-:Y:S02]  /*05e0*/  USHF.L.U32 UR5, UR4, 0xb, URZ ;  /* 0x0000000b04057899 */ /* 0x000fe4000800063f */
[----:B------:R-:W-:Y:S01]  /*05f0*/  USHF.L.U32 UR4, UR4, 0x1, URZ ;  /* 0x0000000104047899 */ /* 0x000fe2000800063f */
[----:B------:R-:W1:Y:S11]  /*0600*/  FENCE.VIEW.ASYNC.S ;  /* 0x00000000000073c6 */ /* 0x000e760000000000 */
[----:B-1----:R4:W1:Y:S01]  /*0610*/  SYNCS.EXCH.64 URZ, [UR6+0x34870], UR4 ;  /* 0x03487004063f75b2 */ /* 0x0028620008000100 */
[----:B------:R4:W1:Y:S01]  /*0620*/  SYNCS.EXCH.64 URZ, [UR6+0x34880], UR4 ;  /* 0x03488004063f75b2 */ /* 0x0008620008000100 */
[----:B------:R4:W1:Y:S01]  /*0630*/  SYNCS.EXCH.64 URZ, [UR6+0x34878], UR4 ;  /* 0x03487804063f75b2 */ /* 0x0008620008000100 */
[----:B------:R4:W1:Y:S02]  /*0640*/  SYNCS.EXCH.64 URZ, [UR6+0x34888], UR4 ;  /* 0x03488804063f75b2 */ /* 0x0008640008000100 */
[----:B----4-:R-:W-:Y:S01]  /*0650*/  NOP ;  /* 0x0000000000007918 */ /* 0x010fe20000000000 */
.L_x_4:
        /* <DEDUP_REMOVED lines=22> */
.L_x_5:
        /* <DEDUP_REMOVED lines=22> */
.L_x_6:
[----:B-1----:R-:W-:Y:S01]  /*0920*/  UMOV UR4, 0x1 ;  /* 0x0000000100047882 */ /* 0x002fe20000000000 */
[----:B------:R-:W-:Y:S01]  /*0930*/  PLOP3.LUT P0, PT, PT, PT, UP0, 0x80, 0x0 ;  /* 0x000000000000781c */ /* 0x000fe20003f0f008 */
[----:B------:R-:W-:Y:S01]  /*0940*/  USEL UR4, UR4, 0x2, !UP0 ;  /* 0x0000000204047887 */ /* 0x000fe2000c000000 */
[----:B------:R-:W-:-:S05]  /*0950*/  NOP ;  /* 0x0000000000007918 */ /* 0x000fca0000000000 */
[----:B------:R-:W-:-:S05]  /*0960*/  IMAD.U32 R2, RZ, RZ, UR4 ;  /* 0x00000004ff027e24 */ /* 0x000fca000f8e00ff */
[----:B------:R1:W-:Y:S01]  /*0970*/  STL [R1+0x1c], R2 ;  /* 0x00001c0201007387 */ /* 0x0003e20000100800 */
[----:B--23--:R-:W-:Y:S06]  /*0980*/  BAR.SYNC.DEFER_BLOCKING 0x0 ;  /* 0x0000000000007b1d */ /* 0x00cfec0000010000 */
[----:B------:R-:W-:Y:S05]  /*0990*/  @!P0 BRA `(.L_x_7) ;  /* 0x000000b800a08947 */ /* 0x000fea0003800000 */
.L_x_8:
[----:B------:R-:W-:-:S08]  /*09a0*/  NOP ;  /* 0x0000000000007918 */ /* 0x000fd00000000000 */
[----:B------:R-:W2:Y:S02]  /*09b0*/  USETMAXREG.TRY_ALLOC.CTAPOOL UP0, 0xf0 ;  /* 0x000000f0000079c8 */ /* 0x000ea40008000600 */
[----:B--2---:R-:W-:-:S13]  /*09c0*/  PLOP3.LUT P0, PT, PT, PT, UP0, 0x80, 0x0 ;  /* 0x000000000000781c */ /* 0x004fda0003f0f008 */
[----:B------:R-:W-:Y:S05]  /*09d0*/  @!P0 BRA `(.L_x_8) ;  /* 0xfffffffc00f08947 */ /* 0x000fea000383ffff */
[----:B------:R-:W-:Y:S01]  /*09e0*/  LOP3.LUT R0, R3, 0xffffff80, RZ, 0xc0, !PT ;  /* 0xffffff8003007812 */ /* 0x000fe200078ec0ff */
[----:B------:R-:W2:Y:S08]  /*09f0*/  S2UR UR7, SR_CTAID.X ;  /* 0x00000000000779c3 */ /* 0x000eb00000002500 */
[----:B------:R-:W-:Y:S06]  /*0a00*/  BAR.ARV 0x8, 0x120 ;  /* 0x0204800000007b1d */ /* 0x000fec0000002000 */
[----:B------:R-:W-:-:S02]  /*0a10*/  ISETP.NE.AND P0, PT, R0, 0x80, PT ;  /* 0x000000800000780c */ /* 0x000fc40003f05270 */
[----:B------:R-:W2:Y:S11]  /*0a20*/  LDC R0, c[0x0][0xda4] ;  /* 0x00036900ff007b82 */ /* 0x000eb60000000800 */
[----:B------:R-:W-:Y:S06]  /*0a30*/  @!P0 BAR.ARV 0x9, 0x100 ;  /* 0x0244000000008b1d */ /* 0x000fec0000002000 */
[----:B--2---:R-:W-:-:S13]  /*0a40*/  ISETP.LE.AND P0, PT, R0, UR7, PT ;  /* 0x0000000700007c0c */ /* 0x004fda000bf03270 */
[----:B------:R-:W-:Y:S05]  /*0a50*/  @P0 EXIT ;  /* 0x000000000000094d */ /* 0x000fea0003800000 */
[----:B-1----:R-:W2:Y:S01]  /*0a60*/  LDL R2, [R1+0x1c] ;  /* 0x00001c0001027983 */ /* 0x002ea20000100800 */
[----:B------:R-:W-:Y:S01]  /*0a70*/  VIADD R0, R3, 0xffffff80 ;  /* 0xffffff8003007836 */ /* 0x000fe20000000000 */
[----:B------:R-:W1:Y:S01]  /*0a80*/  S2UR UR4, SR_CgaCtaId ;  /* 0x00000000000479c3 */ /* 0x000e620000008800 */
[----:B------:R-:W-:Y:S01]  /*0a90*/  UMOV UR39, 0x400 ;  /* 0x0000040000277882 */ /* 0x000fe20000000000 */
[----:B------:R-:W-:Y:S01]  /*0aa0*/  IMAD.MOV.U32 R225, RZ, RZ, -0x2 ;  /* 0xfffffffeffe17424 */ /* 0x000fe200078e00ff */
[----:B------:R-:W-:Y:S01]  /*0ab0*/  UMOV UR61, URZ ;  /* 0x0000003f003d7c82 */ /* 0x000fe20008000000 */
[----:B------:R-:W-:Y:S01]  /*0ac0*/  SHF.R.S32.HI R3, RZ, 0x1f, R0 ;  /* 0x0000001fff037819 */ /* 0x000fe20000011400 */
[----:B------:R-:W-:Y:S01]  /*0ad0*/  IMAD.U32 R19, RZ, RZ, UR7 ;  /* 0x00000007ff137e24 */ /* 0x000fe2000f8e00ff */
[----:B------:R-:W-:Y:S02]  /*0ae0*/  UMOV UR38, URZ ;  /* 0x0000003f00267c82 */ /* 0x000fe40008000000 */
[CC--:B------:R-:W-:Y:S01]  /*0af0*/  LEA.HI R5, R3.reuse, R0.reuse, RZ, 0x7 ;  /* 0x0000000003057211 */ /* 0x0c0fe200078f38ff */
[----:B------:R-:W3:Y:S01]  /*0b00*/  S2UR UR6, SR_SWINHI ;  /* 0x00000000000679c3 */ /* 0x000ee20000002f00 */
[----:B------:R-:W-:-:S02]  /*0b10*/  LEA.HI R6, R3, R0, RZ, 0x4 ;  /* 0x0000000003067211 */ /* 0x000fc400078f20ff */
[----:B------:R-:W-:Y:S02]  /*0b20*/  LOP3.LUT R23, R5, 0xffffff80, RZ, 0xc0, !PT ;  /* 0xffffff8005177812 */ /* 0x000fe400078ec0ff */
[----:B------:R-:W-:Y:S02]  /*0b30*/  SHF.R.S32.HI R7, RZ, 0x4, R6 ;  /* 0x00000004ff077819 */ /* 0x000fe40000011406 */
[----:B------:R-:W-:Y:S01]  /*0b40*/  LEA.HI R223, R3, R0, RZ, 0x5 ;  /* 0x0000000003df7211 */ /* 0x000fe200078f28ff */
[----:B------:R-:W-:Y:S01]  /*0b50*/  IMAD.IADD R23, R0, 0x1, -R23 ;  /* 0x0000000100177824 */ /* 0x000fe200078e0a17 */
[C---:B------:R-:W-:Y:S02]  /*0b60*/  LEA.HI R8, R6.reuse, R7, RZ, 0x1 ;  /* 0x0000000706087211 */ /* 0x040fe400078f08ff */
[----:B------:R-:W-:Y:S02]  /*0b70*/  LOP3.LUT R3, R6, 0x3fffff0, RZ, 0xc0, !PT ;  /* 0x03fffff006037812 */ /* 0x000fe400078ec0ff */
[----:B------:R-:W-:Y:S01]  /*0b80*/  LOP3.LUT R8, R8, 0x1ffffffe, RZ, 0xc0, !PT ;  /* 0x1ffffffe08087812 */ /* 0x000fe200078ec0ff */
[----:B-1----:R-:W-:Y:S01]  /*0b90*/  ULEA UR39, UR4, UR39, 0x18 ;  /* 0x0000002704277291 */ /* 0x002fe2000f8ec03f */
[----:B------:R-:W-:Y:S01]  /*0ba0*/  SHF.R.S32.HI R223, RZ, 0x5, R223 ;  /* 0x00000005ffdf7819 */ /* 0x000fe200000114df */
[----:B------:R-:W-:Y:S01]  /*0bb0*/  IMAD.IADD R0, R0, 0x1, -R3 ;  /* 0x0000000100007824 */ /* 0x000fe200078e0a03 */
[----:B------:R-:W-:Y:S01]  /*0bc0*/  SHF.R.S32.HI R222, RZ, 0x7, R5 ;  /* 0x00000007ffde7819 */ /* 0x000fe20000011405 */
[----:B------:R-:W-:-:S02]  /*0bd0*/  IMAD.IADD R8, R7, 0x1, -R8 ;  /* 0x0000000107087824 */ /* 0x000fc400078e0a08 */
[----:B------:R-:W-:Y:S01]  /*0be0*/  IMAD R3, R223, 0x10, R0 ;  /* 0x00000010df037824 */ /* 0x000fe200078e0200 */
[----:B------:R-:W-:Y:S01]  /*0bf0*/  LEA.HI R5, R5, R222, RZ, 0x1 ;  /* 0x000000de05057211 */ /* 0x000fe200078f08ff */
[----:B------:R-:W-:Y:S01]  /*0c00*/  UMOV UR4, UR39 ;  /* 0x0000002700047c82 */ /* 0x000fe20008000000 */
[----:B---3--:R-:W-:Y:S01]  /*0c10*/  UMOV UR5, UR6 ;  /* 0x0000000600057c82 */ /* 0x008fe20008000000 */
[----:B------:R-:W-:Y:S01]  /*0c20*/  IMAD R3, R3, 0x8, R8 ;  /* 0x0000000803037824 */ /* 0x000fe200078e0208 */
[----:B------:R-:W-:Y:S01]  /*0c30*/  LOP3.LUT R5, R5, 0x3fffffe, RZ, 0xc0, !PT ;  /* 0x03fffffe05057812 */ /* 0x000fe200078ec0ff */
[----:B------:R-:W-:Y:S02]  /*0c40*/  IMAD.U32 R16, RZ, RZ, UR4 ;  /* 0x00000004ff107e24 */ /* 0x000fe4000f8e00ff */
[----:B------:R-:W-:Y:S02]  /*0c50*/  IMAD.U32 R17, RZ, RZ, UR5 ;  /* 0x00000005ff117e24 */ /* 0x000fe4000f8e00ff */
[----:B------:R-:W-:-:S02]  /*0c60*/  IMAD.SHL.U32 R3, R3, 0x8, RZ ;  /* 0x0000000803037824 */ /* 0x000fc400078e00ff */
[----:B------:R-:W-:Y:S02]  /*0c70*/  IMAD.IADD R5, R222, 0x1, -R5 ;  /* 0x00000001de057824 */ /* 0x000fe400078e0a05 */
[----:B------:R-:W-:Y:S01]  /*0c80*/  IMAD.WIDE R16, R3, 0x2, R16 ;  /* 0x0000000203107825 */ /* 0x000fe200078e0210 */
[----:B--2---:R-:W-:Y:S02]  /*0c90*/  R2UR UR8, R2 ;  /* 0x00000000020872ca */ /* 0x004fe400000e0000 */
[----:B------:R-:W-:-:S04]  /*0ca0*/  SHF.R.S32.HI R2, RZ, 0x1f, R23 ;  /* 0x0000001fff027819 */ /* 0x000fc80000011417 */
[CC--:B------:R-:W-:Y:S02]  /*0cb0*/  LEA.HI R4, R2.reuse, R23.reuse, RZ, 0x2 ;  /* 0x0000001702047211 */ /* 0x0c0fe400078f10ff */
[----:B------:R-:W-:Y:S02]  /*0cc0*/  LEA.HI R2, R2, R23, RZ, 0x5 ;  /* 0x0000001702027211 */ /* 0x000fe400078f28ff */
[--C-:B------:R-:W-:Y:S02]  /*0cd0*/  SHF.R.S32.HI R6, RZ, 0x2, R4.reuse ;  /* 0x00000002ff067819 */ /* 0x100fe40000011404 */
[----:B------:R-:W-:Y:S01]  /*0ce0*/  SHF.R.S32.HI R9, RZ, 0x1f, R4 ;  /* 0x0000001fff097819 */ /* 0x000fe20000011404 */
[----:B------:R-:W-:Y:S01]  /*0cf0*/  ULOP3.LUT UR4, UR8, 0x1, URZ, 0xfc, !UPT ;  /* 0x0000000108047892 */ /* 0x000fe2000f8efc3f */
[----:B------:R-:W-:Y:S02]  /*0d00*/  LOP3.LUT R4, R4, 0x7ffffffc, RZ, 0xc0, !PT ;  /* 0x7ffffffc04047812 */ /* 0x000fe400078ec0ff */
[----:B------:R-:W-:-:S02]  /*0d10*/  LEA.HI R9, R9, R6, RZ, 0x3 ;  /* 0x0000000609097211 */ /* 0x000fc400078f18ff */
[----:B------:R-:W-:Y:S01]  /*0d20*/  SHF.R.S32.HI R2, RZ, 0x5, R2 ;  /* 0x00000005ff027819 */ /* 0x000fe20000011402 */
[----:B------:R-:W-:Y:S01]  /*0d30*/  IMAD.IADD R4, R23, 0x1, -R4 ;  /* 0x0000000117047824 */ /* 0x000fe200078e0a04 */
[----:B------:R-:W-:Y:S01]  /*0d40*/  LOP3.LUT R9, R9, 0xfffffff8, RZ, 0xc0, !PT ;  /* 0xfffffff809097812 */ /* 0x000fe200078ec0ff */
[----:B------:R-:W-:Y:S01]  /*0d50*/  IMAD.U32 R226, RZ, RZ, UR4 ;  /* 0x00000004ffe27e24 */ /* 0x000fe2000f8e00ff */
[----:B------:R-:W-:Y:S01]  /*0d60*/  UMOV UR4, URZ ;  /* 0x0000003f00047c82 */ /* 0x000fe20008000000 */
[----:B------:R-:W-:Y:S02]  /*0d70*/  IMAD R225, R4, R225, 0xb0 ;  /* 0x000000b004e17424 */ /* 0x000fe400078e02e1 */
[----:B------:R-:W-:Y:S02]  /*0d80*/  IMAD.IADD R9, R6, 0x1, -R9 ;  /* 0x0000000106097824 */ /* 0x000fe400078e0a09 */
[----:B------:R-:W-:Y:S02]  /*0d90*/  IMAD.U32 R22, RZ, RZ, UR4 ;  /* 0x00000004ff167e24 */ /* 0x000fe4000f8e00ff */
[----:B------:R-:W-:-:S04]  /*0da0*/  IMAD R2, R2, 0x10, R9 ;  /* 0x0000001002027824 */ /* 0x000fc800078e0209 */
[----:B------:R-:W-:-:S07]  /*0db0*/  IMAD R224, R5, 0x40, R2 ;  /* 0x0000004005e07824 */ /* 0x000fce00078e0202 */
.L_x_31:
[----:B-1----:R-:W1:Y:S01]  /*0dc0*/  SHFL.IDX PT, R0, R222, RZ, 0x1f ;  /* 0x00001fffde007589 */ /* 0x002e6200000e0000 */
[----:B------:R-:W-:Y:S01]  /*0dd0*/  ULDC.64 UR6, c[0x0][0x3f8] ;  /* 0x0000fe0000067ab9 */ /* 0x000fe20000000a00 */
[----:B------:R-:W-:Y:S01]  /*0de0*/  ULDC UR4, c[0x0][0xda8] ;  /* 0x00036a0000047ab9 */ /* 0x000fe20000000800 */
[----:B------:R-:W-:Y:S01]  /*0df0*/  UISETP.NE.U32.AND UP0, UPT, UR6, URZ, UPT ;  /* 0x0000003f0600728c */ /* 0x000fe2000bf05070 */
[----:B------:R-:W-:Y:S01]  /*0e00*/  R2UR UR12, R19 ;  /* 0x00000000130c72ca */ /* 0x000fe200000e0000 */
[----:B------:R-:W-:Y:S02]  /*0e10*/  UISETP.NE.AND UP1, UPT, UR4, 0x1, UPT ;  /* 0x000000010400788c */ /* 0x000fe4000bf25270 */
[----:B------:R-:W-:Y:S01]  /*0e20*/  UISETP.NE.AND.EX UP0, UPT, UR7, URZ, UPT, UP0 ;  /* 0x0000003f0700728c */ /* 0x000fe2000bf05300 */
[----:B------:R-:W-:Y:S01]  /*0e30*/  ULDC UR4, c[0x0][0xdb4] ;  /* 0x00036d0000047ab9 */ /* 0x000fe20000000800 */
[----:B------:R-:W-:Y:S01]  /*0e40*/  ULDC UR37, c[0x0][0x404] ;  /* 0x0001010000257ab9 */ /* 0x000fe20000000800 */
[----:B------:R-:W-:-:S02]  /*0e50*/  UISETP.NE.AND UP2, UPT, UR4, 0x1, UPT ;  /* 0x000000010400788c */ /* 0x000fc4000bf45270 */
[----:B------:R-:W-:Y:S02]  /*0e60*/  UIADD3 UR11, UR39, 0x16400, URZ ;  /* 0x00016400270b7890 */ /* 0x000fe4000fffe03f */
[----:B------:R-:W-:Y:S01]  /*0e70*/  USEL UR37, UR37, 0x1, UP0 ;  /* 0x0000000125257887 */ /* 0x000fe20008000000 */
[----:B------:R-:W-:Y:S01]  /*0e80*/  ULDC UR9, c[0x0][0x2e0] ;  /* 0x0000b80000097ab9 */ /* 0x000fe20000000800 */
[----:B------:R-:W-:Y:S01]  /*0e90*/  ULOP3.LUT UP0, URZ, UR11, 0x9f, URZ, 0xc0, !UPT ;  /* 0x0000009f0b3f7892 */ /* 0x000fe2000f80c03f */
[----:B------:R-:W-:Y:S01]  /*0ea0*/  @UP1 ULDC UR6, c[0x0][0xdac] ;  /* 0x00036b0000061ab9 */ /* 0x000fe20000000800 */
[----:B------:R-:W-:Y:S02]  /*0eb0*/  UIMAD UR37, UR37, UR9, URZ ;  /* 0x00000009252572a4 */ /* 0x000fe4000f8e023f */
[----:B------:R-:W-:Y:S01]  /*0ec0*/  UIMAD.WIDE.U32 UR6, UR12, UR6, URZ ;  /* 0x000000060c0672a5 */ /* 0x000fe2000f8e003f */
[----:B-1----:R-:W-:Y:S01]  /*0ed0*/  R2UR UR14, R0 ;  /* 0x00000000000e72ca */ /* 0x002fe200000e0000 */
[----:B------:R-:W-:Y:S01]  /*0ee0*/  @UP1 ULDC UR10, c[0x0][0xdb0] ;  /* 0x00036c00000a1ab9 */ /* 0x000fe20000000800 */
[----:B------:R-:W-:Y:S01]  /*0ef0*/  PLOP3.LUT P0, PT, PT, PT, UP0, 0x80, 0x0 ;  /* 0x000000000000781c */ /* 0x000fe20003f0f008 */
[----:B------:R-:W-:Y:S01]  /*0f00*/  UMOV UR13, UR12 ;  /* 0x0000000c000d7c82 */ /* 0x000fe20008000000 */
[----:B------:R-:W-:-:S06]  /*0f10*/  @UP1 USHF.R.U32.HI UR13, URZ, UR10, UR7 ;  /* 0x0000000a3f0d1299 */ /* 0x000fcc0008011607 */
[----:B------:R-:W-:Y:S01]  /*0f20*/  IMAD.U32 R221, RZ, RZ, UR13 ;  /* 0x0000000dffdd7e24 */ /* 0x000fe2000f8e00ff */
[----:B------:R-:W-:Y:S02]  /*0f30*/  UMOV UR36, UR13 ;  /* 0x0000000d00247c82 */ /* 0x000fe40008000000 */
[----:B------:R-:W-:Y:S02]  /*0f40*/  ULEA.HI UR4, UR14, UR14, URZ, 0x1 ;  /* 0x0000000e0e047291 */ /* 0x000fe4000f8f083f */
[----:B------:R-:W-:Y:S02]  /*0f50*/  IMAD.U32 R18, RZ, RZ, UR14 ;  /* 0x0000000eff127e24 */ /* 0x000fe4000f8e00ff */
[----:B------:R-:W-:-:S03]  /*0f60*/  ULOP3.LUT UR8, UR4, 0x1e, URZ, 0xc0, !UPT ;  /* 0x0000001e04087892 */ /* 0x000fc6000f8ec03f */
[----:B------:R-:W-:Y:S01]  /*0f70*/  @UP2 ULDC.64 UR4, c[0x0][0xdb8] ;  /* 0x00036e0000042ab9 */ /* 0x000fe20000000a00 */
[----:B------:R-:W-:Y:S02]  /*0f80*/  UIADD3 UR9, UR14, -UR8, URZ ;  /* 0x800000080e097290 */ /* 0x000fe4000fffe03f */
[----:B------:R-:W-:Y:S02]  /*0f90*/  UIADD3 UR8, UR37, 0xaf, URZ ;  /* 0x000000af25087890 */ /* 0x000fe4000fffe03f */
[----:B------:R-:W-:Y:S02]  /*0fa0*/  ULEA UR10, UR9, UR11, 0xd ;  /* 0x0000000b090a7291 */ /* 0x000fe4000f8e683f */
[----:B------:R-:W-:Y:S02]  /*0fb0*/  UIMAD.WIDE UR8, UR8, 0x2e8ba2e9, URZ ;  /* 0x2e8ba2e9080878a5 */ /* 0x000fe4000f8e023f */
[----:B------:R-:W-:Y:S02]  /*0fc0*/  UIMAD.WIDE.U32 UR6, UR13, UR4, URZ ;  /* 0x000000040d0672a5 */ /* 0x000fe4000f8e003f */
[----:B------:R-:W-:-:S02]  /*0fd0*/  USHF.R.U32.HI UR10, URZ, 0x4, UR10 ;  /* 0x000000043f0a7899 */ /* 0x000fc4000801160a */
[----:B------:R-:W-:Y:S01]  /*0fe0*/  USHF.R.U32.HI UR60, URZ, 0x1f, UR9 ;  /* 0x0000001f3f3c7899 */ /* 0x000fe20008011609 */
[----:B------:R-:W-:Y:S01]  /*0ff0*/  UMOV UR4, UR12 ;  /* 0x0000000c00047c82 */ /* 0x000fe20008000000 */
[----:B------:R-:W-:Y:S01]  /*1000*/  ULOP3.LUT UR40, UR10, 0x3fff, URZ, 0xc0, !UPT ;  /* 0x00003fff0a287892 */ /* 0x000fe2000f8ec03f */
[----:B------:R-:W-:Y:S01]  /*1010*/  IMAD.U32 R220, RZ, RZ, UR4 ;  /* 0x00000004ffdc7e24 */ /* 0x000fe2000f8e00ff */
[----:B------:R-:W-:Y:S02]  /*1020*/  @UP2 USHF.R.U32.HI UR36, URZ, UR5, UR7 ;  /* 0x000000053f242299 */ /* 0x000fe40008011607 */
[----:B------:R-:W-:Y:S01]  /*1030*/  ULEA.HI.SX32 UR60, UR9, UR60, 0x1b ;  /* 0x0000003c093c7291 */ /* 0x000fe2000f8fda3f */
[----:B------:R-:W-:Y:S11]  /*1040*/  @!P0 BRA `(.L_x_9) ;  /* 0x0000000000408947 */ /* 0x000ff60003800000 */
[----:B------:R-:W-:Y:S01]  /*1050*/  MOV R0, 0x0 ;  /* 0x0000000000007802 */ /* 0x000fe20000000f00 */
[----:B------:R-:W-:Y:S01]  /*1060*/  ULDC.64 UR4, c[0x4][0xa0] ;  /* 0x0100280000047ab9 */ /* 0x000fe20000000a00 */
[----:B------:R-:W-:Y:S01]  /*1070*/  ULDC.64 UR6, c[0x4][0x40] ;  /* 0x0100100000067ab9 */ /* 0x000fe20000000a00 */
[----:B------:R-:W-:Y:S01]  /*1080*/  IMAD.U32 R4, RZ, RZ, UR4 ;  /* 0x00000004ff047e24 */ /* 0x000fe2000f8e00ff */
[----:B------:R1:W2:Y:S01]  /*1090*/  LDC.64 R2, c[0x4][R0] ;  /* 0x0100000000027b82 */ /* 0x0002a20000000a00 */
[----:B------:R-:W-:Y:S01]  /*10a0*/  IMAD.U32 R5, RZ, RZ, UR5 ;  /* 0x00000005ff057e24 */ /* 0x000fe2000f8e00ff */
[----:B------:R-:W-:Y:S01]  /*10b0*/  ULDC.64 UR4, c[0x4][0xa8] ;  /* 0x01002a0000047ab9 */ /* 0x000fe20000000a00 */
[----:B------:R-:W-:Y:S02]  /*10c0*/  IMAD.U32 R10, RZ, RZ, UR6 ;  /* 0x00000006ff0a7e24 */ /* 0x000fe4000f8e00ff */
[----:B------:R-:W-:Y:S02]  /*10d0*/  IMAD.U32 R6, RZ, RZ, UR4 ;  /* 0x00000004ff067e24 */ /* 0x000fe4000f8e00ff */
[----:B------:R-:W-:-:S02]  /*10e0*/  IMAD.U32 R7, RZ, RZ, UR5 ;  /* 0x00000005ff077e24 */ /* 0x000fc4000f8e00ff */
[----:B------:R-:W-:Y:S02]  /*10f0*/  IMAD.U32 R11, RZ, RZ, UR7 ;  /* 0x00000007ff0b7e24 */ /* 0x000fe4000f8e00ff */
[----:B------:R-:W-:Y:S02]  /*1100*/  IMAD.MOV.U32 R8, RZ, RZ, 0x70 ;  /* 0x00000070ff087424 */ /* 0x000fe400078e00ff */
[----:B------:R-:W-:Y:S02]  /*1110*/  IMAD.MOV.U32 R12, RZ, RZ, 0x1 ;  /* 0x00000001ff0c7424 */ /* 0x000fe400078e00ff */
[----:B-1----:R-:W-:-:S07]  /*1120*/  IMAD.MOV.U32 R13, RZ, RZ, RZ ;  /* 0x000000ffff0d7224 */ /* 0x002fce00078e00ff */
[----:B------:R-:W-:-:S07]  /*1130*/  LEPC R20, `(.L_x_9) ;  /* 0x000000001014794e */ /* 0x000fce0000000000 */
[----:B--2---:R-:W-:Y:S05]  /*1140*/  CALL.ABS.NOINC R2 ;  /* 0x0000000002007343 */ /* 0x004fea0003c00000 */
.L_x_9:
[----:B------:R-:W-:Y:S02]  /*1150*/  R2UR UR4, R22 ;  /* 0x00000000160472ca */ /* 0x000fe400000e0000 */
[----:B------:R-:W-:-:S11]  /*1160*/  R2UR UR5, R226 ;  /* 0x00000000e20572ca */ /* 0x000fd600000e0000 */
[----:B------:R-:W-:Y:S02]  /*1170*/  ULOP3.LUT UR4, UR4, 0x1, URZ, 0xc0, !UPT ;  /* 0x0000000104047892 */ /* 0x000fe4000f8ec03f */
[----:B------:R-:W-:-:S04]  /*1180*/  IMAD.U32 R2, RZ, RZ, UR5 ;  /* 0x00000005ff027e24 */ /* 0x000fc8000f8e00ff */
[----:B------:R-:W-:Y:S01]  /*1190*/  IMAD.U32 R0, RZ, RZ, UR4 ;  /* 0x00000004ff007e24 */ /* 0x000fe2000f8e00ff */
[----:B------:R-:W-:-:S04]  /*11a0*/  ISETP.NE.AND P0, PT, R2, 0x3, PT ;  /* 0x000000030200780c */ /* 0x000fc80003f05270 */
[----:B------:R-:W-:-:S04]  /*11b0*/  SHF.L.U32 R0, R0, 0x1f, RZ ;  /* 0x0000001f00007819 */ /* 0x000fc800000006ff */
[----:B------:R-:W1:Y:S02]  /*11c0*/  SYNCS.PHASECHK.TRANS64.TRYWAIT P1, [UR39+0x34800], R0 ;  /* 0x03480000ff0075a7 */ /* 0x000e640008020167 */
[----:B-1----:R-:W-:Y:S05]  /*11d0*/  @!P1 BRA `(.L_x_10) ;  /* 0x000000e000589947 */ /* 0x002fea0003800000 */
.L_x_88:
[----:B------:R-:W-:Y:S05]  /*11e0*/  @!P0 BRA `(.L_x_11) ;  /* 0x0000000000048947 */ /* 0x000fea0003800000 */
[----:B------:R-:W-:Y:S01]  /*11f0*/  BPT.TRAP 0x1 ;  /* 0x000000040000795c */ /* 0x000fe20000300000 */
.L_x_11:
[----:B------:R-:W-:Y:S02]  /*1200*/  IMAD.U32 R12, RZ, RZ, UR38 ;  /* 0x00000026ff0c7e24 */ /* 0x000fe4000f8e00ff */
[----:B-1----:R-:W-:-:S03]  /*1210*/  IMAD.U32 R3, RZ, RZ, UR61 ;  /* 0x0000003dff037e24 */ /* 0x002fc6000f8e00ff */
[----:B------:R-:W-:Y:S02]  /*1220*/  LEA R12, R12, UR39, 0x3 ;  /* 0x000000270c0c7c11 */ /* 0x000fe4000f8e18ff */
[----:B------:R-:W-:-:S04]  /*1230*/  SHF.L.U32 R3, R3, 0x1f, RZ ;  /* 0x0000001f03037819 */ /* 0x000fc800000006ff */
[----:B------:R1:W2:Y:S01]  /*1240*/  SYNCS.PHASECHK.TRANS64.TRYWAIT P2, [R12+URZ+0x34830], R3 ;  /* 0x034830030c0075a7 */ /* 0x0002a2000804017f */
[----:B------:R-:W-:Y:S05]  /*1250*/  @!P0 BRA `(.L_x_12) ;  /* 0x0000000000048947 */ /* 0x000fea0003800000 */
[----:B------:R-:W-:Y:S01]  /*1260*/  BPT.TRAP 0x1 ;  /* 0x000000040000795c */ /* 0x000fe20000300000 */
.L_x_12:
[----:B------:R-:W3:Y:S01]  /*1270*/  S2R R0, SR_TID.X ;  /* 0x0000000000007919 */ /* 0x000ee20000002100 */
[----:B------:R-:W-:Y:S01]  /*1280*/  IMAD.MOV.U32 R87, RZ, RZ, RZ ;  /* 0x000000ffff577224 */ /* 0x000fe200078e00ff */
[----:B---3--:R-:W-:-:S04]  /*1290*/  LOP3.LUT R0, R0, 0x7f, RZ, 0xc0, !PT ;  /* 0x0000007f00007812 */ /* 0x008fc800078ec0ff */
[----:B------:R-:W-:Y:S01]  /*12a0*/  ISETP.NE.AND P1, PT, R0, RZ, PT ;  /* 0x000000ff0000720c */ /* 0x000fe20003f25270 */
[----:B--2---:R-:W-:-:S12]  /*12b0*/  @P2 BRA `(.L_x_13) ;  /* 0x0000000000082947 */ /* 0x004fd80003800000 */
[----:B------:R-:W2:Y:S02]  /*12c0*/  SYNCS.PHASECHK.TRANS64.TRYWAIT P2, [R12+URZ+0x34830], R3 ;  /* 0x034830030c0075a7 */ /* 0x000ea4000804017f */
[----:B--2---:R-:W-:Y:S05]  /*12d0*/  @!P2 BRA `(.L_x_14) ;  /* 0x000000e00030a947 */ /* 0x004fea0003800000 */
.L_x_13:
[----:B------:R-:W-:Y:S05]  /*12e0*/  WARPSYNC.ALL ;  /* 0x0000000000007948 */ /* 0x000fea0003800000 */
[----:B------:R-:W-:Y:S01]  /*12f0*/  UIADD3 UR4, UR39, 0x1e400, URZ ;  /* 0x0001e40027047890 */ /* 0x000fe2000fffe03f */
[----:B------:R-:W-:Y:S01]  /*1300*/  WARPGROUP.ARRIVE ;  /* 0x00000000000079c5 */ /* 0x000fe20000000000 */
[----:B------:R-:W-:Y:S01]  /*1310*/  ULOP3.LUT UR21, UR40, 0x10000, URZ, 0xfc, !UPT ;  /* 0x0001000028157892 */ /* 0x000fe2000f8efc3f */
[----:B------:R-:W-:Y:S01]  /*1320*/  VIADD R13, R225, UR37 ;  /* 0x00000025e10d7c36 */ /* 0x000fe20008000000 */
[----:B------:R-:W-:Y:S01]  /*1330*/  USHF.R.U32.HI UR4, URZ, 0x4, UR4 ;  /* 0x000000043f047899 */ /* 0x000fe20008011604 */
[----:B------:R-:W-:Y:S01]  /*1340*/  IMAD.U32 R10, RZ, RZ, UR60 ;  /* 0x0000003cff0a7e24 */ /* 0x000fe2000f8e00ff */
[----:B------:R-:W-:Y:S01]  /*1350*/  UMOV UR7, 0x40000040 ;  /* 0x4000004000077882 */ /* 0x000fe20000000000 */
[----:B------:R-:W-:Y:S01]  /*1360*/  UMOV UR15, 0x40000040 ;  /* 0x40000040000f7882 */ /* 0x000fe20000000000 */
[----:B------:R-:W-:Y:S01]  /*1370*/  ULOP3.LUT UR4, UR4, 0x3fff, URZ, 0xc0, !UPT ;  /* 0x00003fff04047892 */ /* 0x000fe2000f8ec03f */
[----:B------:R-:W-:Y:S01]  /*1380*/  IMAD R13, R10, -0xb0, R13 ;  /* 0xffffff500a0d7824 */ /* 0x000fe200078e020d */
[----:B------:R-:W-:Y:S01]  /*1390*/  UMOV UR11, 0x40000040 ;  /* 0x40000040000b7882 */ /* 0x000fe20000000000 */
[----:B------:R-:W-:Y:S01]  /*13a0*/  UMOV UR19, 0x40000040 ;  /* 0x4000004000137882 */ /* 0x000fe20000000000 */
[----:B------:R-:W-:Y:S01]  /*13b0*/  ULOP3.LUT UR5, UR4, 0x10000, URZ, 0xfc, !UPT ;  /* 0x0001000004057892 */ /* 0x000fe2000f8efc3f */
[----:B------:R-:W-:Y:S01]  /*13c0*/  P2R R21, PR, RZ, 0x2 ;  /* 0x00000002ff157803 */ /* 0x000fe20000000000 */
[----:B------:R-:W-:Y:S01]  /*13d0*/  UMOV UR27, 0x40000040 ;  /* 0x40000040001b7882 */ /* 0x000fe20000000000 */
[----:B------:R-:W-:Y:S01]  /*13e0*/  UMOV UR4, UR21 ;  /* 0x0000001500047c82 */ /* 0x000fe20008000000 */
[----:B------:R-:W-:Y:S01]  /*13f0*/  UIMAD UR20, UR38, 0xb00, UR5 ;  /* 0x00000b00261478a4 */ /* 0x000fe2000f8e0205 */
[----:B------:R-:W-:Y:S01]  /*1400*/  IMAD.U32 R8, RZ, RZ, UR4 ;  /* 0x00000004ff087e24 */ /* 0x000fe2000f8e00ff */
[----:B------:R-:W-:Y:S01]  /*1410*/  UMOV UR44, UR4 ;  /* 0x00000004002c7c82 */ /* 0x000fe20008000000 */
[----:B------:R-:W-:Y:S01]  /*1420*/  IMAD.U32 R0, RZ, RZ, UR5 ;  /* 0x00000005ff007e24 */ /* 0x000fe2000f8e00ff */
[----:B------:R-:W-:Y:S01]  /*1430*/  UMOV UR5, 0x40000040 ;  /* 0x4000004000057882 */ /* 0x000fe20000000000 */
[----:B------:R-:W-:Y:S01]  /*1440*/  UIADD3 UR14, UR20, 0x80, URZ ;  /* 0x00000080140e7890 */ /* 0x000fe2000fffe03f */
[----:B------:R-:W-:Y:S01]  /*1450*/  IMAD.U32 R9, RZ, RZ, UR5 ;  /* 0x00000005ff097e24 */ /* 0x000fe2000f8e00ff */
[----:B------:R-:W-:Y:S01]  /*1460*/  UMOV UR6, UR20 ;  /* 0x0000001400067c82 */ /* 0x000fe20008000000 */
[----:B------:R-:W-:Y:S01]  /*1470*/  UMOV UR45, UR5 ;  /* 0x00000005002d7c82 */ /* 0x000fe20008000000 */
[----:B------:R-:W-:Y:S01]  /*1480*/  HGMMA.64x16x16.F32 R112, gdesc[UR4], RZ, !UPT, gsb0 ;  /* 0x00200000047079f0 */ /* 0x000fe2000c0008ff */
[----:B------:R-:W-:Y:S01]  /*1490*/  UMOV UR12, UR44 ;  /* 0x0000002c000c7c82 */ /* 0x000fe20008000000 */
[----:B------:R-:W-:Y:S01]  /*14a0*/  UMOV UR13, UR45 ;  /* 0x0000002d000d7c82 */ /* 0x000fe20008000000 */
[----:B------:R-:W-:Y:S01]  /*14b0*/  UIADD3 UR6, UR20, 0x100, URZ ;  /* 0x0000010014067890 */ /* 0x000fe2000fffe03f */
[C---:B------:R-:W-:Y:S01]  /*14c0*/  ISETP.GT.AND P2, PT, R13.reuse, RZ, PT ;  /* 0x000000ff0d00720c */ /* 0x040fe20003f44270 */
[----:B------:R-:W-:Y:S01]  /*14d0*/  UMOV UR4, UR44 ;  /* 0x0000002c00047c82 */ /* 0x000fe20008000000 */
[----:B------:R-:W-:Y:S01]  /*14e0*/  UMOV UR5, UR45 ;  /* 0x0000002d00057c82 */ /* 0x000fe20008000000 */
[----:B------:R-:W-:Y:S01]  /*14f0*/  UMOV UR7, 0x40000040 ;  /* 0x4000004000077882 */ /* 0x000fe20000000000 */
[----:B------:R-:W-:Y:S01]  /*1500*/  UIADD3 UR10, UR20, 0x180, URZ ;  /* 0x00000180140a7890 */ /* 0x000fe2000fffe03f */
[C---:B------:R-:W-:Y:S01]  /*1510*/  ISETP.GT.AND P3, PT, R13.reuse, 0x1, PT ;  /* 0x000000010d00780c */ /* 0x040fe20003f64270 */
[----:B------:R-:W-:Y:S01]  /*1520*/  UMOV UR8, UR44 ;  /* 0x0000002c00087c82 */ /* 0x000fe20008000000 */
[----:B------:R-:W-:Y:S01]  /*1530*/  UMOV UR9, UR45 ;  /* 0x0000002d00097c82 */ /* 0x000fe20008000000 */
        /* <DEDUP_REMOVED lines=12> */
[----:B------:R-:W-:Y:S01]  /*1600*/  UMOV UR31, 0x40000040 ;  /* 0x40000040001f7882 */ /* 0x000fe20000000000 */
[----:B------:R-:W-:Y:S01]  /*1610*/  UIADD3 UR34, UR20, 0x400, URZ ;  /* 0x0000040014227890 */ /* 0x000fe2000fffe03f */
[C---:B------:R-:W-:Y:S01]  /*1620*/  ISETP.GT.AND P1, PT, R13.reuse, 0x89, PT ;  /* 0x000000890d00780c */ /* 0x040fe20003f24270 */
[----:B------:R-:W-:Y:S01]  /*1630*/  UMOV UR32, UR44 ;  /* 0x0000002c00207c82 */ /* 0x000fe20008000000 */
[----:B------:R-:W-:Y:S01]  /*1640*/  UMOV UR33, UR45 ;  /* 0x0000002d00217c82 */ /* 0x000fe20008000000 */
[----:B------:R-:W-:Y:S01]  /*1650*/  UMOV UR35, 0x40000040 ;  /* 0x4000004000237882 */ /* 0x000fe20000000000 */
[----:B------:R-:W-:Y:S01]  /*1660*/  UIADD3 UR42, UR20, 0x480, URZ ;  /* 0x00000480142a7890 */ /* 0x000fe2000fffe03f */
[----:B------:R-:W-:Y:S01]  /*1670*/  P2R R15, PR, RZ, 0x1 ;  /* 0x00000001ff0f7803 */ /* 0x000fe20000000000 */
[----:B------:R-:W-:Y:S01]  /*1680*/  UMOV UR40, UR44 ;  /* 0x0000002c00287c82 */ /* 0x000fe20008000000 */
[----:B------:R-:W-:Y:S01]  /*1690*/  UMOV UR41, UR45 ;  /* 0x0000002d00297c82 */ /* 0x000fe20008000000 */
[----:B------:R-:W-:Y:S01]  /*16a0*/  UMOV UR43, 0x40000040 ;  /* 0x40000040002b7882 */ /* 0x000fe20000000000 */
[----:B------:R-:W-:Y:S01]  /*16b0*/  UIADD3 UR22, UR21, 0x2, URZ ;  /* 0x0000000215167890 */ /* 0x000fe2000fffe03f */
[----:B------:R-:W-:Y:S01]  /*16c0*/  ISETP.GT.AND P0, PT, R13, 0x90, PT ;  /* 0x000000900d00780c */ /* 0x000fe20003f04270 */
[----:B------:R-:W-:Y:S01]  /*16d0*/  UIADD3 UR46, UR20, 0x682, URZ ;  /* 0x00000682142e7890 */ /* 0x000fe2000fffe03f */
[--C-:B------:R-:W-:Y:S01]  /*16e0*/  IMAD.MOV.U32 R85, RZ, RZ, R87.reuse ;  /* 0x000000ffff557224 */ /* 0x100fe200078e0057 */
[----:B------:R-:W-:Y:S01]  /*16f0*/  UMOV UR47, 0x40000040 ;  /* 0x40000040002f7882 */ /* 0x000fe20000000000 */
[----:B------:R-:W-:Y:S01]  /*1700*/  UIADD3 UR50, UR20, 0x684, URZ ;  /* 0x0000068414327890 */ /* 0x000fe2000fffe03f */
[--C-:B------:R-:W-:Y:S01]  /*1710*/  IMAD.MOV.U32 R83, RZ, RZ, R87.reuse ;  /* 0x000000ffff537224 */ /* 0x100fe200078e0057 */
[----:B------:R-:W-:Y:S01]  /*1720*/  UMOV UR51, 0x40000040 ;  /* 0x4000004000337882 */ /* 0x000fe20000000000 */
[----:B------:R-:W-:Y:S01]  /*1730*/  UISETP.GE.AND UP0, UPT, UR37, 0xb1, UPT ;  /* 0x000000b12500788c */ /* 0x000fe2000bf06270 */
[----:B------:R-:W-:Y:S01]  /*1740*/  IMAD.MOV.U32 R81, RZ, RZ, R87 ;  /* 0x000000ffff517224 */ /* 0x000fe200078e0057 */
[----:B------:R-:W-:-:S02]  /*1750*/  WARPGROUP.DEPBAR.LE gsb0, 0x0 ;  /* 0x00008000000079c5 */ /* 0x000fc40000010000 */
[----:B------:R-:W-:-:S06]  /*1760*/  WARPGROUP.ARRIVE ;  /* 0x00000000000079c5 */ /* 0x000fcc0000000000 */
[----:B------:R-:W-:Y:S01]  /*1770*/  HGMMA.64x16x16.F32 R104, gdesc[UR12], RZ, !UPT, gsb0 ;  /* 0x002000000c6879f0 */ /* 0x000fe2000c0008ff */
[----:B------:R-:W-:Y:S01]  /*1780*/  UIADD3 UR14, UR20, 0x200, URZ ;  /* 0x00000200140e7890 */ /* 0x000fe2000fffe03f */
[----:B------:R-:W-:Y:S01]  /*1790*/  UMOV UR12, UR44 ;  /* 0x0000002c000c7c82 */ /* 0x000fe20008000000 */
[----:B------:R-:W-:Y:S01]  /*17a0*/  UMOV UR13, UR45 ;  /* 0x0000002d000d7c82 */ /* 0x000fe20008000000 */
[----:B------:R-:W-:Y:S01]  /*17b0*/  UMOV UR15, 0x40000040 ;  /* 0x40000040000f7882 */ /* 0x000fe20000000000 */
[----:B------:R-:W-:Y:S02]  /*17c0*/  WARPGROUP.DEPBAR.LE gsb0, 0x0 ;  /* 0x00008000000079c5 */ /* 0x000fe40000010000 */
        /* <DEDUP_REMOVED lines=9> */
[----:B------:R-:W-:Y:S02]  /*1860*/  UIADD3 UR8, UR20, 0x2, URZ ;  /* 0x0000000214087890 */ /* 0x000fe4000fffe03f */
[----:B------:R-:W-:Y:S01]  /*1870*/  UIADD3 UR10, UR20, 0x182, URZ ;  /* 0x00000182140a7890 */ /* 0x000fe2000fffe03f */
[----:B------:R-:W-:Y:S01]  /*1880*/  UMOV UR11, 0x40000040 ;  /* 0x40000040000b7882 */ /* 0x000fe20000000000 */
[----:B------:R-:W-:Y:S02]  /*1890*/  WARPGROUP.DEPBAR.LE gsb0, 0x0 ;  /* 0x00008000000079c5 */ /* 0x000fe40000010000 */
[----:B------:R-:W-:-:S06]  /*18a0*/  WARPGROUP.ARRIVE ;  /* 0x00000000000079c5 */ /* 0x000fcc0000000000 */
[----:B------:R-:W-:Y:S01]  /*18b0*/  HGMMA.64x16x16.F32 R72, gdesc[UR12], RZ, !UPT, gsb0 ;  /* 0x002000000c4879f0 */ /* 0x000fe2000c0008ff */
[----:B------:R-:W-:Y:S01]  /*18c0*/  UMOV UR12, UR22 ;  /* 0x00000016000c7c82 */ /* 0x000fe20008000000 */
[----:B------:R-:W-:Y:S01]  /*18d0*/  UMOV UR13, 0x40000040 ;  /* 0x40000040000d7882 */ /* 0x000fe20000000000 */
[----:B------:R-:W-:Y:S01]  /*18e0*/  UMOV UR14, UR8 ;  /* 0x00000008000e7c82 */ /* 0x000fe20008000000 */
[----:B------:R-:W-:Y:S01]  /*18f0*/  UMOV UR15, 0x40000040 ;  /* 0x40000040000f7882 */ /* 0x000fe20000000000 */
[----:B------:R-:W-:Y:S01]  /*1900*/  UMOV UR44, UR12 ;  /* 0x0000000c002c7c82 */ /* 0x000fe20008000000 */
[----:B------:R-:W-:Y:S01]  /*1910*/  UMOV UR45, UR13 ;  /* 0x0000000d002d7c82 */ /* 0x000fe20008000000 */
[----:B------:R-:W-:Y:S01]  /*1920*/  IMAD.U32 R6, RZ, RZ, UR12 ;  /* 0x0000000cff067e24 */ /* 0x000fe2000f8e00ff */
[----:B------:R-:W-:Y:S01]  /*1930*/  UMOV UR8, UR44 ;  /* 0x0000002c00087c82 */ /* 0x000fe20008000000 */
[----:B------:R-:W-:Y:S01]  /*1940*/  IMAD.U32 R7, RZ, RZ, UR13 ;  /* 0x0000000dff077e24 */ /* 0x000fe2000f8e00ff */
[----:B------:R-:W-:Y:S01]  /*1950*/  UMOV UR9, UR45 ;  /* 0x0000002d00097c82 */ /* 0x000fe20008000000 */
[----:B------:R-:W-:Y:S01]  /*1960*/  UIADD3 UR22, UR21, 0x4, URZ ;  /* 0x0000000415167890 */ /* 0x000fe2000fffe03f */
        /* <DEDUP_REMOVED lines=44> */
[----:B------:R-:W-:Y:S01]  /*1c30*/  HGMMA.64x16x16.F32 R112, gdesc[UR12], R112, gsb0 ;  /* 0x002000000c7079f0 */ /* 0x000fe20008000870 */
        /* <DEDUP_REMOVED lines=21> */
[----:B------:R-:W-:Y:S02]  /*1d90*/  UIADD3 UR8, UR20, 0x4, URZ ;  /* 0x0000000414087890 */ /* 0x000fe4000fffe03f */
[----:B------:R-:W-:Y:S01]  /*1da0*/  UIADD3 UR10, UR20, 0x184, URZ ;  /* 0x00000184140a7890 */ /* 0x000fe2000fffe03f */
[----:B------:R-:W-:Y:S01]  /*1db0*/  UMOV UR11, 0x40000040 ;  /* 0x40000040000b7882 */ /* 0x000fe20000000000 */
[----:B------:R-:W-:Y:S02]  /*1dc0*/  WARPGROUP.DEPBAR.LE gsb0, 0x0 ;  /* 0x00008000000079c5 */ /* 0x000fe40000010000 */
[----:B------:R-:W-:-:S06]  /*1dd0*/  WARPGROUP.ARRIVE ;  /* 0x00000000000079c5 */ /* 0x000fcc0000000000 */
[----:B------:R-:W-:Y:S01]  /*1de0*/  HGMMA.64x16x16.F32 R72, gdesc[UR12], R72, gsb0 ;  /* 0x002000000c4879f0 */ /* 0x000fe20008000848 */
        /* <DEDUP_REMOVED lines=91> */
[----:B-12---:R-:W-:Y:S01]  /*23a0*/  IMAD.U32 R3, RZ, RZ, UR13 ;  /* 0x0000000dff037e24 */ /* 0x006fe2000f8e00ff */
        /* <DEDUP_REMOVED lines=122> */
[----:B------:R-:W-:Y:S01]  /*2b50*/  UIADD3 UR22, UR21, 0x402, URZ ;  /* 0x0000040215167890 */ /* 0x000fe2000fffe03f */
[----:B------:R-:W-:-:S02]  /*2b60*/  WARPGROUP.DEPBAR.LE gsb0, 0x0 ;  /* 0x00008000000079c5 */ /* 0x000fc40000010000 */
        /* <DEDUP_REMOVED lines=26> */
[----:B------:R-:W-:Y:S01]  /*2d10*/  UMOV UR9, 0x40000040 ;  /* 0x4000004000097882 */ /* 0x000fe20000000000 */
[----:B------:R-:W-:Y:S01]  /*2d20*/  UMOV UR11, 0x40000040 ;  /* 0x40000040000b7882 */ /* 0x000fe20000000000 */
[----:B------:R-:W-:Y:S01]  /*2d30*/  UMOV UR44, UR8 ;  /* 0x00000008002c7c82 */ /* 0x000fe20008000000 */
[----:B------:R-:W-:Y:S01]  /*2d40*/  UMOV UR45, UR9 ;  /* 0x00000009002d7c82 */ /* 0x000fe20008000000 */
[----:B------:R-:W-:Y:S01]  /*2d50*/  UMOV UR40, UR8 ;  /* 0x0000000800287c82 */ /* 0x000fe20008000000 */
[----:B------:R-:W-:Y:S01]  /*2d60*/  UMOV UR41, UR9 ;  /* 0x0000000900297c82 */ /* 0x000fe20008000000 */
        /* <DEDUP_REMOVED lines=108> */
[----:B------:R-:W-:Y:S03]  /*3430*/  HGMMA.64x16x16.F32 R24, gdesc[UR8], R24, gsb0 ;  /* 0x00200000081879f0 */ /* 0x000fe60008000818 */
        /* <DEDUP_REMOVED lines=12> */
[----:B------:R-:W-:Y:S03]  /*3500*/  HGMMA.64x16x16.F32 R96, gdesc[UR48], R96, gsb0 ;  /* 0x00200000306079f0 */ /* 0x000fe60008000860 */
        /* <DEDUP_REMOVED lines=18> */
[----:B------:R-:W-:Y:S01]  /*3630*/  UIADD3 UR6, UR20, 0xa06, URZ ;  /* 0x00000a0614067890 */ /* 0x000fe2000fffe03f */
        /* <DEDUP_REMOVED lines=18> */
[----:B------:R-:W-:Y:S01]  /*3760*/  WARPGROUP.ARRIVE ;  /* 0x00000000000079c5 */ /* 0x000fe20000000000 */
[----:B------:R-:W-:Y:S02]  /*3770*/  FSEL R112, R112, -INF , P2 ;  /* 0xff80000070707808 */ /* 0x000fe40001000000 */
[----:B------:R-:W-:Y:S02]  /*3780*/  FSEL R113, R113, -INF , P3 ;  /* 0xff80000071717808 */ /* 0x000fe40001800000 */
[----:B------:R-:W-:Y:S01]  /*3790*/  FSEL R116, R116, -INF , P4 ;  /* 0xff80000074747808 */ /* 0x000fe20002000000 */
[----:B------:R-:W-:Y:S01]  /*37a0*/  HGMMA.64x16x16.F32 R104, gdesc[UR16], R104, gsb0 ;  /* 0x00200000106879f0 */ /* 0x000fe20008000868 */
[----:B------:R-:W-:Y:S01]  /*37b0*/  UIADD3 UR18, UR20, 0x686, URZ ;  /* 0x0000068614127890 */ /* 0x000fe2000fffe03f */
[----:B------:R-:W-:Y:S01]  /*37c0*/  FMNMX.FTZ R11, R112, R113, !PT ;  /* 0x00000071700b7209 */ /* 0x000fe20007810000 */
[----:B------:R-:W-:Y:S01]  /*37d0*/  UMOV UR19, 0x40000040 ;  /* 0x4000004000137882 */ /* 0x000fe20000000000 */
[----:B------:R-:W-:-:S02]  /*37e0*/  FSEL R114, R114, -INF , P2 ;  /* 0xff80000072727808 */ /* 0x000fc40001000000 */
[----:B------:R-:W-:Y:S02]  /*37f0*/  FSEL R120, R117, -INF , P5 ;  /* 0xff80000075787808 */ /* 0x000fe40002800000 */
[----:B------:R-:W-:Y:S02]  /*3800*/  ISETP.GT.AND P2, PT, R13, 0x10, PT ;  /* 0x000000100d00780c */ /* 0x000fe40003f44270 */
[----:B------:R-:W-:Y:S02]  /*3810*/  FMNMX.FTZ R11, R116, R11, !PT ;  /* 0x0000000b740b7209 */ /* 0x000fe40007810000 */
[----:B------:R-:W-:Y:S02]  /*3820*/  FSEL R115, R115, -INF , P3 ;  /* 0xff80000073737808 */ /* 0x000fe40001800000 */
[----:B------:R-:W-:Y:S02]  /*3830*/  ISETP.GT.AND P3, PT, R13, 0x11, PT ;  /* 0x000000110d00780c */ /* 0x000fe40003f64270 */
[----:B------:R-:W-:-:S02]  /*3840*/  FMNMX.FTZ R11, R120, R11, !PT ;  /* 0x0000000b780b7209 */ /* 0x000fc40007810000 */
[----:B------:R-:W-:Y:S02]  /*3850*/  FSEL R118, R118, -INF , P4 ;  /* 0xff80000076767808 */ /* 0x000fe40002000000 */
[----:B------:R-:W-:Y:S02]  /*3860*/  ISETP.GT.AND P4, PT, R13, 0x18, PT ;  /* 0x000000180d00780c */ /* 0x000fe40003f84270 */
[----:B------:R-:W-:Y:S02]  /*3870*/  FSEL R14, R119, -INF , P5 ;  /* 0xff800000770e7808 */ /* 0x000fe40002800000 */
[----:B------:R-:W-:Y:S01]  /*3880*/  ISETP.GT.AND P5, PT, R13, 0x19, PT ;  /* 0x000000190d00780c */ /* 0x000fe20003fa4270 */
[----:B------:R-:W-:Y:S02]  /*3890*/  WARPGROUP.DEPBAR.LE gsb0, 0x0 ;  /* 0x00008000000079c5 */ /* 0x000fe40000010000 */
[----:B------:R-:W-:Y:S01]  /*38a0*/  WARPGROUP.ARRIVE ;  /* 0x00000000000079c5 */ /* 0x000fe20000000000 */
[----:B------:R-:W-:-:S02]  /*38b0*/  FSEL R104, R104, -INF , P2 ;  /* 0xff80000068687808 */ /* 0x000fc40001000000 */
[----:B------:R-:W-:Y:S02]  /*38c0*/  FSEL R122, R105, -INF , P3 ;  /* 0xff800000697a7808 */ /* 0x000fe40001800000 */
[----:B------:R-:W-:Y:S01]  /*38d0*/  FMNMX.FTZ R11, R104, R11, !PT ;  /* 0x0000000b680b7209 */ /* 0x000fe20007810000 */
[----:B------:R-:W-:Y:S01]  /*38e0*/  HGMMA.64x16x16.F32 R96, gdesc[UR16], R96, gsb0 ;  /* 0x00200000106079f0 */ /* 0x000fe20008000860 */
[----:B------:R-:W-:Y:S01]  /*38f0*/  UIADD3 UR18, UR20, 0x706, URZ ;  /* 0x0000070614127890 */ /* 0x000fe2000fffe03f */
[----:B------:R-:W-:Y:S01]  /*3900*/  FSEL R108, R108, -INF , P4 ;  /* 0xff8000006c6c7808 */ /* 0x000fe20002000000 */
[----:B------:R-:W-:Y:S01]  /*3910*/  UMOV UR19, 0x40000040 ;  /* 0x4000004000137882 */ /* 0x000fe20000000000 */
[----:B------:R-:W-:Y:S02]  /*3920*/  FMNMX.FTZ R11, R122, R11, !PT ;  /* 0x0000000b7a0b7209 */ /* 0x000fe40007810000 */
[----:B------:R-:W-:Y:S02]  /*3930*/  FSEL R106, R106, -INF , P2 ;  /* 0xff8000006a6a7808 */ /* 0x000fe40001000000 */
[----:B------:R-:W-:-:S02]  /*3940*/  FSEL R124, R109, -INF , P5 ;  /* 0xff8000006d7c7808 */ /* 0x000fc40002800000 */
[----:B------:R-:W-:Y:S02]  /*3950*/  ISETP.GT.AND P2, PT, R13, 0x20, PT ;  /* 0x000000200d00780c */ /* 0x000fe40003f44270 */
[----:B------:R-:W-:Y:S02]  /*3960*/  FMNMX.FTZ R11, R108, R11, !PT ;  /* 0x0000000b6c0b7209 */ /* 0x000fe40007810000 */
[----:B------:R-:W-:Y:S02]  /*3970*/  FSEL R20, R107, -INF , P3 ;  /* 0xff8000006b147808 */ /* 0x000fe40001800000 */
[----:B------:R-:W-:Y:S02]  /*3980*/  ISETP.GT.AND P3, PT, R13, 0x21, PT ;  /* 0x000000210d00780c */ /* 0x000fe40003f64270 */
[----:B------:R-:W-:Y:S02]  /*3990*/  FMNMX.FTZ R11, R124, R11, !PT ;  /* 0x0000000b7c0b7209 */ /* 0x000fe40007810000 */
[----:B------:R-:W-:-:S02]  /*39a0*/  FSEL R110, R110, -INF , P4 ;  /* 0xff8000006e6e7808 */ /* 0x000fc40002000000 */
[----:B------:R-:W-:Y:S02]  /*39b0*/  ISETP.GT.AND P4, PT, R13, 0x28, PT ;  /* 0x000000280d00780c */ /* 0x000fe40003f84270 */
[----:B------:R-:W-:Y:S02]  /*39c0*/  FSEL R80, R111, -INF , P5 ;  /* 0xff8000006f507808 */ /* 0x000fe40002800000 */
[----:B------:R-:W-:Y:S01]  /*39d0*/  ISETP.GT.AND P5, PT, R13, 0x29, PT ;  /* 0x000000290d00780c */ /* 0x000fe20003fa4270 */
[----:B------:R-:W-:Y:S02]  /*39e0*/  WARPGROUP.DEPBAR.LE gsb0, 0x0 ;  /* 0x00008000000079c5 */ /* 0x000fe40000010000 */
[----:B------:R-:W-:Y:S01]  /*39f0*/  WARPGROUP.ARRIVE ;  /* 0x00000000000079c5 */ /* 0x000fe20000000000 */
[----:B------:R-:W-:Y:S02]  /*3a00*/  FSEL R126, R96, -INF , P2 ;  /* 0xff800000607e7808 */ /* 0x000fe40001000000 */
[----:B------:R-:W-:-:S02]  /*3a10*/  FSEL R132, R97, -INF , P3 ;  /* 0xff80000061847808 */ /* 0x000fc40001800000 */
[----:B------:R-:W-:Y:S01]  /*3a20*/  FMNMX.FTZ R11, R126, R11, !PT ;  /* 0x0000000b7e0b7209 */ /* 0x000fe20007810000 */
[----:B------:R-:W-:Y:S01]  /*3a30*/  HGMMA.64x16x16.F32 R88, gdesc[UR16], R88, gsb0 ;  /* 0x00200000105879f0 */ /* 0x000fe20008000858 */
[----:B------:R-:W-:Y:S01]  /*3a40*/  UIADD3 UR18, UR20, 0x786, URZ ;  /* 0x0000078614127890 */ /* 0x000fe2000fffe03f */
[----:B------:R-:W-:Y:S01]  /*3a50*/  FSEL R130, R100, -INF , P4 ;  /* 0xff80000064827808 */ /* 0x000fe20002000000 */
[----:B------:R-:W-:Y:S01]  /*3a60*/  UMOV UR19, 0x40000040 ;  /* 0x4000004000137882 */ /* 0x000fe20000000000 */
[----:B------:R-:W-:Y:S02]  /*3a70*/  FMNMX.FTZ R11, R132, R11, !PT ;  /* 0x0000000b840b7209 */ /* 0x000fe40007810000 */
[----:B------:R-:W-:Y:S02]  /*3a80*/  FSEL R98, R98, -INF , P2 ;  /* 0xff80000062627808 */ /* 0x000fe40001000000 */
[----:B------:R-:W-:Y:S02]  /*3a90*/  FSEL R96, R101, -INF , P5 ;  /* 0xff80000065607808 */ /* 0x000fe40002800000 */
[----:B------:R-:W-:-:S02]  /*3aa0*/  ISETP.GT.AND P2, PT, R13, 0x30, PT ;  /* 0x000000300d00780c */ /* 0x000fc40003f44270 */
[----:B------:R-:W-:Y:S02]  /*3ab0*/  FMNMX.FTZ R11, R130, R11, !PT ;  /* 0x0000000b820b7209 */ /* 0x000fe40007810000 */
[----:B------:R-:W-:Y:S02]  /*3ac0*/  FSEL R82, R99, -INF , P3 ;  /* 0xff80000063527808 */ /* 0x000fe40001800000 */
[C---:B------:R-:W-:Y:S02]  /*3ad0*/  ISETP.GT.AND P3, PT, R13.reuse, 0x31, PT ;  /* 0x000000310d00780c */ /* 0x040fe40003f64270 */
[----:B------:R-:W-:Y:S02]  /*3ae0*/  FMNMX.FTZ R11, R96, R11, !PT ;  /* 0x0000000b600b7209 */ /* 0x000fe40007810000 */
[----:B------:R-:W-:Y:S02]  /*3af0*/  FSEL R102, R102, -INF , P4 ;  /* 0xff80000066667808 */ /* 0x000fe40002000000 */
[----:B------:R-:W-:-:S02]  /*3b00*/  ISETP.GT.AND P4, PT, R13, 0x38, PT ;  /* 0x000000380d00780c */ /* 0x000fc40003f84270 */
[----:B------:R-:W-:Y:S02]  /*3b10*/  FSEL R84, R103, -INF , P5 ;  /* 0xff80000067547808 */ /* 0x000fe40002800000 */
[----:B------:R-:W-:Y:S01]  /*3b20*/  ISETP.GT.AND P5, PT, R13, 0x39, PT ;  /* 0x000000390d00780c */ /* 0x000fe20003fa4270 */
[----:B------:R-:W-:Y:S02]  /*3b30*/  WARPGROUP.DEPBAR.LE gsb0, 0x0 ;  /* 0x00008000000079c5 */ /* 0x000fe40000010000 */
[----:B------:R-:W-:Y:S01]  /*3b40*/  WARPGROUP.ARRIVE ;  /* 0x00000000000079c5 */ /* 0x000fe20000000000 */
[----:B------:R-:W-:Y:S02]  /*3b50*/  FSEL R142, R88, -INF , P2 ;  /* 0xff800000588e7808 */ /* 0x000fe40001000000 */
[----:B------:R-:W-:Y:S02]  /*3b60*/  FSEL R140, R89, -INF , P3 ;  /* 0xff800000598c7808 */ /* 0x000fe40001800000 */
[----:B------:R-:W-:Y:S01]  /*3b70*/  FMNMX.FTZ R11, R142, R11, !PT ;  /* 0x0000000b8e0b7209 */ /* 0x000fe20007810000 */
[----:B------:R-:W-:Y:S01]  /*3b80*/  HGMMA.64x16x16.F32 R72, gdesc[UR16], R72, gsb0 ;  /* 0x00200000104879f0 */ /* 0x000fe20008000848 */
[----:B------:R-:W-:Y:S01]  /*3b90*/  UIADD3 UR18, UR20, 0x806, URZ ;  /* 0x0000080614127890 */ /* 0x000fe2000fffe03f */
[----:B------:R-:W-:Y:S01]  /*3ba0*/  FSEL R136, R92, -INF , P4 ;  /* 0xff8000005c887808 */ /* 0x000fe20002000000 */
[----:B------:R-:W-:Y:S01]  /*3bb0*/  UMOV UR19, 0x40000040 ;  /* 0x4000004000137882 */ /* 0x000fe20000000000 */
[----:B------:R-:W-:-:S02]  /*3bc0*/  FMNMX.FTZ R11, R140, R11, !PT ;  /* 0x0000000b8c0b7209 */ /* 0x000fc40007810000 */
[----:B------:R-:W-:Y:S02]  /*3bd0*/  FSEL R90, R90, -INF , P2 ;  /* 0xff8000005a5a7808 */ /* 0x000fe40001000000 */
[----:B------:R-:W-:Y:S02]  /*3be0*/  FSEL R134, R93, -INF , P5 ;  /* 0xff8000005d867808 */ /* 0x000fe40002800000 */
[----:B------:R-:W-:Y:S02]  /*3bf0*/  ISETP.GT.AND P2, PT, R13, 0x40, PT ;  /* 0x000000400d00780c */ /* 0x000fe40003f44270 */
[----:B------:R-:W-:Y:S02]  /*3c00*/  FMNMX.FTZ R11, R136, R11, !PT ;  /* 0x0000000b880b7209 */ /* 0x000fe40007810000 */
[----:B------:R-:W-:Y:S02]  /*3c10*/  FSEL R86, R91, -INF , P3 ;  /* 0xff8000005b567808 */ /* 0x000fe40001800000 */
[----:B------:R-:W-:-:S02]  /*3c20*/  ISETP.GT.AND P3, PT, R13, 0x41, PT ;  /* 0x000000410d00780c */ /* 0x000fc40003f64270 */
[----:B------:R-:W-:Y:S02]  /*3c30*/  FMNMX.FTZ R11, R134, R11, !PT ;  /* 0x0000000b860b7209 */ /* 0x000fe40007810000 */
[----:B------:R-:W-:Y:S02]  /*3c40*/  FSEL R94, R94, -INF , P4 ;  /* 0xff8000005e5e7808 */ /* 0x000fe40002000000 */
[----:B------:R-:W-:Y:S02]  /*3c50*/  ISETP.GT.AND P4, PT, R13, 0x48, PT ;  /* 0x000000480d00780c */ /* 0x000fe40003f84270 */
[----:B------:R-:W-:Y:S02]  /*3c60*/  FSEL R92, R95, -INF , P5 ;  /* 0xff8000005f5c7808 */ /* 0x000fe40002800000 */
[----:B------:R-:W-:Y:S01]  /*3c70*/  ISETP.GT.AND P5, PT, R13, 0x49, PT ;  /* 0x000000490d00780c */ /* 0x000fe20003fa4270 */
[----:B------:R-:W-:Y:S02]  /*3c80*/  WARPGROUP.DEPBAR.LE gsb0, 0x0 ;  /* 0x00008000000079c5 */ /* 0x000fe40000010000 */
[----:B------:R-:W-:Y:S01]  /*3c90*/  WARPGROUP.ARRIVE ;  /* 0x00000000000079c5 */ /* 0x000fe20000000000 */
[----:B------:R-:W-:-:S02]  /*3ca0*/  FSEL R158, R72, -INF , P2 ;  /* 0xff800000489e7808 */ /* 0x000fc40001000000 */
[----:B------:R-:W-:Y:S01]  /*3cb0*/  FSEL R152, R73, -INF , P3 ;  /* 0xff80000049987808 */ /* 0x000fe20001800000 */
[--C-:B------:R-:W-:Y:S01]  /*3cc0*/  IMAD.MOV.U32 R73, RZ, RZ, R87.reuse ;  /* 0x000000ffff497224 */ /* 0x100fe200078e0057 */
[----:B------:R-:W-:Y:S01]  /*3cd0*/  FMNMX.FTZ R11, R158, R11, !PT ;  /* 0x0000000b9e0b7209 */ /* 0x000fe20007810000 */
[----:B------:R-:W-:Y:S01]  /*3ce0*/  HGMMA.64x16x16.F32 R64, gdesc[UR16], R64, gsb0 ;  /* 0x00200000104079f0 */ /* 0x000fe20008000840 */
[----:B------:R-:W-:Y:S01]  /*3cf0*/  UIADD3 UR18, UR20, 0x886, URZ ;  /* 0x0000088614127890 */ /* 0x000fe2000fffe03f */
[----:B------:R-:W-:Y:S01]  /*3d00*/  FSEL R156, R76, -INF , P4 ;  /* 0xff8000004c9c7808 */ /* 0x000fe20002000000 */
[----:B------:R-:W-:Y:S01]  /*3d10*/  UMOV UR19, 0x40000040 ;  /* 0x4000004000137882 */ /* 0x000fe20000000000 */
[----:B------:R-:W-:Y:S02]  /*3d20*/  FMNMX.FTZ R11, R152, R11, !PT ;  /* 0x0000000b980b7209 */ /* 0x000fe40007810000 */
[----:B------:R-:W-:Y:S02]  /*3d30*/  FSEL R74, R74, -INF , P2 ;  /* 0xff8000004a4a7808 */ /* 0x000fe40001000000 */
[----:B------:R-:W-:Y:S01]  /*3d40*/  FSEL R148, R77, -INF , P5 ;  /* 0xff8000004d947808 */ /* 0x000fe20002800000 */
[----:B------:R-:W-:Y:S01]  /*3d50*/  IMAD.MOV.U32 R77, RZ, RZ, R87 ;  /* 0x000000ffff4d7224 */ /* 0x000fe200078e0057 */
[----:B------:R-:W-:-:S02]  /*3d60*/  ISETP.GT.AND P2, PT, R13, 0x50, PT ;  /* 0x000000500d00780c */ /* 0x000fc40003f44270 */
[----:B------:R-:W-:Y:S02]  /*3d70*/  FMNMX.FTZ R11, R156, R11, !PT ;  /* 0x0000000b9c0b7209 */ /* 0x000fe40007810000 */
[----:B------:R-:W-:Y:S01]  /*3d80*/  FSEL R72, R75, -INF , P3 ;  /* 0xff8000004b487808 */ /* 0x000fe20001800000 */
[----:B------:R-:W-:Y:S01]  /*3d90*/  IMAD.MOV.U32 R75, RZ, RZ, R87 ;  /* 0x000000ffff4b7224 */ /* 0x000fe200078e0057 */
[C---:B------:R-:W-:Y:S02]  /*3da0*/  ISETP.GT.AND P3, PT, R13.reuse, 0x51, PT ;  /* 0x000000510d00780c */ /* 0x040fe40003f64270 */
[----:B------:R-:W-:Y:S02]  /*3db0*/  FMNMX.FTZ R11, R148, R11, !PT ;  /* 0x0000000b940b7209 */ /* 0x000fe40007810000 */
[----:B------:R-:W-:Y:S02]  /*3dc0*/  FSEL R78, R78, -INF , P4 ;  /* 0xff8000004e4e7808 */ /* 0x000fe40002000000 */
[----:B------:R-:W-:-:S02]  /*3dd0*/  ISETP.GT.AND P4, PT, R13, 0x58, PT ;  /* 0x000000580d00780c */ /* 0x000fc40003f84270 */
[----:B------:R-:W-:Y:S01]  /*3de0*/  FSEL R76, R79, -INF , P5 ;  /* 0xff8000004f4c7808 */ /* 0x000fe20002800000 */
[----:B------:R-:W-:Y:S01]  /*3df0*/  IMAD.MOV.U32 R79, RZ, RZ, R87 ;  /* 0x000000ffff4f7224 */ /* 0x000fe200078e0057 */
        /* <DEDUP_REMOVED lines=12> */
[----:B------:R-:W-:Y:S01]  /*3ec0*/  FSEL R160, R69, -INF , P5 ;  /* 0xff80000045a07808 */ /* 0x000fe20002800000 */
[--C-:B------:R-:W-:Y:S01]  /*3ed0*/  IMAD.MOV.U32 R69, RZ, RZ, R87.reuse ;  /* 0x000000ffff457224 */ /* 0x100fe200078e0057 */
[----:B------:R-:W-:Y:S02]  /*3ee0*/  ISETP.GT.AND P2, PT, R13, 0x60, PT ;  /* 0x000000600d00780c */ /* 0x000fe40003f44270 */
[----:B------:R-:W-:Y:S02]  /*3ef0*/  FMNMX.FTZ R11, R166, R11, !PT ;  /* 0x0000000ba60b7209 */ /* 0x000fe40007810000 */
[----:B------:R-:W-:Y:S01]  /*3f00*/  FSEL R68, R71, -INF , P5 ;  /* 0xff80000047447808 */ /* 0x000fe20002800000 */
[----:B------:R-:W-:Y:S01]  /*3f10*/  IMAD.MOV.U32 R71, RZ, RZ, R87 ;  /* 0x000000ffff477224 */ /* 0x000fe200078e0057 */
[----:B------:R-:W-:-:S02]  /*3f20*/  FMNMX.FTZ R11, R160, R11, !PT ;  /* 0x0000000ba00b7209 */ /* 0x000fc40007810000 */
[C---:B------:R-:W-:Y:S02]  /*3f30*/  ISETP.GT.AND P5, PT, R13.reuse, 0x68, PT ;  /* 0x000000680d00780c */ /* 0x040fe40003fa4270 */
        /* <DEDUP_REMOVED lines=15> */
[----:B------:R-:W-:-:S02]  /*4030*/  FMNMX.FTZ R11, R150, R11, !PT ;  /* 0x0000000b960b7209 */ /* 0x000fc40007810000 */
[----:B------:R-:W-:Y:S02]  /*4040*/  FSEL R58, R58, -INF , P2 ;  /* 0xff8000003a3a7808 */ /* 0x000fe40001000000 */
[C---:B------:R-:W-:Y:S02]  /*4050*/  ISETP.GT.AND P2, PT, R13.reuse, 0x71, PT ;  /* 0x000000710d00780c */ /* 0x040fe40003f44270 */
[----:B------:R-:W-:Y:S02]  /*4060*/  FMNMX.FTZ R11, R144, R11, !PT ;  /* 0x0000000b900b7209 */ /* 0x000fe40007810000 */
[----:B------:R-:W-:Y:S02]  /*4070*/  FSEL R62, R62, -INF , P5 ;  /* 0xff8000003e3e7808 */ /* 0x000fe40002800000 */
[----:B------:R-:W-:Y:S01]  /*4080*/  ISETP.GT.AND P5, PT, R13, 0x79, PT ;  /* 0x000000790d00780c */ /* 0x000fe20003fa4270 */
[----:B------:R-:W-:Y:S02]  /*4090*/  WARPGROUP.DEPBAR.LE gsb0, 0x0 ;  /* 0x00008000000079c5 */ /* 0x000fe40000010000 */
[----:B------:R-:W-:Y:S01]  /*40a0*/  WARPGROUP.ARRIVE ;  /* 0x00000000000079c5 */ /* 0x000fe20000000000 */
[----:B------:R-:W-:-:S02]  /*40b0*/  FSEL R100, R48, -INF , P3 ;  /* 0xff80000030647808 */ /* 0x000fc40001800000 */
[----:B------:R-:W-:Y:S02]  /*40c0*/  FSEL R48, R59, -INF , P6 ;  /* 0xff8000003b307808 */ /* 0x000fe40003000000 */
[----:B------:R-:W-:Y:S01]  /*40d0*/  ISETP.GT.AND P6, PT, R13, 0x78, PT ;  /* 0x000000780d00780c */ /* 0x000fe20003fc4270 */
[----:B------:R-:W-:Y:S01]  /*40e0*/  HGMMA.64x16x16.F32 R40, gdesc[UR16], R40, gsb0 ;  /* 0x00200000102879f0 */ /* 0x000fe20008000828 */
[----:B------:R-:W-:Y:S01]  /*40f0*/  UMOV UR18, UR6 ;  /* 0x0000000600127c82 */ /* 0x000fe20008000000 */
[----:B------:R-:W-:Y:S01]  /*4100*/  UMOV UR19, 0x40000040 ;  /* 0x4000004000137882 */ /* 0x000fe20000000000 */
[----:B------:R-:W-:Y:S01]  /*4110*/  FSEL R60, R49, -INF , P2 ;  /* 0xff800000313c7808 */ /* 0x000fe20001000000 */
[----:B------:R-:W-:Y:S01]  /*4120*/  ULDC UR6, c[0x0][0x988] ;  /* 0x0002620000067ab9 */ /* 0x000fe20000000800 */
[----:B------:R-:W-:Y:S02]  /*4130*/  FMNMX.FTZ R11, R100, R11, !PT ;  /* 0x0000000b640b7209 */ /* 0x000fe40007810000 */
[----:B------:R-:W-:-:S02]  /*4140*/  FSEL R56, R52, -INF , P6 ;  /* 0xff80000034387808 */ /* 0x000fc40003000000 */
[----:B------:R-:W-:Y:S02]  /*4150*/  FMNMX.FTZ R11, R60, R11, !PT ;  /* 0x0000000b3c0b7209 */ /* 0x000fe40007810000 */
[----:B------:R-:W-:Y:S02]  /*4160*/  FSEL R52, R63, -INF , P4 ;  /* 0xff8000003f347808 */ /* 0x000fe40002000000 */
[----:B------:R-:W-:Y:S02]  /*4170*/  ISETP.GT.AND P4, PT, R13, 0x80, PT ;  /* 0x000000800d00780c */ /* 0x000fe40003f84270 */
[----:B------:R-:W-:Y:S02]  /*4180*/  FSEL R88, R53, -INF , P5 ;  /* 0xff80000035587808 */ /* 0x000fe40002800000 */
[----:B------:R-:W-:Y:S02]  /*4190*/  FMNMX.FTZ R11, R56, R11, !PT ;  /* 0x0000000b380b7209 */ /* 0x000fe40007810000 */
[----:B------:R-:W-:-:S02]  /*41a0*/  FSEL R50, R50, -INF , P3 ;  /* 0xff80000032327808 */ /* 0x000fc40001800000 */
        /* <DEDUP_REMOVED lines=17> */
[----:B------:R-:W-:Y:S02]  /*42c0*/  FMNMX.FTZ R11, R146, R11, !PT ;  /* 0x0000000b920b7209 */ /* 0x000fe40007810000 */
[C---:B------:R-:W-:Y:S02]  /*42d0*/  ISETP.GT.AND P1, PT, R13.reuse, 0x91, PT ;  /* 0x000000910d00780c */ /* 0x040fe40003f24270 */
[----:B------:R-:W-:Y:S02]  /*42e0*/  FMNMX.FTZ R11, R162, R11, !PT ;  /* 0x0000000ba20b7209 */ /* 0x000fe40007810000 */
[----:B------:R-:W-:Y:S02]  /*42f0*/  FSEL R46, R46, -INF , P2 ;  /* 0xff8000002e2e7808 */ /* 0x000fe40001000000 */
[----:B------:R-:W-:-:S02]  /*4300*/  ISETP.GT.AND P2, PT, R13, 0x99, PT ;  /* 0x000000990d00780c */ /* 0x000fc40003f44270 */
[----:B------:R-:W-:Y:S02]  /*4310*/  FSEL R42, R42, -INF , P4 ;  /* 0xff8000002a2a7808 */ /* 0x000fe40002000000 */
[----:B------:R-:W-:Y:S02]  /*4320*/  ISETP.GT.AND P4, PT, R13, 0xa1, PT ;  /* 0x000000a10d00780c */ /* 0x000fe40003f84270 */
[----:B------:R-:W-:Y:S02]  /*4330*/  FSEL R44, R55, -INF , P5 ;  /* 0xff800000372c7808 */ /* 0x000fe40002800000 */
[----:B------:R-:W-:Y:S01]  /*4340*/  ISETP.GT.AND P5, PT, R13, 0xa8, PT ;  /* 0x000000a80d00780c */ /* 0x000fe20003fa4270 */
[----:B------:R-:W-:Y:S02]  /*4350*/  WARPGROUP.DEPBAR.LE gsb0, 0x0 ;  /* 0x00008000000079c5 */ /* 0x000fe40000010000 */
[----:B------:R-:W-:Y:S01]  /*4360*/  WARPGROUP.ARRIVE ;  /* 0x00000000000079c5 */ /* 0x000fe20000000000 */
[----:B------:R-:W-:-:S02]  /*4370*/  FSEL R170, R32, -INF , P0 ;  /* 0xff80000020aa7808 */ /* 0x000fc40000000000 */
[----:B------:R-:W-:Y:S02]  /*4380*/  ISETP.GT.AND P0, PT, R13, 0x98, PT ;  /* 0x000000980d00780c */ /* 0x000fe40003f04270 */
[----:B------:R-:W-:Y:S01]  /*4390*/  FSEL R174, R33, -INF , P1 ;  /* 0xff80000021ae7808 */ /* 0x000fe20000800000 */
[----:B------:R-:W-:Y:S01]  /*43a0*/  HGMMA.64x16x16.F32 R24, gdesc[UR16], R24, gsb0 ;  /* 0x00200000101879f0 */ /* 0x000fe20008000818 */
[----:B------:R-:W-:Y:S02]  /*43b0*/  FMNMX.FTZ R11, R170, R11, !PT ;  /* 0x0000000baa0b7209 */ /* 0x000fe40007810000 */
[----:B------:R-:W-:Y:S02]  /*43c0*/  FSEL R36, R36, -INF , P0 ;  /* 0xff80000024247808 */ /* 0x000fe40000000000 */
[----:B------:R-:W-:Y:S02]  /*43d0*/  FMNMX.FTZ R11, R174, R11, !PT ;  /* 0x0000000bae0b7209 */ /* 0x000fe40007810000 */
[----:B------:R-:W-:-:S02]  /*43e0*/  FSEL R32, R43, -INF , P3 ;  /* 0xff8000002b207808 */ /* 0x000fc40001800000 */
[----:B------:R-:W-:Y:S02]  /*43f0*/  FSEL R188, R37, -INF , P2 ;  /* 0xff80000025bc7808 */ /* 0x000fe40001000000 */
[----:B------:R-:W-:Y:S02]  /*4400*/  FMNMX.FTZ R11, R36, R11, !PT ;  /* 0x0000000b240b7209 */ /* 0x000fe40007810000 */
[----:B------:R-:W-:Y:S02]  /*4410*/  ISETP.GT.AND P3, PT, R13, 0xa0, PT ;  /* 0x000000a00d00780c */ /* 0x000fe40003f64270 */
[----:B------:R-:W-:Y:S02]  /*4420*/  FMNMX.FTZ R11, R188, R11, !PT ;  /* 0x0000000bbc0b7209 */ /* 0x000fe40007810000 */
[----:B------:R-:W-:Y:S02]  /*4430*/  P2R R33, PR, RZ, 0x4 ;  /* 0x00000004ff217803 */ /* 0x000fe40000000000 */
[----:B------:R-:W-:-:S02]  /*4440*/  P2R R43, PR, RZ, 0x2 ;  /* 0x00000002ff2b7803 */ /* 0x000fc40000000000 */
[----:B------:R-:W-:Y:S02]  /*4450*/  ISETP.GT.AND P1, PT, R13, 0x90, PT ;  /* 0x000000900d00780c */ /* 0x000fe40003f24270 */
[----:B------:R-:W-:Y:S02]  /*4460*/  P2R R41, PR, RZ, 0x1 ;  /* 0x00000001ff297803 */ /* 0x000fe40000000000 */
[----:B------:R-:W-:Y:S02]  /*4470*/  FSEL R34, R34, -INF , P1 ;  /* 0xff80000022227808 */ /* 0x000fe40000800000 */
[----:B------:R-:W-:Y:S02]  /*4480*/  ISETP.NE.AND P1, PT, R43, RZ, PT ;  /* 0x000000ff2b00720c */ /* 0x000fe40003f25270 */
[----:B------:R-:W-:Y:S01]  /*4490*/  ISETP.GT.AND P0, PT, R13, 0x89, PT ;  /* 0x000000890d00780c */ /* 0x000fe20003f04270 */
[----:B------:R-:W-:Y:S02]  /*44a0*/  WARPGROUP.DEPBAR.LE gsb0, 0x0 ;  /* 0x00008000000079c5 */ /* 0x000fe40000010000 */
[----:B------:R-:W-:-:S02]  /*44b0*/  FSEL R190, R24, -INF , P3 ;  /* 0xff80000018be7808 */ /* 0x000fc40001800000 */
[----:B------:R-:W-:Y:S02]  /*44c0*/  FSEL R194, R25, -INF , P4 ;  /* 0xff80000019c27808 */ /* 0x000fe40002000000 */
[----:B------:R-:W-:Y:S02]  /*44d0*/  FMNMX.FTZ R11, R190, R11, !PT ;  /* 0x0000000bbe0b7209 */ /* 0x000fe40007810000 */
[----:B------:R-:W-:Y:S02]  /*44e0*/  FSEL R192, R28, -INF , P5 ;  /* 0xff8000001cc07808 */ /* 0x000fe40002800000 */
[----:B------:R-:W-:Y:S02]  /*44f0*/  FMNMX.FTZ R11, R194, R11, !PT ;  /* 0x0000000bc20b7209 */ /* 0x000fe40007810000 */
[----:B------:R-:W-:Y:S02]  /*4500*/  FSEL R196, R29, -INF , P6 ;  /* 0xff8000001dc47808 */ /* 0x000fe40003000000 */
[----:B------:R-:W-:-:S02]  /*4510*/  FMNMX.FTZ R11, R192, R11, !PT ;  /* 0x0000000bc00b7209 */ /* 0x000fc40007810000 */
[----:B------:R-:W-:Y:S02]  /*4520*/  FSEL R28, R35, -INF , P1 ;  /* 0xff800000231c7808 */ /* 0x000fe40000800000 */
[----:B------:R-:W-:Y:S01]  /*4530*/  FMNMX.FTZ R25, R196, R11, !PT ;  /* 0x0000000bc4197209 */ /* 0x000fe20007810000 */
[----:B------:R-:W-:Y:S01]  /*4540*/  IMAD.U32 R11, RZ, RZ, UR6 ;  /* 0x00000006ff0b7e24 */ /* 0x000fe2000f8e00ff */
[----:B------:R-:W-:Y:S02]  /*4550*/  FSEL R24, R47, -INF , P0 ;  /* 0xff8000002f187808 */ /* 0x000fe40000000000 */
[----:B------:R-:W-:Y:S01]  /*4560*/  ISETP.NE.AND P0, PT, R41, RZ, PT ;  /* 0x000000ff2900720c */ /* 0x000fe20003f05270 */
[----:B------:R-:W1:Y:S01]  /*4570*/  SHFL.BFLY PT, R10, R25, 0x2, 0x1f ;  /* 0x0c401f00190a7f89 */ /* 0x000e6200000e0000 */
[----:B------:R-:W-:Y:S02]  /*4580*/  FSEL R26, R26, -INF , P3 ;  /* 0xff8000001a1a7808 */ /* 0x000fe40001800000 */
[----:B------:R-:W-:-:S02]  /*4590*/  FSEL R38, R38, -INF , P0 ;  /* 0xff80000026267808 */ /* 0x000fc40000000000 */
[----:B------:R-:W-:Y:S02]  /*45a0*/  ISETP.NE.AND P0, PT, R15, RZ, PT ;  /* 0x000000ff0f00720c */ /* 0x000fe40003f05270 */
[----:B------:R-:W-:Y:S02]  /*45b0*/  FSEL R30, R30, -INF , P5 ;  /* 0xff8000001e1e7808 */ /* 0x000fe40002800000 */
[----:B------:R-:W-:-:S13]  /*45c0*/  ISETP.NE.AND P1, PT, R21, RZ, PT ;  /* 0x000000ff1500720c */ /* 0x000fda0003f25270 */
[----:B------:R-:W-:Y:S01]  /*45d0*/  @!P1 VIADD R12, R12, 0x34840 ;  /* 0x000348400c0c9836 */ /* 0x000fe20000000000 */
[----:B-1----:R-:W-:-:S05]  /*45e0*/  FMNMX.FTZ R29, R25, R10, !PT ;  /* 0x0000000a191d7209 */ /* 0x002fca0007810000 */
[----:B------:R-:W1:Y:S02]  /*45f0*/  SHFL.BFLY PT, R10, R29, 0x1, 0x1f ;  /* 0x0c201f001d0a7f89 */ /* 0x000e6400000e0000 */
[----:B-1----:R-:W-:-:S04]  /*4600*/  FMNMX.FTZ R10, R29, R10, !PT ;  /* 0x0000000a1d0a7209 */ /* 0x002fc80007810000 */
[C---:B------:R-:W-:Y:S01]  /*4610*/  FSETP.NEU.FTZ.AND P2, PT, R10.reuse, -INF , PT ;  /* 0xff8000000a00780b */ /* 0x040fe20003f5d000 */
[----:B------:R-:W-:-:S05]  /*4620*/  FMUL.FTZ R37, R10, R11 ;  /* 0x0000000b0a257220 */ /* 0x000fca0000410000 */
[----:B------:R-:W-:Y:S02]  /*4630*/  FSEL R37, R37, RZ, P2 ;  /* 0x000000ff25257208 */ /* 0x000fe40001000000 */
[----:B------:R-:W-:Y:S02]  /*4640*/  ISETP.NE.AND P2, PT, R33, RZ, PT ;  /* 0x000000ff2100720c */ /* 0x000fe40003f45270 */
[----:B------:R-:W-:Y:S01]  /*4650*/  FMNMX.FTZ R33, R114, R115, !PT ;  /* 0x0000007372217209 */ /* 0x000fe20007810000 */
[-CC-:B------:R-:W-:Y:S01]  /*4660*/  FFMA.FTZ R43, R96, R11.reuse, -R37.reuse ;  /* 0x0000000b602b7223 */ /* 0x180fe20000010825 */
[-CC-:B------:R-:W-:Y:S01]  /*4670*/  FFMA.FTZ R15, R120, R11.reuse, -R37.reuse ;  /* 0x0000000b780f7223 */ /* 0x180fe20000010825 */
[----:B------:R-:W-:Y:S01]  /*4680*/  FSEL R120, R39, -INF , P2 ;  /* 0xff80000027787808 */ /* 0x000fe20001000000 */
[--C-:B------:R-:W-:Y:S01]  /*4690*/  FFMA.FTZ R204, R100, R11, -R37.reuse ;  /* 0x0000000b64cc7223 */ /* 0x100fe20000010825 */
[----:B------:R-:W-:Y:S01]  /*46a0*/  FMNMX.FTZ R33, R118, R33, !PT ;  /* 0x0000002176217209 */ /* 0x000fe20007810000 */
        /* <DEDUP_REMOVED lines=9> */
[--C-:B------:R-:W-:Y:S01]  /*4740*/  FFMA.FTZ R178, R116, R11, -R37.reuse ;  /* 0x0000000b74b27223 */ /* 0x100fe20000010825 */
[----:B------:R-:W-:Y:S01]  /*4750*/  MUFU.EX2 R176, R176 ;  /* 0x000000b000b07308 */ /* 0x000fe20000000800 */
[----:B------:R-:W-:Y:S01]  /*4760*/  FMNMX.FTZ R35, R20, R33, !PT ;  /* 0x0000002114237209 */ /* 0x000fe20007810000 */
[-CC-:B------:R-:W-:Y:S01]  /*4770*/  FFMA.FTZ R180, R104, R11.reuse, -R37.reuse ;  /* 0x0000000b68b47223 */ /* 0x180fe20000010825 */
[-CC-:B------:R-:W-:Y:S01]  /*4780*/  FFMA.FTZ R21, R122, R11.reuse, -R37.reuse ;  /* 0x0000000b7a157223 */ /* 0x180fe20000010825 */
[--C-:B------:R-:W-:Y:S01]  /*4790*/  FFMA.FTZ R182, R108, R11, -R37.reuse ;  /* 0x0000000b6cb67223 */ /* 0x100fe20000010825 */
[----:B------:R-:W-:Y:S01]  /*47a0*/  FMNMX.FTZ R35, R110, R35, !PT ;  /* 0x000000236e237209 */ /* 0x000fe20007810000 */
[-CC-:B------:R-:W-:Y:S01]  /*47b0*/  FFMA.FTZ R25, R124, R11.reuse, -R37.reuse ;  /* 0x0000000b7c197223 */ /* 0x180fe20000010825 */
[--C-:B------:R-:W-:Y:S01]  /*47c0*/  FFMA.FTZ R184, R126, R11, -R37.reuse ;  /* 0x0000000b7eb87223 */ /* 0x100fe20000010825 */
[----:B------:R1:W-:Y:S01]  /*47d0*/  MUFU.EX2 R33, R43 ;  /* 0x0000002b00217308 */ /* 0x0003e20000000800 */
[----:B------:R-:W-:Y:S01]  /*47e0*/  FMNMX.FTZ R41, R80, R35, !PT ;  /* 0x0000002350297209 */ /* 0x000fe20007810000 */
[-CC-:B------:R-:W-:Y:S01]  /*47f0*/  FFMA.FTZ R214, R36, R11.reuse, -R37.reuse ;  /* 0x0000000b24d67223 */ /* 0x180fe20000010825 */
[-CC-:B------:R-:W-:Y:S01]  /*4800*/  FFMA.FTZ R29, R132, R11.reuse, -R37.reuse ;  /* 0x0000000b841d7223 */ /* 0x180fe20000010825 */
[--C-:B------:R-:W-:Y:S01]  /*4810*/  FFMA.FTZ R186, R130, R11, -R37.reuse ;  /* 0x0000000b82ba7223 */ /* 0x100fe20000010825 */
[----:B------:R-:W-:Y:S01]  /*4820*/  FMNMX.FTZ R41, R98, R41, !PT ;  /* 0x0000002962297209 */ /* 0x000fe20007810000 */
[-CC-:B------:R-:W-:Y:S01]  /*4830*/  FFMA.FTZ R142, R142, R11.reuse, -R37.reuse ;  /* 0x0000000b8e8e7223 */ /* 0x180fe20000010825 */
[--C-:B------:R-:W-:Y:S01]  /*4840*/  FFMA.FTZ R96, R140, R11, -R37.reuse ;  /* 0x0000000b8c607223 */ /* 0x100fe20000010825 */
[----:B------:R-:W2:Y:S01]  /*4850*/  MUFU.EX2 R13, R13 ;  /* 0x0000000d000d7308 */ /* 0x000ea20000000800 */
[----:B------:R-:W-:Y:S01]  /*4860*/  FMNMX.FTZ R41, R82, R41, !PT ;  /* 0x0000002952297209 */ /* 0x000fe20007810000 */
[-CC-:B------:R-:W-:Y:S01]  /*4870*/  FFMA.FTZ R136, R136, R11.reuse, -R37.reuse ;  /* 0x0000000b88887223 */ /* 0x180fe20000010825 */
[-CC-:B------:R-:W-:Y:S01]  /*4880*/  FFMA.FTZ R104, R134, R11.reuse, -R37.reuse ;  /* 0x0000000b86687223 */ /* 0x180fe20000010825 */
[--C-:B------:R-:W-:Y:S01]  /*4890*/  FFMA.FTZ R158, R158, R11, -R37.reuse ;  /* 0x0000000b9e9e7223 */ /* 0x100fe20000010825 */
[----:B------:R-:W-:Y:S01]  /*48a0*/  FMNMX.FTZ R41, R102, R41, !PT ;  /* 0x0000002966297209 */ /* 0x000fe20007810000 */
[-CC-:B------:R-:W-:Y:S01]  /*48b0*/  FFMA.FTZ R108, R152, R11.reuse, -R37.reuse ;  /* 0x0000000b986c7223 */ /* 0x180fe20000010825 */
[--C-:B------:R-:W-:Y:S01]  /*48c0*/  FFMA.FTZ R156, R156, R11, -R37.reuse ;  /* 0x0000000b9c9c7223 */ /* 0x100fe20000010825 */
[----:B------:R-:W-:Y:S01]  /*48d0*/  MUFU.EX2 R178, R178 ;  /* 0x000000b200b27308 */ /* 0x000fe20000000800 */
[----:B-1----:R-:W-:Y:S01]  /*48e0*/  FMNMX.FTZ R43, R84, R41, !PT ;  /* 0x00000029542b7209 */ /* 0x002fe20007810000 */
[-CC-:B------:R-:W-:Y:S01]  /*48f0*/  FFMA.FTZ R112, R148, R11.reuse, -R37.reuse ;  /* 0x0000000b94707223 */ /* 0x180fe20000010825 */
[-CC-:B------:R-:W-:Y:S01]  /*4900*/  FFMA.FTZ R172, R172, R11.reuse, -R37.reuse ;  /* 0x0000000bacac7223 */ /* 0x180fe20000010825 */
[--C-:B------:R-:W-:Y:S01]  /*4910*/  FFMA.FTZ R116, R168, R11, -R37.reuse ;  /* 0x0000000ba8747223 */ /* 0x100fe20000010825 */
[----:B------:R-:W-:Y:S01]  /*4920*/  FMNMX.FTZ R43, R90, R43, !PT ;  /* 0x0000002b5a2b7209 */ /* 0x000fe20007810000 */
[-CC-:B------:R-:W-:Y:S01]  /*4930*/  FFMA.FTZ R198, R166, R11.reuse, -R37.reuse ;  /* 0x0000000ba6c67223 */ /* 0x180fe20000010825 */
[----:B------:R-:W-:Y:S01]  /*4940*/  FFMA.FTZ R160, R160, R11, -R37 ;  /* 0x0000000ba0a07223 */ /* 0x000fe20000010825 */
[----:B------:R-:W-:Y:S01]  /*4950*/  MUFU.EX2 R15, R15 ;  /* 0x0000000f000f7308 */ /* 0x000fe20000000800 */
[----:B------:R-:W-:Y:S01]  /*4960*/  FMNMX.FTZ R43, R86, R43, !PT ;  /* 0x0000002b562b7209 */ /* 0x000fe20007810000 */
[----:B--2---:R-:W-:Y:S01]  /*4970*/  FADD.FTZ R65, R176, R13 ;  /* 0x0000000db0417221 */ /* 0x004fe20000010000 */
[-CC-:B------:R-:W-:Y:S01]  /*4980*/  FFMA.FTZ R200, R164, R11.reuse, -R37.reuse ;  /* 0x0000000ba4c87223 */ /* 0x180fe20000010825 */
        /* <DEDUP_REMOVED lines=8> */
[----:B------:R-:W-:Y:S01]  /*4a10*/  F2FP.F16.F32.PACK_AB R176, R13, R176 ;  /* 0x000000b00db0723e */ /* 0x000fe200000000ff */
[--C-:B------:R-:W-:Y:S01]  /*4a20*/  FFMA.FTZ R55, R162, R11, -R37.reuse ;  /* 0x0000000ba2377223 */ /* 0x100fe20000010825 */
[----:B------:R-:W-:Y:S01]  /*4a30*/  FMNMX.FTZ R45, R74, R45, !PT ;  /* 0x0000002d4a2d7209 */ /* 0x000fe20007810000 */
[-CC-:B------:R-:W-:Y:S01]  /*4a40*/  FFMA.FTZ R212, R170, R11.reuse, -R37.reuse ;  /* 0x0000000baad47223 */ /* 0x180fe20000010825 */
[----:B------:R-:W-:Y:S01]  /*4a50*/  MUFU.EX2 R21, R21 ;  /* 0x0000001500157308 */ /* 0x000fe20000000800 */
[--C-:B------:R-:W-:Y:S01]  /*4a60*/  FFMA.FTZ R59, R188, R11, -R37.reuse ;  /* 0x0000000bbc3b7223 */ /* 0x100fe20000010825 */
[----:B------:R-:W-:Y:S01]  /*4a70*/  FMNMX.FTZ R45, R72, R45, !PT ;  /* 0x0000002d482d7209 */ /* 0x000fe20007810000 */
[-CC-:B------:R-:W-:Y:S01]  /*4a80*/  FFMA.FTZ R216, R190, R11.reuse, -R37.reuse ;  /* 0x0000000bbed87223 */ /* 0x180fe20000010825 */
[-CC-:B------:R-:W-:Y:S01]  /*4a90*/  FFMA.FTZ R194, R194, R11.reuse, -R37.reuse ;  /* 0x0000000bc2c27223 */ /* 0x180fe20000010825 */
[----:B------:R-:W-:Y:S01]  /*4aa0*/  FFMA.FTZ R218, R192, R11, -R37 ;  /* 0x0000000bc0da7223 */ /* 0x000fe20000010825 */
[----:B------:R-:W-:-:S02]  /*4ab0*/  FMNMX.FTZ R45, R78, R45, !PT ;  /* 0x0000002d4e2d7209 */ /* 0x000fc40007810000 */
[----:B------:R-:W-:Y:S02]  /*4ac0*/  MUFU.EX2 R182, R182 ;  /* 0x000000b600b67308 */ /* 0x000fe40000000800 */
[----:B------:R-:W-:-:S04]  /*4ad0*/  FMNMX.FTZ R47, R76, R45, !PT ;  /* 0x0000002d4c2f7209 */ /* 0x000fc80007810000 */
[----:B------:R-:W-:Y:S02]  /*4ae0*/  FMNMX.FTZ R47, R66, R47, !PT ;  /* 0x0000002f422f7209 */ /* 0x000fe40007810000 */
        /* <DEDUP_REMOVED lines=15> */
[----:B------:R-:W1:Y:S02]  /*4be0*/  MUFU.EX2 R96, R96 ;  /* 0x0000006000607308 */ /* 0x000e640000000800 */
[----:B------:R-:W-:-:S04]  /*4bf0*/  FMNMX.FTZ R51, R44, R51, !PT ;  /* 0x000000332c337209 */ /* 0x000fc80007810000 */
[----:B------:R-:W-:Y:S02]  /*4c00*/  FMNMX.FTZ R51, R42, R51, !PT ;  /* 0x000000332a337209 */ /* 0x000fe40007810000 */
[----:B------:R-:W-:Y:S02]  /*4c10*/  MUFU.EX2 R41, R136 ;  /* 0x0000008800297308 */ /* 0x000fe40000000800 */
[----:B------:R-:W-:-:S04]  /*4c20*/  FMNMX.FTZ R53, R32, R51, !PT ;  /* 0x0000003320357209 */ /* 0x000fc80007810000 */
[----:B------:R-:W-:Y:S02]  /*4c30*/  FMNMX.FTZ R53, R46, R53, !PT ;  /* 0x000000352e357209 */ /* 0x000fe40007810000 */
[----:B------:R-:W2:Y:S01]  /*4c40*/  MUFU.EX2 R104, R104 ;  /* 0x0000006800687308 */ /* 0x000ea20000000800 */
[----:B-1----:R-:W-:Y:S02]  /*4c50*/  F2FP.F16.F32.PACK_AB R188, R96, R35 ;  /* 0x0000002360bc723e */ /* 0x002fe400000000ff */
[----:B------:R-:W-:-:S04]  /*4c60*/  FMNMX.FTZ R53, R24, R53, !PT ;  /* 0x0000003518357209 */ /* 0x000fc80007810000 */
[----:B------:R-:W-:Y:S01]  /*4c70*/  FMNMX.FTZ R53, R34, R53, !PT ;  /* 0x0000003522357209 */ /* 0x000fe20007810000 */
[----:B------:R-:W-:Y:S03]  /*4c80*/  MUFU.EX2 R43, R158 ;  /* 0x0000009e002b7308 */ /* 0x000fe60000000800 */
[----:B------:R-:W-:-:S04]  /*4c90*/  FMNMX.FTZ R53, R28, R53, !PT ;  /* 0x000000351c357209 */ /* 0x000fc80007810000 */
[----:B------:R-:W-:Y:S01]  /*4ca0*/  FMNMX.FTZ R53, R38, R53, !PT ;  /* 0x0000003526357209 */ /* 0x000fe20007810000 */
[----:B------:R-:W1:Y:S01]  /*4cb0*/  MUFU.EX2 R108, R108 ;  /* 0x0000006c006c7308 */ /* 0x000e620000000800 */
[----:B--2---:R-:W-:Y:S02]  /*4cc0*/  F2FP.F16.F32.PACK_AB R190, R104, R41 ;  /* 0x0000002968be723e */ /* 0x004fe400000000ff */
[----:B------:R-:W-:-:S04]  /*4cd0*/  FMNMX.FTZ R53, R120, R53, !PT ;  /* 0x0000003578357209 */ /* 0x000fc80007810000 */
[----:B------:R-:W-:Y:S01]  /*4ce0*/  FMNMX.FTZ R53, R26, R53, !PT ;  /* 0x000000351a357209 */ /* 0x000fe20007810000 */
[----:B------:R-:W-:Y:S03]  /*4cf0*/  MUFU.EX2 R45, R156 ;  /* 0x0000009c002d7308 */ /* 0x000fe60000000800 */
[----:B------:R-:W-:-:S04]  /*4d00*/  FMNMX.FTZ R53, R100, R53, !PT ;  /* 0x0000003564357209 */ /* 0x000fc80007810000 */
[----:B------:R-:W-:Y:S01]  /*4d10*/  FMNMX.FTZ R53, R30, R53, !PT ;  /* 0x000000351e357209 */ /* 0x000fe20007810000 */
[----:B------:R-:W-:Y:S01]  /*4d20*/  MUFU.EX2 R112, R112 ;  /* 0x0000007000707308 */ /* 0x000fe20000000800 */
[----:B-1----:R-:W-:Y:S02]  /*4d30*/  F2FP.F16.F32.PACK_AB R192, R108, R43 ;  /* 0x0000002b6cc0723e */ /* 0x002fe400000000ff */
[----:B------:R-:W-:Y:S01]  /*4d40*/  FMNMX.FTZ R56, R60, R53, !PT ;  /* 0x000000353c387209 */ /* 0x000fe20007810000 */
[----:B------:R-:W-:-:S04]  /*4d50*/  FFMA.FTZ R53, R138, R11, -R37 ;  /* 0x0000000b8a357223 */ /* 0x000fc80000010825 */
[----:B------:R-:W1:Y:S01]  /*4d60*/  SHFL.BFLY PT, R57, R56, 0x2, 0x1f ;  /* 0x0c401f0038397f89 */ /* 0x000e6200000e0000 */
[----:B------:R-:W-:Y:S08]  /*4d70*/  MUFU.EX2 R47, R172 ;  /* 0x000000ac002f7308 */ /* 0x000ff00000000800 */
[----:B------:R-:W2:Y:S08]  /*4d80*/  MUFU.EX2 R116, R116 ;  /* 0x0000007400747308 */ /* 0x000eb00000000800 */
[----:B------:R-:W-:Y:S01]  /*4d90*/  MUFU.EX2 R198, R198 ;  /* 0x000000c600c67308 */ /* 0x000fe20000000800 */
[----:B-1----:R-:W-:-:S07]  /*4da0*/  FMNMX.FTZ R61, R56, R57, !PT ;  /* 0x00000039383d7209 */ /* 0x002fce0007810000 */
[----:B------:R-:W-:Y:S01]  /*4db0*/  MUFU.EX2 R49, R160 ;  /* 0x000000a000317308 */ /* 0x000fe20000000800 */
[-CC-:B------:R-:W-:Y:S01]  /*4dc0*/  FFMA.FTZ R57, R174, R11.reuse, -R37.reuse ;  /* 0x0000000bae397223 */ /* 0x180fe20000010825 */
[----:B------:R-:W-:Y:S01]  /*4dd0*/  FFMA.FTZ R37, R196, R11, -R37 ;  /* 0x0000000bc4257223 */ /* 0x000fe20000010825 */
[----:B--2---:R-:W-:Y:S01]  /*4de0*/  F2FP.F16.F32.PACK_AB R196, R116, R47 ;  /* 0x0000002f74c4723e */ /* 0x004fe200000000ff */
[----:B------:R-:W1:Y:S04]  /*4df0*/  SHFL.BFLY PT, R88, R61, 0x1, 0x1f ;  /* 0x0c201f003d587f89 */ /* 0x000e6800000e0000 */
[----:B------:R-:W-:Y:S08]  /*4e00*/  MUFU.EX2 R200, R200 ;  /* 0x000000c800c87308 */ /* 0x000ff00000000800 */
[----:B------:R-:W-:Y:S08]  /*4e10*/  MUFU.EX2 R51, R154 ;  /* 0x0000009a00337308 */ /* 0x000ff00000000800 */
[----:B------:R-:W-:Y:S01]  /*4e20*/  MUFU.EX2 R202, R202 ;  /* 0x000000ca00ca7308 */ /* 0x000fe20000000800 */
[----:B-1----:R-:W-:-:S04]  /*4e30*/  FMNMX.FTZ R88, R61, R88, !PT ;  /* 0x000000583d587209 */ /* 0x002fc80007810000 */
[C---:B------:R-:W-:Y:S01]  /*4e40*/  FSETP.NEU.FTZ.AND P2, PT, R88.reuse, -INF , PT ;  /* 0xff8000005800780b */ /* 0x040fe20003f5d000 */
[----:B------:R-:W-:Y:S02]  /*4e50*/  FMUL.FTZ R63, R88, R11 ;  /* 0x0000000b583f7220 */ /* 0x000fe40000410000 */
[----:B------:R-:W-:Y:S03]  /*4e60*/  MUFU.EX2 R39, R144 ;  /* 0x0000009000277308 */ /* 0x000fe60000000800 */
[----:B------:R-:W-:Y:S02]  /*4e70*/  FSEL R63, R63, RZ, P2 ;  /* 0x000000ff3f3f7208 */ /* 0x000fe40001000000 */
[----:B------:R-:W-:-:S03]  /*4e80*/  PLOP3.LUT P2, PT, PT, PT, UP0, 0x80, 0x0 ;  /* 0x000000000000781c */ /* 0x000fc60003f4f008 */
[----:B------:R-:W-:Y:S01]  /*4e90*/  MUFU.EX2 R204, R204 ;  /* 0x000000cc00cc7308 */ /* 0x000fe20000000800 */
[-C--:B------:R-:W-:Y:S01]  /*4ea0*/  FFMA.FTZ R197, R66, R11.reuse, -R63 ;  /* 0x0000000b42c57223 */ /* 0x080fe2000001083f */
[----:B------:R-:W-:Y:S01]  /*4eb0*/  FADD.FTZ R66, R178, R65 ;  /* 0x00000041b2427221 */ /* 0x000fe20000010000 */
[-CC-:B------:R-:W-:Y:S01]  /*4ec0*/  FFMA.FTZ R177, R114, R11.reuse, -R63.reuse ;  /* 0x0000000b72b17223 */ /* 0x180fe2000001083f */
[-CC-:B------:R-:W-:Y:S01]  /*4ed0*/  FFMA.FTZ R36, R115, R11.reuse, -R63.reuse ;  /* 0x0000000b73247223 */ /* 0x180fe2000001083f */
[-CC-:B------:R-:W-:Y:S01]  /*4ee0*/  FFMA.FTZ R179, R118, R11.reuse, -R63.reuse ;  /* 0x0000000b76b37223 */ /* 0x180fe2000001083f */
[----:B------:R-:W-:Y:S01]  /*4ef0*/  FADD.FTZ R65, R15, R66 ;  /* 0x000000420f417221 */ /* 0x000fe20000010000 */
[-CC-:B------:R-:W-:Y:S01]  /*4f00*/  FFMA.FTZ R14, R14, R11.reuse, -R63.reuse ;  /* 0x0000000b0e0e7223 */ /* 0x180fe2000001083f */
[-C--:B------:R-:W-:Y:S01]  /*4f10*/  FFMA.FTZ R181, R106, R11.reuse, -R63 ;  /* 0x0000000b6ab57223 */ /* 0x080fe2000001083f */
[----:B------:R-:W-:Y:S01]  /*4f20*/  MUFU.EX2 R177, R177 ;  /* 0x000000b100b17308 */ /* 0x000fe20000000800 */
[----:B------:R-:W-:Y:S01]  /*4f30*/  FADD.FTZ R66, R180, R65 ;  /* 0x00000041b4427221 */ /* 0x000fe20000010000 */
[-CC-:B------:R-:W-:Y:S01]  /*4f40*/  FFMA.FTZ R20, R20, R11.reuse, -R63.reuse ;  /* 0x0000000b14147223 */ /* 0x180fe2000001083f */
[-CC-:B------:R-:W-:Y:S01]  /*4f50*/  FFMA.FTZ R183, R110, R11.reuse, -R63.reuse ;  /* 0x0000000b6eb77223 */ /* 0x180fe2000001083f */
[-CC-:B------:R-:W-:Y:S01]  /*4f60*/  FFMA.FTZ R201, R58, R11.reuse, -R63.reuse ;  /* 0x0000000b3ac97223 */ /* 0x180fe2000001083f */
[----:B------:R-:W-:Y:S01]  /*4f70*/  FADD.FTZ R65, R21, R66 ;  /* 0x0000004215417221 */ /* 0x000fe20000010000 */
[-CC-:B------:R-:W-:Y:S01]  /*4f80*/  FFMA.FTZ R66, R68, R11.reuse, -R63.reuse ;  /* 0x0000000b44427223 */ /* 0x180fe2000001083f */
[-C--:B------:R-:W-:Y:S01]  /*4f90*/  FFMA.FTZ R56, R80, R11.reuse, -R63 ;  /* 0x0000000b50387223 */ /* 0x080fe2000001083f */
[----:B------:R-:W1:Y:S01]  /*4fa0*/  MUFU.EX2 R36, R36 ;  /* 0x0000002400247308 */ /* 0x000e620000000800 */
[----:B------:R-:W-:Y:S01]  /*4fb0*/  FADD.FTZ R68, R182, R65 ;  /* 0x00000041b6447221 */ /* 0x000fe20000010000 */
[-CC-:B------:R-:W-:Y:S01]  /*4fc0*/  FFMA.FTZ R185, R98, R11.reuse, -R63.reuse ;  /* 0x0000000b62b97223 */ /* 0x180fe2000001083f */
[-CC-:B------:R-:W-:Y:S01]  /*4fd0*/  FFMA.FTZ R80, R82, R11.reuse, -R63.reuse ;  /* 0x0000000b52507223 */ /* 0x180fe2000001083f */
[-CC-:B------:R-:W-:Y:S01]  /*4fe0*/  FFMA.FTZ R187, R102, R11.reuse, -R63.reuse ;  /* 0x0000000b66bb7223 */ /* 0x180fe2000001083f */
[----:B------:R-:W-:Y:S01]  /*4ff0*/  FADD.FTZ R65, R25, R68 ;  /* 0x0000004419417221 */ /* 0x000fe20000010000 */
[-CC-:B------:R-:W-:Y:S01]  /*5000*/  FFMA.FTZ R82, R84, R11.reuse, -R63.reuse ;  /* 0x0000000b54527223 */ /* 0x180fe2000001083f */
[-C--:B------:R-:W-:Y:S01]  /*5010*/  FFMA.FTZ R203, R62, R11.reuse, -R63 ;  /* 0x0000000b3ecb7223 */ /* 0x080fe2000001083f */
[----:B------:R-:W2:Y:S01]  /*5020*/  MUFU.EX2 R179, R179 ;  /* 0x000000b300b37308 */ /* 0x000ea20000000800 */
[----:B------:R-:W-:Y:S01]  /*5030*/  FADD.FTZ R68, R184, R65 ;  /* 0x00000041b8447221 */ /* 0x000fe20000010000 */
[-CC-:B------:R-:W-:Y:S01]  /*5040*/  FFMA.FTZ R189, R90, R11.reuse, -R63.reuse ;  /* 0x0000000b5abd7223 */ /* 0x180fe2000001083f */
[-CC-:B------:R-:W-:Y:S01]  /*5050*/  FFMA.FTZ R84, R86, R11.reuse, -R63.reuse ;  /* 0x0000000b56547223 */ /* 0x180fe2000001083f */
[-CC-:B------:R-:W-:Y:S01]  /*5060*/  FFMA.FTZ R191, R94, R11.reuse, -R63.reuse ;  /* 0x0000000b5ebf7223 */ /* 0x180fe2000001083f */
[----:B------:R-:W-:Y:S01]  /*5070*/  FADD.FTZ R67, R29, R68 ;  /* 0x000000441d437221 */ /* 0x000fe20000010000 */
[-CC-:B------:R-:W-:Y:S01]  /*5080*/  FFMA.FTZ R86, R92, R11.reuse, -R63.reuse ;  /* 0x0000000b5c567223 */ /* 0x180fe2000001083f */
[-C--:B------:R-:W-:Y:S01]  /*5090*/  FFMA.FTZ R193, R74, R11.reuse, -R63 ;  /* 0x0000000b4ac17223 */ /* 0x080fe2000001083f */
[----:B------:R-:W3:Y:S01]  /*50a0*/  MUFU.EX2 R14, R14 ;  /* 0x0000000e000e7308 */ /* 0x000ee20000000800 */
[----:B-1----:R-:W-:Y:S01]  /*50b0*/  FADD.FTZ R58, R177, R36 ;  /* 0x00000024b13a7221 */ /* 0x002fe20000010000 */
[----:B------:R-:W-:Y:S01]  /*50c0*/  FADD.FTZ R68, R186, R67 ;  /* 0x00000043ba447221 */ /* 0x000fe20000010000 */
[-CC-:B------:R-:W-:Y:S01]  /*50d0*/  FFMA.FTZ R72, R72, R11.reuse, -R63.reuse ;  /* 0x0000000b48487223 */ /* 0x180fe2000001083f */
[-CC-:B------:R-:W-:Y:S01]  /*50e0*/  FFMA.FTZ R205, R50, R11.reuse, -R63.reuse ;  /* 0x0000000b32cd7223 */ /* 0x180fe2000001083f */
[-CC-:B------:R-:W-:Y:S01]  /*50f0*/  FFMA.FTZ R50, R40, R11.reuse, -R63.reuse ;  /* 0x0000000b28327223 */ /* 0x180fe2000001083f */
[----:B------:R-:W-:Y:S01]  /*5100*/  FADD.FTZ R68, R33, R68 ;  /* 0x0000004421447221 */ /* 0x000fe20000010000 */
[----:B------:R-:W-:Y:S01]  /*5110*/  @!P1 PRMT R40, RZ, 0x654, R12 ;  /* 0x00000654ff289816 */ /* 0x000fe2000000000c */
[----:B------:R-:W1:Y:S01]  /*5120*/  MUFU.EX2 R181, R181 ;  /* 0x000000b500b57308 */ /* 0x000e620000000800 */
[----:B--2---:R-:W-:Y:S01]  /*5130*/  FADD.FTZ R65, R179, R58 ;  /* 0x0000003ab3417221 */ /* 0x004fe20000010000 */
[----:B------:R-:W-:Y:S01]  /*5140*/  FADD.FTZ R67, R35, R68 ;  /* 0x0000004423437221 */ /* 0x000fe20000010000 */
[-CC-:B------:R-:W-:Y:S01]  /*5150*/  FFMA.FTZ R195, R78, R11.reuse, -R63.reuse ;  /* 0x0000000b4ec37223 */ /* 0x180fe2000001083f */
[----:B------:R2:W-:Y:S01]  /*5160*/  @!P1 SYNCS.ARRIVE.TRANS64.RED.A1T0 RZ, [R40+URZ], RZ ;  /* 0x000000ff28ff99a7 */ /* 0x0005e2000810043f */
[-C--:B------:R-:W-:Y:S01]  /*5170*/  FFMA.FTZ R74, R76, R11.reuse, -R63 ;  /* 0x0000000b4c4a7223 */ /* 0x080fe2000001083f */
[----:B------:R-:W-:Y:S01]  /*5180*/  FADD.FTZ R62, R96, R67 ;  /* 0x00000043603e7221 */ /* 0x000fe20000010000 */
[-C--:B------:R-:W-:Y:S01]  /*5190*/  FFMA.FTZ R64, R64, R11.reuse, -R63 ;  /* 0x0000000b40407223 */ /* 0x080fe2000001083f */
[----:B------:R-:W4:Y:S01]  /*51a0*/  MUFU.EX2 R20, R20 ;  /* 0x0000001400147308 */ /* 0x000f220000000800 */
[----:B---3--:R-:W-:Y:S01]  /*51b0*/  FADD.FTZ R58, R14, R65 ;  /* 0x000000410e3a7221 */ /* 0x008fe20000010000 */
[----:B------:R-:W-:Y:S01]  /*51c0*/  FADD.FTZ R67, R41, R62 ;  /* 0x0000003e29437221 */ /* 0x000fe20000010000 */
[-CC-:B------:R-:W-:Y:S01]  /*51d0*/  FFMA.FTZ R199, R70, R11.reuse, -R63.reuse ;  /* 0x0000000b46c77223 */ /* 0x180fe2000001083f */
[-CC-:B------:R-:W-:Y:S01]  /*51e0*/  FFMA.FTZ R44, R44, R11.reuse, -R63.reuse ;  /* 0x0000000b2c2c7223 */ /* 0x180fe2000001083f */
[-C--:B------:R-:W-:Y:S01]  /*51f0*/  FFMA.FTZ R48, R48, R11.reuse, -R63 ;  /* 0x0000000b30307223 */ /* 0x080fe2000001083f */
[----:B------:R-:W-:Y:S01]  /*5200*/  FADD.FTZ R62, R104, R67 ;  /* 0x00000043683e7221 */ /* 0x000fe20000010000 */
[-CC-:B------:R-:W-:Y:S01]  /*5210*/  FFMA.FTZ R52, R52, R11.reuse, -R63.reuse ;  /* 0x0000000b34347223 */ /* 0x180fe2000001083f */
[----:B------:R-:W3:Y:S01]  /*5220*/  MUFU.EX2 R183, R183 ;  /* 0x000000b700b77308 */ /* 0x000ee20000000800 */
[----:B-1----:R-:W-:Y:S01]  /*5230*/  FADD.FTZ R65, R181, R58 ;  /* 0x0000003ab5417221 */ /* 0x002fe20000010000 */
[----:B------:R-:W-:Y:S01]  /*5240*/  FADD.FTZ R67, R43, R62 ;  /* 0x0000003e2b437221 */ /* 0x000fe20000010000 */
[-CC-:B------:R-:W-:Y:S01]  /*5250*/  FFMA.FTZ R54, R54, R11.reuse, -R63.reuse ;  /* 0x0000000b36367223 */ /* 0x180fe2000001083f */
[-CC-:B------:R-:W-:Y:S01]  /*5260*/  FFMA.FTZ R42, R42, R11.reuse, -R63.reuse ;  /* 0x0000000b2a2a7223 */ /* 0x180fe2000001083f */
[-C--:B------:R-:W-:Y:S01]  /*5270*/  FFMA.FTZ R32, R32, R11.reuse, -R63 ;  /* 0x0000000b20207223 */ /* 0x080fe2000001083f */
[----:B------:R-:W-:Y:S01]  /*5280*/  FADD.FTZ R62, R108, R67 ;  /* 0x000000436c3e7221 */ /* 0x000fe20000010000 */
[-C--:B------:R-:W-:Y:S01]  /*5290*/  FFMA.FTZ R46, R46, R11.reuse, -R63 ;  /* 0x0000000b2e2e7223 */ /* 0x080fe2000001083f */
[----:B------:R-:W1:Y:S01]  /*52a0*/  MUFU.EX2 R56, R56 ;  /* 0x0000003800387308 */ /* 0x000e620000000800 */
[----:B----4-:R-:W-:Y:S01]  /*52b0*/  FADD.FTZ R58, R20, R65 ;  /* 0x00000041143a7221 */ /* 0x010fe20000010000 */
[----:B------:R-:W-:Y:S01]  /*52c0*/  FADD.FTZ R67, R45, R62 ;  /* 0x0000003e2d437221 */ /* 0x000fe20000010000 */
[-CC-:B------:R-:W-:Y:S01]  /*52d0*/  FFMA.FTZ R24, R24, R11.reuse, -R63.reuse ;  /* 0x0000000b18187223 */ /* 0x180fe2000001083f */
[-CC-:B------:R-:W-:Y:S01]  /*52e0*/  FFMA.FTZ R34, R34, R11.reuse, -R63.reuse ;  /* 0x0000000b22227223 */ /* 0x180fe2000001083f */
[-C--:B------:R-:W-:Y:S01]  /*52f0*/  FFMA.FTZ R28, R28, R11.reuse, -R63 ;  /* 0x0000000b1c1c7223 */ /* 0x080fe2000001083f */
[----:B------:R-:W-:Y:S01]  /*5300*/  FADD.FTZ R62, R112, R67 ;  /* 0x00000043703e7221 */ /* 0x000fe20000010000 */
[-CC-:B------:R-:W-:Y:S01]  /*5310*/  FFMA.FTZ R38, R38, R11.reuse, -R63.reuse ;  /* 0x0000000b26267223 */ /* 0x180fe2000001083f */
[----:B------:R-:W4:Y:S01]  /*5320*/  MUFU.EX2 R185, R185 ;  /* 0x000000b900b97308 */ /* 0x000f220000000800 */
[----:B---3--:R-:W-:Y:S01]  /*5330*/  FADD.FTZ R65, R183, R58 ;  /* 0x0000003ab7417221 */ /* 0x008fe20000010000 */
[----:B------:R-:W-:Y:S01]  /*5340*/  FADD.FTZ R67, R47, R62 ;  /* 0x0000003e2f437221 */ /* 0x000fe20000010000 */
[-CC-:B------:R-:W-:Y:S01]  /*5350*/  FFMA.FTZ R120, R120, R11.reuse, -R63.reuse ;  /* 0x0000000b78787223 */ /* 0x180fe2000001083f */
[-CC-:B------:R-:W-:Y:S01]  /*5360*/  FFMA.FTZ R26, R26, R11.reuse, -R63.reuse ;  /* 0x0000000b1a1a7223 */ /* 0x180fe2000001083f */
[-C--:B------:R-:W-:Y:S01]  /*5370*/  FFMA.FTZ R100, R100, R11.reuse, -R63 ;  /* 0x0000000b64647223 */ /* 0x080fe2000001083f */
[----:B------:R-:W-:Y:S01]  /*5380*/  FADD.FTZ R67, R116, R67 ;  /* 0x0000004374437221 */ /* 0x000fe20000010000 */
[-C--:B------:R-:W-:Y:S01]  /*5390*/  FFMA.FTZ R30, R30, R11.reuse, -R63 ;  /* 0x0000000b1e1e7223 */ /* 0x080fe2000001083f */
[----:B------:R-:W3:Y:S01]  /*53a0*/  MUFU.EX2 R80, R80 ;  /* 0x0000005000507308 */ /* 0x000ee20000000800 */
[----:B-1----:R-:W-:Y:S01]  /*53b0*/  FADD.FTZ R58, R56, R65 ;  /* 0x00000041383a7221 */ /* 0x002fe20000010000 */
[----:B------:R-:W-:Y:S01]  /*53c0*/  FFMA.FTZ R60, R60, R11, -R63 ;  /* 0x0000000b3c3c7223 */ /* 0x000fe2000001083f */
[----:B------:R-:W-:Y:S01]  /*53d0*/  F2FP.F16.F32.PACK_AB R178, R15, R178 ;  /* 0x000000b20fb2723e */ /* 0x000fe200000000ff */
[--C-:B------:R-:W-:Y:S01]  /*53e0*/  IMAD.MOV.U32 R78, RZ, RZ, R87.reuse ;  /* 0x000000ffff4e7224 */ /* 0x100fe200078e0057 */
[----:B------:R-:W-:Y:S01]  /*53f0*/  F2FP.F16.F32.PACK_AB R179, R14, R179 ;  /* 0x000000b30eb3723e */ /* 0x000fe200000000ff */
[--C-:B------:R-:W-:Y:S01]  /*5400*/  IMAD.MOV.U32 R76, RZ, RZ, R87.reuse ;  /* 0x000000ffff4c7224 */ /* 0x100fe200078e0057 */
[----:B------:R-:W-:Y:S01]  /*5410*/  F2FP.F16.F32.PACK_AB R182, R25, R182 ;  /* 0x000000b619b6723e */ /* 0x000fe200000000ff */
[----:B------:R-:W1:Y:S01]  /*5420*/  MUFU.EX2 R187, R187 ;  /* 0x000000bb00bb7308 */ /* 0x000e620000000800 */
[----:B----4-:R-:W-:Y:S01]  /*5430*/  FADD.FTZ R65, R185, R58 ;  /* 0x0000003ab9417221 */ /* 0x010fe20000010000 */
[----:B------:R-:W-:Y:S01]  /*5440*/  F2FP.F16.F32.PACK_AB R184, R29, R184 ;  /* 0x000000b81db8723e */ /* 0x000fe200000000ff */
[--C-:B------:R-:W-:Y:S01]  /*5450*/  IMAD.MOV.U32 R70, RZ, RZ, R87.reuse ;  /* 0x000000ffff467224 */ /* 0x100fe200078e0057 */
[----:B------:R-:W-:Y:S01]  /*5460*/  F2FP.F16.F32.PACK_AB R186, R33, R186 ;  /* 0x000000ba21ba723e */ /* 0x000fe200000000ff */
[--C-:B------:R-:W-:Y:S01]  /*5470*/  IMAD.MOV.U32 R68, RZ, RZ, R87.reuse ;  /* 0x000000ffff447224 */ /* 0x100fe200078e0057 */
[----:B------:R-:W-:Y:S01]  /*5480*/  F2FP.F16.F32.PACK_AB R177, R36, R177 ;  /* 0x000000b124b1723e */ /* 0x000fe200000000ff */
[----:B------:R-:W-:Y:S01]  /*5490*/  IMAD.MOV.U32 R62, RZ, RZ, R87 ;  /* 0x000000ffff3e7224 */ /* 0x000fe200078e0057 */
[----:B------:R-:W4:Y:S01]  /*54a0*/  MUFU.EX2 R82, R82 ;  /* 0x0000005200527308 */ /* 0x000f220000000800 */
[----:B---3--:R-:W-:Y:S01]  /*54b0*/  FADD.FTZ R58, R80, R65 ;  /* 0x00000041503a7221 */ /* 0x008fe20000010000 */
[----:B------:R-:W-:Y:S01]  /*54c0*/  F2FP.F16.F32.PACK_AB R183, R56, R183 ;  /* 0x000000b738b7723e */ /* 0x000fe200000000ff */
[--C-:B------:R-:W-:Y:S01]  /*54d0*/  IMAD.MOV.U32 R56, RZ, RZ, R87.reuse ;  /* 0x000000ffff387224 */ /* 0x100fe200078e0057 */
[----:B------:R-:W-:Y:S01]  /*54e0*/  F2FP.F16.F32.PACK_AB R185, R80, R185 ;  /* 0x000000b950b9723e */ /* 0x000fe200000000ff */
[--C-:B------:R-:W-:Y:S01]  /*54f0*/  IMAD.MOV.U32 R80, RZ, RZ, R87.reuse ;  /* 0x000000ffff507224 */ /* 0x100fe200078e0057 */
[----:B------:R-:W-:Y:S01]  /*5500*/  F2FP.F16.F32.PACK_AB R180, R21, R180 ;  /* 0x000000b415b4723e */ /* 0x000fe200000000ff */
[--C-:B------:R-:W-:Y:S01]  /*5510*/  IMAD.MOV.U32 R47, RZ, RZ, R87.reuse ;  /* 0x000000ffff2f7224 */ /* 0x100fe200078e0057 */
[----:B------:R-:W3:Y:S01]  /*5520*/  MUFU.EX2 R189, R189 ;  /* 0x000000bd00bd7308 */ /* 0x000ee20000000800 */
[----:B-1----:R-:W-:Y:S01]  /*5530*/  FADD.FTZ R65, R187, R58 ;  /* 0x0000003abb417221 */ /* 0x002fe20000010000 */
[----:B------:R-:W-:Y:S01]  /*5540*/  F2FP.F16.F32.PACK_AB R181, R20, R181 ;  /* 0x000000b514b5723e */ /* 0x000fe200000000ff */
[----:B------:R-:W-:-:S02]  /*5550*/  IMAD.MOV.U32 R43, RZ, RZ, R87 ;  /* 0x000000ffff2b7224 */ /* 0x000fc400078e0057 */
[--C-:B------:R-:W-:Y:S02]  /*5560*/  IMAD.MOV.U32 R41, RZ, RZ, R87.reuse ;  /* 0x000000ffff297224 */ /* 0x100fe400078e0057 */
[----:B------:R-:W-:Y:S01]  /*5570*/  IMAD.MOV.U32 R36, RZ, RZ, R87 ;  /* 0x000000ffff247224 */ /* 0x000fe200078e0057 */
[----:B------:R-:W2:Y:S01]  /*5580*/  MUFU.EX2 R84, R84 ;  /* 0x0000005400547308 */ /* 0x000ea20000000800 */
[C---:B----4-:R-:W-:Y:S01]  /*5590*/  FADD.FTZ R58, R82.reuse, R65 ;  /* 0x00000041523a7221 */ /* 0x050fe20000010000 */
[----:B------:R-:W-:Y:S01]  /*55a0*/  F2FP.F16.F32.PACK_AB R187, R82, R187 ;  /* 0x000000bb52bb723e */ /* 0x000fe200000000ff */
[--C-:B------:R-:W-:Y:S02]  /*55b0*/  IMAD.MOV.U32 R82, RZ, RZ, R87.reuse ;  /* 0x000000ffff527224 */ /* 0x100fe400078e0057 */
[--C-:B------:R-:W-:Y:S02]  /*55c0*/  IMAD.MOV.U32 R35, RZ, RZ, R87.reuse ;  /* 0x000000ffff237224 */ /* 0x100fe400078e0057 */
[--C-:B------:R-:W-:Y:S01]  /*55d0*/  IMAD.MOV.U32 R33, RZ, RZ, R87.reuse ;  /* 0x000000ffff217224 */ /* 0x100fe200078e0057 */
[----:B------:R-:W1:Y:S01]  /*55e0*/  MUFU.EX2 R191, R191 ;  /* 0x000000bf00bf7308 */ /* 0x000e620000000800 */
[----:B---3--:R-:W-:Y:S01]  /*55f0*/  FADD.FTZ R65, R189, R58 ;  /* 0x0000003abd417221 */ /* 0x008fe20000010000 */
[----:B------:R-:W-:-:S02]  /*5600*/  IMAD.MOV.U32 R58, RZ, RZ, R87 ;  /* 0x000000ffff3a7224 */ /* 0x000fc400078e0057 */
[--C-:B------:R-:W-:Y:S02]  /*5610*/  IMAD.MOV.U32 R29, RZ, RZ, R87.reuse ;  /* 0x000000ffff1d7224 */ /* 0x100fe400078e0057 */
[----:B------:R-:W-:Y:S02]  /*5620*/  IMAD.MOV.U32 R25, RZ, RZ, R87 ;  /* 0x000000ffff197224 */ /* 0x000fe400078e0057 */
[----:B------:R-:W3:Y:S01]  /*5630*/  MUFU.EX2 R86, R86 ;  /* 0x0000005600567308 */ /* 0x000ee20000000800 */
[C---:B--2---:R-:W-:Y:S01]  /*5640*/  FADD.FTZ R40, R84.reuse, R65 ;  /* 0x0000004154287221 */ /* 0x044fe20000010000 */
[----:B------:R-:W-:Y:S01]  /*5650*/  F2FP.F16.F32.PACK_AB R189, R84, R189 ;  /* 0x000000bd54bd723e */ /* 0x000fe200000000ff */
[----:B------:R-:W-:-:S05]  /*5660*/  IMAD.MOV.U32 R84, RZ, RZ, R87 ;  /* 0x000000ffff547224 */ /* 0x000fca00078e0057 */
[----:B------:R-:W2:Y:S01]  /*5670*/  MUFU.EX2 R193, R193 ;  /* 0x000000c100c17308 */ /* 0x000ea20000000800 */
[----:B-1----:R-:W-:-:S07]  /*5680*/  FADD.FTZ R65, R191, R40 ;  /* 0x00000028bf417221 */ /* 0x002fce0000010000 */
[----:B------:R-:W1:Y:S01]  /*5690*/  MUFU.EX2 R72, R72 ;  /* 0x0000004800487308 */ /* 0x000e620000000800 */
[C---:B---3--:R-:W-:Y:S01]  /*56a0*/  FADD.FTZ R40, R86.reuse, R65 ;  /* 0x0000004156287221 */ /* 0x048fe20000010000 */
[----:B------:R-:W-:Y:S01]  /*56b0*/  F2FP.F16.F32.PACK_AB R191, R86, R191 ;  /* 0x000000bf56bf723e */ /* 0x000fe200000000ff */
[----:B------:R-:W-:-:S05]  /*56c0*/  IMAD.MOV.U32 R86, RZ, RZ, R87 ;  /* 0x000000ffff567224 */ /* 0x000fca00078e0057 */
[----:B------:R-:W3:Y:S01]  /*56d0*/  MUFU.EX2 R195, R195 ;  /* 0x000000c300c37308 */ /* 0x000ee20000000800 */
[----:B--2---:R-:W-:-:S07]  /*56e0*/  FADD.FTZ R65, R193, R40 ;  /* 0x00000028c1417221 */ /* 0x004fce0000010000 */
[----:B------:R2:W-:Y:S01]  /*56f0*/  MUFU.EX2 R12, R50 ;  /* 0x00000032000c7308 */ /* 0x0005e20000000800 */
[C---:B-1----:R-:W-:Y:S01]  /*5700*/  FADD.FTZ R40, R72.reuse, R65 ;  /* 0x0000004148287221 */ /* 0x042fe20000010000 */
[----:B------:R-:W-:Y:S01]  /*5710*/  F2FP.F16.F32.PACK_AB R193, R72, R193 ;  /* 0x000000c148c1723e */ /* 0x000fe200000000ff */
[----:B------:R-:W-:-:S05]  /*5720*/  IMAD.MOV.U32 R72, RZ, RZ, R87 ;  /* 0x000000ffff487224 */ /* 0x000fca00078e0057 */
[----:B------:R-:W1:Y:S01]  /*5730*/  MUFU.EX2 R74, R74 ;  /* 0x0000004a004a7308 */ /* 0x000e620000000800 */
[----:B--2---:R-:W-:Y:S01]  /*5740*/  FADD.FTZ R50, R198, R67 ;  /* 0x00000043c6327221 */ /* 0x004fe20000010000 */
[----:B---3--:R-:W-:Y:S01]  /*5750*/  FADD.FTZ R65, R195, R40 ;  /* 0x00000028c3417221 */ /* 0x008fe20000010000 */
[C---:B------:R-:W-:Y:S02]  /*5760*/  F2FP.F16.F32.PACK_AB R198, R49.reuse, R198 ;  /* 0x000000c631c6723e */ /* 0x040fe400000000ff */
[----:B------:R-:W-:Y:S01]  /*5770*/  FADD.FTZ R67, R49, R50 ;  /* 0x0000003231437221 */ /* 0x000fe20000010000 */
[----:B------:R-:W-:Y:S02]  /*5780*/  IMAD.MOV.U32 R49, RZ, RZ, R87 ;  /* 0x000000ffff317224 */ /* 0x000fe400078e0057 */
[----:B------:R-:W2:Y:S01]  /*5790*/  MUFU.EX2 R197, R197 ;  /* 0x000000c500c57308 */ /* 0x000ea20000000800 */
[----:B------:R-:W-:Y:S01]  /*57a0*/  FADD.FTZ R50, R200, R67 ;  /* 0x00000043c8327221 */ /* 0x000fe20000010000 */
[----:B------:R-:W-:-:S03]  /*57b0*/  F2FP.F16.F32.PACK_AB R200, R51, R200 ;  /* 0x000000c833c8723e */ /* 0x000fc600000000ff */
[----:B------:R-:W-:Y:S01]  /*57c0*/  FADD.FTZ R67, R51, R50 ;  /* 0x0000003233437221 */ /* 0x000fe20000010000 */
[----:B------:R-:W-:Y:S02]  /*57d0*/  IMAD.MOV.U32 R51, RZ, RZ, R87 ;  /* 0x000000ffff337224 */ /* 0x000fe400078e0057 */
[----:B------:R-:W3:Y:S01]  /*57e0*/  MUFU.EX2 R64, R64 ;  /* 0x0000004000407308 */ /* 0x000ee20000000800 */
[C---:B-1----:R-:W-:Y:S01]  /*57f0*/  FADD.FTZ R40, R74.reuse, R65 ;  /* 0x000000414a287221 */ /* 0x042fe20000010000 */
[----:B------:R-:W-:Y:S01]  /*5800*/  F2FP.F16.F32.PACK_AB R195, R74, R195 ;  /* 0x000000c34ac3723e */ /* 0x000fe200000000ff */
[--C-:B------:R-:W-:Y:S02]  /*5810*/  IMAD.MOV.U32 R74, RZ, RZ, R87.reuse ;  /* 0x000000ffff4a7224 */ /* 0x100fe400078e0057 */
[----:B------:R-:W-:-:S03]  /*5820*/  IMAD.MOV.U32 R50, RZ, RZ, R87 ;  /* 0x000000ffff327224 */ /* 0x000fc600078e0057 */
[----:B------:R-:W-:Y:S01]  /*5830*/  MUFU.EX2 R27, R27 ;  /* 0x0000001b001b7308 */ /* 0x000fe20000000800 */
[----:B--2---:R-:W-:-:S07]  /*5840*/  FADD.FTZ R65, R197, R40 ;  /* 0x00000028c5417221 */ /* 0x004fce0000010000 */
[----:B------:R-:W1:Y:S01]  /*5850*/  MUFU.EX2 R199, R199 ;  /* 0x000000c700c77308 */ /* 0x000e620000000800 */
[C---:B---3--:R-:W-:Y:S01]  /*5860*/  FADD.FTZ R40, R64.reuse, R65 ;  /* 0x0000004140287221 */ /* 0x048fe20000010000 */
[----:B------:R-:W-:Y:S01]  /*5870*/  F2FP.F16.F32.PACK_AB R197, R64, R197 ;  /* 0x000000c540c5723e */ /* 0x000fe200000000ff */
[--C-:B------:R-:W-:Y:S02]  /*5880*/  IMAD.MOV.U32 R65, RZ, RZ, R87.reuse ;  /* 0x000000ffff417224 */ /* 0x100fe400078e0057 */
[----:B------:R-:W-:-:S03]  /*5890*/  IMAD.MOV.U32 R64, RZ, RZ, R87 ;  /* 0x000000ffff407224 */ /* 0x000fc600078e0057 */
[----:B------:R-:W2:Y:S08]  /*58a0*/  MUFU.EX2 R206, R206 ;  /* 0x000000ce00ce7308 */ /* 0x000eb00000000800 */
[----:B------:R3:W-:Y:S01]  /*58b0*/  MUFU.EX2 R207, R44 ;  /* 0x0000002c00cf7308 */ /* 0x0007e20000000800 */
[----:B-1----:R-:W-:-:S07]  /*58c0*/  FADD.FTZ R13, R199, R40 ;  /* 0x00000028c70d7221 */ /* 0x002fce0000010000 */
[----:B------:R-:W1:Y:S01]  /*58d0*/  MUFU.EX2 R66, R66 ;  /* 0x0000004200427308 */ /* 0x000e620000000800 */
[----:B---3--:R-:W-:Y:S01]  /*58e0*/  FADD.FTZ R44, R202, R67 ;  /* 0x00000043ca2c7221 */ /* 0x008fe20000010000 */
[----:B------:R-:W-:-:S03]  /*58f0*/  F2FP.F16.F32.PACK_AB R202, R39, R202 ;  /* 0x000000ca27ca723e */ /* 0x000fc600000000ff */
[----:B------:R-:W-:Y:S01]  /*5900*/  FADD.FTZ R67, R39, R44 ;  /* 0x0000002c27437221 */ /* 0x000fe20000010000 */
[----:B------:R-:W-:Y:S02]  /*5910*/  IMAD.MOV.U32 R39, RZ, RZ, R87 ;  /* 0x000000ffff277224 */ /* 0x000fe400078e0057 */
[----:B------:R-:W3:Y:S01]  /*5920*/  MUFU.EX2 R31, R31 ;  /* 0x0000001f001f7308 */ /* 0x000ee20000000800 */
[----:B------:R-:W-:Y:S01]  /*5930*/  FADD.FTZ R44, R204, R67 ;  /* 0x00000043cc2c7221 */ /* 0x000fe20000010000 */
[C---:B------:R-:W-:Y:S01]  /*5940*/  F2FP.F16.F32.PACK_AB R204, R27.reuse, R204 ;  /* 0x000000cc1bcc723e */ /* 0x040fe200000000ff */
[--C-:B------:R-:W-:Y:S02]  /*5950*/  IMAD.MOV.U32 R67, RZ, RZ, R87.reuse ;  /* 0x000000ffff437224 */ /* 0x100fe400078e0057 */
[----:B------:R-:W-:Y:S01]  /*5960*/  FADD.FTZ R63, R27, R44 ;  /* 0x0000002c1b3f7221 */ /* 0x000fe20000010000 */
[----:B------:R-:W-:Y:S02]  /*5970*/  IMAD.MOV.U32 R44, RZ, RZ, R87 ;  /* 0x000000ffff2c7224 */ /* 0x000fe400078e0057 */
[----:B------:R-:W-:Y:S01]  /*5980*/  MUFU.EX2 R201, R201 ;  /* 0x000000c900c97308 */ /* 0x000fe20000000800 */
[----:B--2---:R-:W-:Y:S01]  /*5990*/  FADD.FTZ R40, R206, R63 ;  /* 0x0000003fce287221 */ /* 0x004fe20000010000 */
[----:B-1----:R-:W-:Y:S01]  /*59a0*/  F2FP.F16.F32.PACK_AB R199, R66, R199 ;  /* 0x000000c742c7723e */ /* 0x002fe200000000ff */
[----:B------:R-:W-:-:S02]  /*59b0*/  IMAD.MOV.U32 R63, RZ, RZ, R87 ;  /* 0x000000ffff3f7224 */ /* 0x000fc400078e0057 */
[----:B------:R-:W-:-:S03]  /*59c0*/  IMAD.MOV.U32 R27, RZ, RZ, R87 ;  /* 0x000000ffff1b7224 */ /* 0x000fc600078e0057 */
[----:B------:R-:W1:Y:S01]  /*59d0*/  MUFU.EX2 R208, R208 ;  /* 0x000000d000d07308 */ /* 0x000e620000000800 */
[C---:B---3--:R-:W-:Y:S01]  /*59e0*/  FADD.FTZ R15, R31.reuse, R40 ;  /* 0x000000281f0f7221 */ /* 0x048fe20000010000 */
[----:B------:R-:W-:Y:S01]  /*59f0*/  F2FP.F16.F32.PACK_AB R206, R31, R206 ;  /* 0x000000ce1fce723e */ /* 0x000fe200000000ff */
[----:B------:R-:W-:-:S05]  /*5a00*/  IMAD.MOV.U32 R31, RZ, RZ, R87 ;  /* 0x000000ffff1f7224 */ /* 0x000fca00078e0057 */
[----:B------:R-:W-:Y:S08]  /*5a10*/  MUFU.EX2 R48, R48 ;  /* 0x0000003000307308 */ /* 0x000ff00000000800 */
[----:B------:R-:W2:Y:S01]  /*5a20*/  MUFU.EX2 R53, R53 ;  /* 0x0000003500357308 */ /* 0x000ea20000000800 */
[----:B-1----:R-:W-:-:S07]  /*5a30*/  FADD.FTZ R40, R208, R15 ;  /* 0x0000000fd0287221 */ /* 0x002fce0000010000 */
[----:B------:R-:W1:Y:S08]  /*5a40*/  MUFU.EX2 R203, R203 ;  /* 0x000000cb00cb7308 */ /* 0x000e700000000800 */
[----:B------:R-:W3:Y:S01]  /*5a50*/  MUFU.EX2 R210, R210 ;  /* 0x000000d200d27308 */ /* 0x000ee20000000800 */
[C---:B--2---:R-:W-:Y:S01]  /*5a60*/  FADD.FTZ R15, R53.reuse, R40 ;  /* 0x00000028350f7221 */ /* 0x044fe20000010000 */
[----:B------:R-:W-:Y:S01]  /*5a70*/  F2FP.F16.F32.PACK_AB R208, R53, R208 ;  /* 0x000000d035d0723e */ /* 0x000fe200000000ff */
[----:B------:R-:W-:-:S02]  /*5a80*/  IMAD.MOV.U32 R53, RZ, RZ, R87 ;  /* 0x000000ffff357224 */ /* 0x000fc400078e0057 */
[----:B------:R-:W-:-:S03]  /*5a90*/  IMAD.MOV.U32 R40, RZ, RZ, R87 ;  /* 0x000000ffff287224 */ /* 0x000fc600078e0057 */
[----:B------:R-:W2:Y:S08]  /*5aa0*/  MUFU.EX2 R52, R52 ;  /* 0x0000003400347308 */ /* 0x000eb00000000800 */
[----:B------:R4:W-:Y:S08]  /*5ab0*/  MUFU.EX2 R209, R32 ;  /* 0x0000002000d17308 */ /* 0x0009f00000000800 */
[----:B------:R-:W5:Y:S01]  /*5ac0*/  MUFU.EX2 R55, R55 ;  /* 0x0000003700377308 */ /* 0x000f620000000800 */
[----:B----4-:R-:W-:Y:S01]  /*5ad0*/  FADD.FTZ R32, R66, R13 ;  /* 0x0000000d42207221 */ /* 0x010fe20000010000 */
[----:B------:R-:W-:-:S03]  /*5ae0*/  IMAD.MOV.U32 R66, RZ, RZ, R87 ;  /* 0x000000ffff427224 */ /* 0x000fc600078e0057 */
[----:B------:R-:W-:Y:S01]  /*5af0*/  FADD.FTZ R13, R201, R32 ;  /* 0x00000020c90d7221 */ /* 0x000fe20000010000 */
[C---:B------:R-:W-:Y:S02]  /*5b00*/  F2FP.F16.F32.PACK_AB R201, R48.reuse, R201 ;  /* 0x000000c930c9723e */ /* 0x040fe400000000ff */
[----:B------:R-:W4:Y:S01]  /*5b10*/  MUFU.EX2 R205, R205 ;  /* 0x000000cd00cd7308 */ /* 0x000f220000000800 */
[----:B------:R-:W-:Y:S01]  /*5b20*/  FADD.FTZ R32, R48, R13 ;  /* 0x0000000d30207221 */ /* 0x000fe20000010000 */
[----:B------:R-:W-:-:S03]  /*5b30*/  IMAD.MOV.U32 R48, RZ, RZ, R87 ;  /* 0x000000ffff307224 */ /* 0x000fc600078e0057 */
[----:B-1----:R-:W-:Y:S01]  /*5b40*/  FADD.FTZ R13, R203, R32 ;  /* 0x00000020cb0d7221 */ /* 0x002fe20000010000 */
[----:B---3--:R-:W-:Y:S01]  /*5b50*/  FADD.FTZ R32, R210, R15 ;  /* 0x0000000fd2207221 */ /* 0x008fe20000010000 */
[----:B--2---:R-:W-:Y:S01]  /*5b60*/  F2FP.F16.F32.PACK_AB R203, R52, R203 ;  /* 0x000000cb34cb723e */ /* 0x004fe200000000ff */
[----:B------:R-:W1:Y:S01]  /*5b70*/  MUFU.EX2 R212, R212 ;  /* 0x000000d400d47308 */ /* 0x000e620000000800 */
[C---:B-----5:R-:W-:Y:S01]  /*5b80*/  F2FP.F16.F32.PACK_AB R210, R55.reuse, R210 ;  /* 0x000000d237d2723e */ /* 0x060fe200000000ff */
[----:B------:R-:W-:Y:S01]  /*5b90*/  FADD.FTZ R15, R55, R32 ;  /* 0x00000020370f7221 */ /* 0x000fe20000010000 */
[--C-:B------:R-:W-:Y:S02]  /*5ba0*/  IMAD.MOV.U32 R55, RZ, RZ, R87.reuse ;  /* 0x000000ffff377224 */ /* 0x100fe400078e0057 */
[----:B------:R-:W-:-:S03]  /*5bb0*/  IMAD.MOV.U32 R32, RZ, RZ, R87 ;  /* 0x000000ffff207224 */ /* 0x000fc600078e0057 */
[----:B------:R-:W2:Y:S08]  /*5bc0*/  MUFU.EX2 R57, R57 ;  /* 0x0000003900397308 */ /* 0x000eb00000000800 */
[----:B------:R-:W3:Y:S08]  /*5bd0*/  MUFU.EX2 R54, R54 ;  /* 0x0000003600367308 */ /* 0x000ef00000000800 */
[----:B------:R5:W-:Y:S08]  /*5be0*/  MUFU.EX2 R211, R24 ;  /* 0x0000001800d37308 */ /* 0x000bf00000000800 */
[----:B------:R-:W3:Y:S01]  /*5bf0*/  MUFU.EX2 R42, R42 ;  /* 0x0000002a002a7308 */ /* 0x000ee20000000800 */
[----:B-----5:R-:W-:Y:S01]  /*5c00*/  FADD.FTZ R24, R52, R13 ;  /* 0x0000000d34187221 */ /* 0x020fe20000010000 */
[----:B------:R-:W-:-:S03]  /*5c10*/  IMAD.MOV.U32 R52, RZ, RZ, R87 ;  /* 0x000000ffff347224 */ /* 0x000fc600078e0057 */
[----:B----4-:R-:W-:Y:S01]  /*5c20*/  FADD.FTZ R13, R205, R24 ;  /* 0x00000018cd0d7221 */ /* 0x010fe20000010000 */
[----:B-1----:R-:W-:Y:S01]  /*5c30*/  FADD.FTZ R24, R212, R15 ;  /* 0x0000000fd4187221 */ /* 0x002fe20000010000 */
[C---:B--2---:R-:W-:Y:S01]  /*5c40*/  F2FP.F16.F32.PACK_AB R212, R57.reuse, R212 ;  /* 0x000000d439d4723e */ /* 0x044fe200000000ff */
[----:B------:R-:W1:Y:S01]  /*5c50*/  MUFU.EX2 R46, R46 ;  /* 0x0000002e002e7308 */ /* 0x000e620000000800 */
[C---:B------:R-:W-:Y:S01]  /*5c60*/  FADD.FTZ R13, R12.reuse, R13 ;  /* 0x0000000d0c0d7221 */ /* 0x040fe20000010000 */
[----:B------:R-:W-:Y:S01]  /*5c70*/  FADD.FTZ R15, R57, R24 ;  /* 0x00000018390f7221 */ /* 0x000fe20000010000 */
[----:B------:R-:W-:Y:S01]  /*5c80*/  F2FP.F16.F32.PACK_AB R205, R12, R205 ;  /* 0x000000cd0ccd723e */ /* 0x000fe200000000ff */
[----:B------:R-:W-:Y:S02]  /*5c90*/  IMAD.MOV.U32 R57, RZ, RZ, R87 ;  /* 0x000000ffff397224 */ /* 0x000fe400078e0057 */
[----:B---3--:R-:W-:Y:S02]  /*5ca0*/  FADD.FTZ R24, R54, R13 ;  /* 0x0000000d36187221 */ /* 0x008fe40000010000 */
[----:B------:R-:W2:Y:S02]  /*5cb0*/  MUFU.EX2 R34, R34 ;  /* 0x0000002200227308 */ /* 0x000ea40000000800 */
[C---:B------:R-:W-:Y:S01]  /*5cc0*/  FADD.FTZ R13, R207.reuse, R24 ;  /* 0x00000018cf0d7221 */ /* 0x040fe20000010000 */
[----:B------:R-:W-:Y:S01]  /*5cd0*/  F2FP.F16.F32.PACK_AB R207, R207, R54 ;  /* 0x00000036cfcf723e */ /* 0x000fe200000000ff */
[----:B------:R-:W-:-:S02]  /*5ce0*/  IMAD.MOV.U32 R54, RZ, RZ, R87 ;  /* 0x000000ffff367224 */ /* 0x000fc400078e0057 */
[----:B------:R-:W-:Y:S02]  /*5cf0*/  FADD.FTZ R24, R42, R13 ;  /* 0x0000000d2a187221 */ /* 0x000fe40000010000 */
[----:B------:R-:W3:Y:S02]  /*5d00*/  MUFU.EX2 R213, R28 ;  /* 0x0000001c00d57308 */ /* 0x000ee40000000800 */
[C---:B------:R-:W-:Y:S01]  /*5d10*/  FADD.FTZ R13, R209.reuse, R24 ;  /* 0x00000018d10d7221 */ /* 0x040fe20000010000 */
[----:B------:R-:W-:Y:S01]  /*5d20*/  F2FP.F16.F32.PACK_AB R209, R209, R42 ;  /* 0x0000002ad1d1723e */ /* 0x000fe200000000ff */
[----:B------:R-:W-:Y:S02]  /*5d30*/  IMAD.MOV.U32 R42, RZ, RZ, R87 ;  /* 0x000000ffff2a7224 */ /* 0x000fe400078e0057 */
[----:B-1----:R-:W-:Y:S02]  /*5d40*/  FADD.FTZ R24, R46, R13 ;  /* 0x0000000d2e187221 */ /* 0x002fe40000010000 */
[----:B------:R-:W1:Y:S02]  /*5d50*/  MUFU.EX2 R38, R38 ;  /* 0x0000002600267308 */ /* 0x000e640000000800 */
[C---:B------:R-:W-:Y:S01]  /*5d60*/  FADD.FTZ R13, R211.reuse, R24 ;  /* 0x00000018d30d7221 */ /* 0x040fe20000010000 */
[----:B------:R-:W-:Y:S01]  /*5d70*/  F2FP.F16.F32.PACK_AB R211, R211, R46 ;  /* 0x0000002ed3d3723e */ /* 0x000fe200000000ff */
[----:B------:R-:W-:-:S02]  /*5d80*/  IMAD.MOV.U32 R46, RZ, RZ, R87 ;  /* 0x000000ffff2e7224 */ /* 0x000fc400078e0057 */
[----:B--2---:R-:W-:Y:S01]  /*5d90*/  FADD.FTZ R14, R34, R13 ;  /* 0x0000000d220e7221 */ /* 0x004fe20000010000 */
[--C-:B------:R-:W-:Y:S01]  /*5da0*/  IMAD.MOV.U32 R24, RZ, RZ, R87.reuse ;  /* 0x000000ffff187224 */ /* 0x100fe200078e0057 */
[----:B------:R-:W2:Y:S02]  /*5db0*/  MUFU.EX2 R214, R214 ;  /* 0x000000d600d67308 */ /* 0x000ea40000000800 */
[C---:B---3--:R-:W-:Y:S01]  /*5dc0*/  FADD.FTZ R13, R213.reuse, R14 ;  /* 0x0000000ed50d7221 */ /* 0x048fe20000010000 */
[----:B------:R-:W-:Y:S01]  /*5dd0*/  F2FP.F16.F32.PACK_AB R213, R213, R34 ;  /* 0x00000022d5d5723e */ /* 0x000fe200000000ff */
[----:B------:R-:W-:-:S04]  /*5de0*/  IMAD.MOV.U32 R34, RZ, RZ, R87 ;  /* 0x000000ffff227224 */ /* 0x000fc800078e0057 */
[----:B------:R-:W3:Y:S01]  /*5df0*/  MUFU.EX2 R215, R120 ;  /* 0x0000007800d77308 */ /* 0x000ee20000000800 */
[----:B-1----:R-:W-:-:S07]  /*5e00*/  FADD.FTZ R14, R38, R13 ;  /* 0x0000000d260e7221 */ /* 0x002fce0000010000 */
[----:B------:R-:W1:Y:S01]  /*5e10*/  MUFU.EX2 R59, R59 ;  /* 0x0000003b003b7308 */ /* 0x000e620000000800 */
[----:B--2---:R-:W-:-:S07]  /*5e20*/  FADD.FTZ R28, R214, R15 ;  /* 0x0000000fd61c7221 */ /* 0x004fce0000010000 */
[----:B------:R-:W2:Y:S01]  /*5e30*/  MUFU.EX2 R26, R26 ;  /* 0x0000001a001a7308 */ /* 0x000ea20000000800 */
[C---:B---3--:R-:W-:Y:S01]  /*5e40*/  FADD.FTZ R13, R215.reuse, R14 ;  /* 0x0000000ed70d7221 */ /* 0x048fe20000010000 */
[----:B------:R-:W-:Y:S01]  /*5e50*/  F2FP.F16.F32.PACK_AB R215, R215, R38 ;  /* 0x00000026d7d7723e */ /* 0x000fe200000000ff */
[----:B------:R-:W-:-:S05]  /*5e60*/  IMAD.MOV.U32 R38, RZ, RZ, R87 ;  /* 0x000000ffff267224 */ /* 0x000fca00078e0057 */
[----:B------:R-:W3:Y:S01]  /*5e70*/  MUFU.EX2 R216, R216 ;  /* 0x000000d800d87308 */ /* 0x000ee20000000800 */
[C---:B-1----:R-:W-:Y:S01]  /*5e80*/  FADD.FTZ R15, R59.reuse, R28 ;  /* 0x0000001c3b0f7221 */ /* 0x042fe20000010000 */
[----:B------:R-:W-:Y:S01]  /*5e90*/  F2FP.F16.F32.PACK_AB R214, R59, R214 ;  /* 0x000000d63bd6723e */ /* 0x000fe200000000ff */
[----:B------:R-:W-:-:S05]  /*5ea0*/  IMAD.MOV.U32 R59, RZ, RZ, R87 ;  /* 0x000000ffff3b7224 */ /* 0x000fca00078e0057 */
[----:B------:R-:W1:Y:S01]  /*5eb0*/  MUFU.EX2 R217, R100 ;  /* 0x0000006400d97308 */ /* 0x000e620000000800 */
[----:B--2---:R-:W-:-:S07]  /*5ec0*/  FADD.FTZ R14, R26, R13 ;  /* 0x0000000d1a0e7221 */ /* 0x004fce0000010000 */
[----:B------:R2:W4:Y:S01]  /*5ed0*/  MUFU.EX2 R61, R194 ;  /* 0x000000c2003d7308 */ /* 0x0005220000000800 */
[----:B---3--:R-:W-:-:S07]  /*5ee0*/  FADD.FTZ R28, R216, R15 ;  /* 0x0000000fd81c7221 */ /* 0x008fce0000010000 */
[----:B------:R-:W3:Y:S01]  /*5ef0*/  MUFU.EX2 R30, R30 ;  /* 0x0000001e001e7308 */ /* 0x000ee20000000800 */
[C---:B-1----:R-:W-:Y:S01]  /*5f00*/  FADD.FTZ R13, R217.reuse, R14 ;  /* 0x0000000ed90d7221 */ /* 0x042fe20000010000 */
[----:B--2---:R-:W-:Y:S01]  /*5f10*/  F2FP.F16.F32.PACK_AB R194, R112, R45 ;  /* 0x0000002d70c2723e */ /* 0x004fe200000000ff */
[--C-:B------:R-:W-:Y:S01]  /*5f20*/  IMAD.MOV.U32 R45, RZ, RZ, R87.reuse ;  /* 0x000000ffff2d7224 */ /* 0x100fe200078e0057 */
[----:B------:R-:W-:Y:S01]  /*5f30*/  F2FP.F16.F32.PACK_AB R217, R217, R26 ;  /* 0x0000001ad9d9723e */ /* 0x000fe200000000ff */
[----:B------:R-:W-:-:S03]  /*5f40*/  IMAD.MOV.U32 R26, RZ, RZ, R87 ;  /* 0x000000ffff1a7224 */ /* 0x000fc600078e0057 */
[----:B------:R-:W1:Y:S01]  /*5f50*/  MUFU.EX2 R218, R218 ;  /* 0x000000da00da7308 */ /* 0x000e620000000800 */
[C---:B----4-:R-:W-:Y:S01]  /*5f60*/  FADD.FTZ R15, R61.reuse, R28 ;  /* 0x0000001c3d0f7221 */ /* 0x050fe20000010000 */
[----:B------:R-:W-:Y:S01]  /*5f70*/  F2FP.F16.F32.PACK_AB R216, R61, R216 ;  /* 0x000000d83dd8723e */ /* 0x000fe200000000ff */
[----:B------:R-:W-:-:S05]  /*5f80*/  IMAD.MOV.U32 R61, RZ, RZ, R87 ;  /* 0x000000ffff3d7224 */ /* 0x000fca00078e0057 */
[----:B------:R2:W4:Y:S01]  /*5f90*/  MUFU.EX2 R219, R60 ;  /* 0x0000003c00db7308 */ /* 0x0005220000000800 */
[----:B---3--:R-:W-:-:S07]  /*5fa0*/  FADD.FTZ R14, R30, R13 ;  /* 0x0000000d1e0e7221 */ /* 0x008fce0000010000 */
[----:B------:R-:W3:Y:S01]  /*5fb0*/  MUFU.EX2 R37, R37 ;  /* 0x0000002500257308 */ /* 0x000ee20000000800 */
[----:B-1----:R-:W-:Y:S01]  /*5fc0*/  FADD.FTZ R28, R218, R15 ;  /* 0x0000000fda1c7221 */ /* 0x002fe20000010000 */
[--C-:B--2---:R-:W-:Y:S02]  /*5fd0*/  IMAD.MOV.U32 R60, RZ, RZ, R87.reuse ;  /* 0x000000ffff3c7224 */ /* 0x104fe400078e0057 */
[C---:B----4-:R-:W-:Y:S01]  /*5fe0*/  FADD.FTZ R14, R219.reuse, R14 ;  /* 0x0000000edb0e7221 */ /* 0x050fe20000010000 */
[----:B------:R-:W-:Y:S01]  /*5ff0*/  F2FP.F16.F32.PACK_AB R219, R219, R30 ;  /* 0x0000001edbdb723e */ /* 0x000fe200000000ff */
[--C-:B------:R-:W-:Y:S02]  /*6000*/  IMAD.MOV.U32 R30, RZ, RZ, R87.reuse ;  /* 0x000000ffff1e7224 */ /* 0x100fe400078e0057 */
[C---:B---3--:R-:W-:Y:S01]  /*6010*/  FADD.FTZ R15, R37.reuse, R28 ;  /* 0x0000001c250f7221 */ /* 0x048fe20000010000 */
[----:B------:R-:W-:Y:S01]  /*6020*/  F2FP.F16.F32.PACK_AB R218, R37, R218 ;  /* 0x000000da25da723e */ /* 0x000fe200000000ff */
[----:B------:R-:W-:-:S02]  /*6030*/  IMAD.MOV.U32 R37, RZ, RZ, R87 ;  /* 0x000000ffff257224 */ /* 0x000fc400078e0057 */
[----:B------:R-:W-:Y:S01]  /*6040*/  IMAD.MOV.U32 R28, RZ, RZ, R87 ;  /* 0x000000ffff1c7224 */ /* 0x000fe200078e0057 */
[----:B------:R-:W-:Y:S06]  /*6050*/  @!P2 BRA `(.L_x_15) ;  /* 0x0000004c007ca947 */ /* 0x000fec0003800000 */
[----:B------:R-:W-:Y:S01]  /*6060*/  IMAD.MOV.U32 R13, RZ, RZ, R88 ;  /* 0x000000ffff0d7224 */ /* 0x000fe200078e0058 */
[----:B------:R-:W-:Y:S01]  /*6070*/  CS2R R86, SRZ ;  /* 0x0000000000567805 */ /* 0x000fe2000001ff00 */
[----:B------:R-:W-:Y:S01]  /*6080*/  IMAD.MOV.U32 R21, RZ, RZ, R10 ;  /* 0x000000ffff157224 */ /* 0x000fe200078e000a */
[----:B------:R-:W-:Y:S02]  /*6090*/  CS2R R84, SRZ ;  /* 0x0000000000547805 */ /* 0x000fe4000001ff00 */
[----:B------:R-:W-:Y:S02]  /*60a0*/  CS2R R82, SRZ ;  /* 0x0000000000527805 */ /* 0x000fe4000001ff00 */
[----:B------:R-:W-:Y:S02]  /*60b0*/  CS2R R80, SRZ ;  /* 0x0000000000507805 */ /* 0x000fe4000001ff00 */
[----:B------:R-:W-:Y:S02]  /*60c0*/  CS2R R78, SRZ ;  /* 0x00000000004e7805 */ /* 0x000fe4000001ff00 */
[----:B------:R-:W-:-:S02]  /*60d0*/  CS2R R76, SRZ ;  /* 0x00000000004c7805 */ /* 0x000fc4000001ff00 */
[----:B------:R-:W-:Y:S02]  /*60e0*/  CS2R R74, SRZ ;  /* 0x00000000004a7805 */ /* 0x000fe4000001ff00 */
        /* <DEDUP_REMOVED lines=24> */
[----:B------:R-:W-:Y:S01]  /*6270*/  CS2R R24, SRZ ;  /* 0x0000000000187805 */ /* 0x000fe2000001ff00 */
[----:B------:R-:W-:Y:S01]  /*6280*/  UIADD3 UR60, UR60, -0x2, URZ ;  /* 0xfffffffe3c3c7890 */ /* 0x000fe2000fffe03f */
[----:B------:R-:W-:Y:S01]  /*6290*/  UMOV UR37, UR61 ;  /* 0x0000003d00257c82 */ /* 0x000fe20008000000 */
[----:B------:R-:W-:-:S10]  /*62a0*/  UMOV UR7, UR38 ;  /* 0x0000002600077c82 */ /* 0x000fd40008000000 */
.L_x_24:
[----:B------:R-:W-:Y:S01]  /*62b0*/  R2UR UR6, R18 ;  /* 0x00000000120672ca */ /* 0x000fe200000e0000 */
[----:B------:R-:W-:-:S04]  /*62c0*/  UIADD3 UR38, UR7, 0x1, URZ ;  /* 0x0000000107267890 */ /* 0x000fc8000fffe03f */
[----:B------:R-:W-:-:S04]  /*62d0*/  UISETP.NE.AND UP0, UPT, UR38, 0x2, UPT ;  /* 0x000000022600788c */ /* 0x000fc8000bf05270 */
[----:B------:R-:W-:Y:S02]  /*62e0*/  USEL UR61, URZ, 0x1, UP0 ;  /* 0x000000013f3d7887 */ /* 0x000fe40008000000 */
[----:B------:R-:W-:Y:S02]  /*62f0*/  USEL UR38, UR38, URZ, UP0 ;  /* 0x0000003f26267287 */ /* 0x000fe40008000000 */
[----:B------:R-:W-:Y:S01]  /*6300*/  ISETP.NE.AND P3, PT, RZ, UR6, PT ;  /* 0x00000006ff007c0c */ /* 0x000fe2000bf65270 */
[----:B------:R-:W-:-:S12]  /*6310*/  ULOP3.LUT UR61, UR37, UR61, URZ, 0x3c, !UPT ;  /* 0x0000003d253d7292 */ /* 0x000fd8000f8e3c3f */
[----:B------:R-:W-:Y:S05]  /*6320*/  @P3 BRA `(.L_x_16) ;  /* 0x00000000002c3947 */ /* 0x000fea0003800000 */
[----:B------:R-:W-:Y:S05]  /*6330*/  @!P0 BRA `(.L_x_17) ;  /* 0x0000000000048947 */ /* 0x000fea0003800000 */
[----:B------:R-:W-:Y:S01]  /*6340*/  BPT.TRAP 0x1 ;  /* 0x000000040000795c */ /* 0x000fe20000300000 */
.L_x_17:
[----:B------:R-:W-:Y:S01]  /*6350*/  ULEA UR6, UR38, UR39, 0x3 ;  /* 0x0000002726067291 */ /* 0x000fe2000f8e183f */
[----:B------:R-:W-:-:S05]  /*6360*/  IMAD.U32 R10, RZ, RZ, UR61 ;  /* 0x0000003dff0a7e24 */ /* 0x000fca000f8e00ff */
[----:B------:R-:W-:-:S04]  /*6370*/  SHF.L.U32 R10, R10, 0x1f, RZ ;  /* 0x0000001f0a0a7819 */ /* 0x000fc800000006ff */
[----:B------:R1:W2:Y:S01]  /*6380*/  SYNCS.PHASECHK.TRANS64.TRYWAIT P2, [UR6+0x34830], R10 ;  /* 0x0348300aff0075a7 */ /* 0x0002a20008040146 */
[----:B------:R-:W-:Y:S05]  /*6390*/  @!P0 BRA `(.L_x_18) ;  /* 0x0000000000048947 */ /* 0x000fea0003800000 */
[----:B------:R-:W-:Y:S01]  /*63a0*/  BPT.TRAP 0x1 ;  /* 0x000000040000795c */ /* 0x000fe20000300000 */
.L_x_18:
[----:B--2---:R-:W-:Y:S05]  /*63b0*/  @P2 BRA `(.L_x_16) ;  /* 0x0000000000082947 */ /* 0x004fea0003800000 */
[----:B------:R-:W2:Y:S02]  /*63c0*/  SYNCS.PHASECHK.TRANS64.TRYWAIT P2, [UR6+0x34830], R10 ;  /* 0x0348300aff0075a7 */ /* 0x000ea40008040146 */
[----:B--2---:R-:W-:Y:S05]  /*63d0*/  @!P2 BRA `(.L_x_19) ;  /* 0x000000900004a947 */ /* 0x004fea0003800000 */
.L_x_16:
[----:B--2---:R-:W2:Y:S01]  /*63e0*/  S2R R11, SR_TID.X ;  /* 0x00000000000b7919 */ /* 0x004ea20000002100 */
[----:B------:R-:W-:Y:S01]  /*63f0*/  R2UR UR6, R0 ;  /* 0x00000000000672ca */ /* 0x000fe200000e0000 */
[----:B------:R-:W-:Y:S01]  /*6400*/  UMOV UR59, 0x40000040 ;  /* 0x40000040003b7882 */ /* 0x000fe20000000000 */
[----:B------:R-:W-:Y:S01]  /*6410*/  R2UR UR18, R8 ;  /* 0x00000000081272ca */ /* 0x000fe200000e0000 */
[----:B------:R-:W-:Y:S01]  /*6420*/  UMOV UR23, 0x40000040 ;  /* 0x4000004000177882 */ /* 0x000fe20000000000 */
[----:B------:R-:W-:Y:S01]  /*6430*/  R2UR UR19, R9 ;  /* 0x00000000091372ca */ /* 0x000fe200000e0000 */
[----:B------:R-:W-:Y:S01]  /*6440*/  UMOV UR27, 0x40000040 ;  /* 0x40000040001b7882 */ /* 0x000fe20000000000 */
[----:B------:R-:W-:Y:S01]  /*6450*/  UMOV UR31, 0x40000040 ;  /* 0x40000040001f7882 */ /* 0x000fe20000000000 */
[----:B------:R-:W-:Y:S01]  /*6460*/  UMOV UR35, 0x40000040 ;  /* 0x4000004000237882 */ /* 0x000fe20000000000 */
[----:B------:R-:W-:Y:S01]  /*6470*/  UMOV UR43, 0x40000040 ;  /* 0x40000040002b7882 */ /* 0x000fe20000000000 */
[----:B------:R-:W-:Y:S01]  /*6480*/  UMOV UR47, 0x40000040 ;  /* 0x40000040002f7882 */ /* 0x000fe20000000000 */
[----:B------:R-:W-:Y:S01]  /*6490*/  UMOV UR51, 0x40000040 ;  /* 0x4000004000337882 */ /* 0x000fe20000000000 */
[----:B------:R-:W-:Y:S01]  /*64a0*/  UMOV UR55, 0x40000040 ;  /* 0x4000004000377882 */ /* 0x000fe20000000000 */
[----:B------:R-:W-:Y:S01]  /*64b0*/  R2UR UR14, R6 ;  /* 0x00000000060e72ca */ /* 0x000fe200000e0000 */
[----:B------:R-:W-:Y:S01]  /*64c0*/  UIMAD UR6, UR38, 0xb00, UR6 ;  /* 0x00000b00260678a4 */ /* 0x000fe2000f8e0206 */
[----:B------:R-:W-:Y:S01]  /*64d0*/  R2UR UR15, R7 ;  /* 0x00000000070f72ca */ /* 0x000fe200000e0000 */
[----:B------:R-:W-:Y:S01]  /*64e0*/  UMOV UR56, UR18 ;  /* 0x0000001200387c82 */ /* 0x000fe20008000000 */
[----:B------:R-:W-:Y:S01]  /*64f0*/  UMOV UR20, UR18 ;  /* 0x0000001200147c82 */ /* 0x000fe20008000000 */
[----:B------:R-:W-:Y:S01]  /*6500*/  UMOV UR57, UR19 ;  /* 0x0000001300397c82 */ /* 0x000fe20008000000 */
[----:B------:R-:W-:-:S02]  /*6510*/  UIADD3 UR22, UR6, 0x80, URZ ;  /* 0x0000008006167890 */ /* 0x000fc4000fffe03f */
[----:B------:R-:W-:Y:S01]  /*6520*/  UMOV UR58, UR6 ;  /* 0x00000006003a7c82 */ /* 0x000fe20008000000 */
[----:B------:R-:W-:Y:S01]  /*6530*/  UMOV UR21, UR19 ;  /* 0x0000001300157c82 */ /* 0x000fe20008000000 */
[----:B------:R-:W-:Y:S01]  /*6540*/  UIADD3 UR26, UR6, 0x100, URZ ;  /* 0x00000100061a7890 */ /* 0x000fe2000fffe03f */
[----:B------:R-:W-:Y:S01]  /*6550*/  UMOV UR24, UR18 ;  /* 0x0000001200187c82 */ /* 0x000fe20008000000 */
[----:B------:R-:W-:Y:S01]  /*6560*/  UMOV UR25, UR19 ;  /* 0x0000001300197c82 */ /* 0x000fe20008000000 */
[----:B------:R-:W-:Y:S01]  /*6570*/  UIADD3 UR30, UR6, 0x180, URZ ;  /* 0x00000180061e7890 */ /* 0x000fe2000fffe03f */
[----:B------:R-:W-:Y:S01]  /*6580*/  UMOV UR28, UR18 ;  /* 0x00000012001c7c82 */ /* 0x000fe20008000000 */
[----:B------:R-:W-:Y:S01]  /*6590*/  UMOV UR29, UR19 ;  /* 0x00000013001d7c82 */ /* 0x000fe20008000000 */
[----:B------:R-:W-:Y:S01]  /*65a0*/  UIADD3 UR34, UR6, 0x200, URZ ;  /* 0x0000020006227890 */ /* 0x000fe2000fffe03f */
[----:B--2---:R-:W-:Y:S01]  /*65b0*/  SHF.R.U32.HI R11, RZ, 0x7, R11 ;  /* 0x00000007ff0b7819 */ /* 0x004fe2000001160b */
[----:B------:R-:W-:Y:S01]  /*65c0*/  UMOV UR32, UR18 ;  /* 0x0000001200207c82 */ /* 0x000fe20008000000 */
[----:B------:R-:W-:Y:S01]  /*65d0*/  UMOV UR33, UR19 ;  /* 0x0000001300217c82 */ /* 0x000fe20008000000 */
[----:B------:R-:W-:-:S02]  /*65e0*/  UIADD3 UR42, UR6, 0x280, URZ ;  /* 0x00000280062a7890 */ /* 0x000fc4000fffe03f */
[----:B-1----:R-:W-:Y:S01]  /*65f0*/  VIADD R10, R11, 0x8 ;  /* 0x000000080b0a7836 */ /* 0x002fe20000000000 */
[----:B------:R-:W-:Y:S01]  /*6600*/  UMOV UR40, UR18 ;  /* 0x0000001200287c82 */ /* 0x000fe20008000000 */
[----:B------:R-:W-:Y:S01]  /*6610*/  UMOV UR41, UR19 ;  /* 0x0000001300297c82 */ /* 0x000fe20008000000 */
[----:B------:R-:W-:Y:S02]  /*6620*/  UIADD3 UR46, UR6, 0x300, URZ ;  /* 0x00000300062e7890 */ /* 0x000fe4000fffe03f */
[----:B------:R1:W-:Y:S01]  /*6630*/  BAR.SYNC.DEFER_BLOCKING R10, 0x100 ;  /* 0x0004000a0000751d */ /* 0x0003e20000010000 */
[----:B------:R-:W-:Y:S02]  /*6640*/  UIADD3 UR50, UR6, 0x380, URZ ;  /* 0x0000038006327890 */ /* 0x000fe4000fffe03f */
[----:B------:R-:W-:Y:S02]  /*6650*/  UIADD3 UR54, UR6, 0x400, URZ ;  /* 0x0000040006367890 */ /* 0x000fe4000fffe03f */
[----:B------:R-:W-:Y:S01]  /*6660*/  UIADD3 UR10, UR6, 0x500, URZ ;  /* 0x00000500060a7890 */ /* 0x000fe2000fffe03f */
[----:B------:R-:W-:Y:S01]  /*6670*/  UMOV UR44, UR18 ;  /* 0x00000012002c7c82 */ /* 0x000fe20008000000 */
[----:B------:R-:W-:Y:S01]  /*6680*/  UMOV UR45, UR19 ;  /* 0x00000013002d7c82 */ /* 0x000fe20008000000 */
[----:B------:R-:W-:Y:S01]  /*6690*/  UMOV UR48, UR18 ;  /* 0x0000001200307c82 */ /* 0x000fe20008000000 */
[----:B------:R-:W-:Y:S01]  /*66a0*/  UMOV UR49, UR19 ;  /* 0x0000001300317c82 */ /* 0x000fe20008000000 */
[----:B------:R-:W-:Y:S01]  /*66b0*/  UMOV UR52, UR18 ;  /* 0x0000001200347c82 */ /* 0x000fe20008000000 */
[----:B------:R-:W-:Y:S01]  /*66c0*/  UMOV UR53, UR19 ;  /* 0x0000001300357c82 */ /* 0x000fe20008000000 */
[----:B------:R-:W-:Y:S01]  /*66d0*/  UMOV UR11, 0x40000040 ;  /* 0x40000040000b7882 */ /* 0x000fe20000000000 */
        /* <DEDUP_REMOVED lines=65> */
[----:B------:R-:W-:Y:S01]  /*6af0*/  UMOV UR20, UR18 ;  /* 0x0000001200147c82 */ /* 0x000fe20008000000 */
[----:B------:R-:W-:Y:S01]  /*6b00*/  UMOV UR21, UR19 ;  /* 0x0000001300157c82 */ /* 0x000fe20008000000 */
[----:B------:R-:W-:Y:S01]  /*6b10*/  UMOV UR22, UR10 ;  /* 0x0000000a00167c82 */ /* 0x000fe20008000000 */
[----:B------:R-:W-:Y:S01]  /*6b20*/  UMOV UR23, 0x40000040 ;  /* 0x4000004000177882 */ /* 0x000fe20000000000 */
[----:B------:R-:W-:Y:S01]  /*6b30*/  UIADD3 UR10, UR6, 0x502, URZ ;  /* 0x00000502060a7890 */ /* 0x000fe2000fffe03f */
[----:B------:R-:W-:Y:S02]  /*6b40*/  R2UR UR18, R4 ;  /* 0x00000000041272ca */ /* 0x000fe400000e0000 */
[----:B------:R-:W-:Y:S01]  /*6b50*/  R2UR UR19, R5 ;  /* 0x00000000051372ca */ /* 0x000fe200000e0000 */
        /* <DEDUP_REMOVED lines=157> */
[----:B------:R-:W-:Y:S02]  /*7530*/  UIADD3 UR10, UR6, 0x506, URZ ;  /* 0x00000506060a7890 */ /* 0x000fe4000fffe03f */
        /* <DEDUP_REMOVED lines=228> */
[----:B------:R-:W-:Y:S01]  /*8380*/  UMOV UR11, 0x40000040 ;  /* 0x40000040000b7882 */ /* 0x000fe20000000000 */
[----:B------:R-:W-:Y:S01]  /*8390*/  UIADD3 UR14, UR6, 0x584, URZ ;  /* 0x00000584060e7890 */ /* 0x000fe2000fffe03f */
        /* <DEDUP_REMOVED lines=112> */
[----:B-1----:R-:W-:Y:S05]  /*8aa0*/  @P3 BRA `(.L_x_20) ;  /* 0x00000000002c3947 */ /* 0x002fea0003800000 */
[----:B------:R-:W-:Y:S05]  /*8ab0*/  @!P0 BRA `(.L_x_21) ;  /* 0x0000000000048947 */ /* 0x000fea0003800000 */
[----:B------:R-:W-:Y:S01]  /*8ac0*/  BPT.TRAP 0x1 ;  /* 0x000000040000795c */ /* 0x000fe20000300000 */
.L_x_21:
[----:B------:R-:W-:Y:S01]  /*8ad0*/  ULEA UR6, UR7, UR39, 0x3 ;  /* 0x0000002707067291 */ /* 0x000fe2000f8e183f */
[----:B------:R-:W-:-:S05]  /*8ae0*/  IMAD.U32 R10, RZ, RZ, UR37 ;  /* 0x00000025ff0a7e24 */ /* 0x000fca000f8e00ff */
[----:B------:R-:W-:-:S04]  /*8af0*/  SHF.L.U32 R10, R10, 0x1f, RZ ;  /* 0x0000001f0a0a7819 */ /* 0x000fc800000006ff */
[----:B------:R1:W2:Y:S01]  /*8b00*/  SYNCS.PHASECHK.TRANS64.TRYWAIT P2, [UR6+0x34850], R10 ;  /* 0x0348500aff0075a7 */ /* 0x0002a20008040146 */
[----:B------:R-:W-:Y:S05]  /*8b10*/  @!P0 BRA `(.L_x_22) ;  /* 0x0000000000048947 */ /* 0x000fea0003800000 */
[----:B------:R-:W-:Y:S01]  /*8b20*/  BPT.TRAP 0x1 ;  /* 0x000000040000795c */ /* 0x000fe20000300000 */
.L_x_22:
[----:B--2---:R-:W-:Y:S05]  /*8b30*/  @P2 BRA `(.L_x_20) ;  /* 0x0000000000082947 */ /* 0x004fea0003800000 */
[----:B------:R-:W2:Y:S02]  /*8b40*/  SYNCS.PHASECHK.TRANS64.TRYWAIT P2, [UR6+0x34850], R10 ;  /* 0x0348500aff0075a7 */ /* 0x000ea40008040146 */
[----:B--2---:R-:W-:Y:S05]  /*8b50*/  @!P2 BRA `(.L_x_23) ;  /* 0x00000068003ca947 */ /* 0x004fea0003800000 */
.L_x_20:
[----:B------:R-:W-:Y:S01]  /*8b60*/  UIADD3 UR6, UR39, 0x400, URZ ;  /* 0x0000040027067890 */ /* 0x000fe2000fffe03f */
[----:B------:R-:W-:Y:S01]  /*8b70*/  WARPGROUP.ARRIVE ;  /* 0x00000000000079c5 */ /* 0x000fe20000000000 */
[----:B------:R-:W-:Y:S01]  /*8b80*/  UMOV UR11, 0x40000040 ;  /* 0x40000040000b7882 */ /* 0x000fe20000000000 */
[----:B-12---:R-:W-:Y:S01]  /*8b90*/  FMNMX.FTZ R10, R168, R21, !PT ;  /* 0x00000015a80a7209 */ /* 0x006fe20007810000 */
[----:B------:R-:W-:-:S03]  /*8ba0*/  USHF.R.U32.HI UR6, URZ, 0x4, UR6 ;  /* 0x000000043f067899 */ /* 0x000fc60008011606 */
[----:B------:R-:W1:Y:S01]  /*8bb0*/  S2R R227, SR_TID.X ;  /* 0x0000000000e37919 */ /* 0x000e620000002100 */
[----:B------:R-:W-:Y:S01]  /*8bc0*/  ISETP.LT.AND P2, PT, RZ, UR60, PT ;  /* 0x0000003cff007c0c */ /* 0x000fe2000bf41270 */
[----:B------:R-:W-:Y:S01]  /*8bd0*/  UMOV UR37, UR61 ;  /* 0x0000003d00257c82 */ /* 0x000fe20008000000 */
[----:B------:R-:W-:Y:S01]  /*8be0*/  ULOP3.LUT UR6, UR6, 0x3fff, URZ, 0xc0, !UPT ;  /* 0x00003fff06067892 */ /* 0x000fe2000f8ec03f */
[----:B------:R-:W-:-:S03]  /*8bf0*/  FMNMX.FTZ R11, R169, R10, !PT ;  /* 0x0000000aa90b7209 */ /* 0x000fc60007810000 */
[----:B------:R-:W-:Y:S01]  /*8c00*/  ULOP3.LUT UR6, UR6, 0x5800000, URZ, 0xfc, !UPT ;  /* 0x0580000006067892 */ /* 0x000fe2000f8efc3f */
[----:B------:R-:W-:-:S03]  /*8c10*/  FMNMX.FTZ R10, R172, R11, !PT ;  /* 0x0000000bac0a7209 */ /* 0x000fc60007810000 */
[----:B------:R-:W-:Y:S01]  /*8c20*/  UIMAD UR6, UR7, 0xb00, UR6 ;  /* 0x00000b00070678a4 */ /* 0x000fe2000f8e0206 */
[----:B------:R-:W-:-:S04]  /*8c30*/  FMNMX.FTZ R11, R173, R10, !PT ;  /* 0x0000000aad0b7209 */ /* 0x000fc80007810000 */
[----:B------:R-:W-:Y:S02]  /*8c40*/  FMNMX.FTZ R10, R160, R11, !PT ;  /* 0x0000000ba00a7209 */ /* 0x000fe40007810000 */
[----:B------:R-:W-:Y:S02]  /*8c50*/  UMOV UR10, UR6 ;  /* 0x00000006000a7c82 */ /* 0x000fe40008000000 */
[----:B------:R-:W-:Y:S01]  /*8c60*/  HGMMA.64x128x16.F32 R24, R176, gdesc[UR8].tnspB, R24, gsb0 ;  /* 0x41e00008b0187df0 */ /* 0x000fe20008000818 */
[----:B------:R-:W-:Y:S01]  /*8c70*/  UIADD3 UR10, UR6, 0x80, URZ ;  /* 0x00000080060a7890 */ /* 0x000fe2000fffe03f */
[----:B------:R-:W-:Y:S01]  /*8c80*/  FMNMX.FTZ R11, R161, R10, !PT ;  /* 0x0000000aa10b7209 */ /* 0x000fe20007810000 */
[----:B------:R-:W-:-:S03]  /*8c90*/  UMOV UR11, 0x40000040 ;  /* 0x40000040000b7882 */ /* 0x000fc60000000000 */
[----:B------:R-:W-:-:S04]  /*8ca0*/  FMNMX.FTZ R10, R164, R11, !PT ;  /* 0x0000000ba40a7209 */ /* 0x000fc80007810000 */
[----:B------:R-:W-:Y:S02]  /*8cb0*/  FMNMX.FTZ R11, R165, R10, !PT ;  /* 0x0000000aa50b7209 */ /* 0x000fe40007810000 */
[----:B-1----:R-:W-:Y:S02]  /*8cc0*/  SHF.R.U32.HI R227, RZ, 0x7, R227 ;  /* 0x00000007ffe37819 */ /* 0x002fe400000116e3 */
[----:B------:R-:W-:-:S04]  /*8cd0*/  FMNMX.FTZ R10, R152, R11, !PT ;  /* 0x0000000b980a7209 */ /* 0x000fc80007810000 */
        /* <DEDUP_REMOVED lines=30> */
[----:B------:R-:W-:Y:S01]  /*8ec0*/  FMNMX.FTZ R11, R101, R10, !PT ;  /* 0x0000000a650b7209 */ /* 0x000fe20007810000 */
[----:B------:R-:W-:Y:S02]  /*8ed0*/  WARPGROUP.DEPBAR.LE gsb0, 0x0 ;  /* 0x00008000000079c5 */ /* 0x000fe40000010000 */
[----:B------:R-:W-:Y:S01]  /*8ee0*/  WARPGROUP.ARRIVE ;  /* 0x00000000000079c5 */ /* 0x000fe20000000000 */
[----:B------:R-:W-:-:S04]  /*8ef0*/  FMNMX.FTZ R10, R88, R11, !PT ;  /* 0x0000000b580a7209 */ /* 0x000fc80007810000 */
[----:B------:R-:W-:Y:S01]  /*8f00*/  FMNMX.FTZ R11, R89, R10, !PT ;  /* 0x0000000a590b7209 */ /* 0x000fe20007810000 */
[----:B------:R-:W-:Y:S01]  /*8f10*/  HGMMA.64x128x16.F32 R24, R180, gdesc[UR8].tnspB, R24, gsb0 ;  /* 0x41e00008b4187df0 */ /* 0x000fe20008000818 */
[----:B------:R-:W-:Y:S01]  /*8f20*/  UIADD3 UR10, UR6, 0x100, URZ ;  /* 0x00000100060a7890 */ /* 0x000fe2000fffe03f */
[----:B------:R-:W-:Y:S01]  /*8f30*/  UMOV UR11, 0x40000040 ;  /* 0x40000040000b7882 */ /* 0x000fe20000000000 */
[----:B------:R-:W-:-:S04]  /*8f40*/  FMNMX.FTZ R10, R92, R11, !PT ;  /* 0x0000000b5c0a7209 */ /* 0x000fc80007810000 */
[----:B------:R-:W-:-:S05]  /*8f50*/  FMNMX.FTZ R176, R93, R10, !PT ;  /* 0x0000000a5db07209 */ /* 0x000fca0007810000 */
[----:B------:R-:W1:Y:S02]  /*8f60*/  SHFL.BFLY PT, R11, R176, 0x2, 0x1f ;  /* 0x0c401f00b00b7f89 */ /* 0x000e6400000e0000 */
[----:B-1----:R-:W-:Y:S02]  /*8f70*/  FMNMX.FTZ R177, R176, R11, !PT ;  /* 0x0000000bb0b17209 */ /* 0x002fe40007810000 */
[----:B------:R-:W1:Y:S03]  /*8f80*/  LDC R11, c[0x0][0x988] ;  /* 0x00026200ff0b7b82 */ /* 0x000e660000000800 */
[----:B------:R-:W2:Y:S02]  /*8f90*/  SHFL.BFLY PT, R10, R177, 0x1, 0x1f ;  /* 0x0c201f00b10a7f89 */ /* 0x000ea400000e0000 */
[----:B--2---:R-:W-:-:S05]  /*8fa0*/  FMNMX.FTZ R10, R177, R10, !PT ;  /* 0x0000000ab10a7209 */ /* 0x004fca0007810000 */
[C---:B-1----:R-:W-:Y:S01]  /*8fb0*/  FMUL.FTZ R20, R10.reuse, R11 ;  /* 0x0000000b0a147220 */ /* 0x042fe20000410000 */
[----:B------:R-:W-:-:S03]  /*8fc0*/  FADD.FTZ R12, -R10, R21 ;  /* 0x000000150a0c7221 */ /* 0x000fc60000010100 */
[-CC-:B------:R-:W-:Y:S01]  /*8fd0*/  FFMA.FTZ R176, R169, R11.reuse, -R20.reuse ;  /* 0x0000000ba9b07223 */ /* 0x180fe20000010814 */
        /* <DEDUP_REMOVED lines=21> */
[-C--:B------:R-:W-:Y:S01]  /*9130*/  FFMA.FTZ R92, R92, R11.reuse, -R20 ;  /* 0x0000000b5c5c7223 */ /* 0x080fe20000010814 */
[----:B------:R-:W-:Y:S01]  /*9140*/  FMUL.FTZ R12, R12, R11 ;  /* 0x0000000b0c0c7220 */ /* 0x000fe20000410000 */
[----:B------:R-:W-:Y:S08]  /*9150*/  MUFU.EX2 R21, R21 ;  /* 0x0000001500157308 */ /* 0x000ff00000000800 */
[----:B------:R-:W1:Y:S08]  /*9160*/  MUFU.EX2 R12, R12 ;  /* 0x0000000c000c7308 */ /* 0x000e700000000800 */
[----:B------:R-:W2:Y:S08]  /*9170*/  MUFU.EX2 R176, R176 ;  /* 0x000000b000b07308 */ /* 0x000eb00000000800 */
[----:B------:R-:W3:Y:S01]  /*9180*/  MUFU.EX2 R178, R178 ;  /* 0x000000b200b27308 */ /* 0x000ee20000000800 */
[----:B-1----:R-:W-:-:S07]  /*9190*/  FFMA.FTZ R15, R12, R15, R21 ;  /* 0x0000000f0c0f7223 */ /* 0x002fce0000010015 */
[----:B------:R-:W-:Y:S01]  /*91a0*/  MUFU.EX2 R169, R169 ;  /* 0x000000a900a97308 */ /* 0x000fe20000000800 */
[C---:B--2---:R-:W-:Y:S01]  /*91b0*/  FADD.FTZ R15, R176.reuse, R15 ;  /* 0x0000000fb00f7221 */ /* 0x044fe20000010000 */
[----:B------:R-:W-:-:S06]  /*91c0*/  F2FP.F16.F32.PACK_AB R176, R176, R21 ;  /* 0x00000015b0b0723e */ /* 0x000fcc00000000ff */
[----:B------:R-:W-:Y:S01]  /*91d0*/  MUFU.EX2 R173, R173 ;  /* 0x000000ad00ad7308 */ /* 0x000fe20000000800 */
[----:B------:R-:W-:Y:S02]  /*91e0*/  WARPGROUP.DEPBAR.LE gsb0, 0x0 ;  /* 0x00008000000079c5 */ /* 0x000fe40000010000 */
[----:B------:R-:W-:Y:S01]  /*91f0*/  WARPGROUP.ARRIVE ;  /* 0x00000000000079c5 */ /* 0x000fe20000000000 */
[-CC-:B------:R-:W-:Y:S01]  /*9200*/  FFMA.FTZ R180, R160, R11.reuse, -R20.reuse ;  /* 0x0000000ba0b47223 */ /* 0x180fe20000010814 */
[----:B------:R-:W-:-:S03]  /*9210*/  FFMA.FTZ R182, R164, R11, -R20 ;  /* 0x0000000ba4b67223 */ /* 0x000fc60000010814 */
[----:B------:R-:W-:Y:S01]  /*9220*/  MUFU.EX2 R161, R161 ;  /* 0x000000a100a17308 */ /* 0x000fe20000000800 */
[----:B------:R-:W-:Y:S01]  /*9230*/  HGMMA.64x128x16.F32 R24, R184, gdesc[UR8].tnspB, R24, gsb0 ;  /* 0x41e00008b8187df0 */ /* 0x000fe20008000818 */
[----:B------:R-:W-:Y:S01]  /*9240*/  UIADD3 UR10, UR6, 0x180, URZ ;  /* 0x00000180060a7890 */ /* 0x000fe2000fffe03f */
[----:B------:R-:W-:-:S05]  /*9250*/  UMOV UR11, 0x40000040 ;  /* 0x40000040000b7882 */ /* 0x000fca0000000000 */
[----:B------:R-:W-:Y:S08]  /*9260*/  MUFU.EX2 R180, R180 ;  /* 0x000000b400b47308 */ /* 0x000ff00000000800 */
        /* <DEDUP_REMOVED lines=16> */
[----:B------:R-:W-:Y:S01]  /*9370*/  MUFU.EX2 R89, R89 ;  /* 0x0000005900597308 */ /* 0x000fe20000000800 */
[----:B------:R-:W-:-:S02]  /*9380*/  WARPGROUP.DEPBAR.LE gsb0, 0x0 ;  /* 0x00008000000079c5 */ /* 0x000fc40000010000 */
[----:B------:R-:W-:Y:S01]  /*9390*/  WARPGROUP.ARRIVE ;  /* 0x00000000000079c5 */ /* 0x000fe20000000000 */
[--C-:B------:R-:W-:Y:S01]  /*93a0*/  FFMA.FTZ R184, R152, R11, -R20.reuse ;  /* 0x0000000b98b87223 */ /* 0x100fe20000010814 */
[----:B------:R-:W-:Y:S01]  /*93b0*/  FMNMX.FTZ R152, R170, R13, !PT ;  /* 0x0000000daa987209 */ /* 0x000fe20007810000 */
[----:B------:R-:W-:Y:S02]  /*93c0*/  FFMA.FTZ R186, R156, R11, -R20 ;  /* 0x0000000b9cba7223 */ /* 0x000fe40000010814 */
[----:B------:R-:W-:Y:S01]  /*93d0*/  MUFU.EX2 R92, R92 ;  /* 0x0000005c005c7308 */ /* 0x000fe20000000800 */
[----:B------:R-:W-:Y:S01]  /*93e0*/  HGMMA.64x128x16.F32 R24, R188, gdesc[UR8].tnspB, R24, gsb0 ;  /* 0x41e00008bc187df0 */ /* 0x000fe20008000818 */
[----:B------:R-:W-:Y:S01]  /*93f0*/  UIADD3 UR10, UR6, 0x200, URZ ;  /* 0x00000200060a7890 */ /* 0x000fe2000fffe03f */
[----:B------:R-:W-:Y:S01]  /*9400*/  FMNMX.FTZ R153, R171, R152, !PT ;  /* 0x00000098ab997209 */ /* 0x000fe20007810000 */
[----:B------:R-:W-:-:S03]  /*9410*/  UMOV UR11, 0x40000040 ;  /* 0x40000040000b7882 */ /* 0x000fc60000000000 */
[----:B------:R-:W-:Y:S01]  /*9420*/  FMNMX.FTZ R152, R174, R153, !PT ;  /* 0x00000099ae987209 */ /* 0x000fe20007810000 */
[----:B------:R-:W-:Y:S01]  /*9430*/  FFMA.FTZ R153, R157, R11, -R20 ;  /* 0x0000000b9d997223 */ /* 0x000fe20000010814 */
[----:B------:R-:W-:Y:S02]  /*9440*/  MUFU.EX2 R184, R184 ;  /* 0x000000b800b87308 */ /* 0x000fe40000000800 */
[----:B------:R-:W-:-:S04]  /*9450*/  FMNMX.FTZ R157, R175, R152, !PT ;  /* 0x00000098af9d7209 */ /* 0x000fc80007810000 */
[----:B------:R-:W-:Y:S02]  /*9460*/  FMNMX.FTZ R152, R162, R157, !PT ;  /* 0x0000009da2987209 */ /* 0x000fe40007810000 */
[----:B------:R-:W-:Y:S02]  /*9470*/  MUFU.EX2 R186, R186 ;  /* 0x000000ba00ba7308 */ /* 0x000fe40000000800 */
[----:B------:R-:W-:-:S06]  /*9480*/  FMNMX.FTZ R157, R163, R152, !PT ;  /* 0x00000098a39d7209 */ /* 0x000fcc0007810000 */
[----:B------:R-:W-:Y:S01]  /*9490*/  MUFU.EX2 R153, R153 ;  /* 0x0000009900997308 */ /* 0x000fe20000000800 */
[----:B------:R-:W-:Y:S02]  /*94a0*/  WARPGROUP.DEPBAR.LE gsb0, 0x0 ;  /* 0x00008000000079c5 */ /* 0x000fe40000010000 */
[----:B------:R-:W-:Y:S01]  /*94b0*/  WARPGROUP.ARRIVE ;  /* 0x00000000000079c5 */ /* 0x000fe20000000000 */
[--C-:B------:R-:W-:Y:S01]  /*94c0*/  FFMA.FTZ R188, R144, R11, -R20.reuse ;  /* 0x0000000b90bc7223 */ /* 0x100fe20000010814 */
[----:B------:R-:W-:Y:S01]  /*94d0*/  FMNMX.FTZ R144, R166, R157, !PT ;  /* 0x0000009da6907209 */ /* 0x000fe20007810000 */
[----:B------:R-:W-:-:S03]  /*94e0*/  FFMA.FTZ R190, R148, R11, -R20 ;  /* 0x0000000b94be7223 */ /* 0x000fc60000010814 */
[----:B------:R-:W-:Y:S01]  /*94f0*/  HGMMA.64x128x16.F32 R24, R192, gdesc[UR8].tnspB, R24, gsb0 ;  /* 0x41e00008c0187df0 */ /* 0x000fe20008000818 */
[----:B------:R-:W-:Y:S01]  /*9500*/  UIADD3 UR10, UR6, 0x280, URZ ;  /* 0x00000280060a7890 */ /* 0x000fe2000fffe03f */
[----:B------:R-:W-:Y:S01]  /*9510*/  FMNMX.FTZ R157, R167, R144, !PT ;  /* 0x00000090a79d7209 */ /* 0x000fe20007810000 */
[----:B------:R-:W-:Y:S01]  /*9520*/  UMOV UR11, 0x40000040 ;  /* 0x40000040000b7882 */ /* 0x000fe20000000000 */
[----:B------:R-:W-:Y:S02]  /*9530*/  MUFU.EX2 R188, R188 ;  /* 0x000000bc00bc7308 */ /* 0x000fe40000000800 */
[----:B------:R-:W-:-:S04]  /*9540*/  FMNMX.FTZ R144, R154, R157, !PT ;  /* 0x0000009d9a907209 */ /* 0x000fc80007810000 */
[----:B------:R-:W-:Y:S02]  /*9550*/  FMNMX.FTZ R157, R155, R144, !PT ;  /* 0x000000909b9d7209 */ /* 0x000fe40007810000 */
[----:B------:R-:W-:Y:S02]  /*9560*/  MUFU.EX2 R190, R190 ;  /* 0x000000be00be7308 */ /* 0x000fe40000000800 */
[----:B------:R-:W-:-:S04]  /*9570*/  FMNMX.FTZ R144, R158, R157, !PT ;  /* 0x0000009d9e907209 */ /* 0x000fc80007810000 */
[----:B------:R-:W-:-:S04]  /*9580*/  FMNMX.FTZ R157, R159, R144, !PT ;  /* 0x000000909f9d7209 */ /* 0x000fc80007810000 */
[----:B------:R-:W-:-:S04]  /*9590*/  FMNMX.FTZ R144, R146, R157, !PT ;  /* 0x0000009d92907209 */ /* 0x000fc80007810000 */
[----:B------:R-:W-:Y:S01]  /*95a0*/  FMNMX.FTZ R157, R147, R144, !PT ;  /* 0x00000090939d7209 */ /* 0x000fe20007810000 */
        /* <DEDUP_REMOVED lines=21> */
[-CC-:B------:R-:W-:Y:S01]  /*9700*/  FFMA.FTZ R157, R129, R11.reuse, -R20.reuse ;  /* 0x0000000b819d7223 */ /* 0x180fe20000010814 */
[----:B------:R-:W-:Y:S02]  /*9710*/  FFMA.FTZ R198, R132, R11, -R20 ;  /* 0x0000000b84c67223 */ /* 0x000fe40000010814 */
        /* <DEDUP_REMOVED lines=8> */
[----:B------:R-:W-:Y:S01]  /*97a0*/  FMNMX.FTZ R128, R126, R129, !PT ;  /* 0x000000817e807209 */ /* 0x000fe20007810000 */
[----:B------:R-:W-:-:S03]  /*97b0*/  FFMA.FTZ R129, R133, R11, -R20 ;  /* 0x0000000b85817223 */ /* 0x000fc60000010814 */
[----:B------:R-:W-:Y:S02]  /*97c0*/  FMNMX.FTZ R133, R127, R128, !PT ;  /* 0x000000807f857209 */ /* 0x000fe40007810000 */
[----:B------:R-:W-:Y:S02]  /*97d0*/  MUFU.EX2 R198, R198 ;  /* 0x000000c600c67308 */ /* 0x000fe40000000800 */
[----:B------:R-:W-:-:S04]  /*97e0*/  FMNMX.FTZ R128, R114, R133, !PT ;  /* 0x0000008572807209 */ /* 0x000fc80007810000 */
[----:B------:R-:W-:Y:S02]  /*97f0*/  FMNMX.FTZ R133, R115, R128, !PT ;  /* 0x0000008073857209 */ /* 0x000fe40007810000 */
        /* <DEDUP_REMOVED lines=24> */
[----:B------:R-:W-:Y:S01]  /*9980*/  FMNMX.FTZ R133, R103, R112, !PT ;  /* 0x0000007067857209 */ /* 0x000fe20007810000 */
[----:B------:R-:W-:Y:S01]  /*9990*/  UIADD3 UR10, UR6, 0x480, URZ ;  /* 0x00000480060a7890 */ /* 0x000fe2000fffe03f */
[----:B------:R-:W-:Y:S01]  /*99a0*/  MUFU.EX2 R204, R204 ;  /* 0x000000cc00cc7308 */ /* 0x000fe20000000800 */
[----:B------:R-:W-:Y:S01]  /*99b0*/  UMOV UR11, 0x40000040 ;  /* 0x40000040000b7882 */ /* 0x000fe20000000000 */
[----:B------:R-:W-:-:S04]  /*99c0*/  FMNMX.FTZ R112, R90, R133, !PT ;  /* 0x000000855a707209 */ /* 0x000fc80007810000 */
[----:B------:R-:W-:Y:S02]  /*99d0*/  FMNMX.FTZ R133, R91, R112, !PT ;  /* 0x000000705b857209 */ /* 0x000fe40007810000 */
[----:B------:R-:W-:Y:S02]  /*99e0*/  MUFU.EX2 R206, R206 ;  /* 0x000000ce00ce7308 */ /* 0x000fe40000000800 */
[----:B------:R-:W-:-:S04]  /*99f0*/  FMNMX.FTZ R112, R94, R133, !PT ;  /* 0x000000855e707209 */ /* 0x000fc80007810000 */
[----:B------:R-:W-:-:S05]  /*9a00*/  FMNMX.FTZ R112, R95, R112, !PT ;  /* 0x000000705f707209 */ /* 0x000fca0007810000 */
[----:B------:R-:W1:Y:S02]  /*9a10*/  SHFL.BFLY PT, R133, R112, 0x2, 0x1f ;  /* 0x0c401f0070857f89 */ /* 0x000e6400000e0000 */
[----:B-1----:R-:W-:Y:S01]  /*9a20*/  FMNMX.FTZ R133, R112, R133, !PT ;  /* 0x0000008570857209 */ /* 0x002fe20007810000 */
[-CC-:B------:R-:W-:Y:S01]  /*9a30*/  FFMA.FTZ R112, R93, R11.reuse, -R20.reuse ;  /* 0x0000000b5d707223 */ /* 0x180fe20000010814 */
[----:B------:R-:W-:Y:S02]  /*9a40*/  WARPGROUP.DEPBAR.LE gsb0, 0x0 ;  /* 0x00008000000079c5 */ /* 0x000fe40000010000 */
[----:B------:R-:W-:Y:S01]  /*9a50*/  WARPGROUP.ARRIVE ;  /* 0x00000000000079c5 */ /* 0x000fe20000000000 */
[-CC-:B------:R-:W-:Y:S01]  /*9a60*/  FFMA.FTZ R210, R108, R11.reuse, -R20.reuse ;  /* 0x0000000b6cd27223 */ /* 0x180fe20000010814 */
[-CC-:B------:R-:W-:Y:S01]  /*9a70*/  FFMA.FTZ R208, R104, R11.reuse, -R20.reuse ;  /* 0x0000000b68d07223 */ /* 0x180fe20000010814 */
[----:B------:R-:W1:Y:S01]  /*9a80*/  SHFL.BFLY PT, R108, R133, 0x1, 0x1f ;  /* 0x0c201f00856c7f89 */ /* 0x000e6200000e0000 */
[----:B------:R-:W-:-:S02]  /*9a90*/  FFMA.FTZ R104, R88, R11, -R20 ;  /* 0x0000000b58687223 */ /* 0x000fc40000010814 */
[----:B------:R-:W-:Y:S01]  /*9aa0*/  HGMMA.64x128x16.F32 R24, R212, gdesc[UR8].tnspB, R24, gsb0 ;  /* 0x41e00008d4187df0 */ /* 0x000fe20008000818 */
[----:B------:R-:W-:Y:S01]  /*9ab0*/  UIADD3 UR10, UR6, 0x500, URZ ;  /* 0x00000500060a7890 */ /* 0x000fe2000fffe03f */
[----:B------:R-:W-:Y:S01]  /*9ac0*/  MUFU.EX2 R208, R208 ;  /* 0x000000d000d07308 */ /* 0x000fe20000000800 */
[----:B------:R-:W-:Y:S01]  /*9ad0*/  UMOV UR11, 0x40000040 ;  /* 0x40000040000b7882 */ /* 0x000fe20000000000 */
[----:B------:R-:W-:-:S06]  /*9ae0*/  UIADD3 UR6, UR60, -0x1, URZ ;  /* 0xffffffff3c067890 */ /* 0x000fcc000fffe03f */
[----:B------:R-:W-:Y:S01]  /*9af0*/  MUFU.EX2 R210, R210 ;  /* 0x000000d200d27308 */ /* 0x000fe20000000800 */
[----:B------:R-:W-:-:S07]  /*9b00*/  UMOV UR60, UR6 ;  /* 0x00000006003c7c82 */ /* 0x000fce0008000000 */
[----:B------:R-:W-:Y:S01]  /*9b10*/  MUFU.EX2 R104, R104 ;  /* 0x0000006800687308 */ /* 0x000fe20000000800 */
[----:B-1----:R-:W-:Y:S01]  /*9b20*/  FMNMX.FTZ R88, R133, R108, !PT ;  /* 0x0000006c85587209 */ /* 0x002fe20007810000 */
[----:B------:R-:W-:-:S04]  /*9b30*/  IMAD.U32 R133, RZ, RZ, UR38 ;  /* 0x00000026ff857e24 */ /* 0x000fc8000f8e00ff */
[C---:B------:R-:W-:Y:S01]  /*9b40*/  FADD.FTZ R20, -R88.reuse, R13 ;  /* 0x0000000d58147221 */ /* 0x040fe20000010100 */
[-C--:B------:R-:W-:Y:S01]  /*9b50*/  FMUL.FTZ R108, R88, R11.reuse ;  /* 0x0000000b586c7220 */ /* 0x080fe20000410000 */
[----:B------:R1:W-:Y:S01]  /*9b60*/  MUFU.EX2 R13, R112 ;  /* 0x00000070000d7308 */ /* 0x0003e20000000800 */
[----:B------:R-:W-:Y:S01]  /*9b70*/  @!P1 LEA R133, R133, UR39, 0x3 ;  /* 0x0000002785859c11 */ /* 0x000fe2000f8e18ff */
[-C--:B------:R-:W-:Y:S01]  /*9b80*/  FMUL.FTZ R93, R20, R11.reuse ;  /* 0x0000000b145d7220 */ /* 0x080fe20000410000 */
[-CC-:B------:R-:W-:Y:S01]  /*9b90*/  FFMA.FTZ R20, R170, R11.reuse, -R108.reuse ;  /* 0x0000000baa147223 */ /* 0x180fe2000001086c */
[-CC-:B------:R-:W-:Y:S01]  /*9ba0*/  FFMA.FTZ R177, R171, R11.reuse, -R108.reuse ;  /* 0x0000000babb17223 */ /* 0x180fe2000001086c */
[-CC-:B------:R-:W-:Y:S01]  /*9bb0*/  FFMA.FTZ R179, R174, R11.reuse, -R108.reuse ;  /* 0x0000000baeb37223 */ /* 0x180fe2000001086c */
[-CC-:B------:R-:W-:Y:S01]  /*9bc0*/  FFMA.FTZ R181, R162, R11.reuse, -R108.reuse ;  /* 0x0000000ba2b57223 */ /* 0x180fe2000001086c */
[-CC-:B------:R-:W-:Y:S01]  /*9bd0*/  FFMA.FTZ R116, R163, R11.reuse, -R108.reuse ;  /* 0x0000000ba3747223 */ /* 0x180fe2000001086c */
[----:B------:R-:W-:Y:S01]  /*9be0*/  MUFU.EX2 R93, R93 ;  /* 0x0000005d005d7308 */ /* 0x000fe20000000800 */
[-CC-:B-1----:R-:W-:Y:S01]  /*9bf0*/  FFMA.FTZ R112, R175, R11.reuse, -R108.reuse ;  /* 0x0000000baf707223 */ /* 0x182fe2000001086c */
[-CC-:B------:R-:W-:Y:S01]  /*9c00*/  FFMA.FTZ R183, R166, R11.reuse, -R108.reuse ;  /* 0x0000000ba6b77223 */ /* 0x180fe2000001086c */
[-CC-:B------:R-:W-:Y:S01]  /*9c10*/  FFMA.FTZ R201, R122, R11.reuse, -R108.reuse ;  /* 0x0000000b7ac97223 */ /* 0x180fe2000001086c */
[-CC-:B------:R-:W-:Y:S01]  /*9c20*/  FFMA.FTZ R120, R167, R11.reuse, -R108.reuse ;  /* 0x0000000ba7787223 */ /* 0x180fe2000001086c */
[-CC-:B------:R-:W-:Y:S01]  /*9c30*/  FFMA.FTZ R195, R142, R11.reuse, -R108.reuse ;  /* 0x0000000b8ec37223 */ /* 0x180fe2000001086c */
[----:B---3--:R-:W-:Y:S01]  /*9c40*/  FADD.FTZ R142, R178, R15 ;  /* 0x0000000fb28e7221 */ /* 0x008fe20000010000 */
[-CC-:B------:R-:W-:Y:S01]  /*9c50*/  FFMA.FTZ R185, R154, R11.reuse, -R108.reuse ;  /* 0x0000000b9ab97223 */ /* 0x180fe2000001086c */
[----:B------:R-:W1:Y:S01]  /*9c60*/  MUFU.EX2 R20, R20 ;  /* 0x0000001400147308 */ /* 0x000e620000000800 */
[-CC-:B------:R-:W-:Y:S01]  /*9c70*/  FFMA.FTZ R124, R155, R11.reuse, -R108.reuse ;  /* 0x0000000b9b7c7223 */ /* 0x180fe2000001086c */
[-CC-:B------:R-:W-:Y:S01]  /*9c80*/  FFMA.FTZ R187, R158, R11.reuse, -R108.reuse ;  /* 0x0000000b9ebb7223 */ /* 0x180fe2000001086c */
[-CC-:B------:R-:W-:Y:S01]  /*9c90*/  FFMA.FTZ R128, R159, R11.reuse, -R108.reuse ;  /* 0x0000000b9f807223 */ /* 0x180fe2000001086c */
[-CC-:B------:R-:W-:Y:S01]  /*9ca0*/  FFMA.FTZ R205, R114, R11.reuse, -R108.reuse ;  /* 0x0000000b72cd7223 */ /* 0x180fe2000001086c */
[-CC-:B------:R-:W-:Y:S01]  /*9cb0*/  FFMA.FTZ R189, R146, R11.reuse, -R108.reuse ;  /* 0x0000000b92bd7223 */ /* 0x180fe2000001086c */
[-CC-:B------:R-:W-:Y:S01]  /*9cc0*/  FFMA.FTZ R207, R118, R11.reuse, -R108.reuse ;  /* 0x0000000b76cf7223 */ /* 0x180fe2000001086c */
[-CC-:B------:R-:W-:Y:S01]  /*9cd0*/  FFMA.FTZ R132, R147, R11.reuse, -R108.reuse ;  /* 0x0000000b93847223 */ /* 0x180fe2000001086c */
[----:B------:R-:W2:Y:S01]  /*9ce0*/  MUFU.EX2 R177, R177 ;  /* 0x000000b100b17308 */ /* 0x000ea20000000800 */
[-CC-:B------:R-:W-:Y:S01]  /*9cf0*/  FFMA.FTZ R191, R150, R11.reuse, -R108.reuse ;  /* 0x0000000b96bf7223 */ /* 0x180fe2000001086c */
[-CC-:B------:R-:W-:Y:S01]  /*9d00*/  FFMA.FTZ R209, R106, R11.reuse, -R108.reuse ;  /* 0x0000000b6ad17223 */ /* 0x180fe2000001086c */
[-CC-:B------:R-:W-:Y:S01]  /*9d10*/  FFMA.FTZ R136, R151, R11.reuse, -R108.reuse ;  /* 0x0000000b97887223 */ /* 0x180fe2000001086c */
[-CC-:B------:R-:W-:Y:S01]  /*9d20*/  FFMA.FTZ R127, R127, R11.reuse, -R108.reuse ;  /* 0x0000000b7f7f7223 */ /* 0x180fe2000001086c */
[-CC-:B------:R-:W-:Y:S01]  /*9d30*/  FFMA.FTZ R211, R110, R11.reuse, -R108.reuse ;  /* 0x0000000b6ed37223 */ /* 0x180fe2000001086c */
[-CC-:B------:R-:W-:Y:S01]  /*9d40*/  FFMA.FTZ R193, R138, R11.reuse, -R108.reuse ;  /* 0x0000000b8ac17223 */ /* 0x180fe2000001086c */
[-C--:B------:R-:W-:Y:S01]  /*9d50*/  FFMA.FTZ R138, R139, R11.reuse, -R108 ;  /* 0x0000000b8b8a7223 */ /* 0x080fe2000001086c */
[----:B------:R-:W3:Y:S01]  /*9d60*/  MUFU.EX2 R179, R179 ;  /* 0x000000b300b37308 */ /* 0x000ee20000000800 */
[----:B-1----:R-:W-:Y:S01]  /*9d70*/  FFMA.FTZ R14, R93, R14, R20 ;  /* 0x0000000e5d0e7223 */ /* 0x002fe20000010014 */
[-CC-:B------:R-:W-:Y:S01]  /*9d80*/  FFMA.FTZ R115, R115, R11.reuse, -R108.reuse ;  /* 0x0000000b73737223 */ /* 0x180fe2000001086c */
[-CC-:B------:R-:W-:Y:S01]  /*9d90*/  FFMA.FTZ R140, R143, R11.reuse, -R108.reuse ;  /* 0x0000000b8f8c7223 */ /* 0x180fe2000001086c */
[-CC-:B------:R-:W-:Y:S01]  /*9da0*/  FFMA.FTZ R197, R130, R11.reuse, -R108.reuse ;  /* 0x0000000b82c57223 */ /* 0x180fe2000001086c */
[-CC-:B------:R-:W-:Y:S01]  /*9db0*/  FFMA.FTZ R130, R131, R11.reuse, -R108.reuse ;  /* 0x0000000b83827223 */ /* 0x180fe2000001086c */
[-CC-:B------:R-:W-:Y:S01]  /*9dc0*/  FFMA.FTZ R199, R134, R11.reuse, -R108.reuse ;  /* 0x0000000b86c77223 */ /* 0x180fe2000001086c */
[-C--:B------:R-:W-:Y:S01]  /*9dd0*/  FFMA.FTZ R134, R135, R11.reuse, -R108 ;  /* 0x0000000b87867223 */ /* 0x080fe2000001086c */
[----:B------:R-:W1:Y:S01]  /*9de0*/  MUFU.EX2 R112, R112 ;  /* 0x0000007000707308 */ /* 0x000e620000000800 */
[----:B--2---:R-:W-:Y:S01]  /*9df0*/  FADD.FTZ R122, R177, R14 ;  /* 0x0000000eb17a7221 */ /* 0x004fe20000010000 */
[-C--:B------:R-:W-:Y:S01]  /*9e00*/  FFMA.FTZ R14, R123, R11.reuse, -R108 ;  /* 0x0000000b7b0e7223 */ /* 0x080fe2000001086c */
[----:B------:R-:W-:Y:S01]  /*9e10*/  FADD.FTZ R123, R169, R142 ;  /* 0x0000008ea97b7221 */ /* 0x000fe20000010000 */
[-CC-:B------:R-:W-:Y:S01]  /*9e20*/  FFMA.FTZ R203, R126, R11.reuse, -R108.reuse ;  /* 0x0000000b7ecb7223 */ /* 0x180fe2000001086c */
[-CC-:B------:R-:W-:Y:S01]  /*9e30*/  FFMA.FTZ R119, R119, R11.reuse, -R108.reuse ;  /* 0x0000000b77777223 */ /* 0x180fe2000001086c */
[-C--:B------:R-:W-:Y:S01]  /*9e40*/  FFMA.FTZ R107, R107, R11.reuse, -R108 ;  /* 0x0000000b6b6b7223 */ /* 0x080fe2000001086c */
[----:B------:R-:W-:Y:S01]  /*9e50*/  FADD.FTZ R142, R180, R123 ;  /* 0x0000007bb48e7221 */ /* 0x000fe20000010000 */
[----:B------:R-:W2:Y:S01]  /*9e60*/  MUFU.EX2 R181, R181 ;  /* 0x000000b500b57308 */ /* 0x000ea20000000800 */
[----:B---3--:R-:W-:Y:S01]  /*9e70*/  FADD.FTZ R15, R179, R122 ;  /* 0x0000007ab30f7221 */ /* 0x008fe20000010000 */
[-C--:B------:R-:W-:Y:S01]  /*9e80*/  FFMA.FTZ R111, R111, R11.reuse, -R108 ;  /* 0x0000000b6f6f7223 */ /* 0x080fe2000001086c */
[----:B------:R-:W-:Y:S01]  /*9e90*/  FADD.FTZ R123, R173, R142 ;  /* 0x0000008ead7b7221 */ /* 0x000fe20000010000 */
[-CC-:B------:R-:W-:Y:S01]  /*9ea0*/  FFMA.FTZ R99, R99, R11.reuse, -R108.reuse ;  /* 0x0000000b63637223 */ /* 0x180fe2000001086c */
[-CC-:B------:R-:W-:Y:S01]  /*9eb0*/  FFMA.FTZ R102, R102, R11.reuse, -R108.reuse ;  /* 0x0000000b66667223 */ /* 0x180fe2000001086c */
[-CC-:B------:R-:W-:Y:S01]  /*9ec0*/  FFMA.FTZ R103, R103, R11.reuse, -R108.reuse ;  /* 0x0000000b67677223 */ /* 0x180fe2000001086c */
[----:B------:R-:W-:Y:S01]  /*9ed0*/  FADD.FTZ R114, R182, R123 ;  /* 0x0000007bb6727221 */ /* 0x000fe20000010000 */
[----:B------:R-:W3:Y:S01]  /*9ee0*/  MUFU.EX2 R116, R116 ;  /* 0x0000007400747308 */ /* 0x000ee20000000800 */
[----:B-1----:R-:W-:Y:S01]  /*9ef0*/  FADD.FTZ R122, R112, R15 ;  /* 0x0000000f707a7221 */ /* 0x002fe20000010000 */
[-C--:B------:R-:W-:Y:S01]  /*9f00*/  FFMA.FTZ R90, R90, R11.reuse, -R108 ;  /* 0x0000000b5a5a7223 */ /* 0x080fe2000001086c */
[----:B------:R-:W-:Y:S01]  /*9f10*/  FADD.FTZ R123, R161, R114 ;  /* 0x00000072a17b7221 */ /* 0x000fe20000010000 */
[-CC-:B------:R-:W-:Y:S01]  /*9f20*/  FFMA.FTZ R91, R91, R11.reuse, -R108.reuse ;  /* 0x0000000b5b5b7223 */ /* 0x180fe2000001086c */
[-CC-:B------:R-:W-:Y:S01]  /*9f30*/  FFMA.FTZ R94, R94, R11.reuse, -R108.reuse ;  /* 0x0000000b5e5e7223 */ /* 0x180fe2000001086c */
[----:B------:R-:W-:Y:S01]  /*9f40*/  FFMA.FTZ R95, R95, R11, -R108 ;  /* 0x0000000b5f5f7223 */ /* 0x000fe2000001086c */
[----:B------:R-:W-:Y:S01]  /*9f50*/  F2FP.F16.F32.PACK_AB R177, R177, R20 ;  /* 0x00000014b1b1723e */ /* 0x000fe200000000ff */
[----:B------:R-:W1:Y:S01]  /*9f60*/  MUFU.EX2 R183, R183 ;  /* 0x000000b700b77308 */ /* 0x000e620000000800 */
[----:B--2---:R-:W-:Y:S01]  /*9f70*/  FADD.FTZ R15, R181, R122 ;  /* 0x0000007ab50f7221 */ /* 0x004fe20000010000 */
[----:B------:R-:W-:Y:S01]  /*9f80*/  F2FP.F16.F32.PACK_AB R179, R112, R179 ;  /* 0x000000b370b3723e */ /* 0x000fe200000000ff */
[----:B------:R-:W-:Y:S01]  /*9f90*/  @!P1 VIADD R133, R133, 0x34840 ;  /* 0x0003484085859836 */ /* 0x000fe20000000000 */
[----:B------:R-:W-:-:S02]  /*9fa0*/  IADD3 R131, -R227, 0xb, RZ ;  /* 0x0000000be3837810 */ /* 0x000fc40007ffe1ff */
[----:B------:R-:W-:Y:S02]  /*9fb0*/  F2FP.F16.F32.PACK_AB R178, R169, R178 ;  /* 0x000000b2a9b2723e */ /* 0x000fe400000000ff */
[----:B------:R-:W2:Y:S01]  /*9fc0*/  MUFU.EX2 R120, R120 ;  /* 0x0000007800787308 */ /* 0x000ea20000000800 */
[C---:B---3--:R-:W-:Y:S01]  /*9fd0*/  FADD.FTZ R122, R116.reuse, R15 ;  /* 0x0000000f747a7221 */ /* 0x048fe20000010000 */
[----:B------:R-:W-:Y:S02]  /*9fe0*/  F2FP.F16.F32.PACK_AB R181, R116, R181 ;  /* 0x000000b574b5723e */ /* 0x000fe400000000ff */
[----:B------:R-:W-:Y:S02]  /*9ff0*/  @!P1 PRMT R133, RZ, 0x654, R133 ;  /* 0x00000654ff859816 */ /* 0x000fe40000000085 */
[----:B------:R-:W-:Y:S02]  /*a000*/  F2FP.F16.F32.PACK_AB R180, R173, R180 ;  /* 0x000000b4adb4723e */ /* 0x000fe400000000ff */
[----:B------:R-:W3:Y:S01]  /*a010*/  MUFU.EX2 R185, R185 ;  /* 0x000000b900b97308 */ /* 0x000ee20000000800 */
[----:B-1----:R-:W-:Y:S01]  /*a020*/  FADD.FTZ R15, R183, R122 ;  /* 0x0000007ab70f7221 */ /* 0x002fe20000010000 */
[----:B------:R-:W-:Y:S01]  /*a030*/  FADD.FTZ R122, R184, R123 ;  /* 0x0000007bb87a7221 */ /* 0x000fe20000010000 */
[----:B------:R-:W-:-:S02]  /*a040*/  F2FP.F16.F32.PACK_AB R182, R161, R182 ;  /* 0x000000b6a1b6723e */ /* 0x000fc400000000ff */
[C---:B------:R-:W-:Y:S01]  /*a050*/  F2FP.F16.F32.PACK_AB R184, R165.reuse, R184 ;  /* 0x000000b8a5b8723e */ /* 0x040fe200000000ff */
[----:B------:R-:W-:Y:S02]  /*a060*/  FADD.FTZ R123, R165, R122 ;  /* 0x0000007aa57b7221 */ /* 0x000fe40000010000 */
[----:B------:R-:W1:Y:S01]  /*a070*/  MUFU.EX2 R124, R124 ;  /* 0x0000007c007c7308 */ /* 0x000e620000000800 */
[----:B--2---:R-:W-:Y:S01]  /*a080*/  FADD.FTZ R118, R120, R15 ;  /* 0x0000000f78767221 */ /* 0x004fe20000010000 */
[----:B------:R-:W-:Y:S01]  /*a090*/  FADD.FTZ R110, R186, R123 ;  /* 0x0000007bba6e7221 */ /* 0x000fe20000010000 */
[----:B------:R-:W-:Y:S02]  /*a0a0*/  F2FP.F16.F32.PACK_AB R183, R120, R183 ;  /* 0x000000b778b7723e */ /* 0x000fe400000000ff */
[----:B------:R-:W-:-:S03]  /*a0b0*/  F2FP.F16.F32.PACK_AB R186, R153, R186 ;  /* 0x000000ba99ba723e */ /* 0x000fc600000000ff */
[----:B------:R-:W2:Y:S01]  /*a0c0*/  MUFU.EX2 R187, R187 ;  /* 0x000000bb00bb7308 */ /* 0x000ea20000000800 */
[----:B---3--:R-:W-:-:S07]  /*a0d0*/  FADD.FTZ R15, R185, R118 ;  /* 0x00000076b90f7221 */ /* 0x008fce0000010000 */
[----:B------:R-:W3:Y:S01]  /*a0e0*/  MUFU.EX2 R128, R128 ;  /* 0x0000008000807308 */ /* 0x000ee20000000800 */
[----:B-1----:R-:W-:Y:S01]  /*a0f0*/  FADD.FTZ R106, R124, R15 ;  /* 0x0000000f7c6a7221 */ /* 0x002fe20000010000 */
[----:B------:R-:W-:Y:S01]  /*a100*/  FFMA.FTZ R15, R98, R11, -R108 ;  /* 0x0000000b620f7223 */ /* 0x000fe2000001086c */
[----:B------:R-:W-:-:S05]  /*a110*/  F2FP.F16.F32.PACK_AB R185, R124, R185 ;  /* 0x000000b97cb9723e */ /* 0x000fca00000000ff */
[----:B------:R-:W1:Y:S01]  /*a120*/  MUFU.EX2 R189, R189 ;  /* 0x000000bd00bd7308 */ /* 0x000e620000000800 */
[----:B--2---:R-:W-:Y:S01]  /*a130*/  FADD.FTZ R123, R187, R106 ;  /* 0x0000006abb7b7221 */ /* 0x004fe20000010000 */
[----:B------:R-:W-:Y:S02]  /*a140*/  WARPGROUP.DEPBAR.LE gsb0, 0x0 ;  /* 0x00008000000079c5 */ /* 0x000fe40000010000 */
[----:B------:R-:W-:Y:S01]  /*a150*/  WARPGROUP.ARRIVE ;  /* 0x00000000000079c5 */ /* 0x000fe20000000000 */
[----:B------:R-:W-:Y:S02]  /*a160*/  F2FP.F16.F32.PACK_AB R212, R97, R96 ;  /* 0x0000006061d4723e */ /* 0x000fe400000000ff */
[----:B------:R-:W-:Y:S01]  /*a170*/  F2FP.F16.F32.PACK_AB R214, R101, R100 ;  /* 0x0000006465d6723e */ /* 0x000fe200000000ff */
[----:B------:R-:W2:Y:S01]  /*a180*/  MUFU.EX2 R132, R132 ;  /* 0x0000008400847308 */ /* 0x000ea20000000800 */
[C---:B---3--:R-:W-:Y:S01]  /*a190*/  FADD.FTZ R106, R128.reuse, R123 ;  /* 0x0000007b806a7221 */ /* 0x048fe20000010000 */
[----:B------:R-:W-:Y:S01]  /*a1a0*/  HGMMA.64x128x16.F32 R24, R216, gdesc[UR8].tnspB, R24, gsb0 ;  /* 0x41e00008d8187df0 */ /* 0x000fe20008000818 */
[----:B------:R-:W-:-:S05]  /*a1b0*/  F2FP.F16.F32.PACK_AB R187, R128, R187 ;  /* 0x000000bb80bb723e */ /* 0x000fca00000000ff */
[----:B------:R-:W3:Y:S01]  /*a1c0*/  MUFU.EX2 R191, R191 ;  /* 0x000000bf00bf7308 */ /* 0x000ee20000000800 */
[----:B-1----:R-:W-:-:S07]  /*a1d0*/  FADD.FTZ R123, R189, R106 ;  /* 0x0000006abd7b7221 */ /* 0x002fce0000010000 */
[----:B------:R1:W-:Y:S01]  /*a1e0*/  MUFU.EX2 R114, R127 ;  /* 0x0000007f00727308 */ /* 0x0003e20000000800 */
[C---:B--2---:R-:W-:Y:S01]  /*a1f0*/  FADD.FTZ R106, R132.reuse, R123 ;  /* 0x0000007b846a7221 */ /* 0x044fe20000010000 */
[----:B------:R-:W-:-:S06]  /*a200*/  F2FP.F16.F32.PACK_AB R189, R132, R189 ;  /* 0x000000bd84bd723e */ /* 0x000fcc00000000ff */
[----:B------:R-:W2:Y:S01]  /*a210*/  MUFU.EX2 R136, R136 ;  /* 0x0000008800887308 */ /* 0x000ea20000000800 */
[----:B-1----:R-:W-:-:S04]  /*a220*/  FADD.FTZ R127, R153, R110 ;  /* 0x0000006e997f7221 */ /* 0x002fc80000010000 */
[----:B------:R-:W-:Y:S01]  /*a230*/  FADD.FTZ R110, R188, R127 ;  /* 0x0000007fbc6e7221 */ /* 0x000fe20000010000 */
[C---:B------:R-:W-:Y:S02]  /*a240*/  F2FP.F16.F32.PACK_AB R188, R145.reuse, R188 ;  /* 0x000000bc91bc723e */ /* 0x040fe400000000ff */
[----:B------:R-:W1:Y:S01]  /*a250*/  MUFU.EX2 R193, R193 ;  /* 0x000000c100c17308 */ /* 0x000e620000000800 */
[----:B------:R-:W-:-:S04]  /*a260*/  FADD.FTZ R127, R145, R110 ;  /* 0x0000006e917f7221 */ /* 0x000fc80000010000 */
[----:B------:R-:W-:Y:S01]  /*a270*/  FADD.FTZ R110, R190, R127 ;  /* 0x0000007fbe6e7221 */ /* 0x000fe20000010000 */
[C---:B------:R-:W-:Y:S02]  /*a280*/  F2FP.F16.F32.PACK_AB R190, R149.reuse, R190 ;  /* 0x000000be95be723e */ /* 0x040fe400000000ff */
[----:B------:R-:W4:Y:S01]  /*a290*/  MUFU.EX2 R138, R138 ;  /* 0x0000008a008a7308 */ /* 0x000f220000000800 */
[----:B------:R-:W-:-:S04]  /*a2a0*/  FADD.FTZ R123, R149, R110 ;  /* 0x0000006e957b7221 */ /* 0x000fc80000010000 */
[----:B------:R-:W-:Y:S01]  /*a2b0*/  FADD.FTZ R108, R192, R123 ;  /* 0x0000007bc06c7221 */ /* 0x000fe20000010000 */
[----:B------:R-:W-:Y:S02]  /*a2c0*/  F2FP.F16.F32.PACK_AB R192, R137, R192 ;  /* 0x000000c089c0723e */ /* 0x000fe400000000ff */
[----:B------:R-:W5:Y:S08]  /*a2d0*/  MUFU.EX2 R195, R195 ;  /* 0x000000c300c37308 */ /* 0x000f700000000800 */
[----:B------:R3:W-:Y:S08]  /*a2e0*/  MUFU.EX2 R98, R115 ;  /* 0x0000007300627308 */ /* 0x0007f00000000800 */
[----:B------:R-:W5:Y:S01]  /*a2f0*/  MUFU.EX2 R140, R140 ;  /* 0x0000008c008c7308 */ /* 0x000f620000000800 */
[----:B---3--:R-:W-:Y:S01]  /*a300*/  FADD.FTZ R115, R191, R106 ;  /* 0x0000006abf737221 */ /* 0x008fe20000010000 */
[----:B--2---:R-:W-:-:S03]  /*a310*/  F2FP.F16.F32.PACK_AB R191, R136, R191 ;  /* 0x000000bf88bf723e */ /* 0x004fc600000000ff */
[----:B------:R-:W-:Y:S01]  /*a320*/  FADD.FTZ R110, R136, R115 ;  /* 0x00000073886e7221 */ /* 0x000fe20000010000 */
[----:B------:R-:W-:Y:S02]  /*a330*/  FADD.FTZ R115, R137, R108 ;  /* 0x0000006c89737221 */ /* 0x000fe40000010000 */
[----:B------:R-:W2:Y:S01]  /*a340*/  MUFU.EX2 R197, R197 ;  /* 0x000000c500c57308 */ /* 0x000ea20000000800 */
[----:B-1----:R-:W-:Y:S01]  /*a350*/  FADD.FTZ R21, R193, R110 ;  /* 0x0000006ec1157221 */ /* 0x002fe20000010000 */
[----:B------:R-:W-:Y:S01]  /*a360*/  FADD.FTZ R110, R194, R115 ;  /* 0x00000073c26e7221 */ /* 0x000fe20000010000 */
[C---:B----4-:R-:W-:Y:S02]  /*a370*/  F2FP.F16.F32.PACK_AB R193, R138.reuse, R193 ;  /* 0x000000c18ac1723e */ /* 0x050fe400000000ff */
[----:B------:R-:W-:Y:S01]  /*a380*/  FADD.FTZ R108, R138, R21 ;  /* 0x000000158a6c7221 */ /* 0x000fe20000010000 */
[C---:B------:R-:W-:Y:S01]  /*a390*/  FADD.FTZ R115, R141.reuse, R110 ;  /* 0x0000006e8d737221 */ /* 0x040fe20000010000 */
[----:B------:R-:W-:Y:S01]  /*a3a0*/  F2FP.F16.F32.PACK_AB R194, R141, R194 ;  /* 0x000000c28dc2723e */ /* 0x000fe200000000ff */
[----:B------:R-:W1:Y:S01]  /*a3b0*/  MUFU.EX2 R130, R130 ;  /* 0x0000008200827308 */ /* 0x000e620000000800 */
[----:B-----5:R-:W-:Y:S01]  /*a3c0*/  FADD.FTZ R21, R195, R108 ;  /* 0x0000006cc3157221 */ /* 0x020fe20000010000 */
[----:B------:R-:W-:Y:S01]  /*a3d0*/  FADD.FTZ R110, R196, R115 ;  /* 0x00000073c46e7221 */ /* 0x000fe20000010000 */
[----:B------:R-:W-:-:S02]  /*a3e0*/  F2FP.F16.F32.PACK_AB R195, R140, R195 ;  /* 0x000000c38cc3723e */ /* 0x000fc400000000ff */
[----:B------:R-:W-:Y:S01]  /*a3f0*/  FADD.FTZ R108, R140, R21 ;  /* 0x000000158c6c7221 */ /* 0x000fe20000010000 */
[C---:B------:R-:W-:Y:S01]  /*a400*/  FADD.FTZ R115, R157.reuse, R110 ;  /* 0x0000006e9d737221 */ /* 0x040fe20000010000 */
[----:B------:R-:W-:Y:S01]  /*a410*/  F2FP.F16.F32.PACK_AB R196, R157, R196 ;  /* 0x000000c49dc4723e */ /* 0x000fe200000000ff */
[----:B------:R-:W3:Y:S01]  /*a420*/  MUFU.EX2 R199, R199 ;  /* 0x000000c700c77308 */ /* 0x000ee20000000800 */
[----:B--2---:R-:W-:Y:S01]  /*a430*/  FADD.FTZ R21, R197, R108 ;  /* 0x0000006cc5157221 */ /* 0x004fe20000010000 */
[----:B------:R-:W-:Y:S01]  /*a440*/  FADD.FTZ R110, R198, R115 ;  /* 0x00000073c66e7221 */ /* 0x000fe20000010000 */
[----:B------:R-:W-:-:S05]  /*a450*/  F2FP.F16.F32.PACK_AB R198, R129, R198 ;  /* 0x000000c681c6723e */ /* 0x000fca00000000ff */
[----:B------:R-:W2:Y:S01]  /*a460*/  MUFU.EX2 R134, R134 ;  /* 0x0000008600867308 */ /* 0x000ea20000000800 */
[C---:B-1----:R-:W-:Y:S01]  /*a470*/  FADD.FTZ R108, R130.reuse, R21 ;  /* 0x00000015826c7221 */ /* 0x042fe20000010000 */
[----:B------:R-:W-:-:S06]  /*a480*/  F2FP.F16.F32.PACK_AB R197, R130, R197 ;  /* 0x000000c582c5723e */ /* 0x000fcc00000000ff */
[----:B------:R-:W1:Y:S01]  /*a490*/  MUFU.EX2 R201, R201 ;  /* 0x000000c900c97308 */ /* 0x000e620000000800 */
[----:B---3--:R-:W-:-:S07]  /*a4a0*/  FADD.FTZ R21, R199, R108 ;  /* 0x0000006cc7157221 */ /* 0x008fce0000010000 */
[----:B------:R-:W3:Y:S01]  /*a4b0*/  MUFU.EX2 R14, R14 ;  /* 0x0000000e000e7308 */ /* 0x000ee20000000800 */
[----:B--2---:R-:W-:-:S07]  /*a4c0*/  F2FP.F16.F32.PACK_AB R199, R134, R199 ;  /* 0x000000c786c7723e */ /* 0x004fce00000000ff */
[----:B------:R-:W2:Y:S08]  /*a4d0*/  MUFU.EX2 R203, R203 ;  /* 0x000000cb00cb7308 */ /* 0x000eb00000000800 */
[----:B------:R4:W-:Y:S08]  /*a4e0*/  MUFU.EX2 R20, R107 ;  /* 0x0000006b00147308 */ /* 0x0009f00000000800 */
[----:B------:R-:W5:Y:S01]  /*a4f0*/  MUFU.EX2 R205, R205 ;  /* 0x000000cd00cd7308 */ /* 0x000f620000000800 */
[----:B----4-:R-:W-:Y:S01]  /*a500*/  FADD.FTZ R107, R129, R110 ;  /* 0x0000006e816b7221 */ /* 0x010fe20000010000 */
[----:B------:R-:W-:-:S03]  /*a510*/  FADD.FTZ R110, R134, R21 ;  /* 0x00000015866e7221 */ /* 0x000fc60000010000 */
[----:B------:R-:W-:Y:S01]  /*a520*/  FADD.FTZ R112, R200, R107 ;  /* 0x0000006bc8707221 */ /* 0x000fe20000010000 */
[----:B-1----:R-:W-:Y:S01]  /*a530*/  FADD.FTZ R21, R201, R110 ;  /* 0x0000006ec9157221 */ /* 0x002fe20000010000 */
[C---:B---3--:R-:W-:Y:S01]  /*a540*/  F2FP.F16.F32.PACK_AB R201, R14.reuse, R201 ;  /* 0x000000c90ec9723e */ /* 0x048fe200000000ff */
[----:B------:R-:W1:Y:S01]  /*a550*/  MUFU.EX2 R207, R207 ;  /* 0x000000cf00cf7308 */ /* 0x000e620000000800 */
[----:B------:R-:W-:Y:S01]  /*a560*/  FADD.FTZ R107, R121, R112 ;  /* 0x00000070796b7221 */ /* 0x000fe20000010000 */
[----:B------:R-:W-:Y:S01]  /*a570*/  FADD.FTZ R110, R14, R21 ;  /* 0x000000150e6e7221 */ /* 0x000fe20000010000 */
[----:B------:R-:W-:Y:S02]  /*a580*/  WARPGROUP.DEPBAR.LE gsb0, 0x0 ;  /* 0x00008000000079c5 */ /* 0x000fe40000010000 */
[----:B------:R-:W-:Y:S01]  /*a590*/  FADD.FTZ R112, R202, R107 ;  /* 0x0000006bca707221 */ /* 0x000fe20000010000 */
[----:B--2---:R-:W-:Y:S01]  /*a5a0*/  FADD.FTZ R21, R203, R110 ;  /* 0x0000006ecb157221 */ /* 0x004fe20000010000 */
[----:B------:R2:W-:Y:S06]  /*a5b0*/  BAR.ARV R131, 0x100 ;  /* 0x000400830000751d */ /* 0x0005ec0000002000 */
[----:B------:R-:W3:Y:S01]  /*a5c0*/  MUFU.EX2 R106, R119 ;  /* 0x00000077006a7308 */ /* 0x000ee20000000800 */
[----:B------:R-:W-:Y:S01]  /*a5d0*/  FADD.FTZ R107, R125, R112 ;  /* 0x000000707d6b7221 */ /* 0x000fe20000010000 */
[----:B------:R-:W-:Y:S01]  /*a5e0*/  FADD.FTZ R110, R114, R21 ;  /* 0x00000015726e7221 */ /* 0x000fe20000010000 */
[----:B------:R4:W-:Y:S01]  /*a5f0*/  @!P1 SYNCS.ARRIVE.TRANS64.RED.A1T0 RZ, [R133+URZ], RZ ;  /* 0x000000ff85ff99a7 */ /* 0x0009e2000810043f */
[----:B------:R-:W-:Y:S01]  /*a600*/  F2FP.F16.F32.PACK_AB R218, R13, R92 ;  /* 0x0000005c0dda723e */ /* 0x000fe200000000ff */
[----:B------:R-:W-:Y:S01]  /*a610*/  FADD.FTZ R112, R204, R107 ;  /* 0x0000006bcc707221 */ /* 0x000fe20000010000 */
[----:B------:R-:W-:Y:S01]  /*a620*/  F2FP.F16.F32.PACK_AB R200, R121, R200 ;  /* 0x000000c879c8723e */ /* 0x000fe200000000ff */
[----:B------:R-:W-:Y:S01]  /*a630*/  FMUL.FTZ R24, R24, R12 ;  /* 0x0000000c18187220 */ /* 0x000fe20000410000 */
[----:B------:R-:W3:Y:S01]  /*a640*/  MUFU.EX2 R209, R209 ;  /* 0x000000d100d17308 */ /* 0x000ee20000000800 */
[----:B------:R-:W-:Y:S01]  /*a650*/  FADD.FTZ R21, R113, R112 ;  /* 0x0000007071157221 */ /* 0x000fe20000010000 */
[----:B------:R-:W-:Y:S01]  /*a660*/  F2FP.F16.F32.PACK_AB R202, R125, R202 ;  /* 0x000000ca7dca723e */ /* 0x000fe200000000ff */
[----:B----4-:R-:W-:Y:S01]  /*a670*/  IMAD.U32 R133, RZ, RZ, UR7 ;  /* 0x00000007ff857e24 */ /* 0x010fe2000f8e00ff */
[----:B------:R-:W-:Y:S01]  /*a680*/  UMOV UR7, UR38 ;  /* 0x0000002600077c82 */ /* 0x000fe20008000000 */
[----:B------:R-:W-:Y:S01]  /*a690*/  FADD.FTZ R112, R206, R21 ;  /* 0x00000015ce707221 */ /* 0x000fe20000010000 */
[----:B------:R-:W-:Y:S01]  /*a6a0*/  F2FP.F16.F32.PACK_AB R203, R114, R203 ;  /* 0x000000cb72cb723e */ /* 0x000fe200000000ff */
[-C--:B------:R-:W-:Y:S01]  /*a6b0*/  FMUL.FTZ R25, R25, R12.reuse ;  /* 0x0000000c19197220 */ /* 0x080fe20000410000 */
[----:B------:R5:W-:Y:S01]  /*a6c0*/  MUFU.EX2 R116, R15 ;  /* 0x0000000f00747308 */ /* 0x000be20000000800 */
[----:B------:R-:W-:Y:S01]  /*a6d0*/  FADD.FTZ R21, R117, R112 ;  /* 0x0000007075157221 */ /* 0x000fe20000010000 */
[----:B------:R-:W-:Y:S01]  /*a6e0*/  @!P1 LEA R133, R133, UR39, 0x3 ;  /* 0x0000002785859c11 */ /* 0x000fe2000f8e18ff */
[----:B------:R-:W-:Y:S01]  /*a6f0*/  FMUL.FTZ R28, R28, R12 ;  /* 0x0000000c1c1c7220 */ /* 0x000fe20000410000 */
[----:B------:R-:W-:Y:S01]  /*a700*/  F2FP.F16.F32.PACK_AB R204, R113, R204 ;  /* 0x000000cc71cc723e */ /* 0x000fe200000000ff */
[----:B------:R-:W-:Y:S01]  /*a710*/  FMUL.FTZ R29, R29, R12 ;  /* 0x0000000c1d1d7220 */ /* 0x000fe20000410000 */
[----:B------:R-:W-:Y:S01]  /*a720*/  F2FP.F16.F32.PACK_AB R206, R117, R206 ;  /* 0x000000ce75ce723e */ /* 0x000fe200000000ff */
[----:B--2---:R-:W-:Y:S01]  /*a730*/  @!P1 VIADD R131, R133, 0x34860 ;  /* 0x0003486085839836 */ /* 0x004fe20000000000 */
[----:B------:R-:W2:Y:S01]  /*a740*/  MUFU.EX2 R211, R211 ;  /* 0x000000d300d37308 */ /* 0x000ea20000000800 */
[----:B-----5:R-:W-:Y:S01]  /*a750*/  FADD.FTZ R15, R205, R110 ;  /* 0x0000006ecd0f7221 */ /* 0x020fe20000010000 */
[----:B------:R-:W-:Y:S01]  /*a760*/  F2FP.F16.F32.PACK_AB R205, R98, R205 ;  /* 0x000000cd62cd723e */ /* 0x000fe200000000ff */
[----:B------:R-:W-:Y:S01]  /*a770*/  FMUL.FTZ R32, R32, R12 ;  /* 0x0000000c20207220 */ /* 0x000fe20000410000 */
[----:B------:R-:W-:Y:S01]  /*a780*/  @!P1 PRMT R131, RZ, 0x654, R131 ;  /* 0x00000654ff839816 */ /* 0x000fe20000000083 */
[----:B------:R-:W-:Y:S01]  /*a790*/  FADD.FTZ R110, R98, R15 ;  /* 0x0000000f626e7221 */ /* 0x000fe20000010000 */
[----:B------:R-:W-:Y:S01]  /*a7a0*/  F2FP.F16.F32.PACK_AB R216, R89, R104 ;  /* 0x0000006859d8723e */ /* 0x000fe200000000ff */
[-C--:B------:R-:W-:Y:S01]  /*a7b0*/  FMUL.FTZ R33, R33, R12.reuse ;  /* 0x0000000c21217220 */ /* 0x080fe20000410000 */
[----:B------:R-:W4:Y:S01]  /*a7c0*/  MUFU.EX2 R108, R111 ;  /* 0x0000006f006c7308 */ /* 0x000f220000000800 */
[----:B-1----:R-:W-:Y:S01]  /*a7d0*/  FADD.FTZ R15, R207, R110 ;  /* 0x0000006ecf0f7221 */ /* 0x002fe20000010000 */
[----:B------:R1:W-:Y:S01]  /*a7e0*/  @!P1 SYNCS.ARRIVE.TRANS64.RED.A1T0 RZ, [R131+URZ], RZ ;  /* 0x000000ff83ff99a7 */ /* 0x0003e2000810043f */
[----:B---3--:R-:W-:Y:S01]  /*a7f0*/  F2FP.F16.F32.PACK_AB R207, R106, R207 ;  /* 0x000000cf6acf723e */ /* 0x008fe200000000ff */
[-C--:B------:R-:W-:Y:S01]  /*a800*/  FMUL.FTZ R36, R36, R12.reuse ;  /* 0x0000000c24247220 */ /* 0x080fe20000410000 */
[----:B------:R-:W-:Y:S01]  /*a810*/  FADD.FTZ R110, R106, R15 ;  /* 0x0000000f6a6e7221 */ /* 0x000fe20000010000 */
[-C--:B------:R-:W-:Y:S01]  /*a820*/  FMUL.FTZ R37, R37, R12.reuse ;  /* 0x0000000c25257220 */ /* 0x080fe20000410000 */
[-C--:B------:R-:W-:Y:S01]  /*a830*/  FMUL.FTZ R40, R40, R12.reuse ;  /* 0x0000000c28287220 */ /* 0x080fe20000410000 */
[----:B------:R3:W-:Y:S01]  /*a840*/  MUFU.EX2 R118, R102 ;  /* 0x0000006600767308 */ /* 0x0007e20000000800 */
[----:B------:R-:W-:Y:S01]  /*a850*/  FADD.FTZ R15, R209, R110 ;  /* 0x0000006ed10f7221 */ /* 0x000fe20000010000 */
[----:B------:R-:W-:Y:S01]  /*a860*/  F2FP.F16.F32.PACK_AB R209, R20, R209 ;  /* 0x000000d114d1723e */ /* 0x000fe200000000ff */
[-C--:B------:R-:W-:Y:S01]  /*a870*/  FMUL.FTZ R41, R41, R12.reuse ;  /* 0x0000000c29297220 */ /* 0x080fe20000410000 */
[-C--:B------:R-:W-:Y:S01]  /*a880*/  FMUL.FTZ R44, R44, R12.reuse ;  /* 0x0000000c2c2c7220 */ /* 0x080fe20000410000 */
[----:B------:R-:W-:Y:S01]  /*a890*/  FADD.FTZ R14, R20, R15 ;  /* 0x0000000f140e7221 */ /* 0x000fe20000010000 */
[-C--:B------:R-:W-:Y:S01]  /*a8a0*/  FMUL.FTZ R45, R45, R12.reuse ;  /* 0x0000000c2d2d7220 */ /* 0x080fe20000410000 */
[----:B------:R-:W-:Y:S01]  /*a8b0*/  FMUL.FTZ R48, R48, R12 ;  /* 0x0000000c30307220 */ /* 0x000fe20000410000 */
[----:B------:R-:W5:Y:S01]  /*a8c0*/  MUFU.EX2 R99, R99 ;  /* 0x0000006300637308 */ /* 0x000f620000000800 */
[----:B---3--:R-:W-:Y:S01]  /*a8d0*/  FADD.FTZ R102, R208, R21 ;  /* 0x00000015d0667221 */ /* 0x008fe20000010000 */
[----:B--2---:R-:W-:Y:S01]  /*a8e0*/  FADD.FTZ R15, R211, R14 ;  /* 0x0000000ed30f7221 */ /* 0x004fe20000010000 */
[----:B------:R-:W-:Y:S01]  /*a8f0*/  F2FP.F16.F32.PACK_AB R208, R105, R208 ;  /* 0x000000d069d0723e */ /* 0x000fe200000000ff */
[----:B------:R-:W-:Y:S01]  /*a900*/  FMUL.FTZ R49, R49, R12 ;  /* 0x0000000c31317220 */ /* 0x000fe20000410000 */
[----:B------:R-:W-:Y:S01]  /*a910*/  FADD.FTZ R21, R105, R102 ;  /* 0x0000006669157221 */ /* 0x000fe20000010000 */
[C---:B----4-:R-:W-:Y:S01]  /*a920*/  FADD.FTZ R15, R108.reuse, R15 ;  /* 0x0000000f6c0f7221 */ /* 0x050fe20000010000 */
[----:B------:R-:W-:Y:S01]  /*a930*/  F2FP.F16.F32.PACK_AB R211, R108, R211 ;  /* 0x000000d36cd3723e */ /* 0x000fe200000000ff */
[----:B------:R-:W2:Y:S01]  /*a940*/  MUFU.EX2 R103, R103 ;  /* 0x0000006700677308 */ /* 0x000ea20000000800 */
[----:B------:R-:W-:Y:S01]  /*a950*/  FADD.FTZ R102, R210, R21 ;  /* 0x00000015d2667221 */ /* 0x000fe20000010000 */
[----:B------:R-:W-:Y:S01]  /*a960*/  FADD.FTZ R15, R116, R15 ;  /* 0x0000000f740f7221 */ /* 0x000fe20000010000 */
[C---:B------:R-:W-:Y:S01]  /*a970*/  F2FP.F16.F32.PACK_AB R210, R109.reuse, R210 ;  /* 0x000000d26dd2723e */ /* 0x040fe200000000ff */
[-C--:B------:R-:W-:Y:S01]  /*a980*/  FMUL.FTZ R52, R52, R12.reuse ;  /* 0x0000000c34347220 */ /* 0x080fe20000410000 */
[----:B------:R-:W-:Y:S01]  /*a990*/  FADD.FTZ R21, R109, R102 ;  /* 0x000000666d157221 */ /* 0x000fe20000010000 */
[-C--:B------:R-:W-:Y:S01]  /*a9a0*/  FMUL.FTZ R53, R53, R12.reuse ;  /* 0x0000000c35357220 */ /* 0x080fe20000410000 */
[----:B------:R-:W-:Y:S01]  /*a9b0*/  FMUL.FTZ R56, R56, R12 ;  /* 0x0000000c38387220 */ /* 0x000fe20000410000 */
[----:B------:R-:W3:Y:S01]  /*a9c0*/  MUFU.EX2 R90, R90 ;  /* 0x0000005a005a7308 */ /* 0x000ee20000000800 */
[----:B------:R-:W-:Y:S01]  /*a9d0*/  FADD.FTZ R14, R96, R21 ;  /* 0x00000015600e7221 */ /* 0x000fe20000010000 */
[C---:B-----5:R-:W-:Y:S01]  /*a9e0*/  FADD.FTZ R15, R99.reuse, R15 ;  /* 0x0000000f630f7221 */ /* 0x060fe20000010000 */
[----:B------:R-:W-:Y:S01]  /*a9f0*/  F2FP.F16.F32.PACK_AB R213, R99, R116 ;  /* 0x0000007463d5723e */ /* 0x000fe200000000ff */
[-C--:B------:R-:W-:Y:S01]  /*aa00*/  FMUL.FTZ R57, R57, R12.reuse ;  /* 0x0000000c39397220 */ /* 0x080fe20000410000 */
[----:B------:R-:W-:Y:S01]  /*aa10*/  FADD.FTZ R21, R97, R14 ;  /* 0x0000000e61157221 */ /* 0x000fe20000010000 */
[----:B------:R-:W-:Y:S01]  /*aa20*/  FADD.FTZ R15, R118, R15 ;  /* 0x0000000f760f7221 */ /* 0x000fe20000010000 */
[----:B------:R-:W-:Y:S01]  /*aa30*/  FMUL.FTZ R60, R60, R12 ;  /* 0x0000000c3c3c7220 */ /* 0x000fe20000410000 */
[----:B------:R-:W4:Y:S01]  /*aa40*/  MUFU.EX2 R91, R91 ;  /* 0x0000005b005b7308 */ /* 0x000f220000000800 */
[----:B------:R-:W-:Y:S01]  /*aa50*/  FADD.FTZ R14, R100, R21 ;  /* 0x00000015640e7221 */ /* 0x000fe20000010000 */
[C---:B--2---:R-:W-:Y:S01]  /*aa60*/  FADD.FTZ R15, R103.reuse, R15 ;  /* 0x0000000f670f7221 */ /* 0x044fe20000010000 */
[----:B------:R-:W-:Y:S01]  /*aa70*/  F2FP.F16.F32.PACK_AB R215, R103, R118 ;  /* 0x0000007667d7723e */ /* 0x000fe200000000ff */
[-C--:B------:R-:W-:Y:S01]  /*aa80*/  FMUL.FTZ R61, R61, R12.reuse ;  /* 0x0000000c3d3d7220 */ /* 0x080fe20000410000 */
[----:B------:R-:W-:Y:S01]  /*aa90*/  FADD.FTZ R21, R101, R14 ;  /* 0x0000000e65157221 */ /* 0x000fe20000010000 */
[-C--:B------:R-:W-:Y:S01]  /*aaa0*/  FMUL.FTZ R64, R64, R12.reuse ;  /* 0x0000000c40407220 */ /* 0x080fe20000410000 */
[-C--:B------:R-:W-:Y:S01]  /*aab0*/  FMUL.FTZ R65, R65, R12.reuse ;  /* 0x0000000c41417220 */ /* 0x080fe20000410000 */
[----:B------:R-:W2:Y:S01]  /*aac0*/  MUFU.EX2 R94, R94 ;  /* 0x0000005e005e7308 */ /* 0x000ea20000000800 */
[----:B------:R-:W-:Y:S01]  /*aad0*/  FADD.FTZ R14, R104, R21 ;  /* 0x00000015680e7221 */ /* 0x000fe20000010000 */
[----:B---3--:R-:W-:Y:S01]  /*aae0*/  FADD.FTZ R15, R90, R15 ;  /* 0x0000000f5a0f7221 */ /* 0x008fe20000010000 */
[-C--:B------:R-:W-:Y:S01]  /*aaf0*/  FMUL.FTZ R68, R68, R12.reuse ;  /* 0x0000000c44447220 */ /* 0x080fe20000410000 */
[-C--:B------:R-:W-:Y:S01]  /*ab00*/  FMUL.FTZ R69, R69, R12.reuse ;  /* 0x0000000c45457220 */ /* 0x080fe20000410000 */
[----:B------:R-:W-:Y:S01]  /*ab10*/  FADD.FTZ R21, R89, R14 ;  /* 0x0000000e59157221 */ /* 0x000fe20000010000 */
[-C--:B------:R-:W-:Y:S01]  /*ab20*/  FMUL.FTZ R72, R72, R12.reuse ;  /* 0x0000000c48487220 */ /* 0x080fe20000410000 */
[----:B------:R-:W-:Y:S01]  /*ab30*/  FMUL.FTZ R73, R73, R12 ;  /* 0x0000000c49497220 */ /* 0x000fe20000410000 */
[----:B------:R-:W3:Y:S01]  /*ab40*/  MUFU.EX2 R95, R95 ;  /* 0x0000005f005f7308 */ /* 0x000ee20000000800 */
[C---:B----4-:R-:W-:Y:S01]  /*ab50*/  FADD.FTZ R15, R91.reuse, R15 ;  /* 0x0000000f5b0f7221 */ /* 0x050fe20000010000 */
[----:B------:R-:W-:Y:S01]  /*ab60*/  FADD.FTZ R14, R92, R21 ;  /* 0x000000155c0e7221 */ /* 0x000fe20000010000 */
[----:B------:R-:W-:Y:S01]  /*ab70*/  F2FP.F16.F32.PACK_AB R217, R91, R90 ;  /* 0x0000005a5bd9723e */ /* 0x000fe200000000ff */
[-C--:B------:R-:W-:Y:S01]  /*ab80*/  FMUL.FTZ R76, R76, R12.reuse ;  /* 0x0000000c4c4c7220 */ /* 0x080fe20000410000 */
[-C--:B------:R-:W-:Y:S01]  /*ab90*/  FMUL.FTZ R77, R77, R12.reuse ;  /* 0x0000000c4d4d7220 */ /* 0x080fe20000410000 */
[-C--:B------:R-:W-:Y:S01]  /*aba0*/  FMUL.FTZ R80, R80, R12.reuse ;  /* 0x0000000c50507220 */ /* 0x080fe20000410000 */
[-C--:B------:R-:W-:Y:S01]  /*abb0*/  FMUL.FTZ R81, R81, R12.reuse ;  /* 0x0000000c51517220 */ /* 0x080fe20000410000 */
[-C--:B------:R-:W-:Y:S01]  /*abc0*/  FMUL.FTZ R84, R84, R12.reuse ;  /* 0x0000000c54547220 */ /* 0x080fe20000410000 */
[----:B--2---:R-:W-:Y:S01]  /*abd0*/  FADD.FTZ R20, R94, R15 ;  /* 0x0000000f5e147221 */ /* 0x004fe20000010000 */
[----:B------:R-:W-:Y:S01]  /*abe0*/  FADD.FTZ R15, R13, R14 ;  /* 0x0000000e0d0f7221 */ /* 0x000fe20000010000 */
[----:B------:R-:W-:Y:S01]  /*abf0*/  FMUL.FTZ R85, R85, R12 ;  /* 0x0000000c55557220 */ /* 0x000fe20000410000 */
[-C--:B------:R-:W-:Y:S01]  /*ac00*/  FMUL.FTZ R26, R26, R93.reuse ;  /* 0x0000005d1a1a7220 */ /* 0x080fe20000410000 */
[-C--:B------:R-:W-:Y:S01]  /*ac10*/  FMUL.FTZ R27, R27, R93.reuse ;  /* 0x0000005d1b1b7220 */ /* 0x080fe20000410000 */
[-C--:B------:R-:W-:Y:S01]  /*ac20*/  FMUL.FTZ R30, R30, R93.reuse ;  /* 0x0000005d1e1e7220 */ /* 0x080fe20000410000 */
[-C--:B------:R-:W-:Y:S01]  /*ac30*/  FMUL.FTZ R31, R31, R93.reuse ;  /* 0x0000005d1f1f7220 */ /* 0x080fe20000410000 */
[-C--:B------:R-:W-:Y:S01]  /*ac40*/  FMUL.FTZ R34, R34, R93.reuse ;  /* 0x0000005d22227220 */ /* 0x080fe20000410000 */
[C---:B---3--:R-:W-:Y:S01]  /*ac50*/  FADD.FTZ R14, R95.reuse, R20 ;  /* 0x000000145f0e7221 */ /* 0x048fe20000010000 */
[----:B------:R-:W-:Y:S01]  /*ac60*/  F2FP.F16.F32.PACK_AB R219, R95, R94 ;  /* 0x0000005e5fdb723e */ /* 0x000fe200000000ff */
[-C--:B------:R-:W-:Y:S01]  /*ac70*/  FMUL.FTZ R35, R35, R93.reuse ;  /* 0x0000005d23237220 */ /* 0x080fe20000410000 */
        /* <DEDUP_REMOVED lines=25> */
[----:B------:R-:W-:Y:S01]  /*ae10*/  FMUL.FTZ R87, R87, R93 ;  /* 0x0000005d57577220 */ /* 0x000fe20000410000 */
[----:B------:R-:W-:-:S02]  /*ae20*/  IMAD.MOV.U32 R13, RZ, RZ, R88 ;  /* 0x000000ffff0d7224 */ /* 0x000fc400078e0058 */
[----:B------:R-:W-:Y:S01]  /*ae30*/  IMAD.MOV.U32 R21, RZ, RZ, R10 ;  /* 0x000000ffff157224 */ /* 0x000fe200078e000a */
[----:B-1----:R-:W-:Y:S06]  /*ae40*/  @P2 BRA `(.L_x_24) ;  /* 0xffffffb400182947 */ /* 0x002fec000383ffff */
.L_x_15:
[----:B------:R-:W-:Y:S06]  /*ae50*/  BAR.ARV 0x8, 0x120 ;  /* 0x0204800000007b1d */ /* 0x000fec0000002000 */
[----:B------:R-:W-:Y:S05]  /*ae60*/  @!P0 BRA `(.L_x_25) ;  /* 0x0000000000048947 */ /* 0x000fea0003800000 */
[----:B------:R-:W-:Y:S01]  /*ae70*/  BPT.TRAP 0x1 ;  /* 0x000000040000795c */ /* 0x000fe20000300000 */
.L_x_25:
[----:B------:R-:W-:Y:S01]  /*ae80*/  ULEA UR7, UR38, UR39, 0x3 ;  /* 0x0000002726077291 */ /* 0x000fe2000f8e183f */
[----:B------:R-:W-:-:S05]  /*ae90*/  IMAD.U32 R0, RZ, RZ, UR61 ;  /* 0x0000003dff007e24 */ /* 0x000fca000f8e00ff */
[----:B------:R-:W-:-:S04]  /*aea0*/  SHF.L.U32 R0, R0, 0x1f, RZ ;  /* 0x0000001f00007819 */ /* 0x000fc800000006ff */
[----:B------:R1:W2:Y:S01]  /*aeb0*/  SYNCS.PHASECHK.TRANS64.TRYWAIT P2, [UR7+0x34850], R0 ;  /* 0x03485000ff0075a7 */ /* 0x0002a20008040147 */
[----:B------:R-:W-:Y:S05]  /*aec0*/  @!P0 BRA `(.L_x_26) ;  /* 0x0000000000048947 */ /* 0x000fea0003800000 */
[----:B------:R-:W-:Y:S01]  /*aed0*/  BPT.TRAP 0x1 ;  /* 0x000000040000795c */ /* 0x000fe20000300000 */
.L_x_26:
[----:B--2---:R-:W-:Y:S05]  /*aee0*/  @P2 BRA `(.L_x_27) ;  /* 0x0000000000082947 */ /* 0x004fea0003800000 */
[----:B------:R-:W2:Y:S02]  /*aef0*/  SYNCS.PHASECHK.TRANS64.TRYWAIT P0, [UR7+0x34850], R0 ;  /* 0x03485000ff0075a7 */ /* 0x000ea40008000147 */
[----:B--2---:R-:W-:Y:S05]  /*af00*/  @!P0 BRA `(.L_x_28) ;  /* 0x0000004400688947 */ /* 0x004fea0003800000 */
.L_x_27:
[----:B------:R-:W-:Y:S01]  /*af10*/  UIADD3 UR4, UR39, 0x400, URZ ;  /* 0x0000040027047890 */ /* 0x000fe2000fffe03f */
[----:B------:R-:W-:Y:S01]  /*af20*/  WARPGROUP.ARRIVE ;  /* 0x00000000000079c5 */ /* 0x000fe20000000000 */
[----:B------:R-:W-:Y:S01]  /*af30*/  UMOV UR11, 0x40000040 ;  /* 0x40000040000b7882 */ /* 0x000fe20000000000 */
[----:B-12---:R-:W1:Y:S01]  /*af40*/  SHFL.BFLY PT, R0, R15, 0x2, 0x1f ;  /* 0x0c401f000f007f89 */ /* 0x006e6200000e0000 */
[----:B------:R-:W-:Y:S01]  /*af50*/  USHF.R.U32.HI UR4, URZ, 0x4, UR4 ;  /* 0x000000043f047899 */ /* 0x000fe20008011604 */
[C---:B------:R-:W-:Y:S01]  /*af60*/  IADD3 R21, P5, R16.reuse, 0x40, RZ ;  /* 0x0000004010157810 */ /* 0x040fe20007fbe0ff */
[----:B------:R-:W-:Y:S01]  /*af70*/  UIADD3 UR35, -UR36, URZ, URZ ;  /* 0x0000003f24237290 */ /* 0x000fe2000fffe13f */
[----:B------:R-:W2:Y:S01]  /*af80*/  SHFL.BFLY PT, R5, R14, 0x2, 0x1f ;  /* 0x0c401f000e057f89 */ /* 0x000ea200000e0000 */
[----:B------:R-:W-:Y:S01]  /*af90*/  ULOP3.LUT UR4, UR4, 0x3fff, URZ, 0xc0, !UPT ;  /* 0x00003fff04047892 */ /* 0x000fe2000f8ec03f */
[----:B------:R-:W-:Y:S01]  /*afa0*/  LOP3.LUT R20, R21, 0x380, RZ, 0xc0, !PT ;  /* 0x0000038015147812 */ /* 0x000fe200078ec0ff */
[----:B------:R-:W-:Y:S01]  /*afb0*/  ULDC.64 UR8, c[0x0][0xb70] ;  /* 0x0002dc0000087ab9 */ /* 0x000fe20000000a00 */
[C---:B------:R-:W-:Y:S01]  /*afc0*/  IADD3 R91, P4, R16.reuse, 0x20, RZ ;  /* 0x00000020105b7810 */ /* 0x040fe20007f9e0ff */
[----:B------:R-:W-:Y:S01]  /*afd0*/  ULOP3.LUT UR4, UR4, 0x5800000, URZ, 0xfc, !UPT ;  /* 0x0580000004047892 */ /* 0x000fe2000f8efc3f */
[----:B------:R-:W-:-:S02]  /*afe0*/  IADD3 R13, P6, R16, 0x60, RZ ;  /* 0x00000060100d7810 */ /* 0x000fc40007fde0ff */
[----:B------:R-:W-:Y:S01]  /*aff0*/  IADD3 R9, P0, R16, 0x4000, RZ ;  /* 0x0000400010097810 */ /* 0x000fe20007f1e0ff */
[----:B------:R-:W-:Y:S01]  /*b000*/  UIMAD UR4, UR38, 0xb00, UR4 ;  /* 0x00000b00260478a4 */ /* 0x000fe2000f8e0204 */
[----:B------:R-:W-:Y:S02]  /*b010*/  SHF.R.U64 R20, R20, 0x3, RZ ;  /* 0x0000000314147819 */ /* 0x000fe400000012ff */
[----:B------:R-:W-:Y:S01]  /*b020*/  IADD3 R7, P2, R16, 0x4020, RZ ;  /* 0x0000402010077810 */ /* 0x000fe20007f5e0ff */
[----:B------:R-:W-:Y:S01]  /*b030*/  UIADD3 UR6, UR4, 0x80, URZ ;  /* 0x0000008004067890 */ /* 0x000fe2000fffe03f */
[----:B------:R-:W-:Y:S02]  /*b040*/  LOP3.LUT R90, R91, 0x380, RZ, 0xc0, !PT ;  /* 0x000003805b5a7812 */ /* 0x000fe400078ec0ff */
[----:B------:R-:W-:Y:S01]  /*b050*/  UMOV UR10, UR4 ;  /* 0x00000004000a7c82 */ /* 0x000fe20008000000 */
[----:B------:R-:W-:Y:S01]  /*b060*/  LOP3.LUT R12, R13, 0x380, RZ, 0xc0, !PT ;  /* 0x000003800d0c7812 */ /* 0x000fe200078ec0ff */
[----:B------:R-:W-:Y:S01]  /*b070*/  HGMMA.64x128x16.F32 R24, R176, gdesc[UR8].tnspB, R24, gsb0 ;  /* 0x41e00008b0187df0 */ /* 0x000fe20008000818 */
[----:B------:R-:W-:Y:S01]  /*b080*/  UMOV UR11, 0x40000040 ;  /* 0x40000040000b7882 */ /* 0x000fe20000000000 */
[----:B------:R-:W-:Y:S01]  /*b090*/  UMOV UR10, UR6 ;  /* 0x00000006000a7c82 */ /* 0x000fe20008000000 */
[----:B------:R-:W-:Y:S01]  /*b0a0*/  UIADD3 UR6, UR4, 0x100, URZ ;  /* 0x0000010004067890 */ /* 0x000fe2000fffe03f */
[----:B-1----:R-:W-:Y:S01]  /*b0b0*/  FADD.FTZ R0, R0, R15 ;  /* 0x0000000f00007221 */ /* 0x002fe20000010000 */
[----:B------:R-:W-:Y:S01]  /*b0c0*/  LOP3.LUT R8, R9, 0x380, RZ, 0xc0, !PT ;  /* 0x0000038009087812 */ /* 0x000fe200078ec0ff */
[----:B--2---:R-:W-:Y:S01]  /*b0d0*/  FADD.FTZ R18, R5, R14 ;  /* 0x0000000e05127221 */ /* 0x004fe20000010000 */
[----:B------:R-:W-:Y:S01]  /*b0e0*/  LOP3.LUT R20, R20, R21, RZ, 0x3c, !PT ;  /* 0x0000001514147212 */ /* 0x000fe200078e3cff */
[----:B------:R-:W-:Y:S01]  /*b0f0*/  IMAD.X R21, RZ, RZ, R17, P5 ;  /* 0x000000ffff157224 */ /* 0x000fe200028e0611 */
[----:B------:R-:W1:Y:S01]  /*b100*/  SHFL.BFLY PT, R3, R0, 0x1, 0x1f ;  /* 0x0c201f0000037f89 */ /* 0x000e6200000e0000 */
[----:B------:R-:W-:-:S02]  /*b110*/  LOP3.LUT R6, R7, 0x380, RZ, 0xc0, !PT ;  /* 0x0000038007067812 */ /* 0x000fc400078ec0ff */
[----:B------:R-:W-:Y:S01]  /*b120*/  SHF.R.U64 R90, R90, 0x3, RZ ;  /* 0x000000035a5a7819 */ /* 0x000fe200000012ff */
[----:B------:R-:W2:Y:S01]  /*b130*/  SHFL.BFLY PT, R5, R18, 0x1, 0x1f ;  /* 0x0c201f0012057f89 */ /* 0x000ea200000e0000 */
[----:B------:R-:W-:Y:S02]  /*b140*/  SHF.R.U64 R12, R12, 0x3, RZ ;  /* 0x000000030c0c7819 */ /* 0x000fe400000012ff */
[----:B------:R-:W-:Y:S02]  /*b150*/  SHF.R.U64 R8, R8, 0x3, RZ ;  /* 0x0000000308087819 */ /* 0x000fe400000012ff */
[----:B------:R-:W-:Y:S02]  /*b160*/  SHF.R.U64 R6, R6, 0x3, RZ ;  /* 0x0000000306067819 */ /* 0x000fe400000012ff */
[----:B------:R-:W-:Y:S01]  /*b170*/  LOP3.LUT R90, R90, R91, RZ, 0x3c, !PT ;  /* 0x0000005b5a5a7212 */ /* 0x000fe200078e3cff */
[----:B------:R-:W-:Y:S01]  /*b180*/  IMAD.X R91, RZ, RZ, R17, P4 ;  /* 0x000000ffff5b7224 */ /* 0x000fe200020e0611 */
[----:B------:R-:W-:-:S02]  /*b190*/  LOP3.LUT R12, R12, R13, RZ, 0x3c, !PT ;  /* 0x0000000d0c0c7212 */ /* 0x000fc400078e3cff */
[----:B------:R-:W-:Y:S02]  /*b1a0*/  LOP3.LUT R8, R8, R9, RZ, 0x3c, !PT ;  /* 0x0000000908087212 */ /* 0x000fe400078e3cff */
[C---:B------:R-:W-:Y:S02]  /*b1b0*/  IADD3 R13, P4, R16.reuse, 0x4060, RZ ;  /* 0x00004060100d7810 */ /* 0x040fe40007f9e0ff */
[----:B------:R-:W-:Y:S02]  /*b1c0*/  IADD3 R9, P3, R16, 0x4040, RZ ;  /* 0x0000404010097810 */ /* 0x000fe40007f7e0ff */
[----:B------:R-:W-:Y:S01]  /*b1d0*/  LOP3.LUT R6, R6, R7, RZ, 0x3c, !PT ;  /* 0x0000000706067212 */ /* 0x000fe200078e3cff */
[----:B------:R-:W-:Y:S01]  /*b1e0*/  IMAD.X R7, RZ, RZ, R17, P2 ;  /* 0x000000ffff077224 */ /* 0x000fe200010e0611 */
[----:B------:R-:W-:Y:S01]  /*b1f0*/  LOP3.LUT R2, R13, 0x380, RZ, 0xc0, !PT ;  /* 0x000003800d027812 */ /* 0x000fe200078ec0ff */
[----:B-1----:R-:W-:Y:S01]  /*b200*/  FADD.FTZ R89, R0, R3 ;  /* 0x0000000300597221 */ /* 0x002fe20000010000 */
[----:B------:R-:W-:Y:S01]  /*b210*/  LOP3.LUT R4, R9, 0x380, RZ, 0xc0, !PT ;  /* 0x0000038009047812 */ /* 0x000fe200078ec0ff */
[----:B------:R-:W-:Y:S01]  /*b220*/  IMAD.MOV.U32 R0, RZ, RZ, RZ ;  /* 0x000000ffff007224 */ /* 0x000fe200078e00ff */
[----:B------:R-:W-:Y:S01]  /*b230*/  MOV R95, R90 ;  /* 0x0000005a005f7202 */ /* 0x000fe20000000f00 */
[----:B--2---:R-:W-:Y:S01]  /*b240*/  FADD.FTZ R18, R18, R5 ;  /* 0x0000000512127221 */ /* 0x004fe20000010000 */
[----:B------:R-:W-:Y:S01]  /*b250*/  FSETP.NE.FTZ.AND P5, PT, R89, RZ, PT ;  /* 0x000000ff5900720b */ /* 0x000fe20003fb5000 */
[--C-:B------:R-:W-:Y:S01]  /*b260*/  IMAD.X R5, RZ, RZ, R17.reuse, P3 ;  /* 0x000000ffff057224 */ /* 0x100fe200018e0611 */
[----:B------:R-:W-:Y:S01]  /*b270*/  MOV R91, R6 ;  /* 0x00000006005b7202 */ /* 0x000fe20000000f00 */
[----:B------:R-:W-:Y:S01]  /*b280*/  IMAD.X R3, RZ, RZ, R17, P4 ;  /* 0x000000ffff037224 */ /* 0x000fe200020e0611 */
[----:B------:R-:W-:-:S02]  /*b290*/  FSETP.NE.FTZ.AND P3, PT, R18, RZ, PT ;  /* 0x000000ff1200720b */ /* 0x000fc40003f75000 */
[----:B------:R-:W-:Y:S02]  /*b2a0*/  R2UR UR5, R221 ;  /* 0x00000000dd0572ca */ /* 0x000fe400000e0000 */
[----:B------:R-:W-:Y:S02]  /*b2b0*/  SHF.R.U64 R2, R2, 0x3, RZ ;  /* 0x0000000302027819 */ /* 0x000fe400000012ff */
[----:B------:R-:W-:Y:S02]  /*b2c0*/  SHF.R.U64 R4, R4, 0x3, RZ ;  /* 0x0000000304047819 */ /* 0x000fe400000012ff */
[----:B------:R-:W-:Y:S01]  /*b2d0*/  R2UR UR12, R220 ;  /* 0x00000000dc0c72ca */ /* 0x000fe200000e0000 */
[----:B------:R-:W1:Y:S01]  /*b2e0*/  @P5 MUFU.LG2 R6, R89 ;  /* 0x0000005900065308 */ /* 0x000e620000000c00 */
[----:B------:R-:W-:Y:S01]  /*b2f0*/  LOP3.LUT R2, R2, R13, RZ, 0x3c, !PT ;  /* 0x0000000d02027212 */ /* 0x000fe200078e3cff */
[----:B------:R-:W-:Y:S01]  /*b300*/  IMAD.X R13, RZ, RZ, R17, P6 ;  /* 0x000000ffff0d7224 */ /* 0x000fe200030e0611 */
[----:B------:R-:W-:-:S02]  /*b310*/  LOP3.LUT R15, R16, 0x380, RZ, 0xc0, !PT ;  /* 0x00000380100f7812 */ /* 0x000fc400078ec0ff */
[----:B------:R-:W-:Y:S01]  /*b320*/  LOP3.LUT R4, R4, R9, RZ, 0x3c, !PT ;  /* 0x0000000904047212 */ /* 0x000fe200078e3cff */
[--C-:B------:R-:W-:Y:S01]  /*b330*/  IMAD.X R9, RZ, RZ, R17.reuse, P0 ;  /* 0x000000ffff097224 */ /* 0x100fe200000e0611 */
[----:B------:R-:W-:Y:S01]  /*b340*/  SHF.R.U64 R15, R15, 0x3, RZ ;  /* 0x000000030f0f7819 */ /* 0x000fe200000012ff */
[----:B------:R2:W-:Y:S01]  /*b350*/  @P5 MUFU.RCP R0, R89 ;  /* 0x0000005900005308 */ /* 0x0005e20000001000 */
[----:B------:R-:W-:Y:S01]  /*b360*/  MOV R93, R12 ;  /* 0x0000000c005d7202 */ /* 0x000fe20000000f00 */
[----:B------:R-:W-:Y:S01]  /*b370*/  IMAD.MOV.U32 R12, RZ, RZ, RZ ;  /* 0x000000ffff0c7224 */ /* 0x000fe200078e00ff */
[----:B------:R-:W-:Y:S01]  /*b380*/  MOV R90, R4 ;  /* 0x00000004005a7202 */ /* 0x000fe20000000f00 */
[----:B------:R-:W-:Y:S01]  /*b390*/  UIADD3 UR34, -UR5, URZ, URZ ;  /* 0x0000003f05227290 */ /* 0x000fe2000fffe13f */
[----:B------:R-:W-:Y:S01]  /*b3a0*/  LOP3.LUT R14, R15, R16, RZ, 0x3c, !PT ;  /* 0x000000100f0e7212 */ /* 0x000fe200078e3cff */
[----:B------:R-:W-:Y:S01]  /*b3b0*/  IMAD.MOV.U32 R15, RZ, RZ, R17 ;  /* 0x000000ffff0f7224 */ /* 0x000fe200078e0011 */
[----:B------:R-:W-:Y:S01]  /*b3c0*/  MOV R92, R8 ;  /* 0x00000008005c7202 */ /* 0x000fe20000000f00 */
[----:B------:R-:W3:Y:S01]  /*b3d0*/  @P3 MUFU.LG2 R4, R18 ;  /* 0x0000001200043308 */ /* 0x000ee20000000c00 */
[C---:B------:R-:W-:Y:S01]  /*b3e0*/  @P5 FMUL.FTZ R5, R11.reuse, 0.69314718246459960938 ;  /* 0x3f3172180b055820 */ /* 0x040fe20000410000 */
[----:B-1----:R-:W-:Y:S01]  /*b3f0*/  @P5 FMUL.FTZ R6, R6, 0.69314718246459960938 ;  /* 0x3f31721806065820 */ /* 0x002fe20000410000 */
[----:B------:R-:W-:Y:S01]  /*b400*/  IMAD.U32 R8, RZ, RZ, UR7 ;  /* 0x00000007ff087e24 */ /* 0x000fe2000f8e00ff */
[----:B------:R-:W-:Y:S01]  /*b410*/  MOV R96, R14 ;  /* 0x0000000e00607202 */ /* 0x000fe20000000f00 */
[----:B------:R-:W-:Y:S01]  /*b420*/  @P3 FMUL.FTZ R14, R11, 0.69314718246459960938 ;  /* 0x3f3172180b0e3820 */ /* 0x000fe20000410000 */
[----:B------:R-:W-:Y:S01]  /*b430*/  MOV R94, R20 ;  /* 0x00000014005e7202 */ /* 0x000fe20000000f00 */
[----:B------:R-:W-:Y:S01]  /*b440*/  @!P1 VIADD R8, R8, 0x34860 ;  /* 0x0003486008089836 */ /* 0x000fe20000000000 */
[----:B------:R-:W1:Y:S01]  /*b450*/  @P3 MUFU.RCP R12, R18 ;  /* 0x00000012000c3308 */ /* 0x000e620000001000 */
[----:B------:R-:W-:Y:S01]  /*b460*/  LOP3.LUT P0, RZ, R23, 0x3, RZ, 0xc0, !PT ;  /* 0x0000000317ff7812 */ /* 0x000fe2000780c0ff */
[----:B------:R-:W-:Y:S01]  /*b470*/  IMAD.MOV.U32 R21, RZ, RZ, -0x800000 ;  /* 0xff800000ff157424 */ /* 0x000fe200078e00ff */
[----:B--2---:R-:W-:Y:S01]  /*b480*/  MOV R89, R2 ;  /* 0x0000000200597202 */ /* 0x004fe20000000f00 */
[----:B------:R-:W-:Y:S01]  /*b490*/  ULDC UR7, c[0x0][0xa88] ;  /* 0x0002a20000077ab9 */ /* 0x000fe20000000800 */
[----:B------:R-:W-:Y:S01]  /*b4a0*/  @!P1 PRMT R8, RZ, 0x654, R8 ;  /* 0x00000654ff089816 */ /* 0x000fe20000000008 */
[----:B---3--:R-:W-:-:S04]  /*b4b0*/  @P3 FMUL.FTZ R7, R4, 0.69314718246459960938 ;  /* 0x3f31721804073820 */ /* 0x008fc80000410000 */
[----:B------:R-:W-:Y:S01]  /*b4c0*/  @P3 FFMA.FTZ R21, R14, R88, R7 ;  /* 0x000000580e153223 */ /* 0x000fe20000010007 */
[----:B------:R-:W-:Y:S02]  /*b4d0*/  WARPGROUP.DEPBAR.LE gsb0, 0x0 ;  /* 0x00008000000079c5 */ /* 0x000fe40000010000 */
[----:B------:R-:W-:-:S06]  /*b4e0*/  WARPGROUP.ARRIVE ;  /* 0x00000000000079c5 */ /* 0x000fcc0000000000 */
[----:B------:R-:W-:Y:S01]  /*b4f0*/  HGMMA.64x128x16.F32 R24, R180, gdesc[UR8].tnspB, R24, gsb0 ;  /* 0x41e00008b4187df0 */ /* 0x000fe20008000818 */
[----:B------:R-:W-:Y:S01]  /*b500*/  UMOV UR10, UR6 ;  /* 0x00000006000a7c82 */ /* 0x000fe20008000000 */
[----:B------:R-:W-:Y:S01]  /*b510*/  UMOV UR11, 0x40000040 ;  /* 0x40000040000b7882 */ /* 0x000fe20000000000 */
[----:B------:R-:W-:Y:S01]  /*b520*/  UIADD3 UR6, UR4, 0x180, URZ ;  /* 0x0000018004067890 */ /* 0x000fe2000fffe03f */
        /* <DEDUP_REMOVED lines=35> */
[----:B------:R-:W-:Y:S02]  /*b760*/  UIADD3 UR6, UR4, 0x480, URZ ;  /* 0x0000048004067890 */ /* 0x000fe4000fffe03f */
[----:B------:R-:W-:Y:S01]  /*b770*/  UIADD3 UR4, UR4, 0x500, URZ ;  /* 0x0000050004047890 */ /* 0x000fe2000fffe03f */
[----:B------:R-:W-:Y:S02]  /*b780*/  WARPGROUP.DEPBAR.LE gsb0, 0x0 ;  /* 0x00008000000079c5 */ /* 0x000fe40000010000 */
[----:B------:R-:W-:-:S06]  /*b790*/  WARPGROUP.ARRIVE ;  /* 0x00000000000079c5 */ /* 0x000fcc0000000000 */
[----:B------:R-:W-:Y:S01]  /*b7a0*/  HGMMA.64x128x16.F32 R24, R208, gdesc[UR8].tnspB, R24, gsb0 ;  /* 0x41e00008d0187df0 */ /* 0x000fe20008000818 */
[----:B------:R-:W-:Y:S01]  /*b7b0*/  UMOV UR10, UR6 ;  /* 0x00000006000a7c82 */ /* 0x000fe20008000000 */
[----:B------:R-:W-:Y:S01]  /*b7c0*/  UMOV UR11, 0x40000040 ;  /* 0x40000040000b7882 */ /* 0x000fe20000000000 */
[----:B------:R-:W-:Y:S02]  /*b7d0*/  WARPGROUP.DEPBAR.LE gsb0, 0x0 ;  /* 0x00008000000079c5 */ /* 0x000fe40000010000 */
[----:B------:R-:W-:-:S07]  /*b7e0*/  WARPGROUP.ARRIVE ;  /* 0x00000000000079c5 */ /* 0x000fce0000000000 */
[----:B------:R-:W-:Y:S01]  /*b7f0*/  HGMMA.64x128x16.F32 R24, R212, gdesc[UR8].tnspB, R24, gsb0 ;  /* 0x41e00008d4187df0 */ /* 0x000fe20008000818 */
[----:B------:R-:W-:Y:S01]  /*b800*/  UMOV UR10, UR4 ;  /* 0x00000004000a7c82 */ /* 0x000fe20008000000 */
[----:B------:R-:W-:Y:S01]  /*b810*/  UMOV UR11, 0x40000040 ;  /* 0x40000040000b7882 */ /* 0x000fe20000000000 */
[----:B------:R-:W-:Y:S02]  /*b820*/  ULDC UR4, c[0x0][0xdb4] ;  /* 0x00036d0000047ab9 */ /* 0x000fe40000000800 */
[----:B------:R-:W-:-:S03]  /*b830*/  UIMAD UR35, UR4, UR35, UR5 ;  /* 0x00000023042372a4 */ /* 0x000fc6000f8e0205 */
[----:B------:R-:W-:Y:S01]  /*b840*/  ULDC UR5, c[0x0][0xda8] ;  /* 0x00036a0000057ab9 */ /* 0x000fe20000000800 */
[----:B------:R-:W-:Y:S02]  /*b850*/  USHF.R.S32.HI UR4, URZ, 0x1f, UR35 ;  /* 0x0000001f3f047899 */ /* 0x000fe40008011423 */
[----:B------:R-:W-:Y:S02]  /*b860*/  UIMAD UR34, UR5, UR34, UR12 ;  /* 0x00000022052272a4 */ /* 0x000fe4000f8e020c */
[----:B------:R-:W-:Y:S02]  /*b870*/  UIMAD UR6, UR4, UR8, URZ ;  /* 0x00000008040672a4 */ /* 0x000fe4000f8e023f */
[----:B------:R-:W-:Y:S02]  /*b880*/  USHF.L.U32 UR34, UR34, 0x7, URZ ;  /* 0x0000000722227899 */ /* 0x000fe4000800063f */
[----:B------:R-:W-:Y:S02]  /*b890*/  UIMAD.WIDE.U32 UR4, UR35, UR8, URZ ;  /* 0x00000008230472a5 */ /* 0x000fe4000f8e003f */
[----:B------:R-:W-:-:S02]  /*b8a0*/  UIMAD UR6, UR35, UR9, UR6 ;  /* 0x00000009230672a4 */ /* 0x000fc4000f8e0206 */
[----:B------:R-:W-:Y:S01]  /*b8b0*/  VIADD R97, R224, UR34 ;  /* 0x00000022e0617c36 */ /* 0x000fe20008000000 */
[----:B------:R-:W-:Y:S01]  /*b8c0*/  ULDC.64 UR12, c[0x0][0x208] ;  /* 0x00008200000c7ab9 */ /* 0x000fe20000000a00 */
[----:B------:R-:W-:Y:S01]  /*b8d0*/  IMAD.U32 R2, RZ, RZ, UR4 ;  /* 0x00000004ff027e24 */ /* 0x000fe2000f8e00ff */
[----:B------:R-:W-:Y:S01]  /*b8e0*/  UIADD3 UR4, UR5, UR6, URZ ;  /* 0x0000000605047290 */ /* 0x000fe2000fffe03f */
[----:B------:R-:W-:Y:S02]  /*b8f0*/  VIADD R9, R97, 0x8 ;  /* 0x0000000861097836 */ /* 0x000fe40000000000 */
[----:B------:R-:W-:-:S03]  /*b900*/  IMAD.U32 R3, RZ, RZ, UR5 ;  /* 0x00000005ff037e24 */ /* 0x000fc6000f8e00ff */
[----:B------:R-:W-:Y:S01]  /*b910*/  ISETP.GE.OR P2, PT, R9, UR7, P0 ;  /* 0x0000000709007c0c */ /* 0x000fe20008746670 */
[----:B------:R-:W-:Y:S01]  /*b920*/  IMAD.U32 R3, RZ, RZ, UR4 ;  /* 0x00000004ff037e24 */ /* 0x000fe2000f8e00ff */
[----:B------:R-:W-:Y:S01]  /*b930*/  USHF.R.S32.HI UR4, URZ, 0x1f, UR36 ;  /* 0x0000001f3f047899 */ /* 0x000fe20008011424 */
[----:B------:R-:W-:Y:S01]  /*b940*/  ISETP.GE.OR P0, PT, R97, UR7, P0 ;  /* 0x0000000761007c0c */ /* 0x000fe20008706670 */
[----:B------:R-:W-:Y:S02]  /*b950*/  WARPGROUP.DEPBAR.LE gsb0, 0x0 ;  /* 0x00008000000079c5 */ /* 0x000fe40000010000 */
[----:B------:R-:W-:-:S06]  /*b960*/  WARPGROUP.ARRIVE ;  /* 0x00000000000079c5 */ /* 0x000fcc0000000000 */
[----:B------:R-:W-:Y:S01]  /*b970*/  HGMMA.64x128x16.F32 R24, R216, gdesc[UR8].tnspB, R24, gsb0 ;  /* 0x41e00008d8187df0 */ /* 0x000fe20008000818 */
[----:B------:R-:W-:Y:S01]  /*b980*/  R2UR UR10, R19 ;  /* 0x00000000130a72ca */ /* 0x000fe200000e0000 */
[----:B------:R-:W-:Y:S02]  /*b990*/  IMAD.MOV.U32 R19, RZ, RZ, -0x800000 ;  /* 0xff800000ff137424 */ /* 0x000fe400078e00ff */
[----:B------:R-:W-:Y:S01]  /*b9a0*/  @P5 FFMA.FTZ R19, R5, R10, R6 ;  /* 0x0000000a05135223 */ /* 0x000fe20000010006 */
[----:B------:R-:W-:Y:S02]  /*b9b0*/  WARPGROUP.DEPBAR.LE gsb0, 0x0 ;  /* 0x00008000000079c5 */ /* 0x000fe40000010000 */
[-C--:B------:R-:W-:Y:S01]  /*b9c0*/  FMUL.FTZ R10, R33, R0.reuse ;  /* 0x00000000210a7220 */ /* 0x080fe20000410000 */
[-C--:B------:R-:W-:Y:S01]  /*b9d0*/  FMUL.FTZ R11, R32, R0.reuse ;  /* 0x00000000200b7220 */ /* 0x080fe20000410000 */
[-C--:B------:R-:W-:Y:S01]  /*b9e0*/  FMUL.FTZ R32, R53, R0.reuse ;  /* 0x0000000035207220 */ /* 0x080fe20000410000 */
[-C--:B------:R-:W-:Y:S01]  /*b9f0*/  FMUL.FTZ R33, R52, R0.reuse ;  /* 0x0000000034217220 */ /* 0x080fe20000410000 */
[-C--:B------:R-:W-:Y:S01]  /*ba00*/  FMUL.FTZ R52, R73, R0.reuse ;  /* 0x0000000049347220 */ /* 0x080fe20000410000 */
[-C--:B------:R-:W-:Y:S01]  /*ba10*/  FMUL.FTZ R53, R72, R0.reuse ;  /* 0x0000000048357220 */ /* 0x080fe20000410000 */
[----:B------:R2:W-:Y:S01]  /*ba20*/  @!P1 SYNCS.ARRIVE.TRANS64.RED.A1T0 RZ, [R8+URZ], RZ ;  /* 0x000000ff08ff99a7 */ /* 0x0005e2000810043f */
[-C--:B------:R-:W-:Y:S01]  /*ba30*/  FMUL.FTZ R4, R25, R0.reuse ;  /* 0x0000000019047220 */ /* 0x080fe20000410000 */
[----:B------:R-:W-:Y:S01]  /*ba40*/  FMUL.FTZ R5, R24, R0 ;  /* 0x0000000018057220 */ /* 0x000fe20000410000 */
[-C--:B-1----:R-:W-:Y:S01]  /*ba50*/  FMUL.FTZ R6, R27, R12.reuse ;  /* 0x0000000c1b067220 */ /* 0x082fe20000410000 */
[----:B------:R-:W-:Y:S01]  /*ba60*/  FMUL.FTZ R7, R26, R12 ;  /* 0x0000000c1a077220 */ /* 0x000fe20000410000 */
[-C--:B------:R-:W-:Y:S01]  /*ba70*/  FMUL.FTZ R9, R28, R0.reuse ;  /* 0x000000001c097220 */ /* 0x080fe20000410000 */
[-C--:B------:R-:W-:Y:S01]  /*ba80*/  FMUL.FTZ R13, R37, R0.reuse ;  /* 0x00000000250d7220 */ /* 0x080fe20000410000 */
[-C--:B------:R-:W-:Y:S01]  /*ba90*/  FMUL.FTZ R18, R36, R0.reuse ;  /* 0x0000000024127220 */ /* 0x080fe20000410000 */
[----:B------:R-:W1:Y:S01]  /*baa0*/  LDC.64 R72, c[0x0][0xb78] ;  /* 0x0002de00ff487b82 */ /* 0x000e620000000a00 */
[-C--:B--2---:R-:W-:Y:S01]  /*bab0*/  FMUL.FTZ R8, R29, R0.reuse ;  /* 0x000000001d087220 */ /* 0x084fe20000410000 */
        /* <DEDUP_REMOVED lines=21> */
[----:B------:R-:W-:Y:S01]  /*bc10*/  F2FP.F16.F32.PACK_AB R5, R6, R7 ;  /* 0x000000070605723e */ /* 0x000fe200000000ff */
[-C--:B------:R-:W-:Y:S01]  /*bc20*/  FMUL.FTZ R7, R31, R12.reuse ;  /* 0x0000000c1f077220 */ /* 0x080fe20000410000 */
[-C--:B------:R-:W-:Y:S01]  /*bc30*/  FMUL.FTZ R0, R30, R12.reuse ;  /* 0x0000000c1e007220 */ /* 0x080fe20000410000 */
[-C--:B------:R-:W-:Y:S01]  /*bc40*/  FMUL.FTZ R15, R39, R12.reuse ;  /* 0x0000000c270f7220 */ /* 0x080fe20000410000 */
[-C--:B------:R-:W-:Y:S01]  /*bc50*/  FMUL.FTZ R20, R38, R12.reuse ;  /* 0x0000000c26147220 */ /* 0x080fe20000410000 */
[----:B------:R-:W-:Y:S01]  /*bc60*/  F2FP.F16.F32.PACK_AB R6, R8, R9 ;  /* 0x000000090806723e */ /* 0x000fe200000000ff */
[-C--:B------:R-:W-:Y:S01]  /*bc70*/  FMUL.FTZ R9, R35, R12.reuse ;  /* 0x0000000c23097220 */ /* 0x080fe20000410000 */
[----:B------:R-:W-:Y:S01]  /*bc80*/  F2FP.F16.F32.PACK_AB R8, R10, R11 ;  /* 0x0000000b0a08723e */ /* 0x000fe200000000ff */
[----:B------:R-:W-:Y:S01]  /*bc90*/  FMUL.FTZ R14, R34, R12 ;  /* 0x0000000c220e7220 */ /* 0x000fe20000410000 */
[----:B------:R-:W-:Y:S01]  /*bca0*/  F2FP.F16.F32.PACK_AB R7, R7, R0 ;  /* 0x000000000707723e */ /* 0x000fe200000000ff */
[----:B------:R-:W-:Y:S01]  /*bcb0*/  BAR.SYNC.DEFER_BLOCKING 0x1, 0x100 ;  /* 0x0044000000007b1d */ /* 0x000fe20000010000 */
[----:B------:R-:W-:Y:S01]  /*bcc0*/  F2FP.F16.F32.PACK_AB R10, R13, R18 ;  /* 0x000000120d0a723e */ /* 0x000fe200000000ff */
[----:B------:R-:W-:Y:S01]  /*bcd0*/  FMUL.FTZ R13, R43, R12 ;  /* 0x0000000c2b0d7220 */ /* 0x000fe20000410000 */
        /* <DEDUP_REMOVED lines=24> */
[C---:B-1----:R-:W-:Y:S01]  /*be60*/  IMAD R12, R72.reuse, UR4, RZ ;  /* 0x00000004480c7c24 */ /* 0x042fe2000f8e02ff */
[----:B------:R-:W-:Y:S01]  /*be70*/  F2FP.F16.F32.PACK_AB R9, R9, R14 ;  /* 0x0000000e0909723e */ /* 0x000fe200000000ff */
[----:B------:R-:W-:Y:S01]  /*be80*/  IMAD.WIDE.U32 R2, R72, UR36, R2 ;  /* 0x0000002448027c25 */ /* 0x000fe2000f8e0002 */
[----:B------:R-:W-:Y:S01]  /*be90*/  F2FP.F16.F32.PACK_AB R13, R13, R0 ;  /* 0x000000000d0d723e */ /* 0x000fe200000000ff */
[----:B------:R1:W-:Y:S01]  /*bea0*/  STSM.16.M88.4 [R96], R4 ;  /* 0x0000000460007844 */ /* 0x0003e20000000200 */
[----:B------:R-:W-:Y:S01]  /*beb0*/  F2FP.F16.F32.PACK_AB R14, R26, R27 ;  /* 0x0000001b1a0e723e */ /* 0x000fe200000000ff */
[----:B------:R-:W-:Y:S01]  /*bec0*/  IMAD R68, R73, UR36, R12 ;  /* 0x0000002449447c24 */ /* 0x000fe2000f8e020c */
[----:B------:R-:W-:Y:S01]  /*bed0*/  F2FP.F16.F32.PACK_AB R12, R24, R25 ;  /* 0x00000019180c723e */ /* 0x000fe200000000ff */
[----:B------:R-:W-:Y:S01]  /*bee0*/  STSM.16.M88.4 [R95], R8 ;  /* 0x000000085f007844 */ /* 0x000fe20000000200 */
[----:B------:R-:W-:Y:S01]  /*bef0*/  F2FP.F16.F32.PACK_AB R15, R15, R18 ;  /* 0x000000120f0f723e */ /* 0x000fe200000000ff */
[----:B------:R-:W-:Y:S01]  /*bf00*/  ULDC.64 UR4, c[0x0][0xb40] ;  /* 0x0002d00000047ab9 */ /* 0x000fe20000000a00 */
[----:B------:R-:W-:-:S02]  /*bf10*/  F2FP.F16.F32.PACK_AB R36, R36, R37 ;  /* 0x000000252424723e */ /* 0x000fc400000000ff */
[----:B------:R-:W-:Y:S01]  /*bf20*/  F2FP.F16.F32.PACK_AB R24, R28, R29 ;  /* 0x0000001d1c18723e */ /* 0x000fe200000000ff */
[----:B------:R-:W-:Y:S01]  /*bf30*/  STSM.16.M88.4 [R94], R12 ;  /* 0x0000000c5e007844 */ /* 0x000fe20000000200 */
[----:B------:R-:W-:Y:S02]  /*bf40*/  F2FP.F16.F32.PACK_AB R25, R20, R31 ;  /* 0x0000001f1419723e */ /* 0x000fe400000000ff */
[----:B------:R-:W-:Y:S02]  /*bf50*/  F2FP.F16.F32.PACK_AB R26, R32, R33 ;  /* 0x00000021201a723e */ /* 0x000fe400000000ff */
[----:B------:R-:W-:Y:S02]  /*bf60*/  F2FP.F16.F32.PACK_AB R27, R30, R35 ;  /* 0x000000231e1b723e */ /* 0x000fe400000000ff */
[----:B------:R-:W-:Y:S02]  /*bf70*/  F2FP.F16.F32.PACK_AB R37, R34, R39 ;  /* 0x000000272225723e */ /* 0x000fe400000000ff */
[----:B------:R-:W-:Y:S01]  /*bf80*/  F2FP.F16.F32.PACK_AB R44, R44, R45 ;  /* 0x0000002d2c2c723e */ /* 0x000fe200000000ff */
[----:B------:R-:W-:Y:S01]  /*bf90*/  STSM.16.M88.4 [R93], R24 ;  /* 0x000000185d007844 */ /* 0x000fe20000000200 */
[----:B------:R-:W-:-:S02]  /*bfa0*/  F2FP.F16.F32.PACK_AB R38, R40, R41 ;  /* 0x000000292826723e */ /* 0x000fc400000000ff */
[----:B------:R-:W-:Y:S02]  /*bfb0*/  F2FP.F16.F32.PACK_AB R39, R42, R43 ;  /* 0x0000002b2a27723e */ /* 0x000fe400000000ff */
[----:B------:R-:W-:Y:S02]  /*bfc0*/  F2FP.F16.F32.PACK_AB R45, R46, R47 ;  /* 0x0000002f2e2d723e */ /* 0x000fe400000000ff */
[----:B------:R-:W-:Y:S01]  /*bfd0*/  F2FP.F16.F32.PACK_AB R52, R52, R53 ;  /* 0x000000353434723e */ /* 0x000fe200000000ff */
[----:B------:R-:W-:Y:S01]  /*bfe0*/  STSM.16.M88.4 [R92], R36 ;  /* 0x000000245c007844 */ /* 0x000fe20000000200 */
[----:B-1----:R-:W-:Y:S02]  /*bff0*/  SHF.R.S32.HI R5, RZ, 0x1f, R97 ;  /* 0x0000001fff057819 */ /* 0x002fe40000011461 */
[----:B------:R-:W-:Y:S02]  /*c000*/  IADD3 R0, P1, R97, R2, RZ ;  /* 0x0000000261007210 */ /* 0x000fe40007f3e0ff */
[----:B------:R-:W-:-:S02]  /*c010*/  F2FP.F16.F32.PACK_AB R46, R48, R49 ;  /* 0x00000031302e723e */ /* 0x000fc400000000ff */
[----:B------:R-:W-:Y:S02]  /*c020*/  F2FP.F16.F32.PACK_AB R47, R50, R51 ;  /* 0x00000033322f723e */ /* 0x000fe400000000ff */
[----:B------:R-:W-:Y:S02]  /*c030*/  F2FP.F16.F32.PACK_AB R53, R54, R55 ;  /* 0x000000373635723e */ /* 0x000fe400000000ff */
[----:B------:R-:W-:Y:S01]  /*c040*/  F2FP.F16.F32.PACK_AB R60, R60, R61 ;  /* 0x0000003d3c3c723e */ /* 0x000fe200000000ff */
[----:B------:R-:W-:Y:S01]  /*c050*/  STSM.16.M88.4 [R91], R44 ;  /* 0x0000002c5b007844 */ /* 0x000fe20000000200 */
[----:B------:R-:W-:Y:S02]  /*c060*/  F2FP.F16.F32.PACK_AB R54, R56, R57 ;  /* 0x000000393836723e */ /* 0x000fe400000000ff */
[----:B------:R-:W-:Y:S02]  /*c070*/  F2FP.F16.F32.PACK_AB R55, R58, R59 ;  /* 0x0000003b3a37723e */ /* 0x000fe400000000ff */
[----:B------:R-:W-:-:S02]  /*c080*/  F2FP.F16.F32.PACK_AB R61, R62, R63 ;  /* 0x0000003f3e3d723e */ /* 0x000fc400000000ff */
[----:B------:R-:W-:Y:S01]  /*c090*/  F2FP.F16.F32.PACK_AB R62, R64, R65 ;  /* 0x00000041403e723e */ /* 0x000fe200000000ff */
[----:B------:R-:W-:Y:S01]  /*c0a0*/  STSM.16.M88.4 [R90], R52 ;  /* 0x000000345a007844 */ /* 0x000fe20000000200 */
[----:B------:R-:W-:Y:S02]  /*c0b0*/  F2FP.F16.F32.PACK_AB R63, R66, R67 ;  /* 0x00000043423f723e */ /* 0x000fe400000000ff */
[----:B------:R-:W-:Y:S02]  /*c0c0*/  IADD3.X R5, R5, R3, R68, P1, !PT ;  /* 0x0000000305057210 */ /* 0x000fe40000ffe444 */
[C---:B------:R-:W-:Y:S01]  /*c0d0*/  LEA R2, P1, R0.reuse, UR4, 0x2 ;  /* 0x0000000400027c11 */ /* 0x040fe2000f8210ff */
[----:B------:R-:W-:Y:S01]  /*c0e0*/  STSM.16.M88.4 [R89], R60 ;  /* 0x0000003c59007844 */ /* 0x000fe20000000200 */
[----:B------:R-:W-:Y:S02]  /*c0f0*/  ULDC UR4, c[0x0][0xc] ;  /* 0x0000030000047ab9 */ /* 0x000fe40000000800 */
[----:B------:R-:W-:Y:S01]  /*c100*/  LEA.HI.X R3, R0, UR5, R5, 0x2, P1 ;  /* 0x0000000500037c11 */ /* 0x000fe200088f1405 */
[----:B------:R-:W-:Y:S01]  /*c110*/  @!PT LDS RZ, [RZ] ;  /* 0x00000000fffff984 */ /* 0x000fe20000000800 */
[----:B------:R-:W-:Y:S01]  /*c120*/  @!PT LDS RZ, [RZ] ;  /* 0x00000000fffff984 */ /* 0x000fe20000000800 */
[----:B------:R-:W-:Y:S01]  /*c130*/  @!PT LDS RZ, [RZ] ;  /* 0x00000000fffff984 */ /* 0x000fe20000000800 */
[----:B------:R-:W-:Y:S01]  /*c140*/  @!PT LDS RZ, [RZ] ;  /* 0x00000000fffff984 */ /* 0x000fe20000000800 */
[----:B------:R1:W-:Y:S06]  /*c150*/  MEMBAR.ALL.CTA ;  /* 0x0000000000007992 */ /* 0x0003ec0000008000 */
[----:B-1----:R-:W1:Y:S01]  /*c160*/  FENCE.VIEW.ASYNC.S ;  /* 0x00000000000073c6 */ /* 0x002e620000000000 */
[----:B------:R-:W-:-:S03]  /*c170*/  UIADD3 UR10, UR4, UR10, URZ ;  /* 0x0000000a040a7290 */ /* 0x000fc6000fffe03f */
[----:B-1----:R-:W1:Y:S01]  /*c180*/  SHFL.IDX PT, R0, R223, RZ, 0x1f ;  /* 0x00001fffdf007589 */ /* 0x002e6200000e0000 */
[----:B------:R-:W-:Y:S06]  /*c190*/  BAR.ARV 0x1, 0x120 ;  /* 0x0044800000007b1d */ /* 0x000fec0000002000 */
[----:B------:R2:W-:Y:S01]  /*c1a0*/  @!P0 STG.E desc[UR12][R2.64], R19 ;  /* 0x0000001302008986 */ /* 0x0005e2000c10190c */
[----:B-1----:R-:W-:-:S03]  /*c1b0*/  ISETP.NE.AND P0, PT, R0, 0x7, PT ;  /* 0x000000070000780c */ /* 0x002fc60003f05270 */
[----:B------:R1:W-:Y:S01]  /*c1c0*/  @!P2 STG.E desc[UR12][R2.64+0x20], R21 ;  /* 0x000020150200a986 */ /* 0x0003e2000c10190c */
[----:B--2---:R-:W-:-:S09]  /*c1d0*/  IMAD.U32 R19, RZ, RZ, UR10 ;  /* 0x0000000aff137e24 */ /* 0x004fd2000f8e00ff */
[----:B------:R-:W-:Y:S05]  /*c1e0*/  @P0 BRA `(.L_x_29) ;  /* 0x0000000000580947 */ /* 0x000fea0003800000 */
[----:B------:R-:W-:Y:S01]  /*c1f0*/  BAR.SYNC.DEFER_BLOCKING 0x1, 0x120 ;  /* 0x0044800000007b1d */ /* 0x000fe20000010000 */
[----:B------:R-:W-:-:S05]  /*c200*/  ELECT P0, URZ, PT ;  /* 0x00000000003f782f */ /* 0x000fca0003800000 */
[----:B------:R-:W-:Y:S08]  /*c210*/  BSSY B0, `(.L_x_29) ;  /* 0x0000013000007945 */ /* 0x000ff00003800000 */
[----:B------:R-:W-:Y:S05]  /*c220*/  @!P0 BRA `(.L_x_30) ;  /* 0x0000000000448947 */ /* 0x000fea0003800000 */
[----:B------:R-:W-:Y:S01]  /*c230*/  ULDC.64 UR6, c[0x0][0x198] ;  /* 0x0000660000067ab9 */ /* 0x000fe20000000a00 */
[----:B------:R-:W-:Y:S01]  /*c240*/  UMOV UR33, URZ ;  /* 0x0000003f00217c82 */ /* 0x000fe20008000000 */
[----:B------:R-:W-:Y:S02]  /*c250*/  UIADD3 UR4, UP0, UR6, 0x9f0, URZ ;  /* 0x000009f006047890 */ /* 0x000fe4000ff1e03f */
[----:B------:R-:W-:Y:S02]  /*c260*/  UIADD3 UR6, UR39, 0x4000, URZ ;  /* 0x0000400027067890 */ /* 0x000fe4000fffe03f */
[----:B------:R-:W-:Y:S01]  /*c270*/  UIADD3.X UR5, URZ, UR7, URZ, UP0, !UPT ;  /* 0x000000073f057290 */ /* 0x000fe200087fe43f */
[----:B------:R-:W-:Y:S01]  /*c280*/  UMOV UR37, URZ ;  /* 0x0000003f00257c82 */ /* 0x000fe20008000000 */
[----:B------:R-:W-:Y:S01]  /*c290*/  UMOV UR32, UR39 ;  /* 0x0000002700207c82 */ /* 0x000fe20008000000 */
[----:B------:R-:W-:-:S06]  /*c2a0*/  UMOV UR7, 0x40 ;  /* 0x0000004000077882 */ /* 0x000fcc0000000000 */
[----:B------:R2:W-:Y:S02]  /*c2b0*/  UTMASTG.5D [UR32], [UR4] ;  /* 0x00000020040073b5 */ /* 0x0005e40008020000 */
[----:B--2---:R-:W-:Y:S01]  /*c2c0*/  UMOV UR32, UR6 ;  /* 0x0000000600207c82 */ /* 0x004fe20008000000 */
[----:B------:R-:W-:Y:S01]  /*c2d0*/  UMOV UR33, UR7 ;  /* 0x0000000700217c82 */ /* 0x000fe20008000000 */
[----:B------:R-:W-:Y:S01]  /*c2e0*/  UIADD3 UR6, UR39, 0x34820, URZ ;  /* 0x0003482027067890 */ /* 0x000fe2000fffe03f */
[----:B------:R2:W-:Y:S03]  /*c2f0*/  UTMASTG.5D [UR32], [UR4] ;  /* 0x00000020040073b5 */ /* 0x0005e60008020000 */
[----:B------:R-:W-:Y:S01]  /*c300*/  UPRMT UR6, URZ, 0x654, UR6 ;  /* 0x000006543f067896 */ /* 0x000fe20008000006 */
[----:B------:R0:W-:Y:S01]  /*c310*/  UTMACMDFLUSH ;  /* 0x00000000000079b7 */ /* 0x0001e20000000000 */
[----:B------:R-:W-:-:S07]  /*c320*/  DEPBAR.LE SB0, 0x0 ;  /* 0x000080000000791a */ /* 0x000fce0000000000 */
[----:B--2---:R-:W-:Y:S03]  /*c330*/  SYNCS.ARRIVE.TRANS64.RED.A1T0 RZ, [UR6], RZ ;  /* 0x000000ffffff79a7 */ /* 0x004fe60008100406 */
.L_x_30:
[----:B------:R-:W-:Y:S05]  /*c340*/  BSYNC B0 ;  /* 0x0000000000007941 */ /* 0x000fea0003800000 */
.L_x_29:
[----:B------:R-:W2:Y:S01]  /*c350*/  LDC R0, c[0x0][0xda4] ;  /* 0x00036900ff007b82 */ /* 0x000ea20000000800 */
[----:B------:R-:W-:Y:S01]  /*c360*/  R2UR UR5, R19 ;  /* 0x00000000130572ca */ /* 0x000fe200000e0000 */
[----:B------:R-:W-:Y:S01]  /*c370*/  UIADD3 UR38, UR38, 0x1, URZ ;  /* 0x0000000126267890 */ /* 0x000fe2000fffe03f */
[----:B------:R-:W-:-:S03]  /*c380*/  R2UR UR4, R22 ;  /* 0x00000000160472ca */ /* 0x000fc600000e0000 */
[----:B------:R-:W-:-:S04]  /*c390*/  UISETP.NE.AND UP0, UPT, UR38, 0x2, UPT ;  /* 0x000000022600788c */ /* 0x000fc8000bf05270 */
[----:B------:R-:W-:-:S06]  /*c3a0*/  USEL UR38, UR38, URZ, UP0 ;  /* 0x0000003f26267287 */ /* 0x000fcc0008000000 */
[----:B------:R-:W-:-:S06]  /*c3b0*/  UIADD3 UR4, UR4, 0x1, URZ ;  /* 0x0000000104047890 */ /* 0x000fcc000fffe03f */
[----:B------:R-:W-:Y:S01]  /*c3c0*/  IMAD.U32 R22, RZ, RZ, UR4 ;  /* 0x00000004ff167e24 */ /* 0x000fe2000f8e00ff */
[----:B------:R-:W-:Y:S01]  /*c3d0*/  USEL UR4, URZ, 0x1, UP0 ;  /* 0x000000013f047887 */ /* 0x000fe20008000000 */
[----:B--2---:R-:W-:-:S03]  /*c3e0*/  ISETP.LE.AND P0, PT, R0, UR5, PT ;  /* 0x0000000500007c0c */ /* 0x004fc6000bf03270 */
[----:B------:R-:W-:-:S10]  /*c3f0*/  ULOP3.LUT UR61, UR61, UR4, URZ, 0x3c, !UPT ;  /* 0x000000043d3d7292 */ /* 0x000fd4000f8e3c3f */
[----:B------:R-:W-:Y:S05]  /*c400*/  @!P0 BRA `(.L_x_31) ;  /* 0xffffff48006c8947 */ /* 0x000fea000383ffff */
[----:B------:R-:W-:Y:S05]  /*c410*/  EXIT ;  /* 0x000000000000794d */ /* 0x000fea0003800000 */
.L_x_7:
[----:B------:R-:W-:-:S08]  /*c420*/  NOP ;  /* 0x0000000000007918 */ /* 0x000fd00000000000 */
[----:B-1----:R-:W1:-:S00]  /*c430*/  USETMAXREG.DEALLOC.CTAPOOL 0x18 ;  /* 0x00000018000079c8 */ /* 0x002e4000080e0500 */
[----:B-1----:R-:W-:-:S06]  /*c440*/  LOP3.LUT R0, R0, 0x3, RZ, 0xc0, !PT ;  /* 0x0000000300007812 */ /* 0x002fcc00078ec0ff */
[----:B------:R-:W1:Y:S02]  /*c450*/  SHFL.IDX PT, R0, R0, RZ, 0x1f ;  /* 0x00001fff00007589 */ /* 0x000e6400000e0000 */
[----:B-1----:R-:W-:-:S13]  /*c460*/  ISETP.NE.AND P0, PT, R0, RZ, PT ;  /* 0x000000ff0000720c */ /* 0x002fda0003f05270 */
[----:B------:R-:W-:Y:S05]  /*c470*/  @P0 EXIT ;  /* 0x000000000000094d */ /* 0x000fea0003800000 */
[----:B------:R-:W1:Y:S01]  /*c480*/  S2UR UR4, SR_CTAID.X ;  /* 0x00000000000479c3 */ /* 0x000e620000002500 */
[----:B------:R-:W-:Y:S02]  /*c490*/  IMAD.MOV.U32 R16, RZ, RZ, RZ ;  /* 0x000000ffff107224 */ /* 0x000fe400078e00ff */
[----:B------:R-:W-:Y:S02]  /*c4a0*/  IMAD.MOV.U32 R2, RZ, RZ, 0x1 ;  /* 0x00000001ff027424 */ /* 0x000fe400078e00ff */
[----:B------:R-:W-:-:S03]  /*c4b0*/  IMAD.MOV.U32 R17, RZ, RZ, 0x1 ;  /* 0x00000001ff117424 */ /* 0x000fc600078e00ff */
[----:B------:R-:W1:Y:S02]  /*c4c0*/  LDC R0, c[0x0][0xda4] ;  /* 0x00036900ff007b82 */ /* 0x000e640000000800 */
[----:B-1----:R-:W-:-:S13]  /*c4d0*/  ISETP.LE.AND P0, PT, R0, UR4, PT ;  /* 0x0000000400007c0c */ /* 0x002fda000bf03270 */
[----:B------:R-:W-:Y:S05]  /*c4e0*/  @P0 BRA `(.L_x_32) ;  /* 0x0000002800b80947 */ /* 0x000fea0003800000 */
[----:B------:R-:W-:Y:S01]  /*c4f0*/  IMAD.U32 R0, RZ, RZ, UR4 ;  /* 0x00000004ff007e24 */ /* 0x000fe2000f8e00ff */
[----:B------:R-:W-:Y:S01]  /*c500*/  ULDC.64 UR36, c[0x0][0x198] ;  /* 0x0000660000247ab9 */ /* 0x000fe20000000a00 */
[----:B------:R-:W-:Y:S01]  /*c510*/  IMAD.MOV.U32 R16, RZ, RZ, RZ ;  /* 0x000000ffff107224 */ /* 0x000fe200078e00ff */
[----:B------:R-:W-:Y:S01]  /*c520*/  ULDC UR38, c[0x0][0xc] ;  /* 0x0000030000267ab9 */ /* 0x000fe20000000800 */
[----:B------:R-:W-:Y:S01]  /*c530*/  IMAD.MOV.U32 R17, RZ, RZ, 0x1 ;  /* 0x00000001ff117424 */ /* 0x000fe200078e00ff */
[----:B------:R1:W-:Y:S04]  /*c540*/  STL [R1+0x10], R0 ;  /* 0x0000100001007387 */ /* 0x0003e80000100800 */
[----:B------:R1:W-:Y:S02]  /*c550*/  STL [R1+0x18], RZ ;  /* 0x000018ff01007387 */ /* 0x0003e40000100800 */
.L_x_75:
[----:B------:R-:W2:Y:S01]  /*c560*/  LDL R4, [R1+0x10] ;  /* 0x0000100001047983 */ /* 0x000ea20000100800 */
[----:B-1----:R-:W1:Y:S01]  /*c570*/  LDC R0, c[0x0][0xda8] ;  /* 0x00036a00ff007b82 */ /* 0x002e620000000800 */
[----:B------:R-:W-:Y:S05]  /*c580*/  YIELD ;  /* 0x0000000000007946 */ /* 0x000fea0003800000 */
[----:B------:R-:W3:Y:S01]  /*c590*/  S2R R5, SR_CgaCtaId ;  /* 0x0000000000057919 */ /* 0x000ee20000008800 */
[----:B------:R-:W-:Y:S02]  /*c5a0*/  ULDC.64 UR4, c[0x0][0x3f8] ;  /* 0x0000fe0000047ab9 */ /* 0x000fe40000000a00 */
[----:B------:R-:W-:-:S03]  /*c5b0*/  UISETP.NE.U32.AND UP0, UPT, UR4, URZ, UPT ;  /* 0x0000003f0400728c */ /* 0x000fc6000bf05070 */
[----:B------:R-:W-:Y:S01]  /*c5c0*/  ULDC UR4, c[0x0][0x404] ;  /* 0x0001010000047ab9 */ /* 0x000fe20000000800 */
[----:B------:R-:W-:-:S04]  /*c5d0*/  UISETP.NE.AND.EX UP0, UPT, UR5, URZ, UPT, UP0 ;  /* 0x0000003f0500728c */ /* 0x000fc8000bf05300 */
[----:B------:R-:W-:Y:S01]  /*c5e0*/  USEL UR4, UR4, 0x1, UP0 ;  /* 0x0000000104047887 */ /* 0x000fe20008000000 */
[----:B-1----:R-:W-:Y:S02]  /*c5f0*/  ISETP.NE.AND P0, PT, R0, 0x1, PT ;  /* 0x000000010000780c */ /* 0x002fe40003f05270 */
[----:B------:R-:W1:Y:S11]  /*c600*/  LDC R0, c[0x0][0xdb4] ;  /* 0x00036d00ff007b82 */ /* 0x000e760000000800 */
[----:B------:R-:W2:Y:S08]  /*c610*/  @P0 LDC R2, c[0x0][0xdac] ;  /* 0x00036b00ff020b82 */ /* 0x000eb00000000800 */
[----:B------:R-:W4:Y:S01]  /*c620*/  @P0 LDC R3, c[0x0][0xdb0] ;  /* 0x00036c00ff030b82 */ /* 0x000f220000000800 */
[----:B-1----:R-:W-:Y:S01]  /*c630*/  ISETP.NE.AND P1, PT, R0, 0x1, PT ;  /* 0x000000010000780c */ /* 0x002fe20003f25270 */
[----:B--2---:R-:W-:-:S04]  /*c640*/  @P0 IMAD.HI.U32 R2, R4, R2, RZ ;  /* 0x0000000204020227 */ /* 0x004fc800078e00ff */
[----:B------:R-:W-:Y:S01]  /*c650*/  IMAD.MOV.U32 R6, RZ, RZ, R4 ;  /* 0x000000ffff067224 */ /* 0x000fe200078e0004 */
[----:B----4-:R-:W-:Y:S01]  /*c660*/  @P0 SHF.R.U32.HI R6, RZ, R3, R2 ;  /* 0x00000003ff060219 */ /* 0x010fe20000011602 */
[----:B------:R-:W1:Y:S04]  /*c670*/  LDC R4, c[0x0][0x2e0] ;  /* 0x0000b800ff047b82 */ /* 0x000e680000000800 */
[----:B------:R-:W-:Y:S01]  /*c680*/  IMAD.MOV.U32 R19, RZ, RZ, R6 ;  /* 0x000000ffff137224 */ /* 0x000fe200078e0006 */
[----:B------:R2:W-:Y:S03]  /*c690*/  STL [R1+0x8], R6 ;  /* 0x0000080601007387 */ /* 0x0005e60000100800 */
[----:B------:R-:W4:Y:S01]  /*c6a0*/  @P1 LDC.64 R2, c[0x0][0xdb8] ;  /* 0x00036e00ff021b82 */ /* 0x000f220000000a00 */
[----:B-1----:R-:W-:-:S05]  /*c6b0*/  IMAD R8, R4, UR4, RZ ;  /* 0x0000000404087c24 */ /* 0x002fca000f8e02ff */
[----:B------:R2:W-:Y:S01]  /*c6c0*/  STL [R1+0x14], R8 ;  /* 0x0000140801007387 */ /* 0x0005e20000100800 */
[----:B----4-:R-:W-:-:S05]  /*c6d0*/  @P1 IMAD.HI.U32 R2, R6, R2, RZ ;  /* 0x0000000206021227 */ /* 0x010fca00078e00ff */
[----:B------:R-:W-:Y:S02]  /*c6e0*/  @P1 SHF.R.U32.HI R19, RZ, R3, R2 ;  /* 0x00000003ff131219 */ /* 0x000fe40000011602 */
[----:B------:R-:W-:-:S03]  /*c6f0*/  MOV R2, 0x400 ;  /* 0x0000040000027802 */ /* 0x000fc60000000f00 */
[----:B------:R-:W-:Y:S01]  /*c700*/  IMAD.MOV R3, RZ, RZ, -R19 ;  /* 0x000000ffff037224 */ /* 0x000fe200078e0a13 */
[----:B---3--:R-:W-:Y:S01]  /*c710*/  LEA R7, R5, R2, 0x18 ;  /* 0x0000000205077211 */ /* 0x008fe200078ec0ff */
[----:B------:R-:W-:-:S04]  /*c720*/  VIADD R2, R8, 0xaf ;  /* 0x000000af08027836 */ /* 0x000fc80000000000 */
[----:B------:R-:W-:Y:S01]  /*c730*/  VIADD R4, R7, 0x1e400 ;  /* 0x0001e40007047836 */ /* 0x000fe20000000000 */
[----:B------:R2:W-:Y:S01]  /*c740*/  STL [R1+0x4], R7 ;  /* 0x0000040701007387 */ /* 0x0005e20000100800 */
[----:B------:R-:W-:-:S03]  /*c750*/  IMAD.HI R2, R2, 0x2e8ba2e9, RZ ;  /* 0x2e8ba2e902027827 */ /* 0x000fc600078e02ff */
[----:B------:R-:W-:Y:S01]  /*c760*/  LOP3.LUT P0, RZ, R4, 0x3ff, RZ, 0xc0, !PT ;  /* 0x000003ff04ff7812 */ /* 0x000fe2000780c0ff */
[----:B------:R-:W-:Y:S01]  /*c770*/  IMAD R4, R0, R3, R6 ;  /* 0x0000000300047224 */ /* 0x000fe200078e0206 */
[----:B------:R-:W-:-:S04]  /*c780*/  SHF.R.U32.HI R3, RZ, 0x1f, R2 ;  /* 0x0000001fff037819 */ /* 0x000fc80000011602 */
[----:B------:R-:W-:Y:S01]  /*c790*/  LEA.HI.SX32 R0, R2, R3, 0x1b ;  /* 0x0000000302007211 */ /* 0x000fe200078fdaff */
[----:B------:R2:W-:Y:S04]  /*c7a0*/  STL [R1], R4 ;  /* 0x0000000401007387 */ /* 0x0005e80000100800 */
[----:B------:R2:W-:Y:S02]  /*c7b0*/  STL [R1+0xc], R0 ;  /* 0x00000c0001007387 */ /* 0x0005e40000100800 */
[----:B------:R-:W-:Y:S05]  /*c7c0*/  @!P0 BRA `(.L_x_33) ;  /* 0x0000000000408947 */ /* 0x000fea0003800000 */
[----:B------:R-:W-:Y:S01]  /*c7d0*/  MOV R2, 0x0 ;  /* 0x0000000000027802 */ /* 0x000fe20000000f00 */
[----:B------:R-:W-:Y:S01]  /*c7e0*/  ULDC.64 UR6, c[0x4][0xa0] ;  /* 0x0100280000067ab9 */ /* 0x000fe20000000a00 */
[----:B------:R-:W-:Y:S01]  /*c7f0*/  ULDC.64 UR8, c[0x4][0xa8] ;  /* 0x01002a0000087ab9 */ /* 0x000fe20000000a00 */
[----:B------:R-:W-:Y:S01]  /*c800*/  ULDC.64 UR4, c[0x4][0x28] ;  /* 0x01000a0000047ab9 */ /* 0x000fe20000000a00 */
[----:B--2---:R-:W-:Y:S02]  /*c810*/  IMAD.U32 R4, RZ, RZ, UR6 ;  /* 0x00000006ff047e24 */ /* 0x004fe4000f8e00ff */
[----:B------:R-:W1:Y:S01]  /*c820*/  LDC.64 R2, c[0x4][R2] ;  /* 0x0100000002027b82 */ /* 0x000e620000000a00 */
[----:B------:R-:W-:Y:S02]  /*c830*/  IMAD.U32 R5, RZ, RZ, UR7 ;  /* 0x00000007ff057e24 */ /* 0x000fe4000f8e00ff */
[----:B------:R-:W-:Y:S02]  /*c840*/  IMAD.U32 R6, RZ, RZ, UR8 ;  /* 0x00000008ff067e24 */ /* 0x000fe4000f8e00ff */
[----:B------:R-:W-:-:S02]  /*c850*/  IMAD.U32 R7, RZ, RZ, UR9 ;  /* 0x00000009ff077e24 */ /* 0x000fc4000f8e00ff */
[----:B------:R-:W-:Y:S02]  /*c860*/  IMAD.U32 R10, RZ, RZ, UR4 ;  /* 0x00000004ff0a7e24 */ /* 0x000fe4000f8e00ff */
[----:B------:R-:W-:Y:S02]  /*c870*/  IMAD.U32 R11, RZ, RZ, UR5 ;  /* 0x00000005ff0b7e24 */ /* 0x000fe4000f8e00ff */
[----:B------:R-:W-:Y:S02]  /*c880*/  IMAD.MOV.U32 R8, RZ, RZ, 0x70 ;  /* 0x00000070ff087424 */ /* 0x000fe400078e00ff */
[----:B------:R-:W-:Y:S02]  /*c890*/  IMAD.MOV.U32 R12, RZ, RZ, 0x1 ;  /* 0x00000001ff0c7424 */ /* 0x000fe400078e00ff */
[----:B------:R-:W-:-:S07]  /*c8a0*/  IMAD.MOV.U32 R13, RZ, RZ, RZ ;  /* 0x000000ffff0d7224 */ /* 0x000fce00078e00ff */
[----:B------:R-:W-:-:S07]  /*c8b0*/  LEPC R20, `(.L_x_33) ;  /* 0x000000001014794e */ /* 0x000fce0000000000 */
[----:B-1----:R-:W-:Y:S05]  /*c8c0*/  CALL.ABS.NOINC R2 ;  /* 0x0000000002007343 */ /* 0x002fea0003c00000 */
.L_x_33:
[----:B------:R-:W2:Y:S02]  /*c8d0*/  LDL R2, [R1+0x4] ;  /* 0x0000040001027983 */ /* 0x000ea40000100800 */
[----:B--2---:R-:W-:-:S05]  /*c8e0*/  VIADD R0, R2, 0x400 ;  /* 0x0000040002007836 */ /* 0x004fca0000000000 */
[----:B------:R-:W-:-:S13]  /*c8f0*/  LOP3.LUT P0, RZ, R0, 0x3ff, RZ, 0xc0, !PT ;  /* 0x000003ff00ff7812 */ /* 0x000fda000780c0ff */
[----:B------:R-:W-:Y:S05]  /*c900*/  @!P0 BRA `(.L_x_34) ;  /* 0x0000000000808947 */ /* 0x000fea0003800000 */
[----:B------:R-:W-:Y:S01]  /*c910*/  MOV R0, 0x0 ;  /* 0x0000000000007802 */ /* 0x000fe20000000f00 */
[----:B------:R-:W-:Y:S01]  /*c920*/  ULDC.64 UR6, c[0x4][0xa0] ;  /* 0x0100280000067ab9 */ /* 0x000fe20000000a00 */
[----:B------:R-:W-:Y:S01]  /*c930*/  ULDC.64 UR8, c[0x4][0xa8] ;  /* 0x01002a0000087ab9 */ /* 0x000fe20000000a00 */
[----:B------:R-:W-:Y:S01]  /*c940*/  ULDC.64 UR4, c[0x4][0x30] ;  /* 0x01000c0000047ab9 */ /* 0x000fe20000000a00 */
[----:B------:R1:W2:Y:S01]  /*c950*/  LDC.64 R2, c[0x4][R0] ;  /* 0x0100000000027b82 */ /* 0x0002a20000000a00 */
[----:B------:R-:W-:Y:S02]  /*c960*/  IMAD.U32 R4, RZ, RZ, UR6 ;  /* 0x00000006ff047e24 */ /* 0x000fe4000f8e00ff */
[----:B------:R-:W-:Y:S02]  /*c970*/  IMAD.U32 R5, RZ, RZ, UR7 ;  /* 0x00000007ff057e24 */ /* 0x000fe4000f8e00ff */
[----:B------:R-:W-:Y:S02]  /*c980*/  IMAD.U32 R6, RZ, RZ, UR8 ;  /* 0x00000008ff067e24 */ /* 0x000fe4000f8e00ff */
[----:B------:R-:W-:-:S02]  /*c990*/  IMAD.U32 R7, RZ, RZ, UR9 ;  /* 0x00000009ff077e24 */ /* 0x000fc4000f8e00ff */
[----:B------:R-:W-:Y:S02]  /*c9a0*/  IMAD.U32 R10, RZ, RZ, UR4 ;  /* 0x00000004ff0a7e24 */ /* 0x000fe4000f8e00ff */
[----:B------:R-:W-:Y:S02]  /*c9b0*/  IMAD.U32 R11, RZ, RZ, UR5 ;  /* 0x00000005ff0b7e24 */ /* 0x000fe4000f8e00ff */
[----:B------:R-:W-:Y:S02]  /*c9c0*/  IMAD.MOV.U32 R8, RZ, RZ, 0x70 ;  /* 0x00000070ff087424 */ /* 0x000fe400078e00ff */
[----:B------:R-:W-:Y:S02]  /*c9d0*/  IMAD.MOV.U32 R12, RZ, RZ, 0x1 ;  /* 0x00000001ff0c7424 */ /* 0x000fe400078e00ff */
[----:B-1----:R-:W-:-:S07]  /*c9e0*/  IMAD.MOV.U32 R13, RZ, RZ, RZ ;  /* 0x000000ffff0d7224 */ /* 0x002fce00078e00ff */
[----:B------:R-:W-:-:S07]  /*c9f0*/  LEPC R20, `(.L_x_35) ;  /* 0x000000001014794e */ /* 0x000fce0000000000 */
[----:B--2---:R-:W-:Y:S05]  /*ca00*/  CALL.ABS.NOINC R2 ;  /* 0x0000000002007343 */ /* 0x004fea0003c00000 */
.L_x_35:
[----:B------:R-:W-:Y:S01]  /*ca10*/  MOV R2, 0x0 ;  /* 0x0000000000027802 */ /* 0x000fe20000000f00 */
[----:B------:R-:W-:Y:S01]  /*ca20*/  ULDC.64 UR6, c[0x4][0xa0] ;  /* 0x0100280000067ab9 */ /* 0x000fe20000000a00 */
[----:B------:R-:W-:Y:S01]  /*ca30*/  ULDC.64 UR8, c[0x4][0xa8] ;  /* 0x01002a0000087ab9 */ /* 0x000fe20000000a00 */
[----:B------:R-:W-:Y:S01]  /*ca40*/  ULDC.64 UR4, c[0x4][0x38] ;  /* 0x01000e0000047ab9 */ /* 0x000fe20000000a00 */
[----:B------:R-:W-:Y:S02]  /*ca50*/  IMAD.U32 R4, RZ, RZ, UR6 ;  /* 0x00000006ff047e24 */ /* 0x000fe4000f8e00ff */
        /* <DEDUP_REMOVED lines=11> */
.L_x_34:
[----:B------:R-:W2:Y:S01]  /*cb10*/  LDL R4, [R1] ;  /* 0x0000000001047983 */ /* 0x000ea20000100800 */
[----:B------:R-:W1:Y:S01]  /*cb20*/  LDC R0, c[0x0][0x428] ;  /* 0x00010a00ff007b82 */ /* 0x000e620000000800 */
[----:B------:R-:W-:Y:S02]  /*cb30*/  ULDC.64 UR4, c[0x0][0x9f8] ;  /* 0x00027e0000047ab9 */ /* 0x000fe40000000a00 */
[----:B------:R-:W3:Y:S01]  /*cb40*/  LDL.LU R6, [R1+0x8] ;  /* 0x0000080001067983 */ /* 0x000ee20000300800 */
[----:B-1----:R-:W-:-:S03]  /*cb50*/  ISETP.NE.AND P1, PT, R0, 0x1, PT ;  /* 0x000000010000780c */ /* 0x002fc60003f25270 */
[----:B------:R-:W4:Y:S01]  /*cb60*/  LDL R5, [R1+0x10] ;  /* 0x0000100001057983 */ /* 0x000f220000100800 */
[----:B------:R-:W-:Y:S01]  /*cb70*/  ISETP.NE.U32.AND P0, PT, RZ, UR4, PT ;  /* 0x00000004ff007c0c */ /* 0x000fe2000bf05070 */
[----:B------:R-:W-:Y:S01]  /*cb80*/  ULDC.64 UR6, c[0x0][0x208] ;  /* 0x0000820000067ab9 */ /* 0x000fe20000000a00 */
[----:B------:R-:W-:Y:S01]  /*cb90*/  ULDC UR4, c[0x0][0xda8] ;  /* 0x00036a0000047ab9 */ /* 0x000fe20000000800 */
[----:B------:R-:W1:Y:S01]  /*cba0*/  S2R R7, SR_TID.X ;  /* 0x0000000000077919 */ /* 0x000e620000002100 */
[----:B------:R-:W-:-:S05]  /*cbb0*/  ISETP.NE.AND.EX P0, PT, RZ, UR5, PT, P0 ;  /* 0x00000005ff007c0c */ /* 0x000fca000bf05300 */
[----:B------:R-:W2:Y:S08]  /*cbc0*/  @P1 LDC R2, c[0x0][0x42c] ;  /* 0x00010b00ff021b82 */ /* 0x000eb00000000800 */
[----:B------:R-:W2:Y:S01]  /*cbd0*/  @P1 LDC R3, c[0x0][0x430] ;  /* 0x00010c00ff031b82 */ /* 0x000ea20000000800 */
[----:B-1----:R-:W-:Y:S01]  /*cbe0*/  LOP3.LUT R7, R7, 0x1f, RZ, 0xc0, !PT ;  /* 0x0000001f07077812 */ /* 0x002fe200078ec0ff */
[----:B--2---:R-:W-:-:S04]  /*cbf0*/  @P1 IMAD.HI.U32 R2, R4, R2, RZ ;  /* 0x0000000204021227 */ /* 0x004fc800078e00ff */
[----:B------:R-:W-:Y:S01]  /*cc00*/  IMAD.MOV.U32 R0, RZ, RZ, R4 ;  /* 0x000000ffff007224 */ /* 0x000fe200078e0004 */
[----:B------:R-:W-:Y:S01]  /*cc10*/  @P1 SHF.R.U32.HI R0, RZ, R3, R2 ;  /* 0x00000003ff001219 */ /* 0x000fe20000011602 */
[----:B------:R-:W-:Y:S01]  /*cc20*/  IMAD.MOV.U32 R4, RZ, RZ, R19 ;  /* 0x000000ffff047224 */ /* 0x000fe200078e0013 */
[----:B------:R-:W1:Y:S02]  /*cc30*/  @P0 LDC.64 R2, c[0x0][0x9f8] ;  /* 0x00027e00ff020b82 */ /* 0x000e640000000a00 */
[----:B-1----:R-:W-:-:S05]  /*cc40*/  @P0 IMAD.WIDE R2, R19, 0x4, R2 ;  /* 0x0000000413020825 */ /* 0x002fca00078e0202 */
[----:B------:R1:W5:Y:S01]  /*cc50*/  @P0 LDG.E R4, desc[UR6][R2.64] ;  /* 0x0000000602040981 */ /* 0x000362000c1e1900 */
[----:B------:R-:W-:Y:S01]  /*cc60*/  ISETP.NE.AND P1, PT, R7, RZ, PT ;  /* 0x000000ff0700720c */ /* 0x000fe20003f25270 */
[----:B---3--:R-:W-:-:S03]  /*cc70*/  IMAD.MOV R8, RZ, RZ, -R6 ;  /* 0x000000ffff087224 */ /* 0x008fc600078e0a06 */
[----:B------:R-:W-:Y:S01]  /*cc80*/  PLOP3.LUT P2, PT, P1, PT, PT, 0x8, 0x0 ;  /* 0x000000000000781c */ /* 0x000fe20000f4e170 */
[----:B----4-:R-:W-:-:S04]  /*cc90*/  IMAD R8, R8, UR4, R5 ;  /* 0x0000000408087c24 */ /* 0x010fc8000f8e0205 */
[----:B------:R-:W-:-:S04]  /*cca0*/  IMAD.SHL.U32 R8, R8, 0x80, RZ ;  /* 0x0000008008087824 */ /* 0x000fc800078e00ff */
[----:B------:R-:W-:-:S05]  /*ccb0*/  VOTEU.ALL UP1, P1 ;  /* 0x00000000003f7886 */ /* 0x000fca0000820000 */
[----:B------:R-:W-:-:S04]  /*ccc0*/  @!UP1 UIADD3 UR8, UP0, UR36, 0x270, URZ ;  /* 0x0000027024089890 */ /* 0x000fc8000ff1e03f */
[----:B------:R-:W-:-:S03]  /*ccd0*/  @!UP1 UIADD3.X UR9, URZ, UR37, URZ, UP0, !UPT ;  /* 0x000000253f099290 */ /* 0x000fc600087fe43f */
[----:B-1----:R-:W-:-:S09]  /*cce0*/  VOTEU.ALL UP0, P1 ;  /* 0x00000000003f7886 */ /* 0x002fd20000800000 */
.L_x_36:
[----:B------:R-:W2:Y:S01]  /*ccf0*/  LDL R2, [R1] ;  /* 0x0000000001027983 */ /* 0x000ea20000100800 */
[----:B------:R-:W-:Y:S02]  /*cd00*/  PLOP3.LUT P0, PT, P0, P2, PT, 0xa2, 0x0 ;  /* 0x000000000000781c */ /* 0x000fe40000705472 */
[----:B------:R-:W-:Y:S01]  /*cd10*/  @P2 R2UR P0, UR7, R19 ;  /* 0x00000000130722ca */ /* 0x000fe20000000000 */
[----:B------:R-:W-:-:S07]  /*cd20*/  UMOV UR4, URZ ;  /* 0x0000003f00047c82 */ /* 0x000fce0008000000 */
[----:B------:R-:W-:Y:S02]  /*cd30*/  PLOP3.LUT P0, PT, P0, P2, PT, 0xa2, 0x0 ;  /* 0x000000000000781c */ /* 0x000fe40000705472 */
[----:B--2---:R-:W-:-:S08]  /*cd40*/  @P2 R2UR.OR P0, UR6, R2 ;  /* 0x00000000020622ca */ /* 0x004fd00000100000 */
[----:B------:R-:W-:Y:S02]  /*cd50*/  PLOP3.LUT P0, PT, P0, P2, PT, 0xa2, 0x0 ;  /* 0x000000000000781c */ /* 0x000fe40000705472 */
[----:B------:R-:W-:-:S08]  /*cd60*/  @P2 R2UR.OR P0, UR5, R8 ;  /* 0x00000000080522ca */ /* 0x000fd00000100000 */
[----:B------:R-:W-:-:S05]  /*cd70*/  @P2 PLOP3.LUT P2, PT, P0, PT, PT, 0x80, 0x0 ;  /* 0x000000000000281c */ /* 0x000fca000074f070 */
[----:B------:R1:W-:Y:S08]  /*cd80*/  @!UP0 UTMAPF.L2.4D [UR4], [UR8] ;  /* 0x00000004080085b8 */ /* 0x0003f00008018000 */
[----:B-1----:R-:W-:Y:S05]  /*cd90*/  @P2 BRA.U.ANY `(.L_x_36) ;  /* 0xfffffffd00d42947 */ /* 0x002fea000393ffff */
[----:B------:R-:W-:Y:S01]  /*cda0*/  PLOP3.LUT P2, PT, P1, PT, PT, 0x8, 0x0 ;  /* 0x000000000000781c */ /* 0x000fe20000f4e170 */
[----:B------:R-:W-:Y:S01]  /*cdb0*/  VOTEU.ALL UP0, P1 ;  /* 0x00000000003f7886 */ /* 0x000fe20000800000 */
[----:B------:R-:W-:-:S11]  /*cdc0*/  UMOV UR4, 0x40 ;  /* 0x0000004000047882 */ /* 0x000fd60000000000 */
.L_x_37:
[----:B------:R-:W2:Y:S01]  /*cdd0*/  LDL R2, [R1] ;  /* 0x0000000001027983 */ /* 0x000ea20000100800 */
[----:B------:R-:W-:Y:S02]  /*cde0*/  PLOP3.LUT P0, PT, P0, P2, PT, 0xa2, 0x0 ;  /* 0x000000000000781c */ /* 0x000fe40000705472 */
[----:B------:R-:W-:-:S08]  /*cdf0*/  @P2 R2UR P0, UR7, R19 ;  /* 0x00000000130722ca */ /* 0x000fd00000000000 */
[----:B------:R-:W-:Y:S02]  /*ce00*/  PLOP3.LUT P0, PT, P0, P2, PT, 0xa2, 0x0 ;  /* 0x000000000000781c */ /* 0x000fe40000705472 */
[----:B--2---:R-:W-:-:S08]  /*ce10*/  @P2 R2UR.OR P0, UR6, R2 ;  /* 0x00000000020622ca */ /* 0x004fd00000100000 */
[----:B------:R-:W-:Y:S02]  /*ce20*/  PLOP3.LUT P0, PT, P0, P2, PT, 0xa2, 0x0 ;  /* 0x000000000000781c */ /* 0x000fe40000705472 */
[----:B------:R-:W-:-:S08]  /*ce30*/  @P2 R2UR.OR P0, UR5, R8 ;  /* 0x00000000080522ca */ /* 0x000fd00000100000 */
[----:B------:R-:W-:-:S05]  /*ce40*/  @P2 PLOP3.LUT P2, PT, P0, PT, PT, 0x80, 0x0 ;  /* 0x000000000000281c */ /* 0x000fca000074f070 */
[----:B------:R1:W-:Y:S08]  /*ce50*/  @!UP0 UTMAPF.L2.4D [UR4], [UR8] ;  /* 0x00000004080085b8 */ /* 0x0003f00008018000 */
[----:B-1----:R-:W-:Y:S05]  /*ce60*/  @P2 BRA.U.ANY `(.L_x_37) ;  /* 0xfffffffd00d82947 */ /* 0x002fea000393ffff */
[----:B------:R-:W1:Y:S01]  /*ce70*/  LDC.64 R2, c[0x0][0x3f8] ;  /* 0x0000fe00ff027b82 */ /* 0x000e620000000a00 */
[----:B------:R-:W-:Y:S01]  /*ce80*/  UMOV UR4, 0xffffffff ;  /* 0xffffffff00047882 */ /* 0x000fe20000000000 */
[----:B-1----:R-:W-:-:S04]  /*ce90*/  ISETP.NE.U32.AND P0, PT, R2, RZ, PT ;  /* 0x000000ff0200720c */ /* 0x002fc80003f05070 */
[----:B------:R-:W-:-:S04]  /*cea0*/  ISETP.NE.AND.EX P0, PT, R3, RZ, PT, P0 ;  /* 0x000000ff0300720c */ /* 0x000fc80003f05300 */
[----:B-----5:R-:W-:Y:S01]  /*ceb0*/  SEL R5, R4, RZ, !P0 ;  /* 0x000000ff04057207 */ /* 0x020fe20004000000 */
[----:B------:R-:W-:Y:S08]  /*cec0*/  BRA.DIV UR4, `(.L_x_38) ;  /* 0x0000002604907947 */ /* 0x000ff0000b800000 */
.L_x_91:
[----:B------:R-:W2:Y:S01]  /*ced0*/  LDL R6, [R1+0xc] ;  /* 0x00000c0001067983 */ /* 0x000ea20000100800 */
[----:B------:R-:W-:Y:S01]  /*cee0*/  UMOV UR4, 0xffffffff ;  /* 0xffffffff00047882 */ /* 0x000fe20000000000 */
[----:B------:R-:W-:Y:S01]  /*cef0*/  SHF.R.S32.HI R11, RZ, 0x1f, R4 ;  /* 0x0000001fff0b7819 */ /* 0x000fe20000011404 */
[----:B--2---:R-:W-:Y:S01]  /*cf00*/  VIADD R10, R6, 0xffffffff ;  /* 0xffffffff060a7836 */ /* 0x004fe20000000000 */
[----:B------:R-:W-:Y:S06]  /*cf10*/  BRA.DIV UR4, `(.L_x_39) ;  /* 0x0000002604b07947 */ /* 0x000fec000b800000 */
[----:B------:R-:W-:-:S13]  /*cf20*/  ELECT P6, URZ, PT ;  /* 0x00000000003f782f */ /* 0x000fda00038c0000 */
.L_x_94:
[----:B------:R-:W-:Y:S05]  /*cf30*/  @!P6 BRA `(.L_x_40) ;  /* 0x000000040000e947 */ /* 0x000fea0003800000 */
[----:B------:R-:W-:Y:S02]  /*cf40*/  IMAD.MOV.U32 R18, RZ, RZ, R10 ;  /* 0x000000ffff127224 */ /* 0x000fe400078e000a */
[----:B------:R-:W-:Y:S01]  /*cf50*/  IMAD.MOV.U32 R5, RZ, RZ, R4 ;  /* 0x000000ffff057224 */ /* 0x000fe200078e0004 */
[----:B------:R-:W-:Y:S06]  /*cf60*/  @!P0 BRA `(.L_x_41) ;  /* 0x00000000004c8947 */ /* 0x000fec0003800000 */
[----:B------:R-:W1:Y:S01]  /*cf70*/  LDC R9, c[0x0][0x41c] ;  /* 0x00010700ff097b82 */ /* 0x000e620000000800 */
[----:B------:R-:W-:Y:S01]  /*cf80*/  IMAD.MOV.U32 R5, RZ, RZ, R10 ;  /* 0x000000ffff057224 */ /* 0x000fe200078e000a */
[----:B------:R-:W-:Y:S01]  /*cf90*/  ULDC.64 UR4, c[0x0][0x408] ;  /* 0x0001020000047ab9 */ /* 0x000fe20000000a00 */
[----:B------:R-:W-:Y:S01]  /*cfa0*/  ULDC.64 UR6, c[0x0][0x208] ;  /* 0x0000820000067ab9 */ /* 0x000fe20000000a00 */
[----:B-1----:R-:W-:-:S13]  /*cfb0*/  ISETP.NE.AND P1, PT, R9, 0x1, PT ;  /* 0x000000010900780c */ /* 0x002fda0003f25270 */
[----:B------:R-:W1:Y:S02]  /*cfc0*/  @P1 LDC.64 R6, c[0x0][0x420] ;  /* 0x00010800ff061b82 */ /* 0x000e640000000a00 */
[----:B-1----:R-:W-:-:S05]  /*cfd0*/  @P1 IMAD.HI.U32 R6, R10, R6, RZ ;  /* 0x000000060a061227 */ /* 0x002fca00078e00ff */
[----:B------:R-:W-:Y:S01]  /*cfe0*/  @P1 SHF.R.U32.HI R5, RZ, R7, R6 ;  /* 0x00000007ff051219 */ /* 0x000fe20000011606 */
[----:B------:R-:W-:-:S03]  /*cff0*/  IMAD R6, R11, UR4, RZ ;  /* 0x000000040b067c24 */ /* 0x000fc6000f8e02ff */
[--C-:B------:R-:W-:Y:S01]  /*d000*/  SHF.R.S32.HI R7, RZ, 0x1f, R5.reuse ;  /* 0x0000001fff077819 */ /* 0x100fe20000011405 */
[----:B------:R-:W-:-:S04]  /*d010*/  IMAD.MOV R18, RZ, RZ, -R5 ;  /* 0x000000ffff127224 */ /* 0x000fc800078e0a05 */
[----:B------:R-:W-:Y:S02]  /*d020*/  IMAD R18, R9, R18, R10 ;  /* 0x0000001209127224 */ /* 0x000fe400078e020a */
[----:B------:R-:W-:Y:S02]  /*d030*/  IMAD R9, R4, UR5, R6 ;  /* 0x0000000504097c24 */ /* 0x000fe4000f8e0206 */
[----:B------:R-:W-:-:S04]  /*d040*/  IMAD.MOV.U32 R6, RZ, RZ, R5 ;  /* 0x000000ffff067224 */ /* 0x000fc800078e0005 */
[----:B------:R-:W-:-:S04]  /*d050*/  IMAD.WIDE.U32 R6, R4, UR4, R6 ;  /* 0x0000000404067c25 */ /* 0x000fc8000f8e0006 */
[----:B------:R-:W-:Y:S01]  /*d060*/  IMAD.IADD R5, R7, 0x1, R9 ;  /* 0x0000000107057824 */ /* 0x000fe200078e0209 */
[----:B------:R-:W-:-:S04]  /*d070*/  LEA R12, P1, R6, R2, 0x2 ;  /* 0x00000002060c7211 */ /* 0x000fc800078210ff */
[----:B------:R-:W-:-:S05]  /*d080*/  LEA.HI.X R13, R6, R3, R5, 0x2, P1 ;  /* 0x00000003060d7211 */ /* 0x000fca00008f1405 */
[----:B------:R1:W5:Y:S04]  /*d090*/  LDG.E R5, desc[UR6][R12.64] ;  /* 0x000000060c057981 */ /* 0x000368000c1e1900 */
.L_x_41:
[----:B------:R-:W2:Y:S01]  /*d0a0*/  S2R R7, SR_CgaCtaId ;  /* 0x0000000000077919 */ /* 0x000ea20000008800 */
[----:B------:R-:W-:-:S04]  /*d0b0*/  MOV R6, 0x400 ;  /* 0x0000040000067802 */ /* 0x000fc80000000f00 */
[----:B--2---:R-:W-:Y:S02]  /*d0c0*/  LEA R6, R7, R6, 0x18 ;  /* 0x0000000607067211 */ /* 0x004fe400078ec0ff */
[----:B------:R-:W-:-:S03]  /*d0d0*/  SHF.L.U32 R7, R17, 0x1f, RZ ;  /* 0x0000001f11077819 */ /* 0x000fc600000006ff */
[----:B------:R-:W-:-:S04]  /*d0e0*/  IMAD R6, R16, 0x8, R6 ;  /* 0x0000000810067824 */ /* 0x000fc800078e0206 */
[----:B------:R-:W2:Y:S02]  /*d0f0*/  SYNCS.PHASECHK.TRANS64.TRYWAIT P1, [R6+URZ+0x34840], R7 ;  /* 0x03484007060075a7 */ /* 0x000ea4000802017f */
[----:B--2---:R-:W-:Y:S05]  /*d100*/  @!P1 BRA `(.L_x_42) ;  /* 0x0000002400549947 */ /* 0x004fea0003800000 */
.L_x_95:
[----:B------:R-:W3:Y:S02]  /*d110*/  S2R R9, SR_TID.X ;  /* 0x0000000000097919 */ /* 0x000ee40000002100 */
[----:B---3--:R-:W-:-:S04]  /*d120*/  LOP3.LUT R9, R9, 0x7f, RZ, 0xc0, !PT ;  /* 0x0000007f09097812 */ /* 0x008fc800078ec0ff */
[----:B------:R-:W-:-:S13]  /*d130*/  ISETP.NE.AND P1, PT, R9, RZ, PT ;  /* 0x000000ff0900720c */ /* 0x000fda0003f25270 */
[----:B------:R-:W-:Y:S05]  /*d140*/  @P1 BRA `(.L_x_43) ;  /* 0x00000000001c1947 */ /* 0x000fea0003800000 */
[----:B------:R-:W3:Y:S01]  /*d150*/  S2R R9, SR_TID.X ;  /* 0x0000000000097919 */ /* 0x000ee20000002100 */
[----:B--2---:R-:W-:-:S04]  /*d160*/  IMAD.MOV.U32 R7, RZ, RZ, 0xb000 ;  /* 0x0000b000ff077424 */ /* 0x004fc800078e00ff */
[----:B------:R4:W-:Y:S01]  /*d170*/  SYNCS.ARRIVE.TRANS64 RZ, [R6+URZ+0x34830], R7 ;  /* 0x0348300706ff79a7 */ /* 0x0009e2000800003f */
[----:B---3--:R-:W-:-:S04]  /*d180*/  LOP3.LUT R9, R9, 0x1f, RZ, 0xc0, !PT ;  /* 0x0000001f09097812 */ /* 0x008fc800078ec0ff */
[----:B------:R-:W-:-:S13]  /*d190*/  ISETP.NE.AND P1, PT, R9, RZ, PT ;  /* 0x000000ff0900720c */ /* 0x000fda0003f25270 */
[----:B----4-:R-:W-:Y:S05]  /*d1a0*/  @!P1 BRA `(.L_x_43) ;  /* 0x0000000000049947 */ /* 0x010fea0003800000 */
[----:B------:R-:W-:Y:S01]  /*d1b0*/  BPT.TRAP 0x1 ;  /* 0x000000040000795c */ /* 0x000fe20000300000 */
.L_x_43:
[----:B------:R-:W3:Y:S01]  /*d1c0*/  S2R R9, SR_CgaCtaId ;  /* 0x0000000000097919 */ /* 0x000ee20000008800 */
[----:B--2---:R-:W-:Y:S01]  /*d1d0*/  MOV R7, 0x400 ;  /* 0x0000040000077802 */ /* 0x004fe20000000f00 */
[----:B------:R-:W-:Y:S01]  /*d1e0*/  UIADD3 UR4, UP0, UR36, 0x370, URZ ;  /* 0x0000037024047890 */ /* 0x000fe2000ff1e03f */
[----:B------:R-:W-:Y:S01]  /*d1f0*/  R2UR UR9, R6 ;  /* 0x00000000060972ca */ /* 0x000fe200000e0000 */
[----:B------:R-:W-:Y:S01]  /*d200*/  UMOV UR10, URZ ;  /* 0x0000003f000a7c82 */ /* 0x000fe20008000000 */
[----:B------:R-:W-:Y:S01]  /*d210*/  R2UR UR11, R18 ;  /* 0x00000000120b72ca */ /* 0x000fe200000e0000 */
[----:B------:R-:W-:Y:S01]  /*d220*/  UIADD3.X UR5, URZ, UR37, URZ, UP0, !UPT ;  /* 0x000000253f057290 */ /* 0x000fe200087fe43f */
[----:B------:R-:W-:Y:S01]  /*d230*/  R2UR UR12, R0 ;  /* 0x00000000000c72ca */ /* 0x000fe200000e0000 */
[----:B------:R-:W-:Y:S01]  /*d240*/  UMOV UR7, 0x14f00000 ;  /* 0x14f0000000077882 */ /* 0x000fe20000000000 */
[----:B-----5:R-:W-:Y:S01]  /*d250*/  R2UR UR13, R5 ;  /* 0x00000000050d72ca */ /* 0x020fe200000e0000 */
[----:B------:R-:W-:-:S06]  /*d260*/  UMOV UR15, 0x40 ;  /* 0x00000040000f7882 */ /* 0x000fcc0000000000 */
[----:B------:R-:W-:Y:S02]  /*d270*/  UIADD3 UR9, UR9, 0x34830, URZ ;  /* 0x0003483009097890 */ /* 0x000fe4000fffe03f */
[----:B------:R-:W-:Y:S01]  /*d280*/  UIMAD UR11, UR11, 0xb0, URZ ;  /* 0x000000b00b0b78a4 */ /* 0x000fe2000f8e023f */
[----:B---3--:R-:W-:-:S05]  /*d290*/  LEA R7, R9, R7, 0x18 ;  /* 0x0000000709077211 */ /* 0x008fca00078ec0ff */
[----:B------:R-:W-:-:S05]  /*d2a0*/  IMAD R6, R16, 0xb000, R7 ;  /* 0x0000b00010067824 */ /* 0x000fca00078e0207 */
[----:B------:R-:W-:-:S13]  /*d2b0*/  R2UR UR6, R6 ;  /* 0x00000000060672ca */ /* 0x000fda00000e0000 */
[----:B------:R-:W-:Y:S02]  /*d2c0*/  UIADD3 UR8, UR6, 0x1e400, URZ ;  /* 0x0001e40006087890 */ /* 0x000fe4000fffe03f */
[----:B------:R-:W-:-:S03]  /*d2d0*/  UIADD3 UR14, UR6, 0x23c00, URZ ;  /* 0x00023c00060e7890 */ /* 0x000fc6000fffe03f */
[----:B------:R-:W-:-:S04]  /*d2e0*/  UMOV UR6, 0x0 ;  /* 0x0000000000067882 */ /* 0x000fc80000000000 */
[----:B------:R2:W-:Y:S02]  /*d2f0*/  UTMALDG.4D [UR8], [UR4], desc[UR6] ;  /* 0x00000608040075b4 */ /* 0x0005e40008019000 */
[----:B--2---:R-:W-:Y:S01]  /*d300*/  UMOV UR8, UR14 ;  /* 0x0000000e00087c82 */ /* 0x004fe20008000000 */
[----:B------:R-:W-:Y:S02]  /*d310*/  UMOV UR10, UR15 ;  /* 0x0000000f000a7c82 */ /* 0x000fe40008000000 */
[----:B------:R2:W-:Y:S02]  /*d320*/  UTMALDG.4D [UR8], [UR4], desc[UR6] ;  /* 0x00000608040075b4 */ /* 0x0005e40008019000 */
[----:B--2---:R-:W-:Y:S01]  /*d330*/  NOP ;  /* 0x0000000000007918 */ /* 0x004fe20000000000 */
.L_x_40:
[----:B------:R-:W2:Y:S04]  /*d340*/  LDL.LU R14, [R1] ;  /* 0x00000000010e7983 */ /* 0x000ea80000300800 */
[----:B-1----:R-:W3:Y:S01]  /*d350*/  LDL R13, [R1+0x18] ;  /* 0x00001800010d7983 */ /* 0x002ee20000100800 */
[----:B------:R-:W-:-:S03]  /*d360*/  MOV R9, 0x400 ;  /* 0x0000040000097802 */ /* 0x000fc60000000f00 */
[----:B------:R-:W4:Y:S01]  /*d370*/  LDL.LU R7, [R1+0x14] ;  /* 0x0000140001077983 */ /* 0x000f220000300800 */
[----:B------:R-:W1:Y:S01]  /*d380*/  S2R R12, SR_CgaCtaId ;  /* 0x00000000000c7919 */ /* 0x000e620000008800 */
[----:B------:R-:W-:Y:S05]  /*d390*/  WARPSYNC.ALL ;  /* 0x0000000000007948 */ /* 0x000fea0003800000 */
[----:B------:R-:W-:-:S13]  /*d3a0*/  ELECT P1, URZ, PT ;  /* 0x00000000003f782f */ /* 0x000fda0003820000 */
[C---:B------:R-:W-:Y:S01]  /*d3b0*/  @P1 R2UR UR13, R19.reuse ;  /* 0x00000000130d12ca */ /* 0x040fe200000e0000 */
[----:B------:R-:W-:Y:S01]  /*d3c0*/  UIADD3 UR4, UP0, UR36, 0x270, URZ ;  /* 0x0000027024047890 */ /* 0x000fe2000ff1e03f */
[C---:B------:R-:W-:Y:S02]  /*d3d0*/  @P1 R2UR UR11, R8.reuse ;  /* 0x00000000080b12ca */ /* 0x040fe400000e0000 */
[----:B------:R-:W-:Y:S02]  /*d3e0*/  @P1 R2UR UR21, R19 ;  /* 0x00000000131512ca */ /* 0x000fe400000e0000 */
[----:B------:R-:W-:Y:S01]  /*d3f0*/  @P1 R2UR UR19, R8 ;  /* 0x00000000081312ca */ /* 0x000fe200000e0000 */
[----:B------:R-:W-:Y:S01]  /*d400*/  UIADD3.X UR5, URZ, UR37, URZ, UP0, !UPT ;  /* 0x000000253f057290 */ /* 0x000fe200087fe43f */
[----:B-1----:R-:W-:-:S04]  /*d410*/  LEA R9, R12, R9, 0x18 ;  /* 0x000000090c097211 */ /* 0x002fc800078ec0ff */
[----:B------:R-:W-:Y:S01]  /*d420*/  R2UR UR16, R9 ;  /* 0x00000000091072ca */ /* 0x000fe200000e0000 */
[----:B------:R-:W-:Y:S01]  /*d430*/  @P1 IMAD.MOV.U32 R6, RZ, RZ, 0x8000 ;  /* 0x00008000ff061424 */ /* 0x000fe200078e00ff */
[----:B------:R-:W-:Y:S11]  /*d440*/  BAR.SYNC.DEFER_BLOCKING 0x8, 0x120 ;  /* 0x0204800000007b1d */ /* 0x000ff60000010000 */
[----:B------:R-:W-:-:S02]  /*d450*/  UIADD3 UR8, UR16, 0x16400, URZ ;  /* 0x0001640010087890 */ /* 0x000fc4000fffe03f */
[----:B------:R-:W-:Y:S02]  /*d460*/  UIADD3 UR9, UR16, 0x34800, URZ ;  /* 0x0003480010097890 */ /* 0x000fe4000fffe03f */
[----:B------:R-:W-:Y:S01]  /*d470*/  UIADD3 UR16, UR16, 0x1a400, URZ ;  /* 0x0001a40010107890 */ /* 0x000fe2000fffe03f */
[----:B------:R-:W-:Y:S01]  /*d480*/  UMOV UR6, 0x0 ;  /* 0x0000000000067882 */ /* 0x000fe20000000000 */
[----:B------:R-:W-:Y:S01]  /*d490*/  UMOV UR7, 0x12f00000 ;  /* 0x12f0000000077882 */ /* 0x000fe20000000000 */
[----:B------:R-:W-:Y:S01]  /*d4a0*/  UMOV UR10, URZ ;  /* 0x0000003f000a7c82 */ /* 0x000fe20008000000 */
[----:B------:R3:W-:Y:S01]  /*d4b0*/  @P1 SYNCS.ARRIVE.TRANS64 RZ, [R9+URZ+0x34800], R6 ;  /* 0x0348000609ff19a7 */ /* 0x0007e2000800003f */
[----:B------:R-:W-:Y:S01]  /*d4c0*/  UMOV UR14, 0x0 ;  /* 0x00000000000e7882 */ /* 0x000fe20000000000 */
[----:B------:R-:W-:Y:S01]  /*d4d0*/  UMOV UR15, 0x12f00000 ;  /* 0x12f00000000f7882 */ /* 0x000fe20000000000 */
[----:B------:R-:W-:Y:S01]  /*d4e0*/  UMOV UR18, 0x40 ;  /* 0x0000004000127882 */ /* 0x000fe20000000000 */
[----:B------:R-:W-:Y:S01]  /*d4f0*/  UMOV UR17, UR9 ;  /* 0x0000000900117c82 */ /* 0x000fe20008000000 */
[----:B------:R-:W-:Y:S01]  /*d500*/  BSSY B0, `(.L_x_44) ;  /* 0x000000a000007945 */ /* 0x000fe20003800000 */
[----:B--2---:R-:W-:-:S02]  /*d510*/  @P1 R2UR UR12, R14 ;  /* 0x000000000e0c12ca */ /* 0x004fc400000e0000 */
[----:B------:R-:W-:Y:S02]  /*d520*/  @P1 R2UR UR20, R14 ;  /* 0x000000000e1412ca */ /* 0x000fe400000e0000 */
[----:B---3--:R-:W-:-:S04]  /*d530*/  LOP3.LUT R6, R13, 0x1, RZ, 0xc, !PT ;  /* 0x000000010d067812 */ /* 0x008fc800078e0cff */
[----:B------:R-:W-:-:S05]  /*d540*/  SHF.L.U32 R6, R6, 0x1f, RZ ;  /* 0x0000001f06067819 */ /* 0x000fca00000006ff */
[----:B------:R1:W-:Y:S02]  /*d550*/  UTMALDG.4D [UR8], [UR4], desc[UR6] ;  /* 0x00000608040075b4 */ /* 0x0003e40008019000 */
[----:B------:R1:W-:Y:S01]  /*d560*/  UTMALDG.4D [UR16], [UR4], desc[UR14] ;  /* 0x00000e10040075b4 */ /* 0x0003e20008019000 */
[----:B------:R-:W2:Y:S01]  /*d570*/  SYNCS.PHASECHK.TRANS64.TRYWAIT P1, [R9+URZ+0x34820], R6 ;  /* 0x03482006090075a7 */ /* 0x000ea2000802017f */
[----:B----4-:R-:W-:Y:S01]  /*d580*/  ISETP.GE.AND P2, PT, R7, 0xb1, PT ;  /* 0x000000b10700780c */ /* 0x010fe20003f46270 */
[----:B-12---:R-:W-:-:S12]  /*d590*/  @!P1 BRA `(.L_x_45) ;  /* 0x0000002000449947 */ /* 0x006fd80003800000 */
.L_x_96:
[----:B------:R-:W-:Y:S05]  /*d5a0*/  BSYNC B0 ;  /* 0x0000000000007941 */ /* 0x000fea0003800000 */
.L_x_44:
[----:B------:R-:W-:Y:S05]  /*d5b0*/  @!P2 BRA `(.L_x_46) ;  /* 0x000000140094a947 */ /* 0x000fea0003800000 */
[----:B-1----:R-:W2:Y:S01]  /*d5c0*/  LDL R7, [R1+0xc] ;  /* 0x00000c0001077983 */ /* 0x002ea20000100800 */
[----:B------:R-:W-:Y:S02]  /*d5d0*/  IMAD.MOV.U32 R6, RZ, RZ, 0x1 ;  /* 0x00000001ff067424 */ /* 0x000fe400078e00ff */
[----:B--2---:R-:W-:-:S05]  /*d5e0*/  IMAD.MOV R13, RZ, RZ, -R7 ;  /* 0x000000ffff0d7224 */ /* 0x004fca00078e0a07 */
[----:B------:R-:W-:-:S05]  /*d5f0*/  VIADDMNMX R13, R13, R6, 0xffffffff, !PT ;  /* 0xffffffff0d0d7446 */ /* 0x000fca0007800106 */
[----:B------:R-:W-:-:S05]  /*d600*/  IMAD.IADD R6, R7, 0x1, R13 ;  /* 0x0000000107067824 */ /* 0x000fca00078e020d */
[----:B------:R-:W-:-:S04]  /*d610*/  LOP3.LUT R6, R6, 0x1, RZ, 0xc0, !PT ;  /* 0x0000000106067812 */ /* 0x000fc800078ec0ff */
[----:B------:R-:W-:Y:S01]  /*d620*/  ISETP.NE.U32.AND P1, PT, R6, 0x1, PT ;  /* 0x000000010600780c */ /* 0x000fe20003f25070 */
[----:B------:R-:W-:-:S12]  /*d630*/  VIADD R6, R7, 0xfffffffe ;  /* 0xfffffffe07067836 */ /* 0x000fd80000000000 */
[----:B------:R-:W-:Y:S05]  /*d640*/  @P1 BRA `(.L_x_47) ;  /* 0x0000000400d81947 */ /* 0x000fea0003800000 */
[----:B------:R-:W-:Y:S01]  /*d650*/  VIADD R7, R16, 0x1 ;  /* 0x0000000110077836 */ /* 0x000fe20000000000 */
[----:B------:R-:W-:Y:S04]  /*d660*/  BSSY B0, `(.L_x_48) ;  /* 0x0000070000007945 */ /* 0x000fe80003800000 */
[----:B------:R-:W-:-:S04]  /*d670*/  ISETP.NE.AND P1, PT, R7, 0x2, PT ;  /* 0x000000020700780c */ /* 0x000fc80003f25270 */
[----:B------:R-:W-:Y:S02]  /*d680*/  SEL R12, RZ, 0x1, P1 ;  /* 0x00000001ff0c7807 */ /* 0x000fe40000800000 */
[----:B------:R-:W-:Y:S02]  /*d690*/  SEL R7, R7, RZ, P1 ;  /* 0x000000ff07077207 */ /* 0x000fe40000800000 */
[----:B------:R-:W-:Y:S01]  /*d6a0*/  LOP3.LUT R12, R17, R12, RZ, 0x3c, !PT ;  /* 0x0000000c110c7212 */ /* 0x000fe200078e3cff */
[----:B------:R-:W-:Y:S06]  /*d6b0*/  @!P6 BRA `(.L_x_49) ;  /* 0x0000000400a8e947 */ /* 0x000fec0003800000 */
[----:B------:R-:W-:Y:S01]  /*d6c0*/  IMAD.MOV.U32 R8, RZ, RZ, R5 ;  /* 0x000000ffff087224 */ /* 0x000fe200078e0005 */
[----:B------:R-:W-:Y:S06]  /*d6d0*/  @!P0 BRA `(.L_x_50) ;  /* 0x0000000000488947 */ /* 0x000fec0003800000 */
[----:B------:R-:W1:Y:S01]  /*d6e0*/  LDC R15, c[0x0][0x41c] ;  /* 0x00010700ff0f7b82 */ /* 0x000e620000000800 */
[----:B------:R-:W-:Y:S01]  /*d6f0*/  ULDC.64 UR4, c[0x0][0x408] ;  /* 0x0001020000047ab9 */ /* 0x000fe20000000a00 */
[----:B------:R-:W-:Y:S01]  /*d700*/  ULDC.64 UR6, c[0x0][0x208] ;  /* 0x0000820000067ab9 */ /* 0x000fe20000000a00 */
[----:B-1----:R-:W-:-:S13]  /*d710*/  ISETP.NE.AND P1, PT, R15, 0x1, PT ;  /* 0x000000010f00780c */ /* 0x002fda0003f25270 */
[----:B------:R-:W1:Y:S02]  /*d720*/  @P1 LDC.64 R8, c[0x0][0x420] ;  /* 0x00010800ff081b82 */ /* 0x000e640000000a00 */
[----:B-1----:R-:W-:-:S04]  /*d730*/  @P1 IMAD.HI.U32 R14, R6, R8, RZ ;  /* 0x00000008060e1227 */ /* 0x002fc800078e00ff */
[----:B------:R-:W-:Y:S01]  /*d740*/  IMAD.MOV.U32 R8, RZ, RZ, R6 ;  /* 0x000000ffff087224 */ /* 0x000fe200078e0006 */
[----:B------:R-:W-:Y:S01]  /*d750*/  @P1 SHF.R.U32.HI R8, RZ, R9, R14 ;  /* 0x00000009ff081219 */ /* 0x000fe2000001160e */
[----:B------:R-:W-:-:S04]  /*d760*/  IMAD R14, R11, UR4, RZ ;  /* 0x000000040b0e7c24 */ /* 0x000fc8000f8e02ff */
[----:B------:R-:W-:Y:S02]  /*d770*/  IMAD.MOV R9, RZ, RZ, -R8 ;  /* 0x000000ffff097224 */ /* 0x000fe400078e0a08 */
[----:B------:R-:W-:Y:S02]  /*d780*/  IMAD R14, R4, UR5, R14 ;  /* 0x00000005040e7c24 */ /* 0x000fe4000f8e020e */
[----:B------:R-:W-:Y:S01]  /*d790*/  IMAD R6, R15, R9, R6 ;  /* 0x000000090f067224 */ /* 0x000fe200078e0206 */
[----:B------:R-:W-:-:S03]  /*d7a0*/  SHF.R.S32.HI R9, RZ, 0x1f, R8 ;  /* 0x0000001fff097819 */ /* 0x000fc60000011408 */
[----:B------:R-:W-:-:S04]  /*d7b0*/  IMAD.WIDE.U32 R8, R4, UR4, R8 ;  /* 0x0000000404087c25 */ /* 0x000fc8000f8e0008 */
[----:B------:R-:W-:Y:S01]  /*d7c0*/  IMAD.IADD R9, R14, 0x1, R9 ;  /* 0x000000010e097824 */ /* 0x000fe200078e0209 */
[----:B------:R-:W-:-:S04]  /*d7d0*/  LEA R2, P1, R8, R2, 0x2 ;  /* 0x0000000208027211 */ /* 0x000fc800078210ff */
[----:B------:R-:W-:-:S05]  /*d7e0*/  LEA.HI.X R3, R8, R3, R9, 0x2, P1 ;  /* 0x0000000308037211 */ /* 0x000fca00008f1409 */
[----:B------:R1:W5:Y:S04]  /*d7f0*/  LDG.E R8, desc[UR6][R2.64] ;  /* 0x0000000602087981 */ /* 0x000368000c1e1900 */
.L_x_50:
[----:B-1----:R-:W1:Y:S01]  /*d800*/  S2R R3, SR_CgaCtaId ;  /* 0x0000000000037919 */ /* 0x002e620000008800 */
[----:B------:R-:W-:-:S04]  /*d810*/  MOV R2, 0x400 ;  /* 0x0000040000027802 */ /* 0x000fc80000000f00 */
[----:B-1----:R-:W-:Y:S02]  /*d820*/  LEA R2, R3, R2, 0x18 ;  /* 0x0000000203027211 */ /* 0x002fe400078ec0ff */
[----:B------:R-:W-:-:S03]  /*d830*/  SHF.L.U32 R3, R12, 0x1f, RZ ;  /* 0x0000001f0c037819 */ /* 0x000fc600000006ff */
[----:B------:R-:W-:-:S04]  /*d840*/  IMAD R2, R7, 0x8, R2 ;  /* 0x0000000807027824 */ /* 0x000fc800078e0202 */
[----:B------:R-:W1:Y:S02]  /*d850*/  SYNCS.PHASECHK.TRANS64.TRYWAIT P1, [R2+URZ+0x34840], R3 ;  /* 0x03484003020075a7 */ /* 0x000e64000802017f */
[----:B-1----:R-:W-:Y:S05]  /*d860*/  @!P1 BRA `(.L_x_51) ;  /* 0x0000001c00b09947 */ /* 0x002fea0003800000 */
.L_x_97:
[----:B------:R-:W2:Y:S02]  /*d870*/  S2R R9, SR_TID.X ;  /* 0x0000000000097919 */ /* 0x000ea40000002100 */
[----:B--2---:R-:W-:-:S04]  /*d880*/  LOP3.LUT R9, R9, 0x7f, RZ, 0xc0, !PT ;  /* 0x0000007f09097812 */ /* 0x004fc800078ec0ff */
[----:B------:R-:W-:-:S13]  /*d890*/  ISETP.NE.AND P2, PT, R9, RZ, PT ;  /* 0x000000ff0900720c */ /* 0x000fda0003f45270 */
[----:B------:R-:W-:Y:S05]  /*d8a0*/  @P2 BRA `(.L_x_52) ;  /* 0x00000000001c2947 */ /* 0x000fea0003800000 */
[----:B------:R-:W2:Y:S01]  /*d8b0*/  S2R R9, SR_TID.X ;  /* 0x0000000000097919 */ /* 0x000ea20000002100 */
[----:B-1----:R-:W-:-:S04]  /*d8c0*/  IMAD.MOV.U32 R3, RZ, RZ, 0xb000 ;  /* 0x0000b000ff037424 */ /* 0x002fc800078e00ff */
[----:B------:R3:W-:Y:S01]  /*d8d0*/  SYNCS.ARRIVE.TRANS64 RZ, [R2+URZ+0x34830], R3 ;  /* 0x0348300302ff79a7 */ /* 0x0007e2000800003f */
[----:B--2---:R-:W-:-:S04]  /*d8e0*/  LOP3.LUT R9, R9, 0x1f, RZ, 0xc0, !PT ;  /* 0x0000001f09097812 */ /* 0x004fc800078ec0ff */
[----:B------:R-:W-:-:S13]  /*d8f0*/  ISETP.NE.AND P1, PT, R9, RZ, PT ;  /* 0x000000ff0900720c */ /* 0x000fda0003f25270 */
[----:B---3--:R-:W-:Y:S05]  /*d900*/  @!P1 BRA `(.L_x_52) ;  /* 0x0000000000049947 */ /* 0x008fea0003800000 */
[----:B------:R-:W-:Y:S01]  /*d910*/  BPT.TRAP 0x1 ;  /* 0x000000040000795c */ /* 0x000fe20000300000 */
.L_x_52:
[----:B------:R-:W2:Y:S01]  /*d920*/  S2R R9, SR_CgaCtaId ;  /* 0x0000000000097919 */ /* 0x000ea20000008800 */
[----:B-1----:R-:W-:Y:S01]  /*d930*/  MOV R3, 0x400 ;  /* 0x0000040000037802 */ /* 0x002fe20000000f00 */
        /* <DEDUP_REMOVED lines=8> */
[----:B------:R-:W-:Y:S01]  /*d9c0*/  UMOV UR7, 0x14f00000 ;  /* 0x14f0000000077882 */ /* 0x000fe20000000000 */
[----:B------:R-:W-:-:S05]  /*d9d0*/  UMOV UR16, 0x40 ;  /* 0x0000004000107882 */ /* 0x000fca0000000000 */
[----:B------:R-:W-:Y:S02]  /*d9e0*/  UIADD3 UR9, UR9, 0x34830, URZ ;  /* 0x0003483009097890 */ /* 0x000fe4000fffe03f */
[----:B------:R-:W-:Y:S01]  /*d9f0*/  UIMAD UR11, UR11, 0xb0, URZ ;  /* 0x000000b00b0b78a4 */ /* 0x000fe2000f8e023f */
[----:B--2---:R-:W-:-:S05]  /*da00*/  LEA R3, R9, R3, 0x18 ;  /* 0x0000000309037211 */ /* 0x004fca00078ec0ff */
[----:B------:R-:W-:-:S05]  /*da10*/  IMAD R2, R7, 0xb000, R3 ;  /* 0x0000b00007027824 */ /* 0x000fca00078e0203 */
[----:B------:R-:W-:Y:S01]  /*da20*/  R2UR UR8, R2 ;  /* 0x00000000020872ca */ /* 0x000fe200000e0000 */
[----:B------:R-:W-:Y:S01]  /*da30*/  VIADD R2, R3, 0x34800 ;  /* 0x0003480003027836 */ /* 0x000fe20000000000 */
[----:B------:R-:W-:-:S03]  /*da40*/  SHF.L.U32 R3, R17, 0x1f, RZ ;  /* 0x0000001f11037819 */ /* 0x000fc600000006ff */
[----:B------:R-:W-:-:S08]  /*da50*/  IMAD R2, R16, 0x8, R2 ;  /* 0x0000000810027824 */ /* 0x000fd000078e0202 */
[----:B------:R-:W-:Y:S02]  /*da60*/  UIADD3 UR14, UR8, 0x1e400, URZ ;  /* 0x0001e400080e7890 */ /* 0x000fe4000fffe03f */
[----:B------:R-:W-:-:S05]  /*da70*/  UIADD3 UR15, UR8, 0x23c00, URZ ;  /* 0x00023c00080f7890 */ /* 0x000fca000fffe03f */
[----:B------:R-:W-:Y:S02]  /*da80*/  UMOV UR8, UR14 ;  /* 0x0000000e00087c82 */ /* 0x000fe40008000000 */
[----:B------:R1:W-:Y:S02]  /*da90*/  UTMALDG.4D [UR8], [UR4], desc[UR6] ;  /* 0x00000608040075b4 */ /* 0x0003e40008019000 */
[----:B-1----:R-:W-:Y:S01]  /*daa0*/  UMOV UR8, UR15 ;  /* 0x0000000f00087c82 */ /* 0x002fe20008000000 */
[----:B------:R-:W-:Y:S02]  /*dab0*/  UMOV UR10, UR16 ;  /* 0x00000010000a7c82 */ /* 0x000fe40008000000 */
[----:B------:R1:W-:Y:S01]  /*dac0*/  UTMALDG.4D [UR8], [UR4], desc[UR6] ;  /* 0x00000608040075b4 */ /* 0x0003e20008019000 */
[----:B------:R-:W2:Y:S02]  /*dad0*/  SYNCS.PHASECHK.TRANS64.TRYWAIT P1, [R2+URZ+0x60], R3 ;  /* 0x00006003020075a7 */ /* 0x000ea4000802017f */
[----:B-12---:R-:W-:Y:S05]  /*dae0*/  @!P1 BRA `(.L_x_53) ;  /* 0x0000001c00249947 */ /* 0x006fea0003800000 */
.L_x_98:
[----:B------:R-:W-:Y:S05]  /*daf0*/  @P2 BRA `(.L_x_54) ;  /* 0x00000000002c2947 */ /* 0x000fea0003800000 */
[----:B------:R-:W2:Y:S01]  /*db00*/  S2R R9, SR_TID.X ;  /* 0x0000000000097919 */ /* 0x000ea20000002100 */
[----:B------:R-:W-:Y:S01]  /*db10*/  MOV R14, 0x400 ;  /* 0x00000400000e7802 */ /* 0x000fe20000000f00 */
[----:B-1----:R-:W-:Y:S01]  /*db20*/  IMAD.MOV.U32 R3, RZ, RZ, 0xb000 ;  /* 0x0000b000ff037424 */ /* 0x002fe200078e00ff */
[----:B------:R-:W1:Y:S01]  /*db30*/  S2R R15, SR_CgaCtaId ;  /* 0x00000000000f7919 */ /* 0x000e620000008800 */
[----:B--2---:R-:W-:-:S04]  /*db40*/  LOP3.LUT R9, R9, 0x1f, RZ, 0xc0, !PT ;  /* 0x0000001f09097812 */ /* 0x004fc800078ec0ff */
[----:B------:R-:W-:Y:S02]  /*db50*/  ISETP.NE.AND P1, PT, R9, RZ, PT ;  /* 0x000000ff0900720c */ /* 0x000fe40003f25270 */
[----:B-1----:R-:W-:-:S05]  /*db60*/  LEA R14, R15, R14, 0x18 ;  /* 0x0000000e0f0e7211 */ /* 0x002fca00078ec0ff */
[----:B------:R-:W-:-:S04]  /*db70*/  IMAD R2, R16, 0x8, R14 ;  /* 0x0000000810027824 */ /* 0x000fc800078e020e */
[----:B------:R2:W-:Y:S02]  /*db80*/  SYNCS.ARRIVE.TRANS64 RZ, [R2+URZ+0x34850], R3 ;  /* 0x0348500302ff79a7 */ /* 0x0005e4000800003f */
[----:B------:R-:W-:Y:S05]  /*db90*/  @!P1 BRA `(.L_x_54) ;  /* 0x0000000000049947 */ /* 0x000fea0003800000 */
[----:B------:R-:W-:Y:S01]  /*dba0*/  BPT.TRAP 0x1 ;  /* 0x000000040000795c */ /* 0x000fe20000300000 */
.L_x_54:
[----:B------:R-:W3:Y:S01]  /*dbb0*/  S2R R9, SR_CgaCtaId ;  /* 0x0000000000097919 */ /* 0x000ee20000008800 */
[----:B-12---:R-:W-:Y:S01]  /*dbc0*/  MOV R3, 0x400 ;  /* 0x0000040000037802 */ /* 0x006fe20000000f00 */
[----:B------:R-:W-:Y:S01]  /*dbd0*/  UIADD3 UR4, UP0, UR36, 0x470, URZ ;  /* 0x0000047024047890 */ /* 0x000fe2000ff1e03f */
[----:B------:R-:W-:Y:S01]  /*dbe0*/  R2UR UR11, R18 ;  /* 0x00000000120b72ca */ /* 0x000fe200000e0000 */
[----:B------:R-:W-:Y:S01]  /*dbf0*/  UMOV UR10, URZ ;  /* 0x0000003f000a7c82 */ /* 0x000fe20008000000 */
[----:B------:R-:W-:Y:S01]  /*dc00*/  R2UR UR13, R5 ;  /* 0x00000000050d72ca */ /* 0x000fe200000e0000 */
[----:B------:R-:W-:Y:S01]  /*dc10*/  UIADD3.X UR5, URZ, UR37, URZ, UP0, !UPT ;  /* 0x000000253f057290 */ /* 0x000fe200087fe43f */
[----:B------:R-:W-:Y:S01]  /*dc20*/  R2UR UR12, R0 ;  /* 0x00000000000c72ca */ /* 0x000fe200000e0000 */
[----:B------:R-:W-:Y:S01]  /*dc30*/  UMOV UR6, 0x0 ;  /* 0x0000000000067882 */ /* 0x000fe20000000000 */
[----:B------:R-:W-:Y:S01]  /*dc40*/  UMOV UR7, 0x14f00000 ;  /* 0x14f0000000077882 */ /* 0x000fe20000000000 */
[----:B------:R-:W-:Y:S01]  /*dc50*/  UMOV UR15, 0x40 ;  /* 0x00000040000f7882 */ /* 0x000fe20000000000 */
[----:B------:R-:W-:-:S02]  /*dc60*/  IMAD.MOV.U32 R5, RZ, RZ, R8 ;  /* 0x000000ffff057224 */ /* 0x000fc400078e0008 */
[----:B------:R-:W-:-:S03]  /*dc70*/  IMAD.MOV.U32 R18, RZ, RZ, R6 ;  /* 0x000000ffff127224 */ /* 0x000fc600078e0006 */
[----:B------:R-:W-:Y:S01]  /*dc80*/  UIMAD UR11, UR11, 0xb0, URZ ;  /* 0x000000b00b0b78a4 */ /* 0x000fe2000f8e023f */
[----:B---3--:R-:W-:-:S05]  /*dc90*/  LEA R3, R9, R3, 0x18 ;  /* 0x0000000309037211 */ /* 0x008fca00078ec0ff */
[----:B------:R-:W-:-:S05]  /*dca0*/  IMAD R2, R16, 0x8, R3 ;  /* 0x0000000810027824 */ /* 0x000fca00078e0203 */
[----:B------:R-:W-:Y:S01]  /*dcb0*/  R2UR UR9, R2 ;  /* 0x00000000020972ca */ /* 0x000fe200000e0000 */
[----:B------:R-:W-:-:S05]  /*dcc0*/  IMAD R2, R16, 0xb000, R3 ;  /* 0x0000b00010027824 */ /* 0x000fca00078e0203 */
[----:B------:R-:W-:-:S07]  /*dcd0*/  R2UR UR14, R2 ;  /* 0x00000000020e72ca */ /* 0x000fce00000e0000 */
[----:B------:R-:W-:-:S06]  /*dce0*/  UIADD3 UR9, UR9, 0x34850, URZ ;  /* 0x0003485009097890 */ /* 0x000fcc000fffe03f */
[----:B------:R-:W-:Y:S02]  /*dcf0*/  UIADD3 UR8, UR14, 0x400, URZ ;  /* 0x000004000e087890 */ /* 0x000fe4000fffe03f */
[----:B------:R-:W-:-:S07]  /*dd00*/  UIADD3 UR14, UR14, 0x5c00, URZ ;  /* 0x00005c000e0e7890 */ /* 0x000fce000fffe03f */
[----:B------:R1:W-:Y:S02]  /*dd10*/  UTMALDG.4D [UR8], [UR4], desc[UR6] ;  /* 0x00000608040075b4 */ /* 0x0003e40008019000 */
[----:B-1----:R-:W-:Y:S01]  /*dd20*/  UMOV UR8, UR14 ;  /* 0x0000000e00087c82 */ /* 0x002fe20008000000 */
[----:B------:R-:W-:Y:S02]  /*dd30*/  UMOV UR10, UR15 ;  /* 0x0000000f000a7c82 */ /* 0x000fe40008000000 */
[----:B------:R1:W-:Y:S02]  /*dd40*/  UTMALDG.4D [UR8], [UR4], desc[UR6] ;  /* 0x00000608040075b4 */ /* 0x0003e40008019000 */
[----:B-1----:R-:W-:Y:S01]  /*dd50*/  NOP ;  /* 0x0000000000007918 */ /* 0x002fe20000000000 */
.L_x_49:
[----:B------:R-:W-:Y:S05]  /*dd60*/  BSYNC B0 ;  /* 0x0000000000007941 */ /* 0x000fea0003800000 */
.L_x_48:
[----:B------:R-:W2:Y:S01]  /*dd70*/  LDL.LU R2, [R1+0xc] ;  /* 0x00000c0001027983 */ /* 0x000ea20000300800 */
[----:B------:R-:W-:Y:S02]  /*dd80*/  IMAD.MOV.U32 R16, RZ, RZ, R7 ;  /* 0x000000ffff107224 */ /* 0x000fe400078e0007 */
[----:B------:R-:W-:Y:S02]  /*dd90*/  IMAD.MOV.U32 R17, RZ, RZ, R12 ;  /* 0x000000ffff117224 */ /* 0x000fe400078e000c */
[----:B--2---:R-:W-:-:S07]  /*dda0*/  VIADD R6, R2, 0xfffffffd ;  /* 0xfffffffd02067836 */ /* 0x004fce0000000000 */
.L_x_47:
[----:B------:R-:W-:Y:S01]  /*ddb0*/  IMAD.MOV R13, RZ, RZ, -R13 ;  /* 0x000000ffff0d7224 */ /* 0x000fe200078e0a0d */
[----:B------:R-:W-:Y:S04]  /*ddc0*/  BSSY B0, `(.L_x_46) ;  /* 0x00000e4000007945 */ /* 0x000fe80003800000 */
[----:B------:R-:W-:-:S13]  /*ddd0*/  ISETP.NE.AND P1, PT, R10, R13, PT ;  /* 0x0000000d0a00720c */ /* 0x000fda0003f25270 */
[----:B------:R-:W-:Y:S05]  /*dde0*/  @!P1 BRA `(.L_x_55) ;  /* 0x0000000c00849947 */ /* 0x000fea0003800000 */
[----:B------:R-:W-:-:S07]  /*ddf0*/  IMAD.MOV.U32 R8, RZ, RZ, R5 ;  /* 0x000000ffff087224 */ /* 0x000fce00078e0005 */
.L_x_70:
        /* <DEDUP_REMOVED lines=12> */
[----:B------:R-:W-:-:S04]  /*dec0*/  IMAD R13, R11, UR4, RZ ;  /* 0x000000040b0d7c24 */ /* 0x000fc8000f8e02ff */
[----:B------:R-:W-:Y:S01]  /*ded0*/  IMAD R13, R4, UR5, R13 ;  /* 0x00000005040d7c24 */ /* 0x000fe2000f8e020d */
[----:B-1----:R-:W-:-:S13]  /*dee0*/  ISETP.NE.AND P1, PT, R9, 0x1, PT ;  /* 0x000000010900780c */ /* 0x002fda0003f25270 */
[----:B------:R-:W1:Y:S02]  /*def0*/  @P1 LDC.64 R2, c[0x0][0x420] ;  /* 0x00010800ff021b82 */ /* 0x000e640000000a00 */
[----:B-1----:R-:W-:-:S04]  /*df00*/  @P1 IMAD.HI.U32 R8, R6, R2, RZ ;  /* 0x0000000206081227 */ /* 0x002fc800078e00ff */
[----:B------:R-:W-:Y:S01]  /*df10*/  IMAD.MOV.U32 R2, RZ, RZ, R6 ;  /* 0x000000ffff027224 */ /* 0x000fe200078e0006 */
[----:B------:R-:W-:-:S04]  /*df20*/  @P1 SHF.R.U32.HI R2, RZ, R3, R8 ;  /* 0x00000003ff021219 */ /* 0x000fc80000011608 */
[--C-:B------:R-:W-:Y:S01]  /*df30*/  SHF.R.S32.HI R3, RZ, 0x1f, R2.reuse ;  /* 0x0000001fff037819 */ /* 0x100fe20000011402 */
[----:B------:R-:W-:-:S04]  /*df40*/  IMAD.MOV R12, RZ, RZ, -R2 ;  /* 0x000000ffff0c7224 */ /* 0x000fc800078e0a02 */
[----:B------:R-:W-:Y:S02]  /*df50*/  IMAD R12, R9, R12, R6 ;  /* 0x0000000c090c7224 */ /* 0x000fe400078e0206 */
[----:B------:R-:W1:Y:S01]  /*df60*/  LDC.64 R8, c[0x0][0x3f8] ;  /* 0x0000fe00ff087b82 */ /* 0x000e620000000a00 */
[----:B------:R-:W-:-:S04]  /*df70*/  IMAD.WIDE.U32 R2, R4, UR4, R2 ;  /* 0x0000000404027c25 */ /* 0x000fc8000f8e0002 */
[----:B------:R-:W-:Y:S01]  /*df80*/  IMAD.IADD R13, R13, 0x1, R3 ;  /* 0x000000010d0d7824 */ /* 0x000fe200078e0203 */
[----:B-1----:R-:W-:-:S04]  /*df90*/  LEA R8, P1, R2, R8, 0x2 ;  /* 0x0000000802087211 */ /* 0x002fc800078210ff */
[----:B------:R-:W-:-:S05]  /*dfa0*/  LEA.HI.X R9, R2, R9, R13, 0x2, P1 ;  /* 0x0000000902097211 */ /* 0x000fca00008f140d */
[----:B------:R1:W5:Y:S04]  /*dfb0*/  LDG.E R8, desc[UR6][R8.64] ;  /* 0x0000000608087981 */ /* 0x000368000c1e1900 */
.L_x_58:
[----:B------:R-:W2:Y:S01]  /*dfc0*/  S2R R3, SR_CgaCtaId ;  /* 0x0000000000037919 */ /* 0x000ea20000008800 */
[----:B------:R-:W-:-:S04]  /*dfd0*/  MOV R2, 0x400 ;  /* 0x0000040000027802 */ /* 0x000fc80000000f00 */
[----:B--2---:R-:W-:Y:S02]  /*dfe0*/  LEA R2, R3, R2, 0x18 ;  /* 0x0000000203027211 */ /* 0x004fe400078ec0ff */
[----:B------:R-:W-:-:S03]  /*dff0*/  SHF.L.U32 R3, R10, 0x1f, RZ ;  /* 0x0000001f0a037819 */ /* 0x000fc600000006ff */
[----:B------:R-:W-:-:S04]  /*e000*/  IMAD R2, R7, 0x8, R2 ;  /* 0x0000000807027824 */ /* 0x000fc800078e0202 */
[----:B------:R-:W2:Y:S02]  /*e010*/  SYNCS.PHASECHK.TRANS64.TRYWAIT P1, [R2+URZ+0x34840], R3 ;  /* 0x03484003020075a7 */ /* 0x000ea4000802017f */
[----:B--2---:R-:W-:Y:S05]  /*e020*/  @!P1 BRA `(.L_x_59) ;  /* 0x0000001400e89947 */ /* 0x004fea0003800000 */
.L_x_99:
[----:B-1----:R-:W1:Y:S02]  /*e030*/  S2R R9, SR_TID.X ;  /* 0x0000000000097919 */ /* 0x002e640000002100 */
[----:B-1----:R-:W-:-:S04]  /*e040*/  LOP3.LUT R9, R9, 0x7f, RZ, 0xc0, !PT ;  /* 0x0000007f09097812 */ /* 0x002fc800078ec0ff */
[----:B------:R-:W-:-:S13]  /*e050*/  ISETP.NE.AND P2, PT, R9, RZ, PT ;  /* 0x000000ff0900720c */ /* 0x000fda0003f45270 */
[----:B------:R-:W-:Y:S05]  /*e060*/  @P2 BRA `(.L_x_60) ;  /* 0x00000000001c2947 */ /* 0x000fea0003800000 */
[----:B------:R-:W1:Y:S01]  /*e070*/  S2R R9, SR_TID.X ;  /* 0x0000000000097919 */ /* 0x000e620000002100 */
[----:B--2---:R-:W-:-:S04]  /*e080*/  IMAD.MOV.U32 R3, RZ, RZ, 0xb000 ;  /* 0x0000b000ff037424 */ /* 0x004fc800078e00ff */
[----:B------:R3:W-:Y:S01]  /*e090*/  SYNCS.ARRIVE.TRANS64 RZ, [R2+URZ+0x34830], R3 ;  /* 0x0348300302ff79a7 */ /* 0x0007e2000800003f */
[----:B-1----:R-:W-:-:S04]  /*e0a0*/  LOP3.LUT R9, R9, 0x1f, RZ, 0xc0, !PT ;  /* 0x0000001f09097812 */ /* 0x002fc800078ec0ff */
[----:B------:R-:W-:-:S13]  /*e0b0*/  ISETP.NE.AND P1, PT, R9, RZ, PT ;  /* 0x000000ff0900720c */ /* 0x000fda0003f25270 */
[----:B---3--:R-:W-:Y:S05]  /*e0c0*/  @!P1 BRA `(.L_x_60) ;  /* 0x0000000000049947 */ /* 0x008fea0003800000 */
[----:B------:R-:W-:Y:S01]  /*e0d0*/  BPT.TRAP 0x1 ;  /* 0x000000040000795c */ /* 0x000fe20000300000 */
.L_x_60:
[----:B------:R-:W1:Y:S01]  /*e0e0*/  S2R R9, SR_CgaCtaId ;  /* 0x0000000000097919 */ /* 0x000e620000008800 */
        /* <DEDUP_REMOVED lines=10> */
[----:B------:R-:W-:Y:S01]  /*e190*/  UMOV UR16, 0x40 ;  /* 0x0000004000107882 */ /* 0x000fe20000000000 */
[----:B------:R-:W-:-:S04]  /*e1a0*/  SHF.L.U32 R17, R17, 0x1f, RZ ;  /* 0x0000001f11117819 */ /* 0x000fc800000006ff */
[----:B------:R-:W-:Y:S02]  /*e1b0*/  UIADD3 UR9, UR9, 0x34830, URZ ;  /* 0x0003483009097890 */ /* 0x000fe4000fffe03f */
[----:B------:R-:W-:Y:S01]  /*e1c0*/  UIMAD UR11, UR11, 0xb0, URZ ;  /* 0x000000b00b0b78a4 */ /* 0x000fe2000f8e023f */
[----:B-1----:R-:W-:-:S05]  /*e1d0*/  LEA R3, R9, R3, 0x18 ;  /* 0x0000000309037211 */ /* 0x002fca00078ec0ff */
[----:B------:R-:W-:Y:S02]  /*e1e0*/  IMAD R2, R7, 0xb000, R3 ;  /* 0x0000b00007027824 */ /* 0x000fe400078e0203 */
[----:B------:R-:W-:-:S03]  /*e1f0*/  VIADD R3, R3, 0x34800 ;  /* 0x0003480003037836 */ /* 0x000fc60000000000 */
[----:B------:R-:W-:Y:S01]  /*e200*/  R2UR UR8, R2 ;  /* 0x00000000020872ca */ /* 0x000fe200000e0000 */
[----:B------:R-:W-:-:S12]  /*e210*/  IMAD R2, R16, 0x8, R3 ;  /* 0x0000000810027824 */ /* 0x000fd800078e0203 */
        /* <DEDUP_REMOVED lines=9> */
.L_x_100:
[----:B------:R-:W-:Y:S05]  /*e2b0*/  @P2 BRA `(.L_x_62) ;  /* 0x00000000001c2947 */ /* 0x000fea0003800000 */
[----:B------:R-:W2:Y:S01]  /*e2c0*/  S2R R9, SR_TID.X ;  /* 0x0000000000097919 */ /* 0x000ea20000002100 */
[----:B------:R-:W-:-:S04]  /*e2d0*/  IMAD.MOV.U32 R3, RZ, RZ, 0xb000 ;  /* 0x0000b000ff037424 */ /* 0x000fc800078e00ff */
[----:B------:R3:W-:Y:S01]  /*e2e0*/  SYNCS.ARRIVE.TRANS64 RZ, [R2+URZ+0x50], R3 ;  /* 0x0000500302ff79a7 */ /* 0x0007e2000800003f */
[----:B--2---:R-:W-:-:S04]  /*e2f0*/  LOP3.LUT R9, R9, 0x1f, RZ, 0xc0, !PT ;  /* 0x0000001f09097812 */ /* 0x004fc800078ec0ff */
[----:B------:R-:W-:-:S13]  /*e300*/  ISETP.NE.AND P1, PT, R9, RZ, PT ;  /* 0x000000ff0900720c */ /* 0x000fda0003f25270 */
[----:B---3--:R-:W-:Y:S05]  /*e310*/  @!P1 BRA `(.L_x_62) ;  /* 0x0000000000049947 */ /* 0x008fea0003800000 */
[----:B------:R-:W-:Y:S01]  /*e320*/  BPT.TRAP 0x1 ;  /* 0x000000040000795c */ /* 0x000fe20000300000 */
.L_x_62:
[----:B------:R-:W2:Y:S01]  /*e330*/  S2R R9, SR_CgaCtaId ;  /* 0x0000000000097919 */ /* 0x000ea20000008800 */
[----:B------:R-:W-:Y:S01]  /*e340*/  MOV R3, 0x400 ;  /* 0x0000040000037802 */ /* 0x000fe20000000f00 */
[----:B------:R-:W-:Y:S01]  /*e350*/  UIADD3 UR4, UP0, UR36, 0x470, URZ ;  /* 0x0000047024047890 */ /* 0x000fe2000ff1e03f */
[----:B------:R-:W-:Y:S01]  /*e360*/  R2UR UR11, R18 ;  /* 0x00000000120b72ca */ /* 0x000fe200000e0000 */
[----:B------:R-:W-:Y:S01]  /*e370*/  UMOV UR10, URZ ;  /* 0x0000003f000a7c82 */ /* 0x000fe20008000000 */
[----:B------:R-:W-:Y:S01]  /*e380*/  R2UR UR9, R2 ;  /* 0x00000000020972ca */ /* 0x000fe200000e0000 */
[----:B------:R-:W-:Y:S01]  /*e390*/  UIADD3.X UR5, URZ, UR37, URZ, UP0, !UPT ;  /* 0x000000253f057290 */ /* 0x000fe200087fe43f */
[----:B------:R-:W-:Y:S01]  /*e3a0*/  R2UR UR13, R5 ;  /* 0x00000000050d72ca */ /* 0x000fe200000e0000 */
[----:B------:R-:W-:Y:S01]  /*e3b0*/  UMOV UR7, 0x14f00000 ;  /* 0x14f0000000077882 */ /* 0x000fe20000000000 */
[----:B------:R-:W-:Y:S01]  /*e3c0*/  R2UR UR12, R0 ;  /* 0x00000000000c72ca */ /* 0x000fe200000e0000 */
[----:B------:R-:W-:Y:S01]  /*e3d0*/  UMOV UR15, 0x40 ;  /* 0x00000040000f7882 */ /* 0x000fe20000000000 */
[----:B------:R-:W-:-:S02]  /*e3e0*/  IMAD.MOV.U32 R18, RZ, RZ, R12 ;  /* 0x000000ffff127224 */ /* 0x000fc400078e000c */
[----:B------:R-:W-:-:S03]  /*e3f0*/  IMAD.MOV.U32 R5, RZ, RZ, R8 ;  /* 0x000000ffff057224 */ /* 0x000fc600078e0008 */
[----:B------:R-:W-:Y:S02]  /*e400*/  UIMAD UR11, UR11, 0xb0, URZ ;  /* 0x000000b00b0b78a4 */ /* 0x000fe4000f8e023f */
[----:B------:R-:W-:Y:S01]  /*e410*/  UIADD3 UR9, UR9, 0x50, URZ ;  /* 0x0000005009097890 */ /* 0x000fe2000fffe03f */
[----:B--2---:R-:W-:-:S05]  /*e420*/  LEA R3, R9, R3, 0x18 ;  /* 0x0000000309037211 */ /* 0x004fca00078ec0ff */
        /* <DEDUP_REMOVED lines=10> */
.L_x_57:
[----:B------:R-:W-:Y:S05]  /*e4d0*/  BSYNC B1 ;  /* 0x0000000000017941 */ /* 0x000fea0003800000 */
.L_x_56:
[----:B------:R-:W-:Y:S01]  /*e4e0*/  VIADD R16, R7, 0x1 ;  /* 0x0000000107107836 */ /* 0x000fe20000000000 */
[----:B------:R-:W-:Y:S04]  /*e4f0*/  BSSY B1, `(.L_x_63) ;  /* 0x000006d000017945 */ /* 0x000fe80003800000 */
[----:B------:R-:W-:-:S04]  /*e500*/  ISETP.NE.AND P1, PT, R16, 0x2, PT ;  /* 0x000000021000780c */ /* 0x000fc80003f25270 */
[----:B-1----:R-:W-:Y:S02]  /*e510*/  SEL R17, RZ, 0x1, P1 ;  /* 0x00000001ff117807 */ /* 0x002fe40000800000 */
[----:B------:R-:W-:Y:S02]  /*e520*/  SEL R16, R16, RZ, P1 ;  /* 0x000000ff10107207 */ /* 0x000fe40000800000 */
[----:B------:R-:W-:Y:S01]  /*e530*/  LOP3.LUT R17, R10, R17, RZ, 0x3c, !PT ;  /* 0x000000110a117212 */ /* 0x000fe200078e3cff */
[----:B------:R-:W-:Y:S06]  /*e540*/  @!P6 BRA `(.L_x_64) ;  /* 0x00000004009ce947 */ /* 0x000fec0003800000 */
[----:B------:R-:W-:Y:S01]  /*e550*/  VIADD R12, R6, 0xffffffff ;  /* 0xffffffff060c7836 */ /* 0x000fe20000000000 */
        /* <DEDUP_REMOVED lines=10> */
[----:B------:R-:W-:-:S05]  /*e600*/  @P1 SHF.R.U32.HI R2, RZ, R3, R9 ;  /* 0x00000003ff021219 */ /* 0x000fca0000011609 */
[----:B------:R-:W-:-:S04]  /*e610*/  IMAD.MOV R3, RZ, RZ, -R2 ;  /* 0x000000ffff037224 */ /* 0x000fc800078e0a02 */
[----:B------:R-:W-:Y:S01]  /*e620*/  IMAD R12, R8, R3, R12 ;  /* 0x00000003080c7224 */ /* 0x000fe200078e020c */
[--C-:B------:R-:W-:Y:S01]  /*e630*/  SHF.R.S32.HI R3, RZ, 0x1f, R2.reuse ;  /* 0x0000001fff037819 */ /* 0x100fe20000011402 */
[----:B------:R-:W1:Y:S02]  /*e640*/  LDC.64 R8, c[0x0][0x3f8] ;  /* 0x0000fe00ff087b82 */ /* 0x000e640000000a00 */
[----:B------:R-:W-:-:S04]  /*e650*/  IMAD.WIDE.U32 R2, R4, UR4, R2 ;  /* 0x0000000404027c25 */ /* 0x000fc8000f8e0002 */
[----:B------:R-:W-:Y:S01]  /*e660*/  IMAD.IADD R13, R13, 0x1, R3 ;  /* 0x000000010d0d7824 */ /* 0x000fe200078e0203 */
[----:B-1----:R-:W-:-:S04]  /*e670*/  LEA R8, P1, R2, R8, 0x2 ;  /* 0x0000000802087211 */ /* 0x002fc800078210ff */
[----:B------:R-:W-:-:S05]  /*e680*/  LEA.HI.X R9, R2, R9, R13, 0x2, P1 ;  /* 0x0000000902097211 */ /* 0x000fca00008f140d */
[----:B------:R1:W5:Y:S04]  /*e690*/  LDG.E R8, desc[UR6][R8.64] ;  /* 0x0000000608087981 */ /* 0x000368000c1e1900 */
.L_x_65:
[----:B------:R-:W2:Y:S01]  /*e6a0*/  S2R R3, SR_CgaCtaId ;  /* 0x0000000000037919 */ /* 0x000ea20000008800 */
[----:B------:R-:W-:-:S04]  /*e6b0*/  MOV R2, 0x400 ;  /* 0x0000040000027802 */ /* 0x000fc80000000f00 */
[----:B--2---:R-:W-:Y:S02]  /*e6c0*/  LEA R2, R3, R2, 0x18 ;  /* 0x0000000203027211 */ /* 0x004fe400078ec0ff */
[----:B------:R-:W-:-:S03]  /*e6d0*/  SHF.L.U32 R3, R17, 0x1f, RZ ;  /* 0x0000001f11037819 */ /* 0x000fc600000006ff */
[----:B------:R-:W-:-:S04]  /*e6e0*/  IMAD R2, R16, 0x8, R2 ;  /* 0x0000000810027824 */ /* 0x000fc800078e0202 */
[----:B------:R-:W2:Y:S02]  /*e6f0*/  SYNCS.PHASECHK.TRANS64.TRYWAIT P1, [R2+URZ+0x34840], R3 ;  /* 0x03484003020075a7 */ /* 0x000ea4000802017f */
[----:B--2---:R-:W-:Y:S05]  /*e700*/  @!P1 BRA `(.L_x_66) ;  /* 0x0000001000589947 */ /* 0x004fea0003800000 */
.L_x_101:
        /* <DEDUP_REMOVED lines=11> */
.L_x_67:
[----:B------:R-:W1:Y:S01]  /*e7c0*/  S2R R13, SR_CgaCtaId ;  /* 0x00000000000d7919 */ /* 0x000e620000008800 */
[----:B------:R-:W-:Y:S01]  /*e7d0*/  MOV R9, 0x400 ;  /* 0x0000040000097802 */ /* 0x000fe20000000f00 */
[----:B------:R-:W-:Y:S01]  /*e7e0*/  UIADD3 UR4, UP0, UR36, 0x370, URZ ;  /* 0x0000037024047890 */ /* 0x000fe2000ff1e03f */
[----:B------:R-:W-:Y:S01]  /*e7f0*/  R2UR UR11, R12 ;  /* 0x000000000c0b72ca */ /* 0x000fe200000e0000 */
[----:B------:R-:W-:Y:S01]  /*e800*/  UMOV UR10, URZ ;  /* 0x0000003f000a7c82 */ /* 0x000fe20008000000 */
[----:B------:R-:W-:Y:S01]  /*e810*/  R2UR UR12, R0 ;  /* 0x00000000000c72ca */ /* 0x000fe200000e0000 */
[----:B------:R-:W-:Y:S01]  /*e820*/  UIADD3.X UR5, URZ, UR37, URZ, UP0, !UPT ;  /* 0x000000253f057290 */ /* 0x000fe200087fe43f */
[----:B-----5:R-:W-:Y:S01]  /*e830*/  R2UR UR13, R8 ;  /* 0x00000000080d72ca */ /* 0x020fe200000e0000 */
[----:B------:R-:W-:Y:S01]  /*e840*/  UMOV UR6, 0x0 ;  /* 0x0000000000067882 */ /* 0x000fe20000000000 */
[----:B------:R-:W-:Y:S01]  /*e850*/  UMOV UR7, 0x14f00000 ;  /* 0x14f0000000077882 */ /* 0x000fe20000000000 */
[----:B------:R-:W-:-:S06]  /*e860*/  UMOV UR16, 0x40 ;  /* 0x0000004000107882 */ /* 0x000fcc0000000000 */
[----:B------:R-:W-:Y:S01]  /*e870*/  UIMAD UR11, UR11, 0xb0, URZ ;  /* 0x000000b00b0b78a4 */ /* 0x000fe2000f8e023f */
[----:B-1----:R-:W-:-:S05]  /*e880*/  LEA R9, R13, R9, 0x18 ;  /* 0x000000090d097211 */ /* 0x002fca00078ec0ff */
[----:B--2---:R-:W-:-:S04]  /*e890*/  VIADD R2, R9, 0x34800 ;  /* 0x0003480009027836 */ /* 0x004fc80000000000 */
[--C-:B------:R-:W-:Y:S02]  /*e8a0*/  IMAD R3, R16, 0x8, R2.reuse ;  /* 0x0000000810037824 */ /* 0x100fe400078e0202 */
[----:B------:R-:W-:-:S03]  /*e8b0*/  IMAD R2, R7, 0x8, R2 ;  /* 0x0000000807027824 */ /* 0x000fc600078e0202 */
[----:B------:R-:W-:Y:S01]  /*e8c0*/  R2UR UR9, R3 ;  /* 0x00000000030972ca */ /* 0x000fe200000e0000 */
[----:B------:R-:W-:-:S05]  /*e8d0*/  IMAD R3, R16, 0xb000, R9 ;  /* 0x0000b00010037824 */ /* 0x000fca00078e0209 */
[----:B------:R-:W-:Y:S02]  /*e8e0*/  R2UR UR8, R3 ;  /* 0x00000000030872ca */ /* 0x000fe400000e0000 */
[----:B------:R-:W-:-:S05]  /*e8f0*/  SHF.L.U32 R3, R10, 0x1f, RZ ;  /* 0x0000001f0a037819 */ /* 0x000fca00000006ff */
[----:B------:R-:W-:-:S06]  /*e900*/  UIADD3 UR9, UR9, 0x30, URZ ;  /* 0x0000003009097890 */ /* 0x000fcc000fffe03f */
        /* <DEDUP_REMOVED lines=9> */
.L_x_102:
        /* <DEDUP_REMOVED lines=8> */
.L_x_69:
        /* <DEDUP_REMOVED lines=11> */
[----:B------:R-:W-:Y:S01]  /*ead0*/  UMOV UR15, 0x40 ;  /* 0x00000040000f7882 */ /* 0x000fe20000000000 */
[----:B------:R-:W-:-:S02]  /*eae0*/  IMAD.MOV.U32 R18, RZ, RZ, R12 ;  /* 0x000000ffff127224 */ /* 0x000fc400078e000c */
[----:B------:R-:W-:Y:S02]  /*eaf0*/  IMAD.MOV.U32 R5, RZ, RZ, R8 ;  /* 0x000000ffff057224 */ /* 0x000fe400078e0008 */
[----:B------:R-:W-:Y:S02]  /*eb00*/  UIMAD UR11, UR11, 0xb0, URZ ;  /* 0x000000b00b0b78a4 */ /* 0x000fe4000f8e023f */
[----:B------:R-:W-:Y:S01]  /*eb10*/  UIADD3 UR9, UR9, 0x50, URZ ;  /* 0x0000005009097890 */ /* 0x000fe2000fffe03f */
[----:B--2---:R-:W-:-:S05]  /*eb20*/  LEA R3, R9, R3, 0x18 ;  /* 0x0000000309037211 */ /* 0x004fca00078ec0ff */
[----:B------:R-:W-:-:S05]  /*eb30*/  IMAD R7, R7, 0xb000, R3 ;  /* 0x0000b00007077824 */ /* 0x000fca00078e0203 */
[----:B------:R-:W-:-:S13]  /*eb40*/  R2UR UR14, R7 ;  /* 0x00000000070e72ca */ /* 0x000fda00000e0000 */
[----:B------:R-:W-:Y:S02]  /*eb50*/  UIADD3 UR8, UR14, 0x400, URZ ;  /* 0x000004000e087890 */ /* 0x000fe4000fffe03f */
[----:B------:R-:W-:-:S07]  /*eb60*/  UIADD3 UR14, UR14, 0x5c00, URZ ;  /* 0x00005c000e0e7890 */ /* 0x000fce000fffe03f */
[----:B------:R1:W-:Y:S02]  /*eb70*/  UTMALDG.4D [UR8], [UR4], desc[UR6] ;  /* 0x00000608040075b4 */ /* 0x0003e40008019000 */
[----:B-1----:R-:W-:Y:S01]  /*eb80*/  UMOV UR8, UR14 ;  /* 0x0000000e00087c82 */ /* 0x002fe20008000000 */
[----:B------:R-:W-:Y:S02]  /*eb90*/  UMOV UR10, UR15 ;  /* 0x0000000f000a7c82 */ /* 0x000fe40008000000 */
[----:B------:R1:W-:Y:S02]  /*eba0*/  UTMALDG.4D [UR8], [UR4], desc[UR6] ;  /* 0x00000608040075b4 */ /* 0x0003e40008019000 */
[----:B-1----:R-:W-:Y:S01]  /*ebb0*/  NOP ;  /* 0x0000000000007918 */ /* 0x002fe20000000000 */
.L_x_64:
[----:B------:R-:W-:Y:S05]  /*ebc0*/  BSYNC B1 ;  /* 0x0000000000017941 */ /* 0x000fea0003800000 */
.L_x_63:
[C---:B------:R-:W-:Y:S01]  /*ebd0*/  ISETP.GT.AND P1, PT, R6.reuse, 0x1, PT ;  /* 0x000000010600780c */ /* 0x040fe20003f24270 */
[----:B------:R-:W-:-:S12]  /*ebe0*/  VIADD R6, R6, 0xfffffffe ;  /* 0xfffffffe06067836 */ /* 0x000fd80000000000 */
[----:B------:R-:W-:Y:S05]  /*ebf0*/  @P1 BRA `(.L_x_70) ;  /* 0xfffffff000801947 */ /* 0x000fea000383ffff */
.L_x_55:
[----:B------:R-:W-:Y:S05]  /*ec00*/  BSYNC B0 ;  /* 0x0000000000007941 */ /* 0x000fea0003800000 */
.L_x_46:
[----:B------:R-:W-:Y:S04]  /*ec10*/  BSSY B0, `(.L_x_71) ;  /* 0x000002c000007945 */ /* 0x000fe80003800000 */
[----:B------:R-:W-:Y:S05]  /*ec20*/  @!P6 BRA `(.L_x_72) ;  /* 0x0000000000a8e947 */ /* 0x000fea0003800000 */
[----:B------:R-:W2:Y:S01]  /*ec30*/  S2R R3, SR_CgaCtaId ;  /* 0x0000000000037919 */ /* 0x000ea20000008800 */
[----:B------:R-:W-:Y:S01]  /*ec40*/  MOV R2, 0x400 ;  /* 0x0000040000027802 */ /* 0x000fe20000000f00 */
[----:B------:R-:W3:Y:S03]  /*ec50*/  S2R R4, SR_TID.X ;  /* 0x0000000000047919 */ /* 0x000ee60000002100 */
[----:B--2---:R-:W-:Y:S02]  /*ec60*/  LEA R2, R3, R2, 0x18 ;  /* 0x0000000203027211 */ /* 0x004fe400078ec0ff */
[----:B---3--:R-:W-:-:S03]  /*ec70*/  LOP3.LUT R4, R4, 0x7f, RZ, 0xc0, !PT ;  /* 0x0000007f04047812 */ /* 0x008fc600078ec0ff */
[----:B------:R-:W-:Y:S01]  /*ec80*/  IMAD R3, R16, 0x8, R2 ;  /* 0x0000000810037824 */ /* 0x000fe200078e0202 */
[----:B------:R-:W-:Y:S02]  /*ec90*/  SHF.L.U32 R2, R17, 0x1f, RZ ;  /* 0x0000001f11027819 */ /* 0x000fe400000006ff */
[----:B------:R-:W-:Y:S02]  /*eca0*/  ISETP.NE.AND P1, PT, R4, RZ, PT ;  /* 0x000000ff0400720c */ /* 0x000fe40003f25270 */
[----:B------:R-:W2:Y:S02]  /*ecb0*/  SYNCS.PHASECHK.TRANS64.TRYWAIT P0, [R3+URZ+0x34860], R2 ;  /* 0x03486002030075a7 */ /* 0x000ea4000800017f */
[----:B--2---:R-:W-:Y:S09]  /*ecc0*/  @!P0 BRA `(.L_x_73) ;  /* 0x0000000c00108947 */ /* 0x004ff20003800000 */
.L_x_103:
        /* <DEDUP_REMOVED lines=8> */
.L_x_74:
        /* <DEDUP_REMOVED lines=24> */
.L_x_72:
[----:B------:R-:W-:Y:S05]  /*eed0*/  BSYNC B0 ;  /* 0x0000000000007941 */ /* 0x000fea0003800000 */
.L_x_71:
[----:B------:R-:W2:Y:S01]  /*eee0*/  LDL.LU R0, [R1+0x10] ;  /* 0x0000100001007983 */ /* 0x000ea20000300800 */
[----:B------:R-:W-:-:S03]  /*eef0*/  ULDC UR4, c[0x0][0xda4] ;  /* 0x0003690000047ab9 */ /* 0x000fc60000000800 */
[----:B------:R-:W3:Y:S01]  /*ef00*/  LDL.LU R2, [R1+0x18] ;  /* 0x0000180001027983 */ /* 0x000ee20000300800 */
[----:B------:R-:W-:-:S05]  /*ef10*/  VIADD R16, R16, 0x1 ;  /* 0x0000000110107836 */ /* 0x000fca0000000000 */
[----:B------:R-:W-:-:S04]  /*ef20*/  ISETP.NE.AND P0, PT, R16, 0x2, PT ;  /* 0x000000021000780c */ /* 0x000fc80003f05270 */
[----:B------:R-:W-:Y:S01]  /*ef30*/  SEL R16, R16, RZ, P0 ;  /* 0x000000ff10107207 */ /* 0x000fe20000000000 */
[----:B--2---:R-:W-:Y:S02]  /*ef40*/  VIADD R0, R0, UR38 ;  /* 0x0000002600007c36 */ /* 0x004fe40008000000 */
[----:B---3--:R-:W-:-:S03]  /*ef50*/  VIADD R2, R2, 0x1 ;  /* 0x0000000102027836 */ /* 0x008fc60000000000 */
[----:B------:R2:W-:Y:S01]  /*ef60*/  STL [R1+0x10], R0 ;  /* 0x0000100001007387 */ /* 0x0005e20000100800 */
[----:B------:R-:W-:-:S03]  /*ef70*/  ISETP.GE.AND P1, PT, R0, UR4, PT ;  /* 0x0000000400007c0c */ /* 0x000fc6000bf26270 */
[----:B------:R3:W-:Y:S01]  /*ef80*/  STL [R1+0x18], R2 ;  /* 0x0000180201007387 */ /* 0x0007e20000100800 */
[----:B--2---:R-:W-:-:S04]  /*ef90*/  SEL R0, RZ, 0x1, P0 ;  /* 0x00000001ff007807 */ /* 0x004fc80000000000 */
[----:B------:R-:W-:-:S05]  /*efa0*/  LOP3.LUT R17, R17, R0, RZ, 0x3c, !PT ;  /* 0x0000000011117212 */ /* 0x000fca00078e3cff */
[----:B---3--:R-:W-:Y:S05]  /*efb0*/  @!P1 BRA `(.L_x_75) ;  /* 0xffffffd400689947 */ /* 0x008fea000383ffff */
[----:B------:R-:W-:-:S07]  /*efc0*/  LOP3.LUT R2, R2, 0x1, RZ, 0xc, !PT ;  /* 0x0000000102027812 */ /* 0x000fce00078e0cff */
.L_x_32:
[----:B------:R-:W2:Y:S01]  /*efd0*/  S2R R3, SR_CgaCtaId ;  /* 0x0000000000037919 */ /* 0x000ea20000008800 */
[----:B------:R-:W-:Y:S01]  /*efe0*/  MOV R0, 0x400 ;  /* 0x0000040000007802 */ /* 0x000fe20000000f00 */
[----:B------:R-:W-:Y:S03]  /*eff0*/  BSSY B0, `(.L_x_76) ;  /* 0x0000005000007945 */ /* 0x000fe60003800000 */
[----:B--2---:R-:W-:Y:S02]  /*f000*/  LEA R0, R3, R0, 0x18 ;  /* 0x0000000003007211 */ /* 0x004fe400078ec0ff */
[----:B------:R-:W-:-:S04]  /*f010*/  SHF.L.U32 R3, R2, 0x1f, RZ ;  /* 0x0000001f02037819 */ /* 0x000fc800000006ff */
[----:B------:R-:W2:Y:S02]  /*f020*/  SYNCS.PHASECHK.TRANS64.TRYWAIT P0, [R0+URZ+0x34820], R3 ;  /* 0x03482003000075a7 */ /* 0x000ea4000800017f */
[----:B--2---:R-:W-:Y:S05]  /*f030*/  @!P0 BRA `(.L_x_77) ;  /* 0x0000000800488947 */ /* 0x004fea0003800000 */
.L_x_104:
[----:B------:R-:W-:Y:S05]  /*f040*/  BSYNC B0 ;  /* 0x0000000000007941 */ /* 0x000fea0003800000 */
.L_x_76:
[----:B------:R-:W-:-:S03]  /*f050*/  UMOV UR4, 0xffffffff ;  /* 0xffffffff00047882 */ /* 0x000fc60000000000 */
[----:B------:R-:W-:Y:S05]  /*f060*/  BRA.DIV UR4, `(.L_x_78) ;  /* 0x0000000a04507947 */ /* 0x000fea000b800000 */
[----:B------:R-:W3:Y:S02]  /*f070*/  S2R R2, SR_TID.X ;  /* 0x0000000000027919 */ /* 0x000ee40000002100 */
[----:B---3--:R-:W-:-:S04]  /*f080*/  SHF.R.U32.HI R2, RZ, 0x5, R2 ;  /* 0x00000005ff027819 */ /* 0x008fc80000011602 */
[----:B------:R-:W-:-:S05]  /*f090*/  LOP3.LUT R2, R2, 0x3, RZ, 0xc0, !PT ;  /* 0x0000000302027812 */ /* 0x000fca00078ec0ff */
[----:B------:R3:W4:Y:S02]  /*f0a0*/  SHFL.IDX PT, R14, R2, RZ, 0x1f ;  /* 0x00001fff020e7589 */ /* 0x00072400000e0000 */
.L_x_107:
[----:B----4-:R-:W-:Y:S01]  /*f0b0*/  ISETP.NE.AND P0, PT, R14, RZ, PT ;  /* 0x000000ff0e00720c */ /* 0x010fe20003f05270 */
[----:B------:R-:W-:-:S12]  /*f0c0*/  BSSY B0, `(.L_x_79) ;  /* 0x0000026000007945 */ /* 0x000fd80003800000 */
[----:B------:R-:W-:Y:S05]  /*f0d0*/  @P0 BRA `(.L_x_80) ;  /* 0x0000000000900947 */ /* 0x000fea0003800000 */
[----:B------:R-:W-:-:S03]  /*f0e0*/  UMOV UR4, 0xffffffff ;  /* 0xffffffff00047882 */ /* 0x000fc60000000000 */
[----:B------:R-:W-:Y:S05]  /*f0f0*/  BRA.DIV UR4, `(.L_x_81) ;  /* 0x0000000a04607947 */ /* 0x000fea000b800000 */
[----:B------:R-:W-:-:S13]  /*f100*/  ELECT P6, URZ, PT ;  /* 0x00000000003f782f */ /* 0x000fda00038c0000 */
.L_x_110:
[----:B------:R-:W-:Y:S05]  /*f110*/  @!P6 BRA `(.L_x_80) ;  /* 0x000000000080e947 */ /* 0x000fea0003800000 */
[----:B---3--:R-:W3:Y:S02]  /*f120*/  LDL R2, [R1+0x1c] ;  /* 0x00001c0001027983 */ /* 0x008ee40000100800 */
[----:B---3--:R-:W-:-:S13]  /*f130*/  R2UR UR4, R2 ;  /* 0x00000000020472ca */ /* 0x008fda00000e0000 */
[----:B------:R-:W-:-:S06]  /*f140*/  ULOP3.LUT UR4, UR4, 0x2, URZ, 0xfc, !UPT ;  /* 0x0000000204047892 */ /* 0x000fcc000f8efc3f */
[----:B------:R-:W-:-:S05]  /*f150*/  IMAD.U32 R2, RZ, RZ, UR4 ;  /* 0x00000004ff027e24 */ /* 0x000fca000f8e00ff */
[----:B------:R-:W-:-:S13]  /*f160*/  ISETP.NE.AND P2, PT, R2, 0x3, PT ;  /* 0x000000030200780c */ /* 0x000fda0003f45270 */
[----:B------:R-:W-:Y:S05]  /*f170*/  @!P2 BRA `(.L_x_82) ;  /* 0x000000000004a947 */ /* 0x000fea0003800000 */
[----:B------:R-:W-:Y:S01]  /*f180*/  BPT.TRAP 0x1 ;  /* 0x000000040000795c */ /* 0x000fe20000300000 */
.L_x_82:
[----:B--2---:R-:W-:Y:S01]  /*f190*/  VIADD R3, R0, 0x34840 ;  /* 0x0003484000037836 */ /* 0x004fe20000000000 */
[----:B------:R-:W-:Y:S01]  /*f1a0*/  SHF.L.U32 R5, R17, 0x1f, RZ ;  /* 0x0000001f11057819 */ /* 0x000fe200000006ff */
[C---:B------:R-:W-:Y:S02]  /*f1b0*/  VIADD R2, R16.reuse, 0x1 ;  /* 0x0000000110027836 */ /* 0x040fe40000000000 */
[----:B-1----:R-:W-:-:S03]  /*f1c0*/  IMAD R6, R16, 0x8, R3 ;  /* 0x0000000810067824 */ /* 0x002fc600078e0203 */
[----:B------:R-:W-:Y:S01]  /*f1d0*/  ISETP.NE.AND P1, PT, R2, 0x2, PT ;  /* 0x000000020200780c */ /* 0x000fe20003f25270 */
[----:B------:R-:W1:Y:S03]  /*f1e0*/  SYNCS.PHASECHK.TRANS64.TRYWAIT P0, [R6+URZ], R5 ;  /* 0x00000005060075a7 */ /* 0x000e66000800017f */
[----:B------:R-:W-:-:S04]  /*f1f0*/  SEL R4, RZ, 0x1, P1 ;  /* 0x00000001ff047807 */ /* 0x000fc80000800000 */
[----:B------:R-:W-:Y:S02]  /*f200*/  LOP3.LUT R17, R17, R4, RZ, 0x3c, !PT ;  /* 0x0000000411117212 */ /* 0x000fe400078e3cff */
[----:B------:R-:W-:Y:S02]  /*f210*/  SEL R4, R2, RZ, P1 ;  /* 0x000000ff02047207 */ /* 0x000fe40000800000 */
[----:B------:R-:W-:-:S03]  /*f220*/  SHF.L.U32 R2, R17, 0x1f, RZ ;  /* 0x0000001f11027819 */ /* 0x000fc600000006ff */
[----:B------:R-:W-:Y:S01]  /*f230*/  IMAD R3, R4, 0x8, R3 ;  /* 0x0000000804037824 */ /* 0x000fe200078e0203 */
[----:B-1----:R-:W-:Y:S06]  /*f240*/  @!P0 BRA `(.L_x_83) ;  /* 0x00000008002c8947 */ /* 0x002fec0003800000 */
.L_x_111:
[----:B------:R-:W2:Y:S02]  /*f250*/  SYNCS.PHASECHK.TRANS64.TRYWAIT P0, [R3+URZ], R2 ;  /* 0x00000002030075a7 */ /* 0x000ea4000800017f */
[----:B--2---:R-:W-:Y:S05]  /*f260*/  @!P0 BRA `(.L_x_84) ;  /* 0x0000000800388947 */ /* 0x004fea0003800000 */
.L_x_112:
[----:B------:R-:W-:Y:S05]  /*f270*/  @!P2 BRA `(.L_x_85) ;  /* 0x000000000004a947 */ /* 0x000fea0003800000 */
[----:B------:R-:W-:Y:S01]  /*f280*/  BPT.TRAP 0x1 ;  /* 0x000000040000795c */ /* 0x000fe20000300000 */
.L_x_85:
[----:B--2---:R-:W-:-:S04]  /*f290*/  VIADD R3, R0, 0x34860 ;  /* 0x0003486000037836 */ /* 0x004fc80000000000 */
[----:B------:R-:W-:-:S04]  /*f2a0*/  IMAD R16, R16, 0x8, R3 ;  /* 0x0000000810107824 */ /* 0x000fc800078e0203 */
[----:B------:R-:W2:Y:S02]  /*f2b0*/  SYNCS.PHASECHK.TRANS64.TRYWAIT P0, [R16+URZ], R5 ;  /* 0x00000005100075a7 */ /* 0x000ea4000800017f */
[----:B--2---:R-:W-:Y:S05]  /*f2c0*/  @!P0 BRA `(.L_x_86) ;  /* 0x0000000800348947 */ /* 0x004fea0003800000 */
.L_x_113:
[----:B------:R-:W-:-:S07]  /*f2d0*/  IMAD R3, R4, 0x8, R3 ;  /* 0x0000000804037824 */ /* 0x000fce00078e0203 */
.L_x_87:
[----:B---3--:R3:W4:Y:S02]  /*f2e0*/  SYNCS.PHASECHK.TRANS64.TRYWAIT P0, [R3+URZ], R2 ;  /* 0x00000002030075a7 */ /* 0x008724000800017f */
[----:B----4-:R-:W-:Y:S05]  /*f2f0*/  @!P0 NANOSLEEP.SYNCS 0x989680 ;  /* 0x009896800000895d */ /* 0x010fea0003900000 */
[----:B------:R-:W4:Y:S02]  /*f300*/  @!P0 SYNCS.PHASECHK.TRANS64 P0, [R3+URZ], R2 ;  /* 0x00000002030085a7 */ /* 0x000f24000800007f */
[----:B----4-:R-:W-:Y:S05]  /*f310*/  @!P0 BRA `(.L_x_87) ;  /* 0xfffffffc00f08947 */ /* 0x010fea000383ffff */
.L_x_80:
[----:B------:R-:W-:Y:S05]  /*f320*/  BSYNC B0 ;  /* 0x0000000000007941 */ /* 0x000fea0003800000 */
.L_x_79:
[----:B------:R-:W-:Y:S05]  /*f330*/  EXIT ;  /* 0x000000000000794d */ /* 0x000fea0003800000 */
.L_x_10:
[----:B-1----:R-:W-:-:S04]  /*f340*/  IMAD.U32 R3, RZ, RZ, UR39 ;  /* 0x00000027ff037e24 */ /* 0x002fc8000f8e00ff */
[----:B------:R1:W2:Y:S03]  /*f350*/  SYNCS.PHASECHK.TRANS64.TRYWAIT P1, [R3+URZ+0x34800], R0 ;  /* 0x03480000030075a7 */ /* 0x0002a6000802017f */
[----:B--2---:R-:W-:Y:S05]  /*f360*/  @!P1 NANOSLEEP.SYNCS 0x989680 ;  /* 0x009896800000995d */ /* 0x004fea0003900000 */
[----:B------:R-:W2:Y:S02]  /*f370*/  @!P1 SYNCS.PHASECHK.TRANS64 P1, [R3+URZ+0x34800], R0 ;  /* 0x03480000030095a7 */ /* 0x000ea4000802007f */
[----:B--2---:R-:W-:Y:S05]  /*f380*/  @!P1 BRA `(.L_x_10) ;  /* 0xfffffffc00ec9947 */ /* 0x004fea000383ffff */
[----:B------:R-:W-:Y:S05]  /*f390*/  BRA `(.L_x_88) ;  /* 0xffffff1c00907947 */ /* 0x000fea000383ffff */
.L_x_14:
[----:B--2---:R2:W3:Y:S02]  /*f3a0*/  SYNCS.PHASECHK.TRANS64.TRYWAIT P2, [R12+URZ+0x34830], R3 ;  /* 0x034830030c0075a7 */ /* 0x0044e4000804017f */
[----:B---3--:R-:W-:Y:S05]  /*f3b0*/  @!P2 NANOSLEEP.SYNCS 0x989680 ;  /* 0x009896800000a95d */ /* 0x008fea0003900000 */
[----:B------:R-:W3:Y:S02]  /*f3c0*/  @!P2 SYNCS.PHASECHK.TRANS64 P2, [R12+URZ+0x34830], R3 ;  /* 0x034830030c00a5a7 */ /* 0x000ee4000804007f */
[----:B---3--:R-:W-:Y:S05]  /*f3d0*/  @!P2 BRA `(.L_x_14) ;  /* 0xfffffffc00f0a947 */ /* 0x008fea000383ffff */
[----:B------:R-:W-:Y:S05]  /*f3e0*/  BRA `(.L_x_13) ;  /* 0xffffff1c00bc7947 */ /* 0x000fea000383ffff */
.L_x_19:
[----:B--2---:R-:W-:-:S04]  /*f3f0*/  IMAD.U32 R11, RZ, RZ, UR6 ;  /* 0x00000006ff0b7e24 */ /* 0x004fc8000f8e00ff */
[----:B------:R2:W3:Y:S03]  /*f400*/  SYNCS.PHASECHK.TRANS64.TRYWAIT P2, [R11+URZ+0x34830], R10 ;  /* 0x0348300a0b0075a7 */ /* 0x0004e6000804017f */
[----:B---3--:R-:W-:Y:S05]  /*f410*/  @!P2 NANOSLEEP.SYNCS 0x989680 ;  /* 0x009896800000a95d */ /* 0x008fea0003900000 */
[----:B------:R-:W3:Y:S02]  /*f420*/  @!P2 SYNCS.PHASECHK.TRANS64 P2, [R11+URZ+0x34830], R10 ;  /* 0x0348300a0b00a5a7 */ /* 0x000ee4000804007f */
[----:B---3--:R-:W-:Y:S05]  /*f430*/  @!P2 BRA `(.L_x_19) ;  /* 0xfffffffc00eca947 */ /* 0x008fea000383ffff */
[----:B------:R-:W-:Y:S05]  /*f440*/  BRA `(.L_x_16) ;  /* 0xffffff6c00e47947 */ /* 0x000fea000383ffff */
.L_x_23:
[----:B--2---:R-:W-:-:S04]  /*f450*/  IMAD.U32 R11, RZ, RZ, UR6 ;  /* 0x00000006ff0b7e24 */ /* 0x004fc8000f8e00ff */
[----:B------:R2:W3:Y:S03]  /*f460*/  SYNCS.PHASECHK.TRANS64.TRYWAIT P2, [R11+URZ+0x34850], R10 ;  /* 0x0348500a0b0075a7 */ /* 0x0004e6000804017f */
[----:B---3--:R-:W-:Y:S05]  /*f470*/  @!P2 NANOSLEEP.SYNCS 0x989680 ;  /* 0x009896800000a95d */ /* 0x008fea0003900000 */
[----:B------:R-:W3:Y:S02]  /*f480*/  @!P2 SYNCS.PHASECHK.TRANS64 P2, [R11+URZ+0x34850], R10 ;  /* 0x0348500a0b00a5a7 */ /* 0x000ee4000804007f */
[----:B---3--:R-:W-:Y:S05]  /*f490*/  @!P2 BRA `(.L_x_23) ;  /* 0xfffffffc00eca947 */ /* 0x008fea000383ffff */
[----:B------:R-:W-:Y:S05]  /*f4a0*/  BRA `(.L_x_20) ;  /* 0xffffff9400ac7947 */ /* 0x000fea000383ffff */
.L_x_28:
[----:B--2---:R-:W-:-:S04]  /*f4b0*/  IMAD.U32 R3, RZ, RZ, UR7 ;  /* 0x00000007ff037e24 */ /* 0x004fc8000f8e00ff */
[----:B------:R2:W3:Y:S03]  /*f4c0*/  SYNCS.PHASECHK.TRANS64.TRYWAIT P0, [R3+URZ+0x34850], R0 ;  /* 0x03485000030075a7 */ /* 0x0004e6000800017f */
[----:B---3--:R-:W-:Y:S05]  /*f4d0*/  @!P0 NANOSLEEP.SYNCS 0x989680 ;  /* 0x009896800000895d */ /* 0x008fea0003900000 */
[----:B------:R-:W3:Y:S02]  /*f4e0*/  @!P0 SYNCS.PHASECHK.TRANS64 P0, [R3+URZ+0x34850], R0 ;  /* 0x03485000030085a7 */ /* 0x000ee4000800007f */
[----:B---3--:R-:W-:Y:S05]  /*f4f0*/  @!P0 BRA `(.L_x_28) ;  /* 0xfffffffc00ec8947 */ /* 0x008fea000383ffff */
[----:B------:R-:W-:Y:S05]  /*f500*/  BRA `(.L_x_27) ;  /* 0xffffffb800807947 */ /* 0x000fea000383ffff */
.L_x_38:
[----:B------:R-:W1:Y:S01]  /*f510*/  S2R R6, SR_TID.X ;  /* 0x0000000000067919 */ /* 0x000e620000002100 */
[----:B------:R-:W-:Y:S01]  /*f520*/  BSSY B0, `(.L_x_89) ;  /* 0x000000a000007945 */ /* 0x000fe20003800000 */
[----:B------:R-:W-:Y:S02]  /*f530*/  IMAD.MOV.U32 R12, RZ, RZ, RZ ;  /* 0x000000ffff0c7224 */ /* 0x000fe400078e00ff */
[----:B------:R-:W-:Y:S02]  /*f540*/  IMAD.MOV.U32 R11, RZ, RZ, 0x1f ;  /* 0x0000001fff0b7424 */ /* 0x000fe400078e00ff */
[----:B------:R-:W-:Y:S01]  /*f550*/  IMAD.MOV.U32 R15, RZ, RZ, -0x1 ;  /* 0xffffffffff0f7424 */ /* 0x000fe200078e00ff */
[----:B-1----:R-:W-:-:S04]  /*f560*/  SHF.R.U32.HI R6, RZ, 0x5, R6 ;  /* 0x00000005ff067819 */ /* 0x002fc80000011606 */
[----:B------:R-:W-:-:S05]  /*f570*/  LOP3.LUT R6, R6, 0x3, RZ, 0xc0, !PT ;  /* 0x0000000306067812 */ /* 0x000fca00078ec0ff */
[----:B------:R-:W-:-:S07]  /*f580*/  IMAD.MOV.U32 R13, RZ, RZ, R6 ;  /* 0x000000ffff0d7224 */ /* 0x000fce00078e0006 */
[----:B------:R-:W-:Y:S05]  /*f590*/  WARPSYNC.COLLECTIVE R15, `(.L_x_90) ;  /* 0x000000000f087348 */ /* 0x000fea0003c00000 */
[----:B------:R1:W2:Y:S02]  /*f5a0*/  SHFL.IDX P6, R14, R13, R12, R11 ;  /* 0x0000000c0d0e7389 */ /* 0x0002a400000c000b */
[----:B-12---:R-:W-:Y:S01]  /*f5b0*/  ENDCOLLECTIVE ;  /* 0x000000000000791b */ /* 0x006fe20003800000 */
.L_x_90:
[----:B------:R-:W-:Y:S05]  /*f5c0*/  BSYNC B0 ;  /* 0x0000000000007941 */ /* 0x000fea0003800000 */
.L_x_89:
[----:B------:R-:W-:Y:S05]  /*f5d0*/  BRA `(.L_x_91) ;  /* 0xffffffd8003c7947 */ /* 0x000fea000383ffff */
.L_x_39:
[----:B------:R-:W-:Y:S01]  /*f5e0*/  BSSY B0, `(.L_x_92) ;  /* 0x0000006000007945 */ /* 0x000fe20003800000 */
[----:B------:R-:W-:-:S07]  /*f5f0*/  IMAD.MOV.U32 R15, RZ, RZ, -0x1 ;  /* 0xffffffffff0f7424 */ /* 0x000fce00078e00ff */
[----:B------:R-:W-:Y:S05]  /*f600*/  WARPSYNC.COLLECTIVE R15, `(.L_x_93) ;  /* 0x000000000f0c7348 */ /* 0x000fea0003c00000 */
[----:B------:R-:W-:Y:S02]  /*f610*/  ELECT P6, UR62, PT ;  /* 0x00000000003e782f */ /* 0x000fe400038c0000 */
[----:B------:R-:W-:Y:S01]  /*f620*/  MOV R14, UR62 ;  /* 0x0000003e000e7c02 */ /* 0x000fe20008000f00 */
[----:B------:R-:W-:Y:S10]  /*f630*/  ENDCOLLECTIVE ;  /* 0x000000000000791b */ /* 0x000ff40003800000 */
.L_x_93:
[----:B------:R-:W-:Y:S05]  /*f640*/  BSYNC B0 ;  /* 0x0000000000007941 */ /* 0x000fea0003800000 */
.L_x_92:
[----:B------:R-:W-:Y:S05]  /*f650*/  BRA `(.L_x_94) ;  /* 0xffffffd800347947 */ /* 0x000fea000383ffff */
.L_x_42:
[----:B--2---:R2:W3:Y:S02]  /*f660*/  SYNCS.PHASECHK.TRANS64.TRYWAIT P1, [R6+URZ+0x34840], R7 ;  /* 0x03484007060075a7 */ /* 0x0044e4000802017f */
[----:B---3--:R-:W-:Y:S05]  /*f670*/  @!P1 NANOSLEEP.SYNCS 0x989680 ;  /* 0x009896800000995d */ /* 0x008fea0003900000 */
[----:B------:R-:W3:Y:S02]  /*f680*/  @!P1 SYNCS.PHASECHK.TRANS64 P1, [R6+URZ+0x34840], R7 ;  /* 0x03484007060095a7 */ /* 0x000ee4000802007f */
[----:B---3--:R-:W-:Y:S05]  /*f690*/  @!P1 BRA `(.L_x_42) ;  /* 0xfffffffc00f09947 */ /* 0x008fea000383ffff */
[----:B------:R-:W-:Y:S05]  /*f6a0*/  BRA `(.L_x_95) ;  /* 0xffffffd800987947 */ /* 0x000fea000383ffff */
.L_x_45:
[----:B-1----:R-:W1:Y:S01]  /*f6b0*/  S2R R8, SR_CgaCtaId ;  /* 0x0000000000087919 */ /* 0x002e620000008800 */
[----:B------:R-:W-:-:S04]  /*f6c0*/  MOV R7, 0x400 ;  /* 0x0000040000077802 */ /* 0x000fc80000000f00 */
[----:B-1----:R-:W-:-:S04]  /*f6d0*/  LEA R7, R8, R7, 0x18 ;  /* 0x0000000708077211 */ /* 0x002fc800078ec0ff */
[----:B------:R1:W2:Y:S03]  /*f6e0*/  SYNCS.PHASECHK.TRANS64.TRYWAIT P1, [R7+URZ+0x34820], R6 ;  /* 0x03482006070075a7 */ /* 0x0002a6000802017f */
[----:B--2---:R-:W-:Y:S05]  /*f6f0*/  @!P1 NANOSLEEP.SYNCS 0x989680 ;  /* 0x009896800000995d */ /* 0x004fea0003900000 */
[----:B------:R-:W2:Y:S02]  /*f700*/  @!P1 SYNCS.PHASECHK.TRANS64 P1, [R7+URZ+0x34820], R6 ;  /* 0x03482006070095a7 */ /* 0x000ea4000802007f */
[----:B--2---:R-:W-:Y:S05]  /*f710*/  @!P1 BRA `(.L_x_45) ;  /* 0xfffffffc00e49947 */ /* 0x004fea000383ffff */
[----:B------:R-:W-:Y:S05]  /*f720*/  BRA `(.L_x_96) ;  /* 0xffffffdc009c7947 */ /* 0x000fea000383ffff */
.L_x_51:
[----:B-1----:R1:W2:Y:S02]  /*f730*/  SYNCS.PHASECHK.TRANS64.TRYWAIT P1, [R2+URZ+0x34840], R3 ;  /* 0x03484003020075a7 */ /* 0x0022a4000802017f */
[----:B--2---:R-:W-:Y:S05]  /*f740*/  @!P1 NANOSLEEP.SYNCS 0x989680 ;  /* 0x009896800000995d */ /* 0x004fea0003900000 */
[----:B------:R-:W2:Y:S02]  /*f750*/  @!P1 SYNCS.PHASECHK.TRANS64 P1, [R2+URZ+0x34840], R3 ;  /* 0x03484003020095a7 */ /* 0x000ea4000802007f */
[----:B--2---:R-:W-:Y:S05]  /*f760*/  @!P1 BRA `(.L_x_51) ;  /* 0xfffffffc00f09947 */ /* 0x004fea000383ffff */
[----:B------:R-:W-:Y:S05]  /*f770*/  BRA `(.L_x_97) ;  /* 0xffffffe0003c7947 */ /* 0x000fea000383ffff */
.L_x_53:
[----:B-1----:R1:W2:Y:S02]  /*f780*/  SYNCS.PHASECHK.TRANS64.TRYWAIT P1, [R2+URZ+0x60], R3 ;  /* 0x00006003020075a7 */ /* 0x0022a4000802017f */
[----:B--2---:R-:W-:Y:S05]  /*f790*/  @!P1 NANOSLEEP.SYNCS 0x989680 ;  /* 0x009896800000995d */ /* 0x004fea0003900000 */
[----:B------:R-:W2:Y:S02]  /*f7a0*/  @!P1 SYNCS.PHASECHK.TRANS64 P1, [R2+URZ+0x60], R3 ;  /* 0x00006003020095a7 */ /* 0x000ea4000802007f */
[----:B--2---:R-:W-:Y:S05]  /*f7b0*/  @!P1 BRA `(.L_x_53) ;  /* 0xfffffffc00f09947 */ /* 0x004fea000383ffff */
[----:B------:R-:W-:Y:S05]  /*f7c0*/  BRA `(.L_x_98) ;  /* 0xffffffe000c87947 */ /* 0x000fea000383ffff */
.L_x_59:
[----:B--2---:R2:W3:Y:S02]  /*f7d0*/  SYNCS.PHASECHK.TRANS64.TRYWAIT P1, [R2+URZ+0x34840], R3 ;  /* 0x03484003020075a7 */ /* 0x0044e4000802017f */
[----:B---3--:R-:W-:Y:S05]  /*f7e0*/  @!P1 NANOSLEEP.SYNCS 0x989680 ;  /* 0x009896800000995d */ /* 0x008fea0003900000 */
[----:B------:R-:W3:Y:S02]  /*f7f0*/  @!P1 SYNCS.PHASECHK.TRANS64 P1, [R2+URZ+0x34840], R3 ;  /* 0x03484003020095a7 */ /* 0x000ee4000802007f */
[----:B---3--:R-:W-:Y:S05]  /*f800*/  @!P1 BRA `(.L_x_59) ;  /* 0xfffffffc00f09947 */ /* 0x008fea000383ffff */
[----:B------:R-:W-:Y:S05]  /*f810*/  BRA `(.L_x_99) ;  /* 0xffffffe800047947 */ /* 0x000fea000383ffff */
.L_x_61:
[----:B-1----:R1:W2:Y:S02]  /*f820*/  SYNCS.PHASECHK.TRANS64.TRYWAIT P1, [R2+URZ+0x60], R17 ;  /* 0x00006011020075a7 */ /* 0x0022a4000802017f */
[----:B--2---:R-:W-:Y:S05]  /*f830*/  @!P1 NANOSLEEP.SYNCS 0x989680 ;  /* 0x009896800000995d */ /* 0x004fea0003900000 */
[----:B------:R-:W2:Y:S02]  /*f840*/  @!P1 SYNCS.PHASECHK.TRANS64 P1, [R2+URZ+0x60], R17 ;  /* 0x00006011020095a7 */ /* 0x000ea4000802007f */
[----:B--2---:R-:W-:Y:S05]  /*f850*/  @!P1 BRA `(.L_x_61) ;  /* 0xfffffffc00f09947 */ /* 0x004fea000383ffff */
[----:B------:R-:W-:Y:S05]  /*f860*/  BRA `(.L_x_100) ;  /* 0xffffffe800907947 */ /* 0x000fea000383ffff */
.L_x_66:
[----:B--2---:R2:W3:Y:S02]  /*f870*/  SYNCS.PHASECHK.TRANS64.TRYWAIT P1, [R2+URZ+0x34840], R3 ;  /* 0x03484003020075a7 */ /* 0x0044e4000802017f */
[----:B---3--:R-:W-:Y:S05]  /*f880*/  @!P1 NANOSLEEP.SYNCS 0x989680 ;  /* 0x009896800000995d */ /* 0x008fea0003900000 */
[----:B------:R-:W3:Y:S02]  /*f890*/  @!P1 SYNCS.PHASECHK.TRANS64 P1, [R2+URZ+0x34840], R3 ;  /* 0x03484003020095a7 */ /* 0x000ee4000802007f */
[----:B---3--:R-:W-:Y:S05]  /*f8a0*/  @!P1 BRA `(.L_x_66) ;  /* 0xfffffffc00f09947 */ /* 0x008fea000383ffff */
[----:B------:R-:W-:Y:S05]  /*f8b0*/  BRA `(.L_x_101) ;  /* 0xffffffec00947947 */ /* 0x000fea000383ffff */
.L_x_68:
[----:B-1----:R1:W2:Y:S02]  /*f8c0*/  SYNCS.PHASECHK.TRANS64.TRYWAIT P1, [R2+URZ+0x60], R3 ;  /* 0x00006003020075a7 */ /* 0x0022a4000802017f */
[----:B--2---:R-:W-:Y:S05]  /*f8d0*/  @!P1 NANOSLEEP.SYNCS 0x989680 ;  /* 0x009896800000995d */ /* 0x004fea0003900000 */
[----:B------:R-:W2:Y:S02]  /*f8e0*/  @!P1 SYNCS.PHASECHK.TRANS64 P1, [R2+URZ+0x60], R3 ;  /* 0x00006003020095a7 */ /* 0x000ea4000802007f */
[----:B--2---:R-:W-:Y:S05]  /*f8f0*/  @!P1 BRA `(.L_x_68) ;  /* 0xfffffffc00f09947 */ /* 0x004fea000383ffff */
[----:B------:R-:W-:Y:S05]  /*f900*/  BRA `(.L_x_102) ;  /* 0xfffffff000247947 */ /* 0x000fea000383ffff */
.L_x_73:
[----:B--2---:R2:W3:Y:S02]  /*f910*/  SYNCS.PHASECHK.TRANS64.TRYWAIT P0, [R3+URZ+0x34860], R2 ;  /* 0x03486002030075a7 */ /* 0x0044e4000800017f */
[----:B---3--:R-:W-:Y:S05]  /*f920*/  @!P0 NANOSLEEP.SYNCS 0x989680 ;  /* 0x009896800000895d */ /* 0x008fea0003900000 */
[----:B------:R-:W3:Y:S02]  /*f930*/  @!P0 SYNCS.PHASECHK.TRANS64 P0, [R3+URZ+0x34860], R2 ;  /* 0x03486002030085a7 */ /* 0x000ee4000800007f */
[----:B---3--:R-:W-:Y:S05]  /*f940*/  @!P0 BRA `(.L_x_73) ;  /* 0xfffffffc00f08947 */ /* 0x008fea000383ffff */
[----:B------:R-:W-:Y:S05]  /*f950*/  BRA `(.L_x_103) ;  /* 0xfffffff000dc7947 */ /* 0x000fea000383ffff */
.L_x_77:
[----:B--2---:R2:W3:Y:S02]  /*f960*/  SYNCS.PHASECHK.TRANS64.TRYWAIT P0, [R0+URZ+0x34820], R3 ;  /* 0x03482003000075a7 */ /* 0x0044e4000800017f */
[----:B---3--:R-:W-:Y:S05]  /*f970*/  @!P0 NANOSLEEP.SYNCS 0x989680 ;  /* 0x009896800000895d */ /* 0x008fea0003900000 */
[----:B------:R-:W3:Y:S02]  /*f980*/  @!P0 SYNCS.PHASECHK.TRANS64 P0, [R0+URZ+0x34820], R3 ;  /* 0x03482003000085a7 */ /* 0x000ee4000800007f */
[----:B---3--:R-:W-:Y:S05]  /*f990*/  @!P0 BRA `(.L_x_77) ;  /* 0xfffffffc00f08947 */ /* 0x008fea000383ffff */
[----:B------:R-:W-:Y:S05]  /*f9a0*/  BRA `(.L_x_104) ;  /* 0xfffffff400a47947 */ /* 0x000fea000383ffff */
.L_x_78:
[----:B------:R-:W3:Y:S01]  /*f9b0*/  S2R R2, SR_TID.X ;  /* 0x0000000000027919 */ /* 0x000ee20000002100 */
[----:B------:R-:W-:Y:S01]  /*f9c0*/  BSSY B0, `(.L_x_105) ;  /* 0x000000a000007945 */ /* 0x000fe20003800000 */
[----:B------:R-:W-:Y:S02]  /*f9d0*/  IMAD.MOV.U32 R12, RZ, RZ, RZ ;  /* 0x000000ffff0c7224 */ /* 0x000fe400078e00ff */
[----:B------:R-:W-:Y:S02]  /*f9e0*/  IMAD.MOV.U32 R11, RZ, RZ, 0x1f ;  /* 0x0000001fff0b7424 */ /* 0x000fe400078e00ff */
[----:B------:R-:W-:Y:S01]  /*f9f0*/  IMAD.MOV.U32 R15, RZ, RZ, -0x1 ;  /* 0xffffffffff0f7424 */ /* 0x000fe200078e00ff */
[----:B---3--:R-:W-:-:S04]  /*fa00*/  SHF.R.U32.HI R2, RZ, 0x5, R2 ;  /* 0x00000005ff027819 */ /* 0x008fc80000011602 */
[----:B------:R-:W-:-:S05]  /*fa10*/  LOP3.LUT R2, R2, 0x3, RZ, 0xc0, !PT ;  /* 0x0000000302027812 */ /* 0x000fca00078ec0ff */
[----:B------:R-:W-:-:S07]  /*fa20*/  IMAD.MOV.U32 R13, RZ, RZ, R2 ;  /* 0x000000ffff0d7224 */ /* 0x000fce00078e0002 */
[----:B-12---:R-:W-:Y:S05]  /*fa30*/  WARPSYNC.COLLECTIVE R15, `(.L_x_106) ;  /* 0x000000000f087348 */ /* 0x006fea0003c00000 */
[----:B------:R3:W4:Y:S02]  /*fa40*/  SHFL.IDX P6, R14, R13, R12, R11 ;  /* 0x0000000c0d0e7389 */ /* 0x00072400000c000b */
[----:B-1234-:R-:W-:Y:S01]  /*fa50*/  ENDCOLLECTIVE ;  /* 0x000000000000791b */ /* 0x01efe20003800000 */
.L_x_106:
[----:B------:R-:W-:Y:S05]  /*fa60*/  BSYNC B0 ;  /* 0x0000000000007941 */ /* 0x000fea0003800000 */
.L_x_105:
[----:B------:R-:W-:Y:S05]  /*fa70*/  BRA `(.L_x_107) ;  /* 0xfffffff4008c7947 */ /* 0x000fea000383ffff */
.L_x_81:
[----:B------:R-:W-:Y:S01]  /*fa80*/  BSSY B1, `(.L_x_108) ;  /* 0x0000006000017945 */ /* 0x000fe20003800000 */
[----:B------:R-:W-:-:S07]  /*fa90*/  IMAD.MOV.U32 R15, RZ, RZ, -0x1 ;  /* 0xffffffffff0f7424 */ /* 0x000fce00078e00ff */
[----:B-123--:R-:W-:Y:S05]  /*faa0*/  WARPSYNC.COLLECTIVE R15, `(.L_x_109) ;  /* 0x000000000f0c7348 */ /* 0x00efea0003c00000 */
[----:B------:R-:W-:Y:S02]  /*fab0*/  ELECT P6, UR62, PT ;  /* 0x00000000003e782f */ /* 0x000fe400038c0000 */
[----:B------:R-:W-:Y:S01]  /*fac0*/  MOV R14, UR62 ;  /* 0x0000003e000e7c02 */ /* 0x000fe20008000f00 */
[----:B-123--:R-:W-:Y:S10]  /*fad0*/  ENDCOLLECTIVE ;  /* 0x000000000000791b */ /* 0x00eff40003800000 */
.L_x_109:
[----:B------:R-:W-:Y:S05]  /*fae0*/  BSYNC B1 ;  /* 0x0000000000017941 */ /* 0x000fea0003800000 */
.L_x_108:
[----:B------:R-:W-:Y:S05]  /*faf0*/  BRA `(.L_x_110) ;  /* 0xfffffff400847947 */ /* 0x000fea000383ffff */
.L_x_83:
[----:B-1----:R1:W2:Y:S02]  /*fb00*/  SYNCS.PHASECHK.TRANS64.TRYWAIT P0, [R6+URZ], R5 ;  /* 0x00000005060075a7 */ /* 0x0022a4000800017f */
[----:B--2---:R-:W-:Y:S05]  /*fb10*/  @!P0 NANOSLEEP.SYNCS 0x989680 ;  /* 0x009896800000895d */ /* 0x004fea0003900000 */
[----:B------:R-:W2:Y:S02]  /*fb20*/  @!P0 SYNCS.PHASECHK.TRANS64 P0, [R6+URZ], R5 ;  /* 0x00000005060085a7 */ /* 0x000ea4000800007f */
[----:B--2---:R-:W-:Y:S05]  /*fb30*/  @!P0 BRA `(.L_x_83) ;  /* 0xfffffffc00f08947 */ /* 0x004fea000383ffff */
[----:B------:R-:W-:Y:S05]  /*fb40*/  BRA `(.L_x_111) ;  /* 0xfffffff400c07947 */ /* 0x000fea000383ffff */
.L_x_84:
[----:B--2---:R2:W3:Y:S02]  /*fb50*/  SYNCS.PHASECHK.TRANS64.TRYWAIT P0, [R3+URZ], R2 ;  /* 0x00000002030075a7 */ /* 0x0044e4000800017f */
[----:B---3--:R-:W-:Y:S05]  /*fb60*/  @!P0 NANOSLEEP.SYNCS 0x989680 ;  /* 0x009896800000895d */ /* 0x008fea0003900000 */
[----:B------:R-:W3:Y:S02]  /*fb70*/  @!P0 SYNCS.PHASECHK.TRANS64 P0, [R3+URZ], R2 ;  /* 0x00000002030085a7 */ /* 0x000ee4000800007f */
[----:B---3--:R-:W-:Y:S05]  /*fb80*/  @!P0 BRA `(.L_x_84) ;  /* 0xfffffffc00f08947 */ /* 0x008fea000383ffff */
[----:B------:R-:W-:Y:S05]  /*fb90*/  BRA `(.L_x_112) ;  /* 0xfffffff400b47947 */ /* 0x000fea000383ffff */
.L_x_86:
[----:B--2---:R2:W3:Y:S02]  /*fba0*/  SYNCS.PHASECHK.TRANS64.TRYWAIT P0, [R16+URZ], R5 ;  /* 0x00000005100075a7 */ /* 0x0044e4000800017f */
[----:B---3--:R-:W-:Y:S05]  /*fbb0*/  @!P0 NANOSLEEP.SYNCS 0x989680 ;  /* 0x009896800000895d */ /* 0x008fea0003900000 */
[----:B------:R-:W3:Y:S02]  /*fbc0*/  @!P0 SYNCS.PHASECHK.TRANS64 P0, [R16+URZ], R5 ;  /* 0x00000005100085a7 */ /* 0x000ee4000800007f */
[----:B---3--:R-:W-:Y:S05]  /*fbd0*/  @!P0 BRA `(.L_x_86) ;  /* 0xfffffffc00f08947 */ /* 0x008fea000383ffff */
[----:B------:R-:W-:Y:S05]  /*fbe0*/  BRA `(.L_x_113) ;  /* 0xfffffff400b87947 */ /* 0x000fea000383ffff */
.L_x_114:
[----:B------:R-:W-:-:S00]  /*fbf0*/  BRA `(.L_x_114) ;  /* 0xfffffffc00fc7947 */ /* 0x000fc0000383ffff */
[----:B------:R-:W-:-:S00]  /*fc00*/  NOP ;  /* 0x0000000000007918 */ /* 0x000fc00000000000 */
[----:B------:R-:W-:-:S00]  /*fc10*/  NOP ;  /* 0x0000000000007918 */ /* 0x000fc00000000000 */
[----:B------:R-:W-:-:S00]  /*fc20*/  NOP ;  /* 0x0000000000007918 */ /* 0x000fc00000000000 */
[----:B------:R-:W-:-:S00]  /*fc30*/  NOP ;  /* 0x0000000000007918 */ /* 0x000fc00000000000 */
[----:B------:R-:W-:-:S00]  /*fc40*/  NOP ;  /* 0x0000000000007918 */ /* 0x000fc00000000000 */
[----:B------:R-:W-:-:S00]  /*fc50*/  NOP ;  /* 0x0000000000007918 */ /* 0x000fc00000000000 */
[----:B------:R-:W-:-:S00]  /*fc60*/  NOP ;  /* 0x0000000000007918 */ /* 0x000fc00000000000 */
[----:B------:R-:W-:-:S00]  /*fc70*/  NOP ;  /* 0x0000000000007918 */ /* 0x000fc00000000000 */
.L_x_2726:


//--------------------- .text._ZN7cutlass13device_kernelIN5flash11enable_sm90INS1_16FlashAttnFwdSm90INS1_25CollectiveMainloopFwdSm90ILi2EN4cute5tupleIJNS5_1CILi2EEENS7_ILi1EEES9_EEENS6_IJNS7_ILi128EEENS7_ILi176EEESB_EEELi128ENS_6half_tEfNS_4arch4Sm90ELb0ELb0ELb0ELb0ELb0ELb0ELb0ELb1ELb1ELb0ELb0ELb0EEENS1_21CollectiveEpilogueFwdINS6_IJSB_SB_SC_EEESA_SE_SG_Li256ELb0ELb0ELb0ELb0EEENS1_29StaticPersistentTileSchedulerILb0EEEEEEEEEvNT_6ParamsE --------------------------
	.section	.text._ZN7cutlass13device_kernelIN5flash11enable_sm90INS1_16FlashAttnFwdSm90INS1_25CollectiveMainloopFwdSm90ILi2EN4cute5tupleIJNS5_1CILi2EEENS7_ILi1EEES9_EEENS6_IJNS7_ILi128EEENS7_ILi176EEESB_EEELi128ENS_6half_tEfNS_4arch4Sm90ELb0ELb0ELb0ELb0ELb0ELb0ELb0ELb1ELb1ELb0ELb0ELb0EEENS1_21CollectiveEpilogueFwdINS6_IJSB_SB_SC_EEESA_SE_SG_Li256ELb0ELb0ELb0ELb0EEENS1_29StaticPersistentTileSchedulerILb0EEEEEEEEEvNT_6ParamsE,"ax",@progbits
	.align	128
.text._ZN7cutlass13device_kernelIN5flash11enable_sm90INS1_16FlashAttnFwdSm90INS1_25CollectiveMainloopFwdSm90ILi2EN4cute5tupleIJNS5_1CILi2EEENS7_ILi1EEES9_EEENS6_IJNS7_ILi128EEENS7_ILi176EEESB_EEELi128ENS_6half_tEfNS_4arch4Sm90ELb0ELb0ELb0ELb0ELb0ELb0ELb0ELb1ELb1ELb0ELb0ELb0EEENS1_21CollectiveEpilogueFwdINS6_IJSB_SB_SC_EEESA_SE_SG_Li256ELb0ELb0ELb0ELb0EEENS1_29StaticPersistentTileSchedulerILb0EEEEEEEEEvNT_6ParamsE:
        .type           _ZN7cutlass13device_kernelIN5flash11enable_sm90INS1_16FlashAttnFwdSm90INS1_25CollectiveMainloopFwdSm90ILi2EN4cute5tupleIJNS5_1CILi2EEENS7_ILi1EEES9_EEENS6_IJNS7_ILi128EEENS7_ILi176EEESB_EEELi128ENS_6half_tEfNS_4arch4Sm90ELb0ELb0ELb0ELb0ELb0ELb0ELb0ELb1ELb1ELb0ELb0ELb0EEENS1_21CollectiveEpilogueFwdINS6_IJSB_SB_SC_EEESA_SE_SG_Li256ELb0ELb0ELb0ELb0EEENS1_29StaticPersistentTileSchedulerILb0EEEEEEEEEvNT_6ParamsE,@function
        .size           _ZN7cutlass13device_kernelIN5flash11enable_sm90INS1_16FlashAttnFwdSm90INS1_25CollectiveMainloopFwdSm90ILi2EN4cute5tupleIJNS5_1CILi2EEENS7_ILi1EEES9_EEENS6_IJNS7_ILi128EEENS7_ILi176EEESB_EEELi128ENS_6half_tEfNS_4arch4Sm90ELb0ELb0ELb0ELb0ELb0ELb0ELb0ELb1ELb1ELb0ELb0ELb0EEENS1_21CollectiveEpilogueFwdINS6_IJSB_SB_SC_EEESA_SE_SG_Li256ELb0ELb0ELb0ELb0EEENS1_29StaticPersistentTileSchedulerILb0EEEEEEEEEvNT_6ParamsE,(.L_x_2727 - _ZN7cutlass13device_kernelIN5flash11enable_sm90INS1_16FlashAttnFwdSm90INS1_25CollectiveMainloopFwdSm90ILi2EN4cute5tupleIJNS5_1CILi2EEENS7_ILi1EEES9_EEENS6_IJNS7_ILi128EEENS7_ILi176EEESB_EEELi128ENS_6half_tEfNS_4arch4Sm90ELb0ELb0ELb0ELb0ELb0ELb0ELb0ELb1ELb1ELb0ELb0ELb0EEENS1_21CollectiveEpilogueFwdINS6_IJSB_SB_SC_EEESA_SE_SG_Li256ELb0ELb0ELb0ELb0EEENS1_29StaticPersistentTileSchedulerILb0EEEEEEEEEvNT_6ParamsE)
        .other          _ZN7cutlass13device_kernelIN5flash11enable_sm90INS1_16FlashAttnFwdSm90INS1_25CollectiveMainloopFwdSm90ILi2EN4cute5tupleIJNS5_1CILi2EEENS7_ILi1EEES9_EEENS6_IJNS7_ILi128EEENS7_ILi176EEESB_EEELi128ENS_6half_tEfNS_4arch4Sm90ELb0ELb0ELb0ELb0ELb0ELb0ELb0ELb1ELb1ELb0ELb0ELb0EEENS1_21CollectiveEpilogueFwdINS6_IJSB_SB_SC_EEESA_SE_SG_Li256ELb0ELb0ELb0ELb0EEENS1_29StaticPersistentTileSchedulerILb0EEEEEEEEEvNT_6ParamsE,@"STO_CUDA_ENTRY STV_DEFAULT"
_ZN7cutlass13device_kernelIN5flash11enable_sm90INS1_16FlashAttnFwdSm90INS1_25CollectiveMainloopFwdSm90ILi2EN4cute5tupleIJNS5_1CILi2EEENS7_ILi1EEES9_EEENS6_IJNS7_ILi128EEENS7_ILi176EEESB_EEELi128ENS_6half_tEfNS_4arch4Sm90ELb0ELb0ELb0ELb0ELb0ELb0ELb0ELb1ELb1ELb0ELb0ELb0EEENS1_21CollectiveEpilogueFwdINS6_IJSB_SB_SC_EEESA_SE_SG_Li256ELb0ELb0ELb0ELb0EEENS1_29StaticPersistentTileSchedulerILb0EEEEEEEEEvNT_6ParamsE:
[----:B------:R-:W1:Y:S02]  /*0000*/  LDC R1, c[0x0][0x28] ;  /* 0x00000a00ff017b82 */ /* 0x000e640000000800 */
[----:B-1----:R-:W-:Y:S01]  /*0010*/  VIADD R1, R1, 0xffffffd0 ;  /* 0xffffffd001017836 */ /* 0x002fe20000000000 */
[----:B------:R-:W1:Y:S01]  /*0020*/  S2R R10, SR_TID.X ;  /* 0x00000000000a7919 */ /* 0x000e620000002100 */
[----:B------:R-:W-:Y:S01]  /*0030*/  ELECT P0, URZ, PT ;  /* 0x00000000003f782f */ /* 0x000fe20003800000 */
[----:B------:R-:W-:Y:S01]  /*0040*/  BSSY B0, `(.L_x_115) ;  /* 0x0000013000007945 */ /* 0x000fe20003800000 */
[----:B-1----:R-:W-:-:S05]  /*0050*/  SHF.R.U32.HI R0, RZ, 0x5, R10 ;  /* 0x00000005ff007819 */ /* 0x002fca000001160a */
        /* <DEDUP_REMOVED lines=17> */
.L_x_116:
[----:B------:R-:W-:Y:S05]  /*0170*/  BSYNC B0 ;  /* 0x0000000000007941 */ /* 0x000fea0003800000 */
.L_x_115:
[----:B------:R-:W-:Y:S01]  /*0180*/  VOTEU.ANY UP0, P0 ;  /* 0x00000000003f7886 */ /* 0x000fe20000000100 */
[----:B------:R-:W1:Y:S01]  /*0190*/  SHFL.IDX PT, R2, R0, RZ, 0x1f ;  /* 0x00001fff00027589 */ /* 0x000e6200000e0000 */
[----:B------:R-:W-:Y:S01]  /*01a0*/  UMOV UR4, 0x1 ;  /* 0x0000000100047882 */ /* 0x000fe20000000000 */
[----:B------:R-:W-:Y:S01]  /*01b0*/  UMOV UR7, 0x2 ;  /* 0x0000000200077882 */ /* 0x000fe20000000000 */
[----:B------:R-:W-:Y:S01]  /*01c0*/  SHF.R.U32.HI R3, RZ, 0x7, R10 ;  /* 0x00000007ff037819 */ /* 0x000fe2000001160a */
[----:B------:R-:W2:Y:S01]  /*01d0*/  @UP0 S2UR UR8, SR_CgaCtaId ;  /* 0x00000000000809c3 */ /* 0x000ea20000008800 */
[----:B------:R-:W-:Y:S01]  /*01e0*/  @UP0 UMOV UR6, 0x400 ;  /* 0x0000040000060882 */ /* 0x000fe20000000000 */
[----:B------:R-:W-:-:S04]  /*01f0*/  @UP0 UIADD3 UR4, -UR4, 0x100000, URZ ;  /* 0x0010000004040890 */ /* 0x000fc8000fffe13f */
[----:B------:R-:W-:Y:S02]  /*0200*/  @UP0 USHF.L.U32 UR5, UR4, 0xb, URZ ;  /* 0x0000000b04050899 */ /* 0x000fe4000800063f */
[----:B------:R-:W-:Y:S01]  /*0210*/  @UP0 USHF.L.U32 UR4, UR4, 0x1, URZ ;  /* 0x0000000104040899 */ /* 0x000fe2000800063f */
[----:B------:R-:W-:Y:S01]  /*0220*/  VOTEU.ANY UP1, P0 ;  /* 0x00000000003f7886 */ /* 0x000fe20000020100 */
[----:B------:R3:W4:Y:S01]  /*0230*/  SHFL.IDX PT, R12, R3, RZ, 0x1f ;  /* 0x00001fff030c7589 */ /* 0x00072200000e0000 */
[----:B-1----:R-:W-:Y:S01]  /*0240*/  ISETP.NE.AND P1, PT, R2, RZ, PT ;  /* 0x000000ff0200720c */ /* 0x002fe20003f25270 */
[----:B--2---:R-:W-:Y:S02]  /*0250*/  @UP0 ULEA UR8, UR8, UR6, 0x18 ;  /* 0x0000000608080291 */ /* 0x004fe4000f8ec03f */
[----:B------:R-:W-:-:S04]  /*0260*/  @UP0 UIADD3 UR6, -UR7, 0x100000, URZ ;  /* 0x0010000007060890 */ /* 0x000fc8000fffe13f */
[----:B------:R-:W-:Y:S02]  /*0270*/  @UP0 USHF.L.U32 UR7, UR6, 0xb, URZ ;  /* 0x0000000b06070899 */ /* 0x000fe4000800063f */
[----:B------:R-:W-:Y:S01]  /*0280*/  @UP0 USHF.L.U32 UR6, UR6, 0x1, URZ ;  /* 0x0000000106060899 */ /* 0x000fe2000800063f */
[----:B------:R-:W-:Y:S01]  /*0290*/  VOTEU.ANY UP0, P0 ;  /* 0x00000000003f7886 */ /* 0x000fe20000000100 */
[----:B------:R-:W1:Y:S04]  /*02a0*/  FENCE.VIEW.ASYNC.S ;  /* 0x00000000000073c6 */ /* 0x000e680000000000 */
[----:B-1----:R3:W1:Y:S06]  /*02b0*/  @UP0 SYNCS.EXCH.64 URZ, [UR8+0x34800], UR4 ;  /* 0x03480004083f05b2 */ /* 0x00266c0008000100 */
[----:B------:R3:W2:Y:S02]  /*02c0*/  @UP1 SYNCS.EXCH.64 URZ, [UR8+0x34820], UR6 ;  /* 0x03482006083f15b2 */ /* 0x0006a40008000100 */
[----:B---34-:R-:W-:Y:S05]  /*02d0*/  @P1 BRA `(.L_x_117) ;  /* 0x0000000000481947 */ /* 0x018fea0003800000 */
[----:B------:R-:W3:Y:S01]  /*02e0*/  S2UR UR5, SR_CgaCtaId ;  /* 0x00000000000579c3 */ /* 0x000ee20000008800 */
[----:B------:R-:W-:Y:S01]  /*02f0*/  UMOV UR4, 0x400 ;  /* 0x0000040000047882 */ /* 0x000fe20000000000 */
[----:B------:R-:W-:Y:S01]  /*0300*/  UMOV UR6, 0x1 ;  /* 0x0000000100067882 */ /* 0x000fe20000000000 */
[----:B------:R-:W-:Y:S01]  /*0310*/  UMOV UR9, 0x4 ;  /* 0x0000000400097882 */ /* 0x000fe20000000000 */
[----:B------:R-:W-:-:S04]  /*0320*/  UIADD3 UR6, -UR6, 0x100000, URZ ;  /* 0x0010000006067890 */ /* 0x000fc8000fffe13f */
[----:B------:R-:W-:Y:S02]  /*0330*/  USHF.L.U32 UR7, UR6, 0xb, URZ ;  /* 0x0000000b06077899 */ /* 0x000fe4000800063f */
[----:B------:R-:W-:Y:S01]  /*0340*/  USHF.L.U32 UR6, UR6, 0x1, URZ ;  /* 0x0000000106067899 */ /* 0x000fe2000800063f */
[----:B------:R-:W-:Y:S01]  /*0350*/  ELECT P0, URZ, PT ;  /* 0x00000000003f782f */ /* 0x000fe20003800000 */
[----:B---3--:R-:W-:Y:S02]  /*0360*/  ULEA UR8, UR5, UR4, 0x18 ;  /* 0x0000000405087291 */ /* 0x008fe4000f8ec03f */
[----:B------:R-:W-:-:S04]  /*0370*/  UIADD3 UR4, -UR9, 0x100000, URZ ;  /* 0x0010000009047890 */ /* 0x000fc8000fffe13f */
[----:B------:R-:W-:Y:S02]  /*0380*/  USHF.L.U32 UR5, UR4, 0xb, URZ ;  /* 0x0000000b04057899 */ /* 0x000fe4000800063f */
[----:B------:R-:W-:Y:S01]  /*0390*/  USHF.L.U32 UR4, UR4, 0x1, URZ ;  /* 0x0000000104047899 */ /* 0x000fe2000800063f */
[----:B------:R-:W3:Y:S03]  /*03a0*/  FENCE.VIEW.ASYNC.S ;  /* 0x00000000000073c6 */ /* 0x000ee60000000000 */
[----:B---3--:R3:W4:Y:S08]  /*03b0*/  SYNCS.EXCH.64 URZ, [UR8+0x34830], UR6 ;  /* 0x03483006083f75b2 */ /* 0x0087300008000100 */
[----:B------:R3:W1:Y:S01]  /*03c0*/  SYNCS.EXCH.64 URZ, [UR8+0x34840], UR4 ;  /* 0x03484004083f75b2 */ /* 0x0006620008000100 */
[----:B------:R3:W1:Y:S01]  /*03d0*/  SYNCS.EXCH.64 URZ, [UR8+0x34838], UR6 ;  /* 0x03483806083f75b2 */ /* 0x0006620008000100 */
[----:B------:R3:W1:Y:S01]  /*03e0*/  SYNCS.EXCH.64 URZ, [UR8+0x34848], UR4 ;  /* 0x03484804083f75b2 */ /* 0x0006620008000100 */
[----:B------:R-:W-:Y:S01]  /*03f0*/  NOP ;  /* 0x0000000000007918 */ /* 0x000fe20000000000 */
.L_x_117:
[----:B---3--:R-:W3:Y:S01]  /*0400*/  S2UR UR4, SR_CTAID.Y ;  /* 0x00000000000479c3 */ /* 0x008ee20000002600 */
[----:B------:R-:W5:Y:S01]  /*0410*/  SHFL.IDX PT, R6, R0, RZ, 0x1f ;  /* 0x00001fff00067589 */ /* 0x000f6200000e0000 */
[----:B------:R-:W-:Y:S01]  /*0420*/  ULDC UR5, c[0x0][0x154] ;  /* 0x0000550000057ab9 */ /* 0x000fe20000000800 */
[----:B------:R-:W-:-:S05]  /*0430*/  NOP ;  /* 0x0000000000007918 */ /* 0x000fca0000000000 */
[----:B------:R-:W4:Y:S08]  /*0440*/  S2UR UR6, SR_CTAID.X ;  /* 0x00000000000679c3 */ /* 0x000f300000002500 */
[----:B------:R-:W2:Y:S01]  /*0450*/  LDC R7, c[0x0][0x148] ;  /* 0x00005200ff077b82 */ /* 0x000ea20000000800 */
[----:B---3--:R-:W-:Y:S02]  /*0460*/  I2FP.F32.U32 R3, UR4 ;  /* 0x0000000400037c45 */ /* 0x008fe40008201000 */
[----:B-----5:R-:W-:-:S03]  /*0470*/  ISETP.NE.AND P0, PT, R6, RZ, PT ;  /* 0x000000ff0600720c */ /* 0x020fc60003f05270 */
[----:B------:R-:W-:Y:S01]  /*0480*/  FMUL R5, R3, UR5 ;  /* 0x0000000503057c20 */ /* 0x000fe20008400000 */
[----:B------:R-:W-:Y:S02]  /*0490*/  SHF.R.S32.HI R3, RZ, 0x1f, R10 ;  /* 0x0000001fff037819 */ /* 0x000fe4000001140a */
[----:B----4-:R-:W-:Y:S02]  /*04a0*/  I2FP.F32.U32 R4, UR6 ;  /* 0x0000000600047c45 */ /* 0x010fe40008201000 */
[----:B------:R-:W-:Y:S01]  /*04b0*/  LEA.HI R3, R3, R10, RZ, 0x7 ;  /* 0x0000000a03037211 */ /* 0x000fe200078f38ff */
[----:B------:R-:W3:Y:S02]  /*04c0*/  F2I.U32.TRUNC.NTZ R5, R5 ;  /* 0x0000000500057305 */ /* 0x000ee4000020f000 */
[----:B---3--:R-:W-:-:S04]  /*04d0*/  IMAD.MOV R8, RZ, RZ, -R5 ;  /* 0x000000ffff087224 */ /* 0x008fc800078e0a05 */
[----:B--2---:R-:W-:Y:S01]  /*04e0*/  IMAD R11, R7, R8, UR4 ;  /* 0x00000004070b7e24 */ /* 0x004fe2000f8e0208 */
[----:B------:R-:W-:Y:S02]  /*04f0*/  ULDC UR4, c[0x0][0x150] ;  /* 0x0000540000047ab9 */ /* 0x000fe40000000800 */
[----:B------:R-:W-:Y:S01]  /*0500*/  FMUL R8, R4, UR4 ;  /* 0x0000000404087c20 */ /* 0x000fe20008400000 */
[----:B------:R-:W-:Y:S06]  /*0510*/  @P0 BRA `(.L_x_118) ;  /* 0x0000000000480947 */ /* 0x000fec0003800000 */
[----:B------:R-:W2:Y:S01]  /*0520*/  S2UR UR5, SR_CgaCtaId ;  /* 0x00000000000579c3 */ /* 0x000ea20000008800 */
[----:B------:R-:W-:Y:S01]  /*0530*/  UMOV UR4, 0x400 ;  /* 0x0000040000047882 */ /* 0x000fe20000000000 */
[----:B------:R-:W-:Y:S01]  /*0540*/  UMOV UR6, 0x1 ;  /* 0x0000000100067882 */ /* 0x000fe20000000000 */
[----:B------:R-:W-:Y:S01]  /*0550*/  UMOV UR7, 0x4 ;  /* 0x0000000400077882 */ /* 0x000fe20000000000 */
[----:B------:R-:W-:Y:S01]  /*0560*/  ELECT P0, URZ, PT ;  /* 0x00000000003f782f */ /* 0x000fe20003800000 */
[----:B--2---:R-:W-:Y:S02]  /*0570*/  ULEA UR8, UR5, UR4, 0x18 ;  /* 0x0000000405087291 */ /* 0x004fe4000f8ec03f */
[----:B------:R-:W-:-:S04]  /*0580*/  UIADD3 UR4, -UR6, 0x100000, URZ ;  /* 0x0010000006047890 */ /* 0x000fc8000fffe13f */
[----:B------:R-:W-:Y:S02]  /*0590*/  USHF.L.U32 UR5, UR4, 0xb, URZ ;  /* 0x0000000b04057899 */ /* 0x000fe4000800063f */
[----:B------:R-:W-:Y:S02]  /*05a0*/  USHF.L.U32 UR4, UR4, 0x1, URZ ;  /* 0x0000000104047899 */ /* 0x000fe4000800063f */
[----:B------:R-:W-:-:S04]  /*05b0*/  UIADD3 UR6, -UR7, 0x100000, URZ ;  /* 0x0010000007067890 */ /* 0x000fc8000fffe13f */
[----:B------:R-:W-:Y:S02]  /*05c0*/  USHF.L.U32 UR7, UR6, 0xb, URZ ;  /* 0x0000000b06077899 */ /* 0x000fe4000800063f */
[----:B------:R-:W-:Y:S01]  /*05d0*/  USHF.L.U32 UR6, UR6, 0x1, URZ ;  /* 0x0000000106067899 */ /* 0x000fe2000800063f */
[----:B------:R-:W2:Y:S03]  /*05e0*/  FENCE.VIEW.ASYNC.S ;  /* 0x00000000000073c6 */ /* 0x000ea60000000000 */
[----:B--2---:R2:W3:Y:S08]  /*05f0*/  SYNCS.EXCH.64 URZ, [UR8+0x34850], UR4 ;  /* 0x03485004083f75b2 */ /* 0x0044f00008000100 */
[----:B------:R2:W4:Y:S01]  /*0600*/  SYNCS.EXCH.64 URZ, [UR8+0x34860], UR6 ;  /* 0x03486006083f75b2 */ /* 0x0005220008000100 */
[----:B------:R2:W1:Y:S01]  /*0610*/  SYNCS.EXCH.64 URZ, [UR8+0x34858], UR4 ;  /* 0x03485804083f75b2 */ /* 0x0004620008000100 */
[----:B------:R2:W1:Y:S01]  /*0620*/  SYNCS.EXCH.64 URZ, [UR8+0x34868], UR6 ;  /* 0x03486806083f75b2 */ /* 0x0004620008000100 */
[----:B------:R-:W-:Y:S01]  /*0630*/  NOP ;  /* 0x0000000000007918 */ /* 0x000fe20000000000 */
.L_x_118:
[----:B------:R-:W5:Y:S01]  /*0640*/  SHFL.IDX PT, R9, R0, RZ, 0x1f ;  /* 0x00001fff00097589 */ /* 0x000f6200000e0000 */
[----:B------:R-:W-:Y:S01]  /*0650*/  LOP3.LUT R3, R3, 0xffffff80, RZ, 0xc0, !PT ;  /* 0xffffff8003037812 */ /* 0x000fe200078ec0ff */
[----:B------:R-:W1:Y:S01]  /*0660*/  F2I.U32.TRUNC.NTZ R8, R8 ;  /* 0x0000000800087305 */ /* 0x000e62000020f000 */
[----:B------:R-:W-:Y:S01]  /*0670*/  SHF.R.S32.HI R7, RZ, 0x1f, R2 ;  /* 0x0000001fff077819 */ /* 0x000fe20000011402 */
[----:B------:R-:W-:Y:S02]  /*0680*/  NOP ;  /* 0x0000000000007918 */ /* 0x000fe40000000000 */
[----:B------:R-:W-:Y:S01]  /*0690*/  IMAD.IADD R3, R10, 0x1, -R3 ;  /* 0x000000010a037824 */ /* 0x000fe200078e0a03 */
[----:B------:R-:W-:Y:S01]  /*06a0*/  LEA.HI R7, R7, R2, RZ, 0x2 ;  /* 0x0000000207077211 */ /* 0x000fe200078f10ff */
[----:B------:R-:W1:Y:S03]  /*06b0*/  LDC R10, c[0x0][0x144] ;  /* 0x00005100ff0a7b82 */ /* 0x000e660000000800 */
[----:B------:R-:W-:-:S02]  /*06c0*/  SHF.R.S32.HI R4, RZ, 0x1f, R3 ;  /* 0x0000001fff047819 */ /* 0x000fc40000011403 */
[----:B------:R-:W-:Y:S02]  /*06d0*/  LOP3.LUT R7, R7, 0x3ffffffc, RZ, 0xc0, !PT ;  /* 0x3ffffffc07077812 */ /* 0x000fe400078ec0ff */
[----:B------:R-:W-:-:S04]  /*06e0*/  LEA.HI R4, R4, R3, RZ, 0x3 ;  /* 0x0000000304047211 */ /* 0x000fc800078f18ff */
[--C-:B------:R-:W-:Y:S02]  /*06f0*/  SHF.R.S32.HI R5, RZ, 0x3, R4.reuse ;  /* 0x00000003ff057819 */ /* 0x100fe40000011404 */
[----:B------:R-:W-:Y:S02]  /*0700*/  SHF.R.S32.HI R4, RZ, 0x1f, R4 ;  /* 0x0000001fff047819 */ /* 0x000fe40000011404 */
[----:B-----5:R-:W-:Y:S02]  /*0710*/  ISETP.NE.AND P0, PT, R9, RZ, PT ;  /* 0x000000ff0900720c */ /* 0x020fe40003f05270 */
[----:B------:R-:W-:Y:S02]  /*0720*/  LEA.HI R4, R4, R5, RZ, 0x2 ;  /* 0x0000000504047211 */ /* 0x000fe400078f10ff */
[----:B------:R-:W-:Y:S02]  /*0730*/  SHF.R.S32.HI R9, RZ, 0x1f, R6 ;  /* 0x0000001fff097819 */ /* 0x000fe40000011406 */
[----:B------:R-:W-:-:S02]  /*0740*/  LOP3.LUT R4, R4, 0xfffffffc, RZ, 0xc0, !PT ;  /* 0xfffffffc04047812 */ /* 0x000fc400078ec0ff */
[----:B------:R-:W-:-:S05]  /*0750*/  LEA.HI R9, R9, R6, RZ, 0x2 ;  /* 0x0000000609097211 */ /* 0x000fca00078f10ff */
[----:B------:R-:W-:Y:S05]  /*0760*/  @P0 BRA `(.L_x_119) ;  /* 0x0000000000480947 */ /* 0x000fea0003800000 */
[----:B--2---:R-:W2:Y:S01]  /*0770*/  S2UR UR5, SR_CgaCtaId ;  /* 0x00000000000579c3 */ /* 0x004ea20000008800 */
        /* <DEDUP_REMOVED lines=12> */
[----:B--2---:R2:W1:Y:S08]  /*0840*/  SYNCS.EXCH.64 URZ, [UR8+0x34870], UR4 ;  /* 0x03487004083f75b2 */ /* 0x0044700008000100 */
[----:B------:R2:W1:Y:S01]  /*0850*/  SYNCS.EXCH.64 URZ, [UR8+0x34880], UR6 ;  /* 0x03488006083f75b2 */ /* 0x0004620008000100 */
[----:B------:R2:W1:Y:S01]  /*0860*/  SYNCS.EXCH.64 URZ, [UR8+0x34878], UR4 ;  /* 0x03487804083f75b2 */ /* 0x0004620008000100 */
[----:B------:R2:W1:Y:S01]  /*0870*/  SYNCS.EXCH.64 URZ, [UR8+0x34888], UR6 ;  /* 0x03488806083f75b2 */ /* 0x0004620008000100 */
[----:B------:R-:W-:Y:S01]  /*0880*/  NOP ;  /* 0x0000000000007918 */ /* 0x000fe20000000000 */
.L_x_119:
[----:B------:R-:W5:Y:S01]  /*0890*/  SHFL.IDX PT, R13, R0, RZ, 0x1f ;  /* 0x00001fff000d7589 */ /* 0x000f6200000e0000 */
[----:B--2---:R-:W2:Y:S01]  /*08a0*/  S2UR UR4, SR_CTAID.X ;  /* 0x00000000000479c3 */ /* 0x004ea20000002500 */
[----:B------:R-:W-:Y:S01]  /*08b0*/  LOP3.LUT R9, R9, 0x3ffffffc, RZ, 0xc0, !PT ;  /* 0x3ffffffc09097812 */ /* 0x000fe200078ec0ff */
[----:B------:R-:W-:Y:S01]  /*08c0*/  IMAD.IADD R4, R5, 0x1, -R4 ;  /* 0x0000000105047824 */ /* 0x000fe200078e0a04 */
[----:B------:R-:W-:Y:S01]  /*08d0*/  NOP ;  /* 0x0000000000007918 */ /* 0x000fe20000000000 */
[----:B------:R-:W-:Y:S02]  /*08e0*/  IMAD.IADD R7, R2, 0x1, -R7 ;  /* 0x0000000102077824 */ /* 0x000fe400078e0a07 */
[----:B------:R-:W-:Y:S02]  /*08f0*/  IMAD.IADD R9, R6, 0x1, -R9 ;  /* 0x0000000106097824 */ /* 0x000fe400078e0a09 */
[----:B------:R-:W3:Y:S01]  /*0900*/  LDC R6, c[0x0][0x140] ;  /* 0x00005000ff067b82 */ /* 0x000ee20000000800 */
[----:B------:R-:W-:-:S02]  /*0910*/  IMAD R7, R7, 0x4, R4 ;  /* 0x0000000407077824 */ /* 0x000fc400078e0204 */
[----:B------:R-:W-:Y:S02]  /*0920*/  IMAD R9, R9, 0x4, R4 ;  /* 0x0000000409097824 */ /* 0x000fe400078e0204 */
[----:B-1----:R-:W-:Y:S01]  /*0930*/  IMAD.MOV R5, RZ, RZ, -R8 ;  /* 0x000000ffff057224 */ /* 0x002fe200078e0a08 */
[----:B------:R-:W-:Y:S02]  /*0940*/  LEA.HI R2, R7, R7, RZ, 0x1 ;  /* 0x0000000707027211 */ /* 0x000fe400078f08ff */
[----:B------:R-:W-:Y:S02]  /*0950*/  LEA.HI R4, R9, R9, RZ, 0x1 ;  /* 0x0000000909047211 */ /* 0x000fe400078f08ff */
[----:B------:R-:W-:Y:S02]  /*0960*/  LOP3.LUT R2, R2, 0xfffffffe, RZ, 0xc0, !PT ;  /* 0xfffffffe02027812 */ /* 0x000fe400078ec0ff */
[----:B------:R-:W-:Y:S02]  /*0970*/  LOP3.LUT R4, R4, 0xfffffffe, RZ, 0xc0, !PT ;  /* 0xfffffffe04047812 */ /* 0x000fe400078ec0ff */
[----:B-----5:R-:W-:Y:S01]  /*0980*/  ISETP.NE.AND P0, PT, R13, RZ, PT ;  /* 0x000000ff0d00720c */ /* 0x020fe20003f05270 */
[----:B--2---:R-:W-:-:S02]  /*0990*/  IMAD R5, R10, R5, UR4 ;  /* 0x000000040a057e24 */ /* 0x004fc4000f8e0205 */
[----:B------:R-:W-:Y:S02]  /*09a0*/  IMAD.IADD R2, R7, 0x1, -R2 ;  /* 0x0000000107027824 */ /* 0x000fe400078e0a02 */
[----:B------:R-:W-:-:S03]  /*09b0*/  IMAD.IADD R4, R9, 0x1, -R4 ;  /* 0x0000000109047824 */ /* 0x000fc600078e0a04 */
[-C--:B------:R-:W-:Y:S02]  /*09c0*/  ISETP.NE.AND P3, PT, R2, R5.reuse, PT ;  /* 0x000000050200720c */ /* 0x080fe40003f65270 */
[----:B------:R-:W-:-:S03]  /*09d0*/  ISETP.NE.AND P5, PT, R4, R5, PT ;  /* 0x000000050400720c */ /* 0x000fc60003fa5270 */
[----:B------:R-:W-:Y:S10]  /*09e0*/  @P0 BRA `(.L_x_120) ;  /* 0x0000000000480947 */ /* 0x000ff40003800000 */
[----:B------:R-:W1:Y:S01]  /*09f0*/  S2UR UR5, SR_CgaCtaId ;  /* 0x00000000000579c3 */ /* 0x000e620000008800 */
        /* <DEDUP_REMOVED lines=12> */
[----:B-1----:R1:W2:Y:S08]  /*0ac0*/  SYNCS.EXCH.64 URZ, [UR8+0x34890], UR4 ;  /* 0x03489004083f75b2 */ /* 0x0022b00008000100 */
[----:B------:R1:W1:Y:S01]  /*0ad0*/  SYNCS.EXCH.64 URZ, [UR8+0x348a0], UR6 ;  /* 0x0348a006083f75b2 */ /* 0x0002620008000100 */
[----:B------:R1:W1:Y:S01]  /*0ae0*/  SYNCS.EXCH.64 URZ, [UR8+0x34898], UR4 ;  /* 0x03489804083f75b2 */ /* 0x0002620008000100 */
[----:B------:R1:W1:Y:S01]  /*0af0*/  SYNCS.EXCH.64 URZ, [UR8+0x348a8], UR6 ;  /* 0x0348a806083f75b2 */ /* 0x0002620008000100 */
[----:B------:R-:W-:Y:S01]  /*0b00*/  NOP ;  /* 0x0000000000007918 */ /* 0x000fe20000000000 */
.L_x_120:
[----:B------:R-:W5:Y:S01]  /*0b10*/  SHFL.IDX PT, R5, R0, RZ, 0x1f ;  /* 0x00001fff00057589 */ /* 0x000f6200000e0000 */
[----:B------:R-:W-:Y:S01]  /*0b20*/  IMAD.SHL.U32 R2, R7, 0x4, RZ ;  /* 0x0000000407027824 */ /* 0x000fe200078e00ff */
[----:B------:R-:W-:Y:S01]  /*0b30*/  LOP3.LUT P0, RZ, R3, 0x7, RZ, 0xc0, !PT ;  /* 0x0000000703ff7812 */ /* 0x000fe2000780c0ff */
[----:B------:R-:W-:Y:S01]  /*0b40*/  IMAD.SHL.U32 R4, R9, 0x4, RZ ;  /* 0x0000000409047824 */ /* 0x000fe200078e00ff */
[----:B---3--:R-:W-:Y:S01]  /*0b50*/  ISETP.EQ.U32.AND P1, PT, R6, 0x1, PT ;  /* 0x000000010600780c */ /* 0x008fe20003f22070 */
[----:B------:R-:W-:Y:S01]  /*0b60*/  IMAD.MOV.U32 R22, RZ, RZ, 0x1 ;  /* 0x00000001ff167424 */ /* 0x000fe200078e00ff */
[----:B------:R-:W-:Y:S01]  /*0b70*/  LOP3.LUT R8, R7, 0xc, R2, 0x78, !PT ;  /* 0x0000000c07087812 */ /* 0x000fe200078e7802 */
[----:B------:R-:W-:Y:S01]  /*0b80*/  IMAD.MOV.U32 R19, RZ, RZ, 0x1 ;  /* 0x00000001ff137424 */ /* 0x000fe200078e00ff */
[----:B------:R-:W-:Y:S01]  /*0b90*/  LOP3.LUT R23, R9, 0xc, R4, 0x78, !PT ;  /* 0x0000000c09177812 */ /* 0x000fe200078e7804 */
[----:B------:R-:W-:Y:S01]  /*0ba0*/  NOP ;  /* 0x0000000000007918 */ /* 0x000fe20000000000 */
[----:B------:R-:W-:Y:S01]  /*0bb0*/  @P3 LEA.HI R2, R8, R8, RZ, 0x1 ;  /* 0x0000000808023211 */ /* 0x000fe200078f08ff */
[----:B------:R3:W-:Y:S01]  /*0bc0*/  STL [R1], R8 ;  /* 0x0000000801007387 */ /* 0x0007e20000100800 */
[----:B------:R-:W-:-:S02]  /*0bd0*/  @P5 LEA.HI R4, R23, R23, RZ, 0x1 ;  /* 0x0000001717045211 */ /* 0x000fc400078f08ff */
[----:B------:R-:W-:Y:S02]  /*0be0*/  @P3 SHF.R.S32.HI R2, RZ, 0x1, R2 ;  /* 0x00000001ff023819 */ /* 0x000fe40000011402 */
[----:B------:R-:W-:Y:S02]  /*0bf0*/  @P5 SHF.R.S32.HI R4, RZ, 0x1, R4 ;  /* 0x00000001ff045819 */ /* 0x000fe40000011404 */
[-C--:B------:R-:W-:Y:S02]  /*0c00*/  @P3 ISETP.NE.AND P6, PT, R2, R11.reuse, PT ;  /* 0x0000000b0200320c */ /* 0x080fe40003fc5270 */
[----:B------:R-:W-:Y:S02]  /*0c10*/  @P5 ISETP.NE.AND P4, PT, R4, R11, PT ;  /* 0x0000000b0400520c */ /* 0x000fe40003f85270 */
[----:B------:R-:W-:Y:S02]  /*0c20*/  @P3 SEL R22, RZ, 0x1, P6 ;  /* 0x00000001ff163807 */ /* 0x000fe40003000000 */
[----:B-----5:R-:W-:-:S02]  /*0c30*/  ISETP.NE.AND P3, PT, R5, RZ, PT ;  /* 0x000000ff0500720c */ /* 0x020fc40003f65270 */
[----:B------:R-:W-:Y:S02]  /*0c40*/  ISETP.LT.U32.AND P6, PT, R8, 0x2, !P0 ;  /* 0x000000020800780c */ /* 0x000fe400047c1070 */
[----:B------:R-:W-:Y:S02]  /*0c50*/  ISETP.LT.U32.AND P0, PT, R23, 0x2, !P0 ;  /* 0x000000021700780c */ /* 0x000fe40004701070 */
[----:B------:R-:W-:Y:S02]  /*0c60*/  ISETP.NE.AND P2, PT, R12, RZ, PT ;  /* 0x000000ff0c00720c */ /* 0x000fe40003f45270 */
[----:B------:R-:W-:Y:S02]  /*0c70*/  SEL R3, RZ, 0x1, !P6 ;  /* 0x00000001ff037807 */ /* 0x000fe40007000000 */
[----:B------:R-:W-:Y:S02]  /*0c80*/  SEL R2, RZ, 0x1, !P0 ;  /* 0x00000001ff027807 */ /* 0x000fe40004000000 */
[----:B------:R-:W-:Y:S01]  /*0c90*/  @P5 SEL R19, RZ, 0x1, P4 ;  /* 0x00000001ff135807 */ /* 0x000fe20002000000 */
[----:B---3--:R-:W-:Y:S06]  /*0ca0*/  @P3 BRA `(.L_x_121) ;  /* 0x0000000000483947 */ /* 0x008fec0003800000 */
        /* <DEDUP_REMOVED lines=17> */
[----:B---3--:R-:W-:Y:S01]  /*0dc0*/  NOP ;  /* 0x0000000000007918 */ /* 0x008fe20000000000 */
.L_x_121:
[----:B------:R-:W-:Y:S01]  /*0dd0*/  LOP3.LUT R22, R22, R3, RZ, 0xc0, !PT ;  /* 0x0000000316167212 */ /* 0x000fe200078ec0ff */
[----:B------:R-:W-:Y:S01]  /*0de0*/  NOP ;  /* 0x0000000000007918 */ /* 0x000fe20000000000 */
[----:B------:R-:W-:Y:S01]  /*0df0*/  LOP3.LUT R19, R19, R2, RZ, 0xc0, !PT ;  /* 0x0000000213137212 */ /* 0x000fe200078ec0ff */
[----:B------:R-:W-:Y:S06]  /*0e00*/  @!P1 BRA `(.L_x_122) ;  /* 0x0000000000089947 */ /* 0x000fec0003800000 */
[----:B-12-4-:R-:W-:Y:S01]  /*0e10*/  UCGABAR_ARV ;  /* 0x00000000000079c7 */ /* 0x016fe20008000000 */
[----:B------:R-:W-:Y:S05]  /*0e20*/  BRA `(.L_x_123) ;  /* 0x0000000000047947 */ /* 0x000fea0003800000 */
.L_x_122:
[----:B-12-4-:R-:W-:Y:S01]  /*0e30*/  NOP ;  /* 0x0000000000007918 */ /* 0x016fe20000000000 */
.L_x_123:
[----:B------:R-:W-:Y:S05]  /*0e40*/  @!P1 BRA `(.L_x_124) ;  /* 0x00000000000c9947 */ /* 0x000fea0003800000 */
[----:B------:R-:W-:Y:S01]  /*0e50*/  UCGABAR_WAIT ;  /* 0x0000000000007dc7 */ /* 0x000fe20008000000 */
[----:B------:R-:W-:Y:S01]  /*0e60*/  CCTL.IVALL ;  /* 0x00000000ff00798f */ /* 0x000fe20002000000 */
[----:B------:R-:W-:Y:S05]  /*0e70*/  BRA `(.L_x_125) ;  /* 0x0000000000047947 */ /* 0x000fea0003800000 */
.L_x_124:
[----:B------:R-:W-:Y:S06]  /*0e80*/  BAR.SYNC.DEFER_BLOCKING 0x0 ;  /* 0x0000000000007b1d */ /* 0x000fec0000010000 */
.L_x_125:
[----:B------:R-:W-:-:S05]  /*0e90*/  IMAD.MOV.U32 R2, RZ, RZ, 0x1 ;  /* 0x00000001ff027424 */ /* 0x000fca00078e00ff */
[----:B------:R-:W-:-:S05]  /*0ea0*/  SEL R2, R2, 0x2, !P2 ;  /* 0x0000000202027807 */ /* 0x000fca0005000000 */
[----:B------:R1:W-:Y:S01]  /*0eb0*/  STL [R1+0x1c], R2 ;  /* 0x00001c0201007387 */ /* 0x0003e20000100800 */
[----:B------:R-:W-:Y:S05]  /*0ec0*/  @!P2 BRA `(.L_x_126) ;  /* 0x000000b400e8a947 */ /* 0x000fea0003800000 */
.L_x_127:
[----:B------:R-:W-:-:S08]  /*0ed0*/  NOP ;  /* 0x0000000000007918 */ /* 0x000fd00000000000 */
[----:B------:R-:W2:Y:S02]  /*0ee0*/  USETMAXREG.TRY_ALLOC.CTAPOOL UP0, 0xf0 ;  /* 0x000000f0000079c8 */ /* 0x000ea40008000600 */
[----:B--2---:R-:W-:-:S13]  /*0ef0*/  PLOP3.LUT P0, PT, PT, PT, UP0, 0x80, 0x0 ;  /* 0x000000000000781c */ /* 0x004fda0003f0f008 */
[----:B------:R-:W-:Y:S05]  /*0f00*/  @!P0 BRA `(.L_x_127) ;  /* 0xfffffffc00f08947 */ /* 0x000fea000383ffff */
[----:B-1----:R-:W1:Y:S01]  /*0f10*/  S2R R2, SR_TID.X ;  /* 0x0000000000027919 */ /* 0x002e620000002100 */
[----:B------:R-:W2:Y:S08]  /*0f20*/  S2UR UR7, SR_CTAID.X ;  /* 0x00000000000779c3 */ /* 0x000eb00000002500 */
[----:B------:R-:W-:Y:S06]  /*0f30*/  BAR.ARV 0x8, 0x120 ;  /* 0x0204800000007b1d */ /* 0x000fec0000002000 */
[----:B-1----:R-:W-:-:S04]  /*0f40*/  LOP3.LUT R0, R2, 0xffffff80, RZ, 0xc0, !PT ;  /* 0xffffff8002007812 */ /* 0x002fc800078ec0ff */
[----:B------:R-:W-:Y:S02]  /*0f50*/  ISETP.NE.AND P0, PT, R0, 0x80, PT ;  /* 0x000000800000780c */ /* 0x000fe40003f05270 */
[----:B------:R-:W2:Y:S11]  /*0f60*/  LDC R0, c[0x0][0xda4] ;  /* 0x00036900ff007b82 */ /* 0x000eb60000000800 */
[----:B------:R-:W-:Y:S06]  /*0f70*/  @!P0 BAR.ARV 0x9, 0x100 ;  /* 0x0244000000008b1d */ /* 0x000fec0000002000 */
[----:B--2---:R-:W-:-:S13]  /*0f80*/  ISETP.LE.AND P0, PT, R0, UR7, PT ;  /* 0x0000000700007c0c */ /* 0x004fda000bf03270 */
[----:B------:R-:W-:Y:S05]  /*0f90*/  @P0 EXIT ;  /* 0x000000000000094d */ /* 0x000fea0003800000 */
[----:B------:R-:W2:Y:S01]  /*0fa0*/  LDL.LU R8, [R1+0x1c] ;  /* 0x00001c0001087983 */ /* 0x000ea20000300800 */
[----:B------:R-:W-:-:S05]  /*0fb0*/  VIADD R0, R2, 0xffffff80 ;  /* 0xffffff8002007836 */ /* 0x000fca0000000000 */
[----:B------:R-:W-:-:S04]  /*0fc0*/  SHF.R.S32.HI R3, RZ, 0x1f, R0 ;  /* 0x0000001fff037819 */ /* 0x000fc80000011400 */
[----:B------:R-:W-:-:S04]  /*0fd0*/  LEA.HI R2, R3, R0, RZ, 0x7 ;  /* 0x0000000003027211 */ /* 0x000fc800078f38ff */
[----:B------:R-:W-:Y:S01]  /*0fe0*/  LOP3.LUT R5, R2, 0xffffff80, RZ, 0xc0, !PT ;  /* 0xffffff8002057812 */ /* 0x000fe200078ec0ff */
[----:B------:R-:W1:Y:S01]  /*0ff0*/  S2UR UR4, SR_CgaCtaId ;  /* 0x00000000000479c3 */ /* 0x000e620000008800 */
[----:B------:R-:W-:-:S03]  /*1000*/  LEA.HI R6, R3, R0, RZ, 0x4 ;  /* 0x0000000003067211 */ /* 0x000fc600078f20ff */
[----:B------:R-:W-:Y:S01]  /*1010*/  IMAD.IADD R222, R0, 0x1, -R5 ;  /* 0x0000000100de7824 */ /* 0x000fe200078e0a05 */
[----:B------:R-:W-:-:S03]  /*1020*/  LOP3.LUT R7, R6, 0x3fffff0, RZ, 0xc0, !PT ;  /* 0x03fffff006077812 */ /* 0x000fc600078ec0ff */
[----:B------:R-:W3:Y:S01]  /*1030*/  S2UR UR6, SR_SWINHI ;  /* 0x00000000000679c3 */ /* 0x000ee20000002f00 */
[----:B------:R-:W-:Y:S02]  /*1040*/  SHF.R.S32.HI R5, RZ, 0x1f, R222 ;  /* 0x0000001fff057819 */ /* 0x000fe400000114de */
[----:B------:R-:W-:Y:S02]  /*1050*/  SHF.R.S32.HI R9, RZ, 0x4, R6 ;  /* 0x00000004ff097819 */ /* 0x000fe40000011406 */
[----:B------:R-:W-:Y:S01]  /*1060*/  LEA.HI R4, R5, R222, RZ, 0x2 ;  /* 0x000000de05047211 */ /* 0x000fe200078f10ff */
[----:B------:R-:W-:Y:S01]  /*1070*/  IMAD.IADD R7, R0, 0x1, -R7 ;  /* 0x0000000100077824 */ /* 0x000fe200078e0a07 */
[----:B------:R-:W-:Y:S02]  /*1080*/  LEA.HI R226, R3, R0, RZ, 0x5 ;  /* 0x0000000003e27211 */ /* 0x000fe400078f28ff */
[----:B------:R-:W-:Y:S02]  /*1090*/  LEA.HI R6, R6, R9, RZ, 0x1 ;  /* 0x0000000906067211 */ /* 0x000fe400078f08ff */
[----:B------:R-:W-:-:S02]  /*10a0*/  SHF.R.S32.HI R0, RZ, 0x2, R4 ;  /* 0x00000002ff007819 */ /* 0x000fc40000011404 */
[----:B------:R-:W-:Y:S02]  /*10b0*/  SHF.R.S32.HI R3, RZ, 0x1f, R4 ;  /* 0x0000001fff037819 */ /* 0x000fe40000011404 */
[----:B------:R-:W-:Y:S02]  /*10c0*/  LOP3.LUT R6, R6, 0x1ffffffe, RZ, 0xc0, !PT ;  /* 0x1ffffffe06067812 */ /* 0x000fe400078ec0ff */
[----:B------:R-:W-:Y:S02]  /*10d0*/  SHF.R.S32.HI R226, RZ, 0x5, R226 ;  /* 0x00000005ffe27819 */ /* 0x000fe400000114e2 */
[----:B------:R-:W-:Y:S02]  /*10e0*/  LEA.HI R3, R3, R0, RZ, 0x3 ;  /* 0x0000000003037211 */ /* 0x000fe400078f18ff */
[----:B------:R-:W-:Y:S01]  /*10f0*/  SHF.R.S32.HI R225, RZ, 0x7, R2 ;  /* 0x00000007ffe17819 */ /* 0x000fe20000011402 */
[----:B------:R-:W-:Y:S01]  /*1100*/  UMOV UR39, 0x400 ;  /* 0x0000040000277882 */ /* 0x000fe20000000000 */
[----:B------:R-:W-:Y:S01]  /*1110*/  IMAD.IADD R6, R9, 0x1, -R6 ;  /* 0x0000000109067824 */ /* 0x000fe200078e0a06 */
[----:B------:R-:W-:Y:S01]  /*1120*/  LOP3.LUT R3, R3, 0xfffffff8, RZ, 0xc0, !PT ;  /* 0xfffffff803037812 */ /* 0x000fe200078ec0ff */
[----:B------:R-:W-:Y:S01]  /*1130*/  IMAD R7, R226, 0x10, R7 ;  /* 0x00000010e2077824 */ /* 0x000fe200078e0207 */
[----:B-1----:R-:W-:Y:S01]  /*1140*/  ULEA UR39, UR4, UR39, 0x18 ;  /* 0x0000002704277291 */ /* 0x002fe2000f8ec03f */
[----:B------:R-:W-:-:S02]  /*1150*/  LEA.HI R5, R5, R222, RZ, 0x5 ;  /* 0x000000de05057211 */ /* 0x000fc400078f28ff */
[----:B------:R-:W-:Y:S01]  /*1160*/  LEA.HI R2, R2, R225, RZ, 0x1 ;  /* 0x000000e102027211 */ /* 0x000fe200078f08ff */
[----:B------:R-:W-:Y:S02]  /*1170*/  IMAD R6, R7, 0x8, R6 ;  /* 0x0000000807067824 */ /* 0x000fe400078e0206 */
[----:B------:R-:W-:Y:S01]  /*1180*/  IMAD.IADD R7, R0, 0x1, -R3 ;  /* 0x0000000100077824 */ /* 0x000fe200078e0a03 */
[----:B------:R-:W-:Y:S02]  /*1190*/  LOP3.LUT R3, R4, 0x7ffffffc, RZ, 0xc0, !PT ;  /* 0x7ffffffc04037812 */ /* 0x000fe400078ec0ff */
[----:B------:R-:W-:Y:S02]  /*11a0*/  SHF.R.S32.HI R0, RZ, 0x5, R5 ;  /* 0x00000005ff007819 */ /* 0x000fe40000011405 */
[----:B------:R-:W-:Y:S01]  /*11b0*/  LOP3.LUT R2, R2, 0x3fffffe, RZ, 0xc0, !PT ;  /* 0x03fffffe02027812 */ /* 0x000fe200078ec0ff */
[----:B------:R-:W-:Y:S01]  /*11c0*/  UMOV UR4, UR39 ;  /* 0x0000002700047c82 */ /* 0x000fe20008000000 */
[----:B---3--:R-:W-:Y:S01]  /*11d0*/  UMOV UR5, UR6 ;  /* 0x0000000600057c82 */ /* 0x008fe20008000000 */
[----:B------:R-:W-:-:S02]  /*11e0*/  IMAD.MOV.U32 R228, RZ, RZ, -0x2 ;  /* 0xfffffffeffe47424 */ /* 0x000fc400078e00ff */
[----:B------:R-:W-:Y:S02]  /*11f0*/  IMAD.U32 R16, RZ, RZ, UR4 ;  /* 0x00000004ff107e24 */ /* 0x000fe4000f8e00ff */
[----:B------:R-:W-:Y:S02]  /*1200*/  IMAD.U32 R17, RZ, RZ, UR5 ;  /* 0x00000005ff117e24 */ /* 0x000fe4000f8e00ff */
[----:B------:R-:W-:Y:S02]  /*1210*/  IMAD.IADD R3, R222, 0x1, -R3 ;  /* 0x00000001de037824 */ /* 0x000fe400078e0a03 */
[----:B------:R-:W-:Y:S02]  /*1220*/  IMAD.SHL.U32 R5, R6, 0x8, RZ ;  /* 0x0000000806057824 */ /* 0x000fe400078e00ff */
[----:B------:R-:W-:Y:S02]  /*1230*/  IMAD R7, R0, 0x10, R7 ;  /* 0x0000001000077824 */ /* 0x000fe400078e0207 */
[----:B------:R-:W-:-:S02]  /*1240*/  IMAD.IADD R2, R225, 0x1, -R2 ;  /* 0x00000001e1027824 */ /* 0x000fc400078e0a02 */
[----:B------:R-:W-:Y:S02]  /*1250*/  IMAD R228, R3, R228, 0xb0 ;  /* 0x000000b003e47424 */ /* 0x000fe400078e02e4 */
[----:B------:R-:W-:Y:S01]  /*1260*/  IMAD.WIDE R16, R5, 0x2, R16 ;  /* 0x0000000205107825 */ /* 0x000fe200078e0210 */
[----:B------:R-:W-:-:S03]  /*1270*/  UMOV UR60, URZ ;  /* 0x0000003f003c7c82 */ /* 0x000fc60008000000 */
[----:B------:R-:W-:Y:S02]  /*1280*/  IMAD R227, R2, 0x40, R7 ;  /* 0x0000004002e37824 */ /* 0x000fe400078e0207 */
[----:B------:R-:W-:Y:S02]  /*1290*/  IMAD.U32 R220, RZ, RZ, UR7 ;  /* 0x00000007ffdc7e24 */ /* 0x000fe4000f8e00ff */
[----:B------:R-:W-:Y:S01]  /*12a0*/  IMAD.MOV.U32 R221, RZ, RZ, RZ ;  /* 0x000000ffffdd7224 */ /* 0x000fe200078e00ff */
[----:B------:R-:W-:Y:S01]  /*12b0*/  UMOV UR38, URZ ;  /* 0x0000003f00267c82 */ /* 0x000fe20008000000 */
[----:B--2---:R-:W-:-:S07]  /*12c0*/  LOP3.LUT R18, R8, 0x1, RZ, 0xfc, !PT ;  /* 0x0000000108127812 */ /* 0x004fce00078efcff */
.L_x_154:
[----:B------:R-:W1:Y:S01]  /*12d0*/  SHFL.IDX PT, R0, R225, RZ, 0x1f ;  /* 0x00001fffe1007589 */ /* 0x000e6200000e0000 */
[----:B------:R-:W2:Y:S01]  /*12e0*/  LDC R113, c[0x0][0x2e0] ;  /* 0x0000b800ff717b82 */ /* 0x000ea20000000800 */
[----:B------:R-:W-:Y:S01]  /*12f0*/  ULDC UR4, c[0x0][0xda8] ;  /* 0x00036a0000047ab9 */ /* 0x000fe20000000800 */
[----:B------:R-:W-:Y:S01]  /*1300*/  ULDC.64 UR6, c[0x0][0x3f8] ;  /* 0x0000fe0000067ab9 */ /* 0x000fe20000000a00 */
[----:B------:R-:W-:Y:S01]  /*1310*/  R2UR UR10, R220 ;  /* 0x00000000dc0a72ca */ /* 0x000fe200000e0000 */
[----:B------:R-:W-:Y:S02]  /*1320*/  UISETP.NE.AND UP1, UPT, UR4, 0x1, UPT ;  /* 0x000000010400788c */ /* 0x000fe4000bf25270 */
[----:B------:R-:W-:Y:S01]  /*1330*/  UISETP.NE.U32.AND UP0, UPT, UR6, URZ, UPT ;  /* 0x0000003f0600728c */ /* 0x000fe2000bf05070 */
[----:B------:R-:W-:Y:S02]  /*1340*/  ULDC UR5, c[0x0][0xdb4] ;  /* 0x00036d0000057ab9 */ /* 0x000fe40000000800 */
[----:B------:R-:W-:Y:S01]  /*1350*/  ULDC UR6, c[0x0][0x404] ;  /* 0x0001010000067ab9 */ /* 0x000fe20000000800 */
[----:B------:R-:W-:-:S02]  /*1360*/  UISETP.NE.AND.EX UP0, UPT, UR7, URZ, UPT, UP0 ;  /* 0x0000003f0700728c */ /* 0x000fc4000bf05300 */
[----:B------:R-:W-:Y:S02]  /*1370*/  UIADD3 UR8, UR39, 0x16400, URZ ;  /* 0x0001640027087890 */ /* 0x000fe4000fffe03f */
[----:B------:R-:W-:Y:S02]  /*1380*/  UISETP.NE.AND UP2, UPT, UR5, 0x1, UPT ;  /* 0x000000010500788c */ /* 0x000fe4000bf45270 */
[----:B------:R-:W-:Y:S01]  /*1390*/  USEL UR6, UR6, 0x1, UP0 ;  /* 0x0000000106067887 */ /* 0x000fe20008000000 */
[----:B------:R-:W-:Y:S01]  /*13a0*/  @UP1 ULDC UR5, c[0x0][0xdac] ;  /* 0x00036b0000051ab9 */ /* 0x000fe20000000800 */
[----:B------:R-:W-:Y:S01]  /*13b0*/  ULOP3.LUT UP0, URZ, UR8, 0x9f, URZ, 0xc0, !UPT ;  /* 0x0000009f083f7892 */ /* 0x000fe2000f80c03f */
[----:B------:R-:W-:Y:S01]  /*13c0*/  UMOV UR11, UR10 ;  /* 0x0000000a000b7c82 */ /* 0x000fe20008000000 */
[----:B-1----:R-:W-:Y:S02]  /*13d0*/  R2UR UR61, R0 ;  /* 0x00000000003d72ca */ /* 0x002fe400000e0000 */
[----:B--2---:R-:W-:Y:S01]  /*13e0*/  IMAD R113, R113, UR6, RZ ;  /* 0x0000000671717c24 */ /* 0x004fe2000f8e02ff */
[----:B------:R-:W-:Y:S01]  /*13f0*/  @UP1 ULDC UR6, c[0x0][0xdb0] ;  /* 0x00036c0000061ab9 */ /* 0x000fe20000000800 */
[----:B------:R-:W-:-:S02]  /*1400*/  PLOP3.LUT P0, PT, PT, PT, UP0, 0x80, 0x0 ;  /* 0x000000000000781c */ /* 0x000fc40003f0f008 */
[----:B------:R-:W-:-:S04]  /*1410*/  VIADD R0, R113, 0xaf ;  /* 0x000000af71007836 */ /* 0x000fc80000000000 */
[----:B------:R-:W-:-:S03]  /*1420*/  IMAD.HI R0, R0, 0x2e8ba2e9, RZ ;  /* 0x2e8ba2e900007827 */ /* 0x000fc600078e02ff */
[----:B------:R-:W-:Y:S02]  /*1430*/  ULEA.HI UR4, UR61, UR61, URZ, 0x1 ;  /* 0x0000003d3d047291 */ /* 0x000fe4000f8f083f */
[----:B------:R-:W-:Y:S02]  /*1440*/  SHF.R.U32.HI R3, RZ, 0x1f, R0 ;  /* 0x0000001fff037819 */ /* 0x000fe40000011600 */
[----:B------:R-:W-:Y:S02]  /*1450*/  ULOP3.LUT UR7, UR4, 0x1e, URZ, 0xc0, !UPT ;  /* 0x0000001e04077892 */ /* 0x000fe4000f8ec03f */
[----:B------:R-:W-:Y:S01]  /*1460*/  LEA.HI.SX32 R112, R0, R3, 0x1b ;  /* 0x0000000300707211 */ /* 0x000fe200078fdaff */
[----:B------:R-:W-:Y:S02]  /*1470*/  UIMAD.WIDE.U32 UR4, UR10, UR5, URZ ;  /* 0x000000050a0472a5 */ /* 0x000fe4000f8e003f */
[----:B------:R-:W-:Y:S02]  /*1480*/  UIADD3 UR7, UR61, -UR7, URZ ;  /* 0x800000073d077290 */ /* 0x000fe4000fffe03f */
[----:B------:R-:W-:-:S02]  /*1490*/  @UP1 USHF.R.U32.HI UR11, URZ, UR6, UR5 ;  /* 0x000000063f0b1299 */ /* 0x000fc40008011605 */
[----:B------:R-:W-:-:S03]  /*14a0*/  ULEA UR7, UR7, UR8, 0xd ;  /* 0x0000000807077291 */ /* 0x000fc6000f8e683f */
[----:B------:R-:W-:Y:S01]  /*14b0*/  @UP2 ULDC.64 UR8, c[0x0][0xdb8] ;  /* 0x00036e0000082ab9 */ /* 0x000fe20000000a00 */
[----:B------:R-:W-:Y:S01]  /*14c0*/  USHF.R.U32.HI UR7, URZ, 0x4, UR7 ;  /* 0x000000043f077899 */ /* 0x000fe20008011607 */
[----:B------:R-:W-:Y:S01]  /*14d0*/  IMAD.U32 R224, RZ, RZ, UR11 ;  /* 0x0000000bffe07e24 */ /* 0x000fe2000f8e00ff */
[----:B------:R-:W-:Y:S02]  /*14e0*/  UIMAD.WIDE.U32 UR4, UR11, UR8, URZ ;  /* 0x000000080b0472a5 */ /* 0x000fe4000f8e003f */
[----:B------:R-:W-:Y:S01]  /*14f0*/  UMOV UR36, UR11 ;  /* 0x0000000b00247c82 */ /* 0x000fe20008000000 */
[----:B------:R-:W-:Y:S02]  /*1500*/  ULOP3.LUT UR48, UR7, 0x3fff, URZ, 0xc0, !UPT ;  /* 0x00003fff07307892 */ /* 0x000fe4000f8ec03f */
[----:B------:R-:W-:Y:S02]  /*1510*/  @UP2 USHF.R.U32.HI UR36, URZ, UR9, UR5 ;  /* 0x000000093f242299 */ /* 0x000fe40008011605 */
[----:B------:R-:W-:-:S02]  /*1520*/  UMOV UR4, UR10 ;  /* 0x0000000a00047c82 */ /* 0x000fc40008000000 */
[----:B------:R-:W-:Y:S01]  /*1530*/  IMAD.U32 R223, RZ, RZ, UR4 ;  /* 0x00000004ffdf7e24 */ /* 0x000fe2000f8e00ff */
[----:B------:R-:W-:Y:S07]  /*1540*/  @!P0 BRA `(.L_x_128) ;  /* 0x0000000000408947 */ /* 0x000fee0003800000 */
        /* <DEDUP_REMOVED lines=16> */
.L_x_128:
[----:B------:R-:W-:Y:S02]  /*1650*/  LOP3.LUT R0, R221, 0x1, RZ, 0xc0, !PT ;  /* 0x00000001dd007812 */ /* 0x000fe400078ec0ff */
[----:B------:R-:W-:Y:S02]  /*1660*/  ISETP.NE.AND P0, PT, R18, 0x3, PT ;  /* 0x000000031200780c */ /* 0x000fe40003f05270 */
[----:B------:R-:W-:-:S04]  /*1670*/  SHF.L.U32 R0, R0, 0x1f, RZ ;  /* 0x0000001f00007819 */ /* 0x000fc800000006ff */
[----:B------:R-:W1:Y:S02]  /*1680*/  SYNCS.PHASECHK.TRANS64.TRYWAIT P1, [UR39+0x34800], R0 ;  /* 0x03480000ff0075a7 */ /* 0x000e640008020167 */
[----:B-1----:R-:W-:Y:S05]  /*1690*/  @!P1 BRA `(.L_x_129) ;  /* 0x000000e000689947 */ /* 0x002fea0003800000 */
.L_x_219:
[----:B------:R-:W-:Y:S05]  /*16a0*/  @!P0 BRA `(.L_x_130) ;  /* 0x0000000000048947 */ /* 0x000fea0003800000 */
[----:B------:R-:W-:Y:S01]  /*16b0*/  BPT.TRAP 0x1 ;  /* 0x000000040000795c */ /* 0x000fe20000300000 */
.L_x_130:
[----:B------:R-:W-:Y:S02]  /*16c0*/  IMAD.U32 R12, RZ, RZ, UR38 ;  /* 0x00000026ff0c7e24 */ /* 0x000fe4000f8e00ff */
[----:B-1----:R-:W-:-:S03]  /*16d0*/  IMAD.U32 R3, RZ, RZ, UR60 ;  /* 0x0000003cff037e24 */ /* 0x002fc6000f8e00ff */
[----:B------:R-:W-:Y:S02]  /*16e0*/  LEA R12, R12, UR39, 0x3 ;  /* 0x000000270c0c7c11 */ /* 0x000fe4000f8e18ff */
[----:B------:R-:W-:-:S04]  /*16f0*/  SHF.L.U32 R3, R3, 0x1f, RZ ;  /* 0x0000001f03037819 */ /* 0x000fc800000006ff */
[----:B------:R1:W2:Y:S01]  /*1700*/  SYNCS.PHASECHK.TRANS64.TRYWAIT P1, [R12+URZ+0x34830], R3 ;  /* 0x034830030c0075a7 */ /* 0x0002a2000802017f */
[----:B------:R-:W-:Y:S05]  /*1710*/  @!P0 BRA `(.L_x_131) ;  /* 0x0000000000048947 */ /* 0x000fea0003800000 */
[----:B------:R-:W-:Y:S01]  /*1720*/  BPT.TRAP 0x1 ;  /* 0x000000040000795c */ /* 0x000fe20000300000 */
.L_x_131:
[----:B--2---:R-:W-:Y:S05]  /*1730*/  @P1 BRA `(.L_x_132) ;  /* 0x0000000000081947 */ /* 0x004fea0003800000 */
[----:B------:R-:W2:Y:S02]  /*1740*/  SYNCS.PHASECHK.TRANS64.TRYWAIT P1, [R12+URZ+0x34830], R3 ;  /* 0x034830030c0075a7 */ /* 0x000ea4000802017f */
[----:B--2---:R-:W-:Y:S05]  /*1750*/  @!P1 BRA `(.L_x_133) ;  /* 0x000000e000509947 */ /* 0x004fea0003800000 */
.L_x_132:
[----:B------:R-:W-:Y:S05]  /*1760*/  WARPSYNC.ALL ;  /* 0x0000000000007948 */ /* 0x000fea0003800000 */
[----:B------:R-:W-:Y:S01]  /*1770*/  UIADD3 UR4, UR39, 0x1e400, URZ ;  /* 0x0001e40027047890 */ /* 0x000fe2000fffe03f */
[----:B------:R-:W-:Y:S01]  /*1780*/  WARPGROUP.ARRIVE ;  /* 0x00000000000079c5 */ /* 0x000fe20000000000 */
[----:B------:R-:W-:Y:S02]  /*1790*/  ULOP3.LUT UR48, UR48, 0x10000, URZ, 0xfc, !UPT ;  /* 0x0001000030307892 */ /* 0x000fe4000f8efc3f */
[----:B------:R-:W-:Y:S01]  /*17a0*/  USHF.R.U32.HI UR4, URZ, 0x4, UR4 ;  /* 0x000000043f047899 */ /* 0x000fe20008011604 */
[----:B------:R-:W-:Y:S01]  /*17b0*/  UMOV UR41, 0x40000040 ;  /* 0x4000004000297882 */ /* 0x000fe20000000000 */
[----:B------:R-:W-:-:S02]  /*17c0*/  UMOV UR43, 0x40000040 ;  /* 0x40000040002b7882 */ /* 0x000fc40000000000 */
[----:B------:R-:W-:Y:S01]  /*17d0*/  ULOP3.LUT UR6, UR4, 0x3fff, URZ, 0xc0, !UPT ;  /* 0x00003fff04067892 */ /* 0x000fe2000f8ec03f */
[----:B------:R-:W-:Y:S01]  /*17e0*/  IMAD.U32 R9, RZ, RZ, UR41 ;  /* 0x00000029ff097e24 */ /* 0x000fe2000f8e00ff */
[----:B------:R-:W-:Y:S01]  /*17f0*/  UMOV UR40, UR48 ;  /* 0x0000003000287c82 */ /* 0x000fe20008000000 */
[----:B------:R-:W-:Y:S01]  /*1800*/  UMOV UR5, UR41 ;  /* 0x0000002900057c82 */ /* 0x000fe20008000000 */
[----:B------:R-:W-:Y:S01]  /*1810*/  ULOP3.LUT UR7, UR6, 0x10000, URZ, 0xfc, !UPT ;  /* 0x0001000006077892 */ /* 0x000fe2000f8efc3f */
[----:B------:R-:W-:Y:S01]  /*1820*/  IMAD.U32 R8, RZ, RZ, UR40 ;  /* 0x00000028ff087e24 */ /* 0x000fe2000f8e00ff */
[----:B------:R-:W-:Y:S01]  /*1830*/  UMOV UR4, UR40 ;  /* 0x0000002800047c82 */ /* 0x000fe20008000000 */
[----:B------:R-:W-:Y:S01]  /*1840*/  UMOV UR8, UR40 ;  /* 0x0000002800087c82 */ /* 0x000fe20008000000 */
[----:B------:R-:W-:Y:S02]  /*1850*/  UIMAD UR37, UR38, 0xb00, UR7 ;  /* 0x00000b00262578a4 */ /* 0x000fe4000f8e0207 */
[----:B------:R-:W-:Y:S01]  /*1860*/  IMAD.U32 R0, RZ, RZ, UR7 ;  /* 0x00000007ff007e24 */ /* 0x000fe2000f8e00ff */
[----:B------:R-:W-:Y:S01]  /*1870*/  UMOV UR7, 0x40000040 ;  /* 0x4000004000077882 */ /* 0x000fe20000000000 */
[----:B------:R-:W-:-:S02]  /*1880*/  UIADD3 UR6, UR37, 0x80, URZ ;  /* 0x0000008025067890 */ /* 0x000fc4000fffe03f */
[----:B------:R-:W-:Y:S02]  /*1890*/  UIADD3 UR10, UR37, 0x100, URZ ;  /* 0x00000100250a7890 */ /* 0x000fe4000fffe03f */
[----:B------:R-:W-:Y:S01]  /*18a0*/  UMOV UR42, UR37 ;  /* 0x00000025002a7c82 */ /* 0x000fe20008000000 */
[----:B------:R-:W-:Y:S01]  /*18b0*/  UMOV UR9, UR41 ;  /* 0x0000002900097c82 */ /* 0x000fe20008000000 */
[----:B------:R-:W-:Y:S01]  /*18c0*/  HGMMA.64x16x16.F32 R104, gdesc[UR40], RZ, !UPT, gsb0 ;  /* 0x00200000286879f0 */ /* 0x000fe2000c0008ff */
[----:B------:R-:W-:Y:S01]  /*18d0*/  UMOV UR11, 0x40000040 ;  /* 0x40000040000b7882 */ /* 0x000fe20000000000 */
[----:B------:R-:W-:Y:S01]  /*18e0*/  UIADD3 UR14, UR37, 0x180, URZ ;  /* 0x00000180250e7890 */ /* 0x000fe2000fffe03f */
[----:B------:R-:W-:Y:S01]  /*18f0*/  UMOV UR12, UR40 ;  /* 0x00000028000c7c82 */ /* 0x000fe20008000000 */
[----:B------:R-:W-:Y:S01]  /*1900*/  UMOV UR13, UR41 ;  /* 0x00000029000d7c82 */ /* 0x000fe20008000000 */
        /* <DEDUP_REMOVED lines=21> */
[----:B------:R-:W-:Y:S01]  /*1a60*/  UMOV UR43, 0x40000040 ;  /* 0x40000040002b7882 */ /* 0x000fe20000000000 */
[----:B------:R-:W-:Y:S01]  /*1a70*/  UIADD3 UR46, UR37, 0x604, URZ ;  /* 0x00000604252e7890 */ /* 0x000fe2000fffe03f */
[----:B------:R-:W-:Y:S01]  /*1a80*/  UMOV UR47, 0x40000040 ;  /* 0x40000040002f7882 */ /* 0x000fe20000000000 */
[----:B------:R-:W-:Y:S01]  /*1a90*/  UIADD3 UR50, UR37, 0x606, URZ ;  /* 0x0000060625327890 */ /* 0x000fe2000fffe03f */
[----:B------:R-:W-:Y:S01]  /*1aa0*/  UMOV UR51, 0x40000040 ;  /* 0x4000004000337882 */ /* 0x000fe20000000000 */
        /* <DEDUP_REMOVED lines=50> */
[----:B------:R-:W-:Y:S02]  /*1dd0*/  UMOV UR41, 0x40000040 ;  /* 0x4000004000297882 */ /* 0x000fe40000000000 */
[----:B------:R-:W-:Y:S01]  /*1de0*/  UMOV UR9, UR41 ;  /* 0x0000002900097c82 */ /* 0x000fe20008000000 */
[----:B------:R-:W-:Y:S01]  /*1df0*/  UMOV UR13, UR41 ;  /* 0x00000029000d7c82 */ /* 0x000fe20008000000 */
[----:B------:R-:W-:Y:S01]  /*1e00*/  UMOV UR17, UR41 ;  /* 0x0000002900117c82 */ /* 0x000fe20008000000 */
[----:B------:R-:W-:Y:S01]  /*1e10*/  UMOV UR21, UR41 ;  /* 0x0000002900157c82 */ /* 0x000fe20008000000 */
[----:B------:R-:W-:Y:S01]  /*1e20*/  UMOV UR25, UR41 ;  /* 0x0000002900197c82 */ /* 0x000fe20008000000 */
[----:B------:R-:W-:Y:S01]  /*1e30*/  UMOV UR29, UR41 ;  /* 0x00000029001d7c82 */ /* 0x000fe20008000000 */
[----:B------:R-:W-:Y:S01]  /*1e40*/  UMOV UR33, UR41 ;  /* 0x0000002900217c82 */ /* 0x000fe20008000000 */
[----:B------:R-:W-:Y:S01]  /*1e50*/  IMAD.U32 R7, RZ, RZ, UR41 ;  /* 0x00000029ff077e24 */ /* 0x000fe2000f8e00ff */
[----:B------:R-:W-:-:S02]  /*1e60*/  WARPGROUP.DEPBAR.LE gsb0, 0x0 ;  /* 0x00008000000079c5 */ /* 0x000fc40000010000 */
[----:B------:R-:W-:-:S06]  /*1e70*/  WARPGROUP.ARRIVE ;  /* 0x00000000000079c5 */ /* 0x000fcc0000000000 */
[----:B------:R-:W-:Y:S01]  /*1e80*/  HGMMA.64x16x16.F32 R24, gdesc[UR4], RZ, !UPT, gsb0 ;  /* 0x00200000041879f0 */ /* 0x000fe2000c0008ff */
[----:B------:R-:W-:Y:S02]  /*1e90*/  UIADD3 UR4, UR48, 0x2, URZ ;  /* 0x0000000230047890 */ /* 0x000fe4000fffe03f */
[----:B------:R-:W-:Y:S01]  /*1ea0*/  UIADD3 UR6, UR37, 0x2, URZ ;  /* 0x0000000225067890 */ /* 0x000fe2000fffe03f */
[----:B------:R-:W-:Y:S01]  /*1eb0*/  UMOV UR5, UR41 ;  /* 0x0000002900057c82 */ /* 0x000fe20008000000 */
[----:B------:R-:W-:-:S03]  /*1ec0*/  UMOV UR7, 0x40000040 ;  /* 0x4000004000077882 */ /* 0x000fc60000000000 */
[----:B------:R-:W-:Y:S02]  /*1ed0*/  UMOV UR40, UR4 ;  /* 0x0000000400287c82 */ /* 0x000fe40008000000 */
        /* <DEDUP_REMOVED lines=15> */
[----:B------:R-:W-:Y:S01]  /*1fd0*/  HGMMA.64x16x16.F32 R104, gdesc[UR40], R104, gsb0 ;  /* 0x00200000286879f0 */ /* 0x000fe20008000868 */
[----:B------:R-:W-:Y:S02]  /*1fe0*/  UMOV UR43, 0x40000040 ;  /* 0x40000040002b7882 */ /* 0x000fe40000000000 */
[----:B------:R-:W-:Y:S02]  /*1ff0*/  WARPGROUP.DEPBAR.LE gsb0, 0x0 ;  /* 0x00008000000079c5 */ /* 0x000fe40000010000 */
[----:B------:R-:W-:-:S06]  /*2000*/  WARPGROUP.ARRIVE ;  /* 0x00000000000079c5 */ /* 0x000fcc0000000000 */
[----:B------:R-:W-:Y:S01]  /*2010*/  HGMMA.64x16x16.F32 R96, gdesc[UR4], R96, gsb0 ;  /* 0x00200000046079f0 */ /* 0x000fe20008000860 */
[----:B------:R-:W-:Y:S02]  /*2020*/  UIADD3 UR4, UR37, 0x202, URZ ;  /* 0x0000020225047890 */ /* 0x000fe4000fffe03f */
[----:B------:R-:W-:Y:S01]  /*2030*/  UIADD3 UR6, UR37, 0x482, URZ ;  /* 0x0000048225067890 */ /* 0x000fe2000fffe03f */
[----:B------:R-:W-:Y:S01]  /*2040*/  UMOV UR5, UR41 ;  /* 0x0000002900057c82 */ /* 0x000fe20008000000 */
[----:B------:R-:W-:-:S03]  /*2050*/  UMOV UR7, 0x40000040 ;  /* 0x4000004000077882 */ /* 0x000fc60000000000 */
[----:B------:R-:W-:Y:S01]  /*2060*/  UMOV UR18, UR4 ;  /* 0x0000000400127c82 */ /* 0x000fe20008000000 */
[----:B------:R-:W-:Y:S01]  /*2070*/  UMOV UR4, UR40 ;  /* 0x0000002800047c82 */ /* 0x000fe20008000000 */
        /* <DEDUP_REMOVED lines=137> */
[----:B-12---:R-:W-:Y:S01]  /*2910*/  IMAD.U32 R3, RZ, RZ, UR41 ;  /* 0x00000029ff037e24 */ /* 0x006fe2000f8e00ff */
        /* <DEDUP_REMOVED lines=84> */
[----:B------:R-:W-:Y:S01]  /*2e60*/  UMOV UR7, 0x40000040 ;  /* 0x4000004000077882 */ /* 0x000fe20000000000 */
        /* <DEDUP_REMOVED lines=14> */
[----:B------:R-:W-:-:S02]  /*2f50*/  WARPGROUP.DEPBAR.LE gsb0, 0x0 ;  /* 0x00008000000079c5 */ /* 0x000fc40000010000 */
[----:B------:R-:W-:-:S06]  /*2f60*/  WARPGROUP.ARRIVE ;  /* 0x00000000000079c5 */ /* 0x000fcc0000000000 */
[----:B------:R-:W-:Y:S01]  /*2f70*/  HGMMA.64x16x16.F32 R104, gdesc[UR4], R104, gsb0 ;  /* 0x00200000046879f0 */ /* 0x000fe20008000868 */
[----:B------:R-:W-:Y:S01]  /*2f80*/  UMOV UR6, UR10 ;  /* 0x0000000a00067c82 */ /* 0x000fe20008000000 */
[----:B------:R-:W-:Y:S01]  /*2f90*/  UMOV UR7, 0x40000040 ;  /* 0x4000004000077882 */ /* 0x000fe20000000000 */
[----:B------:R-:W-:Y:S01]  /*2fa0*/  UMOV UR10, UR14 ;  /* 0x0000000e000a7c82 */ /* 0x000fe20008000000 */
[----:B------:R-:W-:Y:S01]  /*2fb0*/  UMOV UR14, UR18 ;  /* 0x00000012000e7c82 */ /* 0x000fe20008000000 */
        /* <DEDUP_REMOVED lines=9> */
[----:B------:R-:W-:-:S06]  /*3050*/  UMOV UR7, 0x40000040 ;  /* 0x4000004000077882 */ /* 0x000fcc0000000000 */
[----:B------:R-:W-:Y:S01]  /*3060*/  UMOV UR18, UR6 ;  /* 0x0000000600127c82 */ /* 0x000fe20008000000 */
[----:B------:R-:W-:Y:S01]  /*3070*/  UIADD3 UR6, UR37, 0xa00, URZ ;  /* 0x00000a0025067890 */ /* 0x000fe2000fffe03f */
[----:B------:R-:W-:Y:S02]  /*3080*/  WARPGROUP.DEPBAR.LE gsb0, 0x0 ;  /* 0x00008000000079c5 */ /* 0x000fe40000010000 */
[----:B------:R-:W-:-:S06]  /*3090*/  WARPGROUP.ARRIVE ;  /* 0x00000000000079c5 */ /* 0x000fcc0000000000 */
[----:B------:R-:W-:Y:S01]  /*30a0*/  HGMMA.64x16x16.F32 R80, gdesc[UR8], R80, gsb0 ;  /* 0x00200000085079f0 */ /* 0x000fe20008000850 */
[----:B------:R-:W-:Y:S02]  /*30b0*/  UIADD3 UR8, UR37, 0xa80, URZ ;  /* 0x00000a8025087890 */ /* 0x000fe4000fffe03f */
[----:B------:R-:W-:Y:S01]  /*30c0*/  UIADD3 UR10, UR37, 0x582, URZ ;  /* 0x00000582250a7890 */ /* 0x000fe2000fffe03f */
[----:B------:R-:W-:Y:S01]  /*30d0*/  UMOV UR9, 0x40000040 ;  /* 0x4000004000097882 */ /* 0x000fe20000000000 */
[----:B------:R-:W-:Y:S01]  /*30e0*/  UMOV UR11, 0x40000040 ;  /* 0x40000040000b7882 */ /* 0x000fe20000000000 */
[----:B------:R-:W-:Y:S01]  /*30f0*/  UMOV UR41, UR9 ;  /* 0x0000000900297c82 */ /* 0x000fe20008000000 */
[----:B------:R-:W-:Y:S01]  /*3100*/  UMOV UR33, UR9 ;  /* 0x0000000900217c82 */ /* 0x000fe20008000000 */
[----:B------:R-:W-:Y:S02]  /*3110*/  WARPGROUP.DEPBAR.LE gsb0, 0x0 ;  /* 0x00008000000079c5 */ /* 0x000fe40000010000 */
[----:B------:R-:W-:-:S06]  /*3120*/  WARPGROUP.ARRIVE ;  /* 0x00000000000079c5 */ /* 0x000fcc0000000000 */
[----:B------:R-:W-:Y:S01]  /*3130*/  HGMMA.64x16x16.F32 R72, gdesc[UR12], R72, gsb0 ;  /* 0x002000000c4879f0 */ /* 0x000fe20008000848 */
[----:B------:R-:W-:Y:S01]  /*3140*/  UIADD3 UR14, UR37, 0x782, URZ ;  /* 0x00000782250e7890 */ /* 0x000fe2000fffe03f */
[----:B------:R-:W-:Y:S01]  /*3150*/  UMOV UR13, UR9 ;  /* 0x00000009000d7c82 */ /* 0x000fe20008000000 */
[----:B------:R-:W-:Y:S01]  /*3160*/  UMOV UR15, 0x40000040 ;  /* 0x40000040000f7882 */ /* 0x000fe20000000000 */
        /* <DEDUP_REMOVED lines=27> */
[----:B------:R-:W-:Y:S01]  /*3320*/  UMOV UR6, UR8 ;  /* 0x0000000800067c82 */ /* 0x000fe20008000000 */
[----:B------:R-:W-:Y:S01]  /*3330*/  UMOV UR7, 0x40000040 ;  /* 0x4000004000077882 */ /* 0x000fe20000000000 */
[----:B------:R-:W-:-:S07]  /*3340*/  UIADD3 UR8, UR48, 0x402, URZ ;  /* 0x0000040230087890 */ /* 0x000fce000fffe03f */
[----:B------:R-:W-:Y:S01]  /*3350*/  UMOV UR40, UR8 ;  /* 0x0000000800287c82 */ /* 0x000fe20008000000 */
[----:B------:R-:W-:Y:S01]  /*3360*/  UMOV UR32, UR8 ;  /* 0x0000000800207c82 */ /* 0x000fe20008000000 */
[----:B------:R-:W-:Y:S01]  /*3370*/  UMOV UR12, UR8 ;  /* 0x00000008000c7c82 */ /* 0x000fe20008000000 */
[----:B------:R-:W-:Y:S01]  /*3380*/  UMOV UR16, UR8 ;  /* 0x0000000800107c82 */ /* 0x000fe20008000000 */
[----:B------:R-:W-:Y:S01]  /*3390*/  UMOV UR20, UR8 ;  /* 0x0000000800147c82 */ /* 0x000fe20008000000 */
[----:B------:R-:W-:Y:S01]  /*33a0*/  UMOV UR24, UR8 ;  /* 0x0000000800187c82 */ /* 0x000fe20008000000 */
[----:B------:R-:W-:Y:S01]  /*33b0*/  UMOV UR28, UR8 ;  /* 0x00000008001c7c82 */ /* 0x000fe20008000000 */
        /* <DEDUP_REMOVED lines=185> */
[----:B------:R-:W-:Y:S05]  /*3f50*/  @!P0 BRA `(.L_x_134) ;  /* 0x0000000000048947 */ /* 0x000fea0003800000 */
[----:B------:R-:W-:Y:S01]  /*3f60*/  BPT.TRAP 0x1 ;  /* 0x000000040000795c */ /* 0x000fe20000300000 */
.L_x_134:
[----:B------:R-:W-:Y:S01]  /*3f70*/  IMAD.IADD R11, R228, 0x1, R113 ;  /* 0x00000001e40b7824 */ /* 0x000fe200078e0271 */
[----:B------:R-:W-:Y:S01]  /*3f80*/  P2R R114, PR, RZ, 0x1 ;  /* 0x00000001ff727803 */ /* 0x000fe20000000000 */
[----:B------:R-:W-:Y:S01]  /*3f90*/  ULDC UR6, c[0x0][0x988] ;  /* 0x0002620000067ab9 */ /* 0x000fe20000000800 */
[----:B------:R-:W2:Y:S01]  /*3fa0*/  LDL R116, [R1] ;  /* 0x0000000001747983 */ /* 0x000ea20000100800 */
[----:B------:R-:W-:-:S05]  /*3fb0*/  IMAD R20, R112, -0xb0, R11 ;  /* 0xffffff5070147824 */ /* 0x000fca00078e020b */
[C---:B------:R-:W-:Y:S02]  /*3fc0*/  ISETP.GT.AND P4, PT, R20.reuse, RZ, PT ;  /* 0x000000ff1400720c */ /* 0x040fe40003f84270 */
[C---:B------:R-:W-:Y:S02]  /*3fd0*/  ISETP.GT.AND P3, PT, R20.reuse, 0x1, PT ;  /* 0x000000011400780c */ /* 0x040fe40003f64270 */
[----:B------:R-:W-:Y:S02]  /*3fe0*/  ISETP.GT.AND P1, PT, R20, 0x8, PT ;  /* 0x000000081400780c */ /* 0x000fe40003f24270 */
[----:B------:R-:W-:Y:S02]  /*3ff0*/  FSEL R13, R104, -INF , P4 ;  /* 0xff800000680d7808 */ /* 0x000fe40002000000 */
[----:B------:R-:W-:Y:S02]  /*4000*/  FSEL R14, R105, -INF , P3 ;  /* 0xff800000690e7808 */ /* 0x000fe40001800000 */
[----:B------:R-:W-:-:S02]  /*4010*/  ISETP.GT.AND P2, PT, R20, 0x9, PT ;  /* 0x000000091400780c */ /* 0x000fc40003f44270 */
[----:B------:R-:W-:Y:S02]  /*4020*/  FSEL R105, R108, -INF , P1 ;  /* 0xff8000006c697808 */ /* 0x000fe40000800000 */
[----:B------:R-:W-:Y:S02]  /*4030*/  FMNMX.FTZ R10, R13, R14, !PT ;  /* 0x0000000e0d0a7209 */ /* 0x000fe40007810000 */
[C---:B------:R-:W-:Y:S02]  /*4040*/  ISETP.GT.AND P6, PT, R20.reuse, 0x10, PT ;  /* 0x000000101400780c */ /* 0x040fe40003fc4270 */
[----:B------:R-:W-:Y:S02]  /*4050*/  FSEL R109, R109, -INF , P2 ;  /* 0xff8000006d6d7808 */ /* 0x000fe40001000000 */
[----:B------:R-:W-:Y:S02]  /*4060*/  FMNMX.FTZ R10, R105, R10, !PT ;  /* 0x0000000a690a7209 */ /* 0x000fe40007810000 */
[----:B------:R-:W-:-:S02]  /*4070*/  ISETP.GT.AND P5, PT, R20, 0x11, PT ;  /* 0x000000111400780c */ /* 0x000fc40003fa4270 */
[----:B------:R-:W-:Y:S02]  /*4080*/  FSEL R115, R96, -INF , P6 ;  /* 0xff80000060737808 */ /* 0x000fe40003000000 */
[----:B------:R-:W-:Y:S02]  /*4090*/  FMNMX.FTZ R10, R109, R10, !PT ;  /* 0x0000000a6d0a7209 */ /* 0x000fe40007810000 */
[----:B------:R-:W-:Y:S02]  /*40a0*/  FSEL R15, R106, -INF , P4 ;  /* 0xff8000006a0f7808 */ /* 0x000fe40002000000 */
[----:B------:R-:W-:Y:S02]  /*40b0*/  ISETP.GT.AND P4, PT, R20, 0x18, PT ;  /* 0x000000181400780c */ /* 0x000fe40003f84270 */
[----:B------:R-:W-:Y:S02]  /*40c0*/  FSEL R117, R97, -INF , P5 ;  /* 0xff80000061757808 */ /* 0x000fe40002800000 */
[----:B------:R-:W-:-:S02]  /*40d0*/  FMNMX.FTZ R10, R115, R10, !PT ;  /* 0x0000000a730a7209 */ /* 0x000fc40007810000 */
[----:B------:R-:W-:Y:S02]  /*40e0*/  FSEL R107, R107, -INF , P3 ;  /* 0xff8000006b6b7808 */ /* 0x000fe40001800000 */
[----:B------:R-:W-:Y:S02]  /*40f0*/  ISETP.GT.AND P3, PT, R20, 0x19, PT ;  /* 0x000000191400780c */ /* 0x000fe40003f64270 */
[----:B------:R-:W-:Y:S02]  /*4100*/  FSEL R119, R100, -INF , P4 ;  /* 0xff80000064777808 */ /* 0x000fe40002000000 */
[----:B------:R-:W-:Y:S02]  /*4110*/  FMNMX.FTZ R10, R117, R10, !PT ;  /* 0x0000000a750a7209 */ /* 0x000fe40007810000 */
[----:B------:R-:W-:Y:S02]  /*4120*/  FSEL R21, R110, -INF , P1 ;  /* 0xff8000006e157808 */ /* 0x000fe40000800000 */
        /* <DEDUP_REMOVED lines=8> */
[C---:B------:R-:W-:Y:S02]  /*41b0*/  ISETP.GT.AND P6, PT, R20.reuse, 0x28, PT ;  /* 0x000000281400780c */ /* 0x040fe40003fc4270 */
        /* <DEDUP_REMOVED lines=98> */
[----:B------:R-:W-:Y:S02]  /*47e0*/  ISETP.GT.AND P0, PT, R20, 0x89, PT ;  /* 0x000000891400780c */ /* 0x000fe40003f04270 */
[----:B------:R-:W-:-:S02]  /*47f0*/  FSEL R175, R44, -INF , P6 ;  /* 0xff8000002caf7808 */ /* 0x000fc40003000000 */
[----:B------:R-:W-:Y:S02]  /*4800*/  FMNMX.FTZ R10, R137, R10, !PT ;  /* 0x0000000a890a7209 */ /* 0x000fe40007810000 */
[----:B------:R-:W-:Y:S02]  /*4810*/  FSEL R51, R51, -INF , P5 ;  /* 0xff80000033337808 */ /* 0x000fe40002800000 */
        /* <DEDUP_REMOVED lines=15> */
[----:B------:R-:W-:-:S02]  /*4910*/  FSEL R185, R37, -INF , P2 ;  /* 0xff80000025b97808 */ /* 0x000fc40001000000 */
[----:B------:R-:W-:Y:S02]  /*4920*/  FMNMX.FTZ R10, R183, R10, !PT ;  /* 0x0000000ab70a7209 */ /* 0x000fe40007810000 */
[----:B------:R-:W-:Y:S02]  /*4930*/  ISETP.GT.AND P3, PT, R20, 0xa0, PT ;  /* 0x000000a01400780c */ /* 0x000fe40003f64270 */
[----:B------:R-:W-:Y:S02]  /*4940*/  FSEL R41, R54, -INF , P4 ;  /* 0xff80000036297808 */ /* 0x000fe40002000000 */
[----:B------:R-:W-:Y:S02]  /*4950*/  FSEL R187, R24, -INF , P3 ;  /* 0xff80000018bb7808 */ /* 0x000fe40001800000 */
[----:B------:R-:W-:Y:S02]  /*4960*/  FMNMX.FTZ R10, R185, R10, !PT ;  /* 0x0000000ab90a7209 */ /* 0x000fe40007810000 */
[----:B------:R-:W-:-:S02]  /*4970*/  ISETP.GT.AND P4, PT, R20, 0xa1, PT ;  /* 0x000000a11400780c */ /* 0x000fc40003f84270 */
[----:B------:R-:W-:Y:S02]  /*4980*/  FMNMX.FTZ R10, R187, R10, !PT ;  /* 0x0000000abb0a7209 */ /* 0x000fe40007810000 */
[----:B------:R-:W-:Y:S02]  /*4990*/  FSEL R191, R25, -INF , P4 ;  /* 0xff80000019bf7808 */ /* 0x000fe40002000000 */
[----:B------:R-:W-:Y:S02]  /*49a0*/  ISETP.GT.AND P5, PT, R20, 0xa8, PT ;  /* 0x000000a81400780c */ /* 0x000fe40003fa4270 */
[----:B------:R-:W-:Y:S02]  /*49b0*/  FMNMX.FTZ R10, R191, R10, !PT ;  /* 0x0000000abf0a7209 */ /* 0x000fe40007810000 */
[----:B------:R-:W-:Y:S02]  /*49c0*/  FSEL R189, R28, -INF , P5 ;  /* 0xff8000001cbd7808 */ /* 0x000fe40002800000 */
[----:B------:R-:W-:-:S02]  /*49d0*/  ISETP.GT.AND P6, PT, R20, 0xa9, PT ;  /* 0x000000a91400780c */ /* 0x000fc40003fc4270 */
[----:B------:R-:W-:Y:S02]  /*49e0*/  FMNMX.FTZ R10, R189, R10, !PT ;  /* 0x0000000abd0a7209 */ /* 0x000fe40007810000 */
[----:B------:R-:W-:Y:S02]  /*49f0*/  FSEL R193, R29, -INF , P6 ;  /* 0xff8000001dc17808 */ /* 0x000fe40003000000 */
[----:B------:R-:W-:Y:S02]  /*4a00*/  P2R R32, PR, RZ, 0x8 ;  /* 0x00000008ff207803 */ /* 0x000fe40000000000 */
[----:B------:R-:W-:Y:S01]  /*4a10*/  FMNMX.FTZ R24, R193, R10, !PT ;  /* 0x0000000ac1187209 */ /* 0x000fe20007810000 */
[----:B------:R-:W-:Y:S01]  /*4a20*/  IMAD.U32 R10, RZ, RZ, UR6 ;  /* 0x00000006ff0a7e24 */ /* 0x000fe2000f8e00ff */
[----:B------:R-:W-:Y:S02]  /*4a30*/  P2R R40, PR, RZ, 0x1 ;  /* 0x00000001ff287803 */ /* 0x000fe40000000000 */
[----:B------:R-:W-:Y:S01]  /*4a40*/  P2R R36, PR, RZ, 0x2 ;  /* 0x00000002ff247803 */ /* 0x000fe20000000000 */
[----:B------:R-:W1:Y:S01]  /*4a50*/  SHFL.BFLY PT, R11, R24, 0x2, 0x1f ;  /* 0x0c401f00180b7f89 */ /* 0x000e6200000e0000 */
[----:B------:R-:W-:-:S02]  /*4a60*/  P2R R33, PR, RZ, 0x4 ;  /* 0x00000004ff217803 */ /* 0x000fc40000000000 */
[C---:B------:R-:W-:Y:S02]  /*4a70*/  ISETP.GT.AND P2, PT, R20.reuse, 0x88, PT ;  /* 0x000000881400780c */ /* 0x040fe40003f44270 */
[C---:B------:R-:W-:Y:S02]  /*4a80*/  ISETP.GT.AND P1, PT, R20.reuse, 0x89, PT ;  /* 0x000000891400780c */ /* 0x040fe40003f24270 */
[----:B------:R-:W-:Y:S02]  /*4a90*/  ISETP.GT.AND P0, PT, R20, 0x90, PT ;  /* 0x000000901400780c */ /* 0x000fe40003f04270 */
[----:B------:R-:W-:Y:S02]  /*4aa0*/  FSEL R47, R47, -INF , P1 ;  /* 0xff8000002f2f7808 */ /* 0x000fe40000800000 */
[----:B------:R-:W-:Y:S02]  /*4ab0*/  FSEL R29, R34, -INF , P0 ;  /* 0xff800000221d7808 */ /* 0x000fe40000000000 */
[----:B------:R-:W-:-:S02]  /*4ac0*/  ISETP.NE.AND P0, PT, R40, RZ, PT ;  /* 0x000000ff2800720c */ /* 0x000fc40003f05270 */
[----:B------:R-:W-:Y:S02]  /*4ad0*/  ISETP.NE.AND P1, PT, R36, RZ, PT ;  /* 0x000000ff2400720c */ /* 0x000fe40003f25270 */
[----:B------:R-:W-:Y:S02]  /*4ae0*/  FSEL R35, R35, -INF , P0 ;  /* 0xff80000023237808 */ /* 0x000fe40000000000 */
[----:B------:R-:W-:Y:S02]  /*4af0*/  ISETP.NE.AND P0, PT, R114, RZ, PT ;  /* 0x000000ff7200720c */ /* 0x000fe40003f05270 */
[----:B-1----:R-:W-:-:S05]  /*4b00*/  FMNMX.FTZ R28, R24, R11, !PT ;  /* 0x0000000b181c7209 */ /* 0x002fca0007810000 */
[----:B------:R-:W1:Y:S02]  /*4b10*/  SHFL.BFLY PT, R11, R28, 0x1, 0x1f ;  /* 0x0c201f001c0b7f89 */ /* 0x000e6400000e0000 */
[----:B-1----:R-:W-:-:S04]  /*4b20*/  FMNMX.FTZ R11, R28, R11, !PT ;  /* 0x0000000b1c0b7209 */ /* 0x002fc80007810000 */
[C---:B------:R-:W-:Y:S01]  /*4b30*/  FSETP.NEU.FTZ.AND P3, PT, R11.reuse, -INF , PT ;  /* 0xff8000000b00780b */ /* 0x040fe20003f7d000 */
[----:B------:R-:W-:-:S05]  /*4b40*/  FMUL.FTZ R25, R11, R10 ;  /* 0x0000000a0b197220 */ /* 0x000fca0000410000 */
[----:B------:R-:W-:Y:S02]  /*4b50*/  FSEL R20, R25, RZ, P3 ;  /* 0x000000ff19147208 */ /* 0x000fe40001800000 */
[----:B------:R-:W-:Y:S02]  /*4b60*/  FSEL R25, R46, -INF , P2 ;  /* 0xff8000002e197808 */ /* 0x000fe40001000000 */
[----:B------:R-:W-:Y:S01]  /*4b70*/  ISETP.NE.AND P2, PT, R33, RZ, PT ;  /* 0x000000ff2100720c */ /* 0x000fe20003f45270 */
[-CC-:B------:R-:W-:Y:S01]  /*4b80*/  FFMA.FTZ R33, R14, R10.reuse, -R20.reuse ;  /* 0x0000000a0e217223 */ /* 0x180fe20000010814 */
[----:B------:R-:W-:Y:S01]  /*4b90*/  FMNMX.FTZ R14, R15, R107, !PT ;  /* 0x0000006b0f0e7209 */ /* 0x000fe20007810000 */
[-CC-:B------:R-:W-:Y:S01]  /*4ba0*/  FFMA.FTZ R178, R105, R10.reuse, -R20.reuse ;  /* 0x0000000a69b27223 */ /* 0x180fe20000010814 */
[-CC-:B------:R-:W-:Y:S01]  /*4bb0*/  FFMA.FTZ R105, R125, R10.reuse, -R20.reuse ;  /* 0x0000000a7d697223 */ /* 0x180fe20000010814 */
[--C-:B------:R-:W-:Y:S01]  /*4bc0*/  FFMA.FTZ R125, R145, R10, -R20.reuse ;  /* 0x0000000a917d7223 */ /* 0x100fe20000010814 */
[----:B------:R-:W-:Y:S01]  /*4bd0*/  FMNMX.FTZ R14, R21, R14, !PT ;  /* 0x0000000e150e7209 */ /* 0x000fe20007810000 */
[-CC-:B------:R-:W-:Y:S01]  /*4be0*/  FFMA.FTZ R176, R13, R10.reuse, -R20.reuse ;  /* 0x0000000a0db07223 */ /* 0x180fe20000010814 */
[----:B------:R-:W-:Y:S01]  /*4bf0*/  FSEL R145, R38, -INF , P1 ;  /* 0xff80000026917808 */ /* 0x000fe20000800000 */
[--C-:B------:R-:W-:Y:S01]  /*4c00*/  FFMA.FTZ R13, R135, R10, -R20.reuse ;  /* 0x0000000a870d7223 */ /* 0x100fe20000010814 */
[----:B------:R-:W-:Y:S01]  /*4c10*/  FMNMX.FTZ R14, R111, R14, !PT ;  /* 0x0000000e6f0e7209 */ /* 0x000fe20007810000 */
[-CC-:B------:R-:W-:Y:S01]  /*4c20*/  FFMA.FTZ R180, R115, R10.reuse, -R20.reuse ;  /* 0x0000000a73b47223 */ /* 0x180fe20000010814 */
[----:B------:R-:W-:Y:S01]  /*4c30*/  ISETP.NE.AND P3, PT, R32, RZ, PT ;  /* 0x000000ff2000720c */ /* 0x000fe20003f65270 */
        /* <DEDUP_REMOVED lines=18> */
[----:B------:R1:W-:Y:S01]  /*4d60*/  MUFU.EX2 R39, R13 ;  /* 0x0000000d00277308 */ /* 0x0003e20000000800 */
[----:B------:R-:W-:Y:S01]  /*4d70*/  FSEL R151, R31, -INF , P6 ;  /* 0xff8000001f977808 */ /* 0x000fe20003000000 */
[--C-:B------:R-:W-:Y:S01]  /*4d80*/  FFMA.FTZ R37, R109, R10, -R20.reuse ;  /* 0x0000000a6d257223 */ /* 0x100fe20000010814 */
[----:B------:R-:W-:Y:S01]  /*4d90*/  FMNMX.FTZ R14, R91, R14, !PT ;  /* 0x0000000e5b0e7209 */ /* 0x000fe20007810000 */
[-CC-:B------:R-:W-:Y:S01]  /*4da0*/  FFMA.FTZ R206, R123, R10.reuse, -R20.reuse ;  /* 0x0000000a7bce7223 */ /* 0x180fe20000010814 */
[-CC-:B------:R-:W-:Y:S01]  /*4db0*/  FFMA.FTZ R123, R177, R10.reuse, -R20.reuse ;  /* 0x0000000ab17b7223 */ /* 0x180fe20000010814 */
[--C-:B------:R-:W-:Y:S01]  /*4dc0*/  FFMA.FTZ R184, R133, R10, -R20.reuse ;  /* 0x0000000a85b87223 */ /* 0x100fe20000010814 */
[----:B------:R-:W-:Y:S01]  /*4dd0*/  FMNMX.FTZ R14, R81, R14, !PT ;  /* 0x0000000e510e7209 */ /* 0x000fe20007810000 */
[----:B------:R-:W-:Y:S01]  /*4de0*/  MUFU.EX2 R176, R176 ;  /* 0x000000b000b07308 */ /* 0x000fe20000000800 */
[-CC-:B------:R-:W-:Y:S01]  /*4df0*/  FFMA.FTZ R27, R121, R10.reuse, -R20.reuse ;  /* 0x0000000a791b7223 */ /* 0x180fe20000010814 */
[--C-:B------:R-:W-:Y:S01]  /*4e00*/  FFMA.FTZ R133, R153, R10, -R20.reuse ;  /* 0x0000000a99857223 */ /* 0x100fe20000010814 */
[----:B------:R-:W-:Y:S01]  /*4e10*/  FMNMX.FTZ R14, R95, R14, !PT ;  /* 0x0000000e5f0e7209 */ /* 0x000fe20007810000 */
[-CC-:B------:R-:W-:Y:S01]  /*4e20*/  FFMA.FTZ R31, R127, R10.reuse, -R20.reuse ;  /* 0x0000000a7f1f7223 */ /* 0x180fe20000010814 */
[-CC-:B------:R-:W-:Y:S01]  /*4e30*/  FFMA.FTZ R208, R131, R10.reuse, -R20.reuse ;  /* 0x0000000a83d07223 */ /* 0x180fe20000010814 */
[--C-:B------:R-:W-:Y:S01]  /*4e40*/  FFMA.FTZ R121, R137, R10, -R20.reuse ;  /* 0x0000000a89797223 */ /* 0x100fe20000010814 */
[----:B------:R-:W-:Y:S01]  /*4e50*/  FMNMX.FTZ R14, R85, R14, !PT ;  /* 0x0000000e550e7209 */ /* 0x000fe20007810000 */
[----:B------:R-:W3:Y:S01]  /*4e60*/  MUFU.EX2 R33, R33 ;  /* 0x0000002100217308 */ /* 0x000ee20000000800 */
[-CC-:B------:R-:W-:Y:S01]  /*4e70*/  FFMA.FTZ R109, R173, R10.reuse, -R20.reuse ;  /* 0x0000000aad6d7223 */ /* 0x180fe20000010814 */
[--C-:B------:R-:W-:Y:S01]  /*4e80*/  FFMA.FTZ R186, R171, R10, -R20.reuse ;  /* 0x0000000aabba7223 */ /* 0x100fe20000010814 */
[----:B------:R-:W-:Y:S01]  /*4e90*/  FMNMX.FTZ R14, R83, R14, !PT ;  /* 0x0000000e530e7209 */ /* 0x000fe20007810000 */
[-CC-:B------:R-:W-:Y:S01]  /*4ea0*/  FFMA.FTZ R188, R169, R10.reuse, -R20.reuse ;  /* 0x0000000aa9bc7223 */ /* 0x180fe20000010814 */
[-CC-:B------:R-:W-:Y:S01]  /*4eb0*/  FFMA.FTZ R190, R167, R10.reuse, -R20.reuse ;  /* 0x0000000aa7be7223 */ /* 0x180fe20000010814 */
[--C-:B------:R-:W-:Y:S01]  /*4ec0*/  FFMA.FTZ R192, R165, R10, -R20.reuse ;  /* 0x0000000aa5c07223 */ /* 0x100fe20000010814 */
[----:B------:R-:W-:Y:S01]  /*4ed0*/  FMNMX.FTZ R14, R73, R14, !PT ;  /* 0x0000000e490e7209 */ /* 0x000fe20007810000 */
[----:B------:R-:W4:Y:S01]  /*4ee0*/  MUFU.EX2 R178, R178 ;  /* 0x000000b200b27308 */ /* 0x000f220000000800 */
[-CC-:B------:R-:W-:Y:S01]  /*4ef0*/  FFMA.FTZ R194, R163, R10.reuse, -R20.reuse ;  /* 0x0000000aa3c27223 */ /* 0x180fe20000010814 */
[--C-:B------:R-:W-:Y:S01]  /*4f00*/  FFMA.FTZ R196, R161, R10, -R20.reuse ;  /* 0x0000000aa1c47223 */ /* 0x100fe20000010814 */
[----:B------:R-:W-:Y:S01]  /*4f10*/  FMNMX.FTZ R14, R87, R14, !PT ;  /* 0x0000000e570e7209 */ /* 0x000fe20007810000 */
[-CC-:B------:R-:W-:Y:S01]  /*4f20*/  FFMA.FTZ R198, R159, R10.reuse, -R20.reuse ;  /* 0x0000000a9fc67223 */ /* 0x180fe20000010814 */
[-CC-:B------:R-:W-:Y:S01]  /*4f30*/  FFMA.FTZ R200, R157, R10.reuse, -R20.reuse ;  /* 0x0000000a9dc87223 */ /* 0x180fe20000010814 */
[--C-:B------:R-:W-:Y:S01]  /*4f40*/  FFMA.FTZ R202, R155, R10, -R20.reuse ;  /* 0x0000000a9bca7223 */ /* 0x100fe20000010814 */
[----:B------:R-:W-:Y:S01]  /*4f50*/  FMNMX.FTZ R14, R77, R14, !PT ;  /* 0x0000000e4d0e7209 */ /* 0x000fe20007810000 */
[----:B------:R-:W5:Y:S01]  /*4f60*/  MUFU.EX2 R37, R37 ;  /* 0x0000002500257308 */ /* 0x000f620000000800 */
[-CC-:B------:R-:W-:Y:S01]  /*4f70*/  FFMA.FTZ R210, R175, R10.reuse, -R20.reuse ;  /* 0x0000000aafd27223 */ /* 0x180fe20000010814 */
[--C-:B------:R-:W-:Y:S01]  /*4f80*/  FFMA.FTZ R212, R179, R10, -R20.reuse ;  /* 0x0000000ab3d47223 */ /* 0x100fe20000010814 */
[----:B------:R-:W-:Y:S01]  /*4f90*/  FMNMX.FTZ R14, R75, R14, !PT ;  /* 0x0000000e4b0e7209 */ /* 0x000fe20007810000 */
[-CC-:B------:R-:W-:Y:S01]  /*4fa0*/  FFMA.FTZ R127, R181, R10.reuse, -R20.reuse ;  /* 0x0000000ab57f7223 */ /* 0x180fe20000010814 */
[-CC-:B------:R-:W-:Y:S01]  /*4fb0*/  FFMA.FTZ R214, R183, R10.reuse, -R20.reuse ;  /* 0x0000000ab7d67223 */ /* 0x180fe20000010814 */
[--C-:B------:R-:W-:Y:S01]  /*4fc0*/  FFMA.FTZ R131, R185, R10, -R20.reuse ;  /* 0x0000000ab9837223 */ /* 0x100fe20000010814 */
[----:B------:R-:W-:Y:S01]  /*4fd0*/  FMNMX.FTZ R14, R65, R14, !PT ;  /* 0x0000000e410e7209 */ /* 0x000fe20007810000 */
[----:B------:R-:W2:Y:S01]  /*4fe0*/  MUFU.EX2 R180, R180 ;  /* 0x000000b400b47308 */ /* 0x000ea20000000800 */
[-CC-:B------:R-:W-:Y:S01]  /*4ff0*/  FFMA.FTZ R216, R187, R10.reuse, -R20.reuse ;  /* 0x0000000abbd87223 */ /* 0x180fe20000010814 */
[--C-:B------:R-:W-:Y:S01]  /*5000*/  FFMA.FTZ R137, R191, R10, -R20.reuse ;  /* 0x0000000abf897223 */ /* 0x100fe20000010814 */
[----:B------:R-:W-:Y:S01]  /*5010*/  FMNMX.FTZ R14, R79, R14, !PT ;  /* 0x0000000e4f0e7209 */ /* 0x000fe20007810000 */
[-CC-:B------:R-:W-:Y:S01]  /*5020*/  FFMA.FTZ R218, R189, R10.reuse, -R20.reuse ;  /* 0x0000000abdda7223 */ /* 0x180fe20000010814 */
[----:B------:R-:W-:Y:S01]  /*5030*/  FFMA.FTZ R153, R193, R10, -R20 ;  /* 0x0000000ac1997223 */ /* 0x000fe20000010814 */
[----:B------:R-:W-:-:S02]  /*5040*/  ISETP.GE.AND P2, PT, R113, 0xb1, PT ;  /* 0x000000b17100780c */ /* 0x000fc40003f46270 */
[----:B------:R-:W-:Y:S01]  /*5050*/  FMNMX.FTZ R14, R69, R14, !PT ;  /* 0x0000000e450e7209 */ /* 0x000fe20007810000 */
[----:B------:R-:W2:Y:S03]  /*5060*/  MUFU.EX2 R101, R101 ;  /* 0x0000006500657308 */ /* 0x000ea60000000800 */
[----:B------:R-:W-:-:S04]  /*5070*/  FMNMX.FTZ R14, R67, R14, !PT ;  /* 0x0000000e430e7209 */ /* 0x000fc80007810000 */
        /* <DEDUP_REMOVED lines=10> */
[----:B------:R-:W-:Y:S03]  /*5120*/  MUFU.EX2 R109, R109 ;  /* 0x0000006d006d7308 */ /* 0x000fe60000000800 */
        /* <DEDUP_REMOVED lines=21> */
[----:B------:R-:W-:-:S05]  /*5280*/  FMNMX.FTZ R14, R151, R14, !PT ;  /* 0x0000000e970e7209 */ /* 0x000fca0007810000 */
[----:B-1----:R-:W1:Y:S01]  /*5290*/  SHFL.BFLY PT, R13, R14, 0x2, 0x1f ;  /* 0x0c401f000e0d7f89 */ /* 0x002e6200000e0000 */
[----:B------:R-:W-:Y:S08]  /*52a0*/  MUFU.EX2 R125, R125 ;  /* 0x0000007d007d7308 */ /* 0x000ff00000000800 */
[----:B------:R-:W-:Y:S08]  /*52b0*/  MUFU.EX2 R194, R194 ;  /* 0x000000c200c27308 */ /* 0x000ff00000000800 */
[----:B------:R-:W-:Y:S01]  /*52c0*/  MUFU.EX2 R133, R133 ;  /* 0x0000008500857308 */ /* 0x000fe20000000800 */
[----:B-1----:R-:W-:-:S07]  /*52d0*/  FMNMX.FTZ R24, R14, R13, !PT ;  /* 0x0000000d0e187209 */ /* 0x002fce0007810000 */
[----:B------:R-:W-:Y:S01]  /*52e0*/  MUFU.EX2 R196, R196 ;  /* 0x000000c400c47308 */ /* 0x000fe20000000800 */
[----:B------:R-:W1:Y:S07]  /*52f0*/  SHFL.BFLY PT, R13, R24, 0x1, 0x1f ;  /* 0x0c201f00180d7f89 */ /* 0x000e6e00000e0000 */
        /* <DEDUP_REMOVED lines=8> */
[----:B------:R-:W-:-:S03]  /*5380*/  ISETP.NE.AND P1, PT, R22, RZ, PT ;  /* 0x000000ff1600720c */ /* 0x000fc60003f25270 */
[----:B------:R-:W-:Y:S01]  /*5390*/  MUFU.EX2 R143, R143 ;  /* 0x0000008f008f7308 */ /* 0x000fe20000000800 */
[-CC-:B------:R-:W-:Y:S01]  /*53a0*/  FFMA.FTZ R177, R15, R10.reuse, -R14.reuse ;  /* 0x0000000a0fb17223 */ /* 0x180fe2000001080e */
[----:B---3--:R-:W-:Y:S01]  /*53b0*/  FADD.FTZ R15, R176, R33 ;  /* 0x00000021b00f7221 */ /* 0x008fe20000010000 */
[-CC-:B------:R-:W-:Y:S01]  /*53c0*/  FFMA.FTZ R20, R107, R10.reuse, -R14.reuse ;  /* 0x0000000a6b147223 */ /* 0x180fe2000001080e */
[-CC-:B------:R-:W-:Y:S01]  /*53d0*/  FFMA.FTZ R179, R21, R10.reuse, -R14.reuse ;  /* 0x0000000a15b37223 */ /* 0x180fe2000001080e */
[-CC-:B------:R-:W-:Y:S01]  /*53e0*/  FFMA.FTZ R24, R111, R10.reuse, -R14.reuse ;  /* 0x0000000a6f187223 */ /* 0x180fe2000001080e */
[----:B----4-:R-:W-:Y:S01]  /*53f0*/  FADD.FTZ R44, R178, R15 ;  /* 0x0000000fb22c7221 */ /* 0x010fe20000010000 */
[-CC-:B------:R-:W-:Y:S01]  /*5400*/  FFMA.FTZ R181, R97, R10.reuse, -R14.reuse ;  /* 0x0000000a61b57223 */ /* 0x180fe2000001080e */
[----:B------:R-:W-:Y:S01]  /*5410*/  MUFU.EX2 R177, R177 ;  /* 0x000000b100b17308 */ /* 0x000fe20000000800 */
[-C--:B------:R-:W-:Y:S01]  /*5420*/  FFMA.FTZ R26, R99, R10.reuse, -R14 ;  /* 0x0000000a631a7223 */ /* 0x080fe2000001080e */
[----:B-----5:R-:W-:Y:S01]  /*5430*/  FADD.FTZ R15, R37, R44 ;  /* 0x0000002c250f7221 */ /* 0x020fe20000010000 */
[-CC-:B------:R-:W-:Y:S01]  /*5440*/  FFMA.FTZ R183, R89, R10.reuse, -R14.reuse ;  /* 0x0000000a59b77223 */ /* 0x180fe2000001080e */
[-CC-:B------:R-:W-:Y:S01]  /*5450*/  FFMA.FTZ R28, R103, R10.reuse, -R14.reuse ;  /* 0x0000000a671c7223 */ /* 0x180fe2000001080e */
[-CC-:B------:R-:W-:Y:S01]  /*5460*/  FFMA.FTZ R185, R93, R10.reuse, -R14.reuse ;  /* 0x0000000a5db97223 */ /* 0x180fe2000001080e */
[----:B--2---:R-:W-:Y:S01]  /*5470*/  FADD.FTZ R44, R180, R15 ;  /* 0x0000000fb42c7221 */ /* 0x004fe20000010000 */
[-CC-:B------:R-:W-:Y:S01]  /*5480*/  FFMA.FTZ R30, R91, R10.reuse, -R14.reuse ;  /* 0x0000000a5b1e7223 */ /* 0x180fe2000001080e */
[----:B------:R-:W1:Y:S01]  /*5490*/  MUFU.EX2 R20, R20 ;  /* 0x0000001400147308 */ /* 0x000e620000000800 */
[-C--:B------:R-:W-:Y:S01]  /*54a0*/  FFMA.FTZ R187, R81, R10.reuse, -R14 ;  /* 0x0000000a51bb7223 */ /* 0x080fe2000001080e */
[----:B------:R-:W-:Y:S01]  /*54b0*/  FADD.FTZ R15, R101, R44 ;  /* 0x0000002c650f7221 */ /* 0x000fe20000010000 */
[-CC-:B------:R-:W-:Y:S01]  /*54c0*/  FFMA.FTZ R32, R95, R10.reuse, -R14.reuse ;  /* 0x0000000a5f207223 */ /* 0x180fe2000001080e */
[-CC-:B------:R-:W-:Y:S01]  /*54d0*/  FFMA.FTZ R189, R85, R10.reuse, -R14.reuse ;  /* 0x0000000a55bd7223 */ /* 0x180fe2000001080e */
[-CC-:B------:R-:W-:Y:S01]  /*54e0*/  FFMA.FTZ R34, R83, R10.reuse, -R14.reuse ;  /* 0x0000000a53227223 */ /* 0x180fe2000001080e */
[----:B------:R-:W-:Y:S01]  /*54f0*/  FADD.FTZ R46, R182, R15 ;  /* 0x0000000fb62e7221 */ /* 0x000fe20000010000 */
[-CC-:B------:R-:W-:Y:S01]  /*5500*/  FFMA.FTZ R191, R73, R10.reuse, -R14.reuse ;  /* 0x0000000a49bf7223 */ /* 0x180fe2000001080e */
[----:B------:R-:W2:Y:S01]  /*5510*/  MUFU.EX2 R179, R179 ;  /* 0x000000b300b37308 */ /* 0x000ea20000000800 */
[----:B------:R-:W-:Y:S01]  /*5520*/  FFMA.FTZ R36, R87, R10, -R14 ;  /* 0x0000000a57247223 */ /* 0x000fe2000001080e */
[----:B------:R-:W-:Y:S01]  /*5530*/  FADD.FTZ R15, R105, R46 ;  /* 0x0000002e690f7221 */ /* 0x000fe20000010000 */
[----:B------:R-:W-:-:S02]  /*5540*/  @P1 VIADD R12, R12, 0x34840 ;  /* 0x000348400c0c1836 */ /* 0x000fc40000000000 */
[-CC-:B------:R-:W-:Y:S01]  /*5550*/  FFMA.FTZ R193, R77, R10.reuse, -R14.reuse ;  /* 0x0000000a4dc17223 */ /* 0x180fe2000001080e */
[-CC-:B------:R-:W-:Y:S01]  /*5560*/  FFMA.FTZ R38, R75, R10.reuse, -R14.reuse ;  /* 0x0000000a4b267223 */ /* 0x180fe2000001080e */
[----:B------:R-:W-:Y:S01]  /*5570*/  FADD.FTZ R46, R184, R15 ;  /* 0x0000000fb82e7221 */ /* 0x000fe20000010000 */
        /* <DEDUP_REMOVED lines=8> */
[-C--:B------:R-:W-:Y:S01]  /*5600*/  FFMA.FTZ R199, R57, R10.reuse, -R14 ;  /* 0x0000000a39c77223 */ /* 0x080fe2000001080e */
[----:B------:R-:W1:Y:S01]  /*5610*/  MUFU.EX2 R181, R181 ;  /* 0x000000b500b57308 */ /* 0x000e620000000800 */
[----:B--2---:R-:W-:Y:S01]  /*5620*/  FADD.FTZ R15, R179, R48 ;  /* 0x00000030b30f7221 */ /* 0x004fe20000010000 */
[----:B------:R-:W-:Y:S01]  /*5630*/  FADD.FTZ R21, R115, R50 ;  /* 0x0000003273157221 */ /* 0x000fe20000010000 */
[-CC-:B------:R-:W-:Y:S01]  /*5640*/  FFMA.FTZ R44, R71, R10.reuse, -R14.reuse ;  /* 0x0000000a472c7223 */ /* 0x180fe2000001080e */
[-CC-:B------:R-:W-:Y:S01]  /*5650*/  FFMA.FTZ R201, R61, R10.reuse, -R14.reuse ;  /* 0x0000000a3dc97223 */ /* 0x180fe2000001080e */
[-CC-:B------:R-:W-:Y:S01]  /*5660*/  FFMA.FTZ R46, R59, R10.reuse, -R14.reuse ;  /* 0x0000000a3b2e7223 */ /* 0x180fe2000001080e */
[-CC-:B------:R-:W-:Y:S01]  /*5670*/  FFMA.FTZ R203, R49, R10.reuse, -R14.reuse ;  /* 0x0000000a31cb7223 */ /* 0x180fe2000001080e */
[-CC-:B------:R-:W-:Y:S01]  /*5680*/  FFMA.FTZ R205, R53, R10.reuse, -R14.reuse ;  /* 0x0000000a35cd7223 */ /* 0x180fe2000001080e */
[----:B------:R-:W2:Y:S01]  /*5690*/  MUFU.EX2 R26, R26 ;  /* 0x0000001a001a7308 */ /* 0x000ea20000000800 */
[----:B---3--:R-:W-:Y:S01]  /*56a0*/  FADD.FTZ R48, R24, R15 ;  /* 0x0000000f18307221 */ /* 0x008fe20000010000 */
[-CC-:B------:R-:W-:Y:S01]  /*56b0*/  FFMA.FTZ R51, R51, R10.reuse, -R14.reuse ;  /* 0x0000000a33337223 */ /* 0x180fe2000001080e */
[-CC-:B------:R-:W-:Y:S01]  /*56c0*/  FFMA.FTZ R41, R41, R10.reuse, -R14.reuse ;  /* 0x0000000a29297223 */ /* 0x180fe2000001080e */
[-CC-:B------:R-:W-:Y:S01]  /*56d0*/  FFMA.FTZ R55, R55, R10.reuse, -R14.reuse ;  /* 0x0000000a37377223 */ /* 0x180fe2000001080e */
[-CC-:B------:R-:W-:Y:S01]  /*56e0*/  FFMA.FTZ R45, R45, R10.reuse, -R14.reuse ;  /* 0x0000000a2d2d7223 */ /* 0x180fe2000001080e */
[-CC-:B------:R-:W-:Y:S01]  /*56f0*/  FFMA.FTZ R43, R43, R10.reuse, -R14.reuse ;  /* 0x0000000a2b2b7223 */ /* 0x180fe2000001080e */
[-C--:B------:R-:W-:Y:S01]  /*5700*/  FFMA.FTZ R25, R25, R10.reuse, -R14 ;  /* 0x0000000a19197223 */ /* 0x080fe2000001080e */
[----:B------:R-:W3:Y:S01]  /*5710*/  MUFU.EX2 R183, R183 ;  /* 0x000000b700b77308 */ /* 0x000ee20000000800 */
[----:B-1----:R-:W-:Y:S01]  /*5720*/  FADD.FTZ R15, R181, R48 ;  /* 0x00000030b50f7221 */ /* 0x002fe20000010000 */
[----:B------:R-:W-:Y:S01]  /*5730*/  FADD.FTZ R48, R188, R21 ;  /* 0x00000015bc307221 */ /* 0x000fe20000010000 */
[-CC-:B------:R-:W-:Y:S01]  /*5740*/  FFMA.FTZ R47, R47, R10.reuse, -R14.reuse ;  /* 0x0000000a2f2f7223 */ /* 0x180fe2000001080e */
[-CC-:B------:R-:W-:Y:S01]  /*5750*/  FFMA.FTZ R29, R29, R10.reuse, -R14.reuse ;  /* 0x0000000a1d1d7223 */ /* 0x180fe2000001080e */
[-C--:B------:R-:W-:Y:S01]  /*5760*/  FFMA.FTZ R35, R35, R10.reuse, -R14 ;  /* 0x0000000a23237223 */ /* 0x080fe2000001080e */
[----:B------:R-:W-:Y:S01]  /*5770*/  FADD.FTZ R21, R117, R48 ;  /* 0x0000003075157221 */ /* 0x000fe20000010000 */
[-CC-:B------:R-:W-:Y:S01]  /*5780*/  FFMA.FTZ R48, R63, R10.reuse, -R14.reuse ;  /* 0x0000000a3f307223 */ /* 0x180fe2000001080e */
[----:B------:R-:W1:Y:S01]  /*5790*/  MUFU.EX2 R28, R28 ;  /* 0x0000001c001c7308 */ /* 0x000e620000000800 */
[----:B--2---:R-:W-:Y:S01]  /*57a0*/  FADD.FTZ R50, R26, R15 ;  /* 0x0000000f1a327221 */ /* 0x004fe20000010000 */
[----:B------:R-:W-:Y:S01]  /*57b0*/  FADD.FTZ R52, R190, R21 ;  /* 0x00000015be347221 */ /* 0x000fe20000010000 */
[-CC-:B------:R-:W-:Y:S01]  /*57c0*/  FFMA.FTZ R145, R145, R10.reuse, -R14.reuse ;  /* 0x0000000a91917223 */ /* 0x180fe2000001080e */
[-CC-:B------:R-:W-:Y:S01]  /*57d0*/  FFMA.FTZ R135, R135, R10.reuse, -R14.reuse ;  /* 0x0000000a87877223 */ /* 0x180fe2000001080e */
[-C--:B------:R-:W-:Y:S01]  /*57e0*/  FFMA.FTZ R147, R147, R10.reuse, -R14 ;  /* 0x0000000a93937223 */ /* 0x080fe2000001080e */
[----:B------:R-:W-:Y:S01]  /*57f0*/  FADD.FTZ R21, R119, R52 ;  /* 0x0000003477157221 */ /* 0x000fe20000010000 */
[-C--:B------:R-:W-:Y:S01]  /*5800*/  FFMA.FTZ R129, R129, R10.reuse, -R14 ;  /* 0x0000000a81817223 */ /* 0x080fe2000001080e */
[----:B------:R-:W2:Y:S01]  /*5810*/  MUFU.EX2 R185, R185 ;  /* 0x000000b900b97308 */ /* 0x000ea20000000800 */
[----:B---3--:R-:W-:Y:S01]  /*5820*/  FADD.FTZ R15, R183, R50 ;  /* 0x00000032b70f7221 */ /* 0x008fe20000010000 */
[----:B------:R-:W-:Y:S01]  /*5830*/  FADD.FTZ R52, R192, R21 ;  /* 0x00000015c0347221 */ /* 0x000fe20000010000 */
[-CC-:B------:R-:W-:Y:S01]  /*5840*/  FFMA.FTZ R149, R149, R10.reuse, -R14.reuse ;  /* 0x0000000a95957223 */ /* 0x180fe2000001080e */
[----:B------:R-:W-:Y:S01]  /*5850*/  FFMA.FTZ R151, R151, R10, -R14 ;  /* 0x0000000a97977223 */ /* 0x000fe2000001080e */
[----:B------:R-:W-:-:S02]  /*5860*/  F2FP.F16.F32.PACK_AB R177, R20, R177 ;  /* 0x000000b114b1723e */ /* 0x000fc400000000ff */
[----:B------:R-:W-:Y:S02]  /*5870*/  CS2R R86, SRZ ;  /* 0x0000000000567805 */ /* 0x000fe4000001ff00 */
[----:B------:R-:W-:Y:S01]  /*5880*/  F2FP.F16.F32.PACK_AB R179, R24, R179 ;  /* 0x000000b318b3723e */ /* 0x000fe200000000ff */
[----:B------:R-:W3:Y:S01]  /*5890*/  MUFU.EX2 R30, R30 ;  /* 0x0000001e001e7308 */ /* 0x000ee20000000800 */
[----:B-1----:R-:W-:Y:S01]  /*58a0*/  FADD.FTZ R50, R28, R15 ;  /* 0x0000000f1c327221 */ /* 0x002fe20000010000 */
[----:B------:R-:W-:Y:S02]  /*58b0*/  F2FP.F16.F32.PACK_AB R176, R33, R176 ;  /* 0x000000b021b0723e */ /* 0x000fe400000000ff */
[----:B------:R-:W-:Y:S02]  /*58c0*/  CS2R R84, SRZ ;  /* 0x0000000000547805 */ /* 0x000fe4000001ff00 */
[----:B------:R-:W-:Y:S02]  /*58d0*/  F2FP.F16.F32.PACK_AB R178, R37, R178 ;  /* 0x000000b225b2723e */ /* 0x000fe400000000ff */
[----:B------:R-:W-:-:S02]  /*58e0*/  CS2R R82, SRZ ;  /* 0x0000000000527805 */ /* 0x000fc4000001ff00 */
[----:B------:R-:W-:Y:S02]  /*58f0*/  F2FP.F16.F32.PACK_AB R181, R26, R181 ;  /* 0x000000b51ab5723e */ /* 0x000fe400000000ff */
[----:B------:R-:W-:Y:S01]  /*5900*/  CS2R R80, SRZ ;  /* 0x0000000000507805 */ /* 0x000fe2000001ff00 */
[----:B------:R-:W1:Y:S01]  /*5910*/  MUFU.EX2 R187, R187 ;  /* 0x000000bb00bb7308 */ /* 0x000e620000000800 */
[----:B--2---:R-:W-:Y:S01]  /*5920*/  FADD.FTZ R15, R185, R50 ;  /* 0x00000032b90f7221 */ /* 0x004fe20000010000 */
[----:B------:R-:W-:Y:S02]  /*5930*/  F2FP.F16.F32.PACK_AB R183, R28, R183 ;  /* 0x000000b71cb7723e */ /* 0x000fe400000000ff */
[----:B------:R-:W-:Y:S02]  /*5940*/  CS2R R78, SRZ ;  /* 0x00000000004e7805 */ /* 0x000fe4000001ff00 */
[----:B------:R-:W-:Y:S02]  /*5950*/  F2FP.F16.F32.PACK_AB R180, R101, R180 ;  /* 0x000000b465b4723e */ /* 0x000fe400000000ff */
[----:B------:R-:W-:-:S02]  /*5960*/  CS2R R76, SRZ ;  /* 0x00000000004c7805 */ /* 0x000fc4000001ff00 */
[----:B------:R-:W-:Y:S02]  /*5970*/  F2FP.F16.F32.PACK_AB R182, R105, R182 ;  /* 0x000000b669b6723e */ /* 0x000fe400000000ff */
[----:B------:R-:W-:Y:S01]  /*5980*/  CS2R R74, SRZ ;  /* 0x00000000004a7805 */ /* 0x000fe2000001ff00 */
[----:B------:R-:W2:Y:S01]  /*5990*/  MUFU.EX2 R32, R32 ;  /* 0x0000002000207308 */ /* 0x000ea20000000800 */
[C---:B---3--:R-:W-:Y:S01]  /*59a0*/  FADD.FTZ R50, R30.reuse, R15 ;  /* 0x0000000f1e327221 */ /* 0x048fe20000010000 */
[----:B------:R-:W-:Y:S01]  /*59b0*/  FADD.FTZ R15, R125, R52 ;  /* 0x000000347d0f7221 */ /* 0x000fe20000010000 */
[----:B------:R-:W-:Y:S02]  /*59c0*/  F2FP.F16.F32.PACK_AB R185, R30, R185 ;  /* 0x000000b91eb9723e */ /* 0x000fe400000000ff */
[----:B------:R-:W-:Y:S02]  /*59d0*/  CS2R R72, SRZ ;  /* 0x0000000000487805 */ /* 0x000fe4000001ff00 */
[----:B------:R-:W-:Y:S01]  /*59e0*/  F2FP.F16.F32.PACK_AB R184, R109, R184 ;  /* 0x000000b86db8723e */ /* 0x000fe200000000ff */
[----:B------:R-:W-:Y:S01]  /*59f0*/  FADD.FTZ R52, R194, R15 ;  /* 0x0000000fc2347221 */ /* 0x000fe20000010000 */
[----:B------:R-:W-:Y:S01]  /*5a00*/  @P1 PRMT R15, R116, 0x654, R12 ;  /* 0x00000654740f1816 */ /* 0x000fe2000000000c */
[----:B------:R-:W3:Y:S01]  /*5a10*/  MUFU.EX2 R189, R189 ;  /* 0x000000bd00bd7308 */ /* 0x000ee20000000800 */
[----:B-1----:R-:W-:Y:S01]  /*5a20*/  FADD.FTZ R21, R187, R50 ;  /* 0x00000032bb157221 */ /* 0x002fe20000010000 */
[----:B------:R-:W-:Y:S01]  /*5a30*/  F2FP.F16.F32.PACK_AB R186, R115, R186 ;  /* 0x000000ba73ba723e */ /* 0x000fe200000000ff */
[----:B------:R3:W-:Y:S01]  /*5a40*/  @P1 SYNCS.ARRIVE.TRANS64.RED.A1T0 RZ, [R15+URZ], RZ ;  /* 0x000000ff0fff19a7 */ /* 0x0007e2000810043f */
[----:B------:R-:W-:-:S02]  /*5a50*/  F2FP.F16.F32.PACK_AB R188, R117, R188 ;  /* 0x000000bc75bc723e */ /* 0x000fc400000000ff */
[----:B------:R-:W-:Y:S02]  /*5a60*/  CS2R R70, SRZ ;  /* 0x0000000000467805 */ /* 0x000fe4000001ff00 */
[----:B------:R-:W-:Y:S02]  /*5a70*/  F2FP.F16.F32.PACK_AB R190, R119, R190 ;  /* 0x000000be77be723e */ /* 0x000fe400000000ff */
[----:B------:R-:W-:Y:S01]  /*5a80*/  CS2R R68, SRZ ;  /* 0x0000000000447805 */ /* 0x000fe2000001ff00 */
[----:B------:R-:W1:Y:S01]  /*5a90*/  MUFU.EX2 R34, R34 ;  /* 0x0000002200227308 */ /* 0x000e620000000800 */
[C---:B--2---:R-:W-:Y:S01]  /*5aa0*/  FADD.FTZ R50, R32.reuse, R21 ;  /* 0x0000001520327221 */ /* 0x044fe20000010000 */
[----:B------:R-:W-:Y:S01]  /*5ab0*/  FADD.FTZ R21, R133, R52 ;  /* 0x0000003485157221 */ /* 0x000fe20000010000 */
[----:B------:R-:W-:Y:S02]  /*5ac0*/  F2FP.F16.F32.PACK_AB R187, R32, R187 ;  /* 0x000000bb20bb723e */ /* 0x000fe400000000ff */
[----:B------:R-:W-:-:S02]  /*5ad0*/  CS2R R66, SRZ ;  /* 0x0000000000427805 */ /* 0x000fc4000001ff00 */
[----:B------:R-:W-:Y:S01]  /*5ae0*/  F2FP.F16.F32.PACK_AB R192, R125, R192 ;  /* 0x000000c07dc0723e */ /* 0x000fe200000000ff */
[----:B------:R-:W-:Y:S01]  /*5af0*/  FADD.FTZ R52, R196, R21 ;  /* 0x00000015c4347221 */ /* 0x000fe20000010000 */
[----:B------:R-:W-:Y:S01]  /*5b00*/  F2FP.F16.F32.PACK_AB R194, R133, R194 ;  /* 0x000000c285c2723e */ /* 0x000fe200000000ff */
[----:B------:R-:W2:Y:S01]  /*5b10*/  MUFU.EX2 R191, R191 ;  /* 0x000000bf00bf7308 */ /* 0x000ea20000000800 */
[----:B---3--:R-:W-:Y:S01]  /*5b20*/  FADD.FTZ R15, R189, R50 ;  /* 0x00000032bd0f7221 */ /* 0x008fe20000010000 */
[C---:B------:R-:W-:Y:S01]  /*5b30*/  FADD.FTZ R21, R139.reuse, R52 ;  /* 0x000000348b157221 */ /* 0x040fe20000010000 */
[----:B------:R-:W-:Y:S02]  /*5b40*/  F2FP.F16.F32.PACK_AB R196, R139, R196 ;  /* 0x000000c48bc4723e */ /* 0x000fe400000000ff */
[----:B------:R-:W-:Y:S02]  /*5b50*/  CS2R R64, SRZ ;  /* 0x0000000000407805 */ /* 0x000fe4000001ff00 */
[----:B------:R-:W-:Y:S01]  /*5b60*/  CS2R R32, SRZ ;  /* 0x0000000000207805 */ /* 0x000fe2000001ff00 */
[----:B------:R-:W-:Y:S01]  /*5b70*/  FADD.FTZ R54, R198, R21 ;  /* 0x00000015c6367221 */ /* 0x000fe20000010000 */
[C---:B------:R-:W-:Y:S01]  /*5b80*/  F2FP.F16.F32.PACK_AB R198, R141.reuse, R198 ;  /* 0x000000c68dc6723e */ /* 0x040fe200000000ff */
[----:B------:R-:W3:Y:S01]  /*5b90*/  MUFU.EX2 R36, R36 ;  /* 0x0000002400247308 */ /* 0x000ee20000000800 */
[C---:B-1----:R-:W-:Y:S01]  /*5ba0*/  FADD.FTZ R50, R34.reuse, R15 ;  /* 0x0000000f22327221 */ /* 0x042fe20000010000 */
[----:B------:R-:W-:Y:S01]  /*5bb0*/  FADD.FTZ R21, R141, R54 ;  /* 0x000000368d157221 */ /* 0x000fe20000010000 */
[----:B------:R-:W-:-:S03]  /*5bc0*/  F2FP.F16.F32.PACK_AB R189, R34, R189 ;  /* 0x000000bd22bd723e */ /* 0x000fc600000000ff */
[----:B------:R-:W-:Y:S01]  /*5bd0*/  FADD.FTZ R54, R200, R21 ;  /* 0x00000015c8367221 */ /* 0x000fe20000010000 */
[----:B------:R-:W-:Y:S01]  /*5be0*/  F2FP.F16.F32.PACK_AB R200, R143, R200 ;  /* 0x000000c88fc8723e */ /* 0x000fe200000000ff */
[----:B------:R-:W1:Y:S01]  /*5bf0*/  MUFU.EX2 R193, R193 ;  /* 0x000000c100c17308 */ /* 0x000e620000000800 */
[----:B--2---:R-:W-:Y:S01]  /*5c00*/  FADD.FTZ R15, R191, R50 ;  /* 0x00000032bf0f7221 */ /* 0x004fe20000010000 */
[----:B------:R-:W-:-:S06]  /*5c10*/  FADD.FTZ R21, R143, R54 ;  /* 0x000000368f157221 */ /* 0x000fcc0000010000 */
[----:B------:R-:W2:Y:S01]  /*5c20*/  MUFU.EX2 R38, R38 ;  /* 0x0000002600267308 */ /* 0x000ea20000000800 */
[C---:B---3--:R-:W-:Y:S01]  /*5c30*/  FADD.FTZ R52, R36.reuse, R15 ;  /* 0x0000000f24347221 */ /* 0x048fe20000010000 */
[----:B------:R-:W-:Y:S02]  /*5c40*/  F2FP.F16.F32.PACK_AB R191, R36, R191 ;  /* 0x000000bf24bf723e */ /* 0x000fe400000000ff */
[----:B------:R-:W-:-:S04]  /*5c50*/  CS2R R36, SRZ ;  /* 0x0000000000247805 */ /* 0x000fc8000001ff00 */
[----:B------:R-:W3:Y:S01]  /*5c60*/  MUFU.EX2 R195, R195 ;  /* 0x000000c300c37308 */ /* 0x000ee20000000800 */
[----:B-1----:R-:W-:-:S07]  /*5c70*/  FADD.FTZ R15, R193, R52 ;  /* 0x00000034c10f7221 */ /* 0x002fce0000010000 */
[----:B------:R-:W1:Y:S01]  /*5c80*/  MUFU.EX2 R40, R40 ;  /* 0x0000002800287308 */ /* 0x000e620000000800 */
[C---:B--2---:R-:W-:Y:S01]  /*5c90*/  FADD.FTZ R52, R38.reuse, R15 ;  /* 0x0000000f26347221 */ /* 0x044fe20000010000 */
[----:B------:R-:W-:-:S06]  /*5ca0*/  F2FP.F16.F32.PACK_AB R193, R38, R193 ;  /* 0x000000c126c1723e */ /* 0x000fcc00000000ff */
[----:B------:R-:W2:Y:S01]  /*5cb0*/  MUFU.EX2 R197, R197 ;  /* 0x000000c500c57308 */ /* 0x000ea20000000800 */
[----:B---3--:R-:W-:-:S07]  /*5cc0*/  FADD.FTZ R15, R195, R52 ;  /* 0x00000034c30f7221 */ /* 0x008fce0000010000 */
[----:B------:R-:W3:Y:S01]  /*5cd0*/  MUFU.EX2 R42, R42 ;  /* 0x0000002a002a7308 */ /* 0x000ee20000000800 */
[C---:B-1----:R-:W-:Y:S01]  /*5ce0*/  FADD.FTZ R54, R40.reuse, R15 ;  /* 0x0000000f28367221 */ /* 0x042fe20000010000 */
[----:B------:R-:W-:-:S06]  /*5cf0*/  F2FP.F16.F32.PACK_AB R195, R40, R195 ;  /* 0x000000c328c3723e */ /* 0x000fcc00000000ff */
[----:B------:R-:W1:Y:S01]  /*5d00*/  MUFU.EX2 R202, R202 ;  /* 0x000000ca00ca7308 */ /* 0x000e620000000800 */
[----:B--2---:R-:W-:-:S07]  /*5d10*/  FADD.FTZ R15, R197, R54 ;  /* 0x00000036c50f7221 */ /* 0x004fce0000010000 */
[----:B------:R-:W2:Y:S01]  /*5d20*/  MUFU.EX2 R199, R199 ;  /* 0x000000c700c77308 */ /* 0x000ea20000000800 */
[C---:B---3--:R-:W-:Y:S01]  /*5d30*/  FADD.FTZ R14, R42.reuse, R15 ;  /* 0x0000000f2a0e7221 */ /* 0x048fe20000010000 */
[----:B------:R-:W-:-:S06]  /*5d40*/  F2FP.F16.F32.PACK_AB R197, R42, R197 ;  /* 0x000000c52ac5723e */ /* 0x000fcc00000000ff */
[----:B------:R-:W3:Y:S01]  /*5d50*/  MUFU.EX2 R44, R44 ;  /* 0x0000002c002c7308 */ /* 0x000ee20000000800 */
[----:B-1----:R-:W-:Y:S01]  /*5d60*/  FADD.FTZ R56, R202, R21 ;  /* 0x00000015ca387221 */ /* 0x002fe20000010000 */
[----:B------:R-:W-:-:S03]  /*5d70*/  F2FP.F16.F32.PACK_AB R202, R39, R202 ;  /* 0x000000ca27ca723e */ /* 0x000fc600000000ff */
[----:B------:R-:W-:Y:S01]  /*5d80*/  FADD.FTZ R21, R39, R56 ;  /* 0x0000003827157221 */ /* 0x000fe20000010000 */
[----:B------:R-:W-:Y:S02]  /*5d90*/  CS2R R38, SRZ ;  /* 0x0000000000267805 */ /* 0x000fe4000001ff00 */
[----:B------:R-:W1:Y:S01]  /*5da0*/  MUFU.EX2 R204, R204 ;  /* 0x000000cc00cc7308 */ /* 0x000e620000000800 */
[----:B--2---:R-:W-:-:S07]  /*5db0*/  FADD.FTZ R15, R199, R14 ;  /* 0x0000000ec70f7221 */ /* 0x004fce0000010000 */
[----:B------:R-:W2:Y:S01]  /*5dc0*/  MUFU.EX2 R201, R201 ;  /* 0x000000c900c97308 */ /* 0x000ea20000000800 */
[C---:B---3--:R-:W-:Y:S01]  /*5dd0*/  FADD.FTZ R14, R44.reuse, R15 ;  /* 0x0000000f2c0e7221 */ /* 0x048fe20000010000 */
[----:B------:R-:W-:-:S06]  /*5de0*/  F2FP.F16.F32.PACK_AB R199, R44, R199 ;  /* 0x000000c72cc7723e */ /* 0x000fcc00000000ff */
[----:B------:R-:W3:Y:S01]  /*5df0*/  MUFU.EX2 R27, R27 ;  /* 0x0000001b001b7308 */ /* 0x000ee20000000800 */
[----:B-1----:R-:W-:-:S07]  /*5e00*/  FADD.FTZ R54, R204, R21 ;  /* 0x00000015cc367221 */ /* 0x002fce0000010000 */
[----:B------:R-:W1:Y:S01]  /*5e10*/  MUFU.EX2 R46, R46 ;  /* 0x0000002e002e7308 */ /* 0x000e620000000800 */
[----:B--2---:R-:W-:-:S07]  /*5e20*/  FADD.FTZ R15, R201, R14 ;  /* 0x0000000ec90f7221 */ /* 0x004fce0000010000 */
[----:B------:R-:W2:Y:S01]  /*5e30*/  MUFU.EX2 R206, R206 ;  /* 0x000000ce00ce7308 */ /* 0x000ea20000000800 */
[C---:B---3--:R-:W-:Y:S01]  /*5e40*/  FADD.FTZ R21, R27.reuse, R54 ;  /* 0x000000361b157221 */ /* 0x048fe20000010000 */
[----:B------:R-:W-:Y:S02]  /*5e50*/  F2FP.F16.F32.PACK_AB R204, R27, R204 ;  /* 0x000000cc1bcc723e */ /* 0x000fe400000000ff */
[----:B------:R-:W-:-:S04]  /*5e60*/  CS2R R26, SRZ ;  /* 0x00000000001a7805 */ /* 0x000fc8000001ff00 */
[----:B------:R-:W3:Y:S01]  /*5e70*/  MUFU.EX2 R203, R203 ;  /* 0x000000cb00cb7308 */ /* 0x000ee20000000800 */
[C---:B-1----:R-:W-:Y:S01]  /*5e80*/  FADD.FTZ R14, R46.reuse, R15 ;  /* 0x0000000f2e0e7221 */ /* 0x042fe20000010000 */
[----:B------:R-:W-:-:S06]  /*5e90*/  F2FP.F16.F32.PACK_AB R201, R46, R201 ;  /* 0x000000c92ec9723e */ /* 0x000fcc00000000ff */
[----:B------:R-:W1:Y:S01]  /*5ea0*/  MUFU.EX2 R31, R31 ;  /* 0x0000001f001f7308 */ /* 0x000e620000000800 */
[----:B--2---:R-:W-:-:S07]  /*5eb0*/  FADD.FTZ R56, R206, R21 ;  /* 0x00000015ce387221 */ /* 0x004fce0000010000 */
[----:B------:R-:W2:Y:S01]  /*5ec0*/  MUFU.EX2 R48, R48 ;  /* 0x0000003000307308 */ /* 0x000ea20000000800 */
[----:B---3--:R-:W-:-:S07]  /*5ed0*/  FADD.FTZ R15, R203, R14 ;  /* 0x0000000ecb0f7221 */ /* 0x008fce0000010000 */
[----:B------:R-:W3:Y:S01]  /*5ee0*/  MUFU.EX2 R208, R208 ;  /* 0x000000d000d07308 */ /* 0x000ee20000000800 */
[C---:B-1----:R-:W-:Y:S01]  /*5ef0*/  FADD.FTZ R21, R31.reuse, R56 ;  /* 0x000000381f157221 */ /* 0x042fe20000010000 */
[----:B------:R-:W-:Y:S02]  /*5f00*/  F2FP.F16.F32.PACK_AB R206, R31, R206 ;  /* 0x000000ce1fce723e */ /* 0x000fe400000000ff */
[----:B------:R-:W-:-:S04]  /*5f10*/  CS2R R30, SRZ ;  /* 0x00000000001e7805 */ /* 0x000fc8000001ff00 */
[----:B------:R-:W1:Y:S01]  /*5f20*/  MUFU.EX2 R205, R205 ;  /* 0x000000cd00cd7308 */ /* 0x000e620000000800 */
[C---:B--2---:R-:W-:Y:S01]  /*5f30*/  FADD.FTZ R14, R48.reuse, R15 ;  /* 0x0000000f300e7221 */ /* 0x044fe20000010000 */
[----:B------:R-:W-:Y:S02]  /*5f40*/  F2FP.F16.F32.PACK_AB R203, R48, R203 ;  /* 0x000000cb30cb723e */ /* 0x000fe400000000ff */
[----:B------:R-:W-:-:S04]  /*5f50*/  CS2R R48, SRZ ;  /* 0x0000000000307805 */ /* 0x000fc8000001ff00 */
[----:B------:R-:W2:Y:S01]  /*5f60*/  MUFU.EX2 R121, R121 ;  /* 0x0000007900797308 */ /* 0x000ea20000000800 */
[----:B---3--:R-:W-:-:S07]  /*5f70*/  FADD.FTZ R56, R208, R21 ;  /* 0x00000015d0387221 */ /* 0x008fce0000010000 */
[----:B------:R-:W3:Y:S01]  /*5f80*/  MUFU.EX2 R12, R51 ;  /* 0x00000033000c7308 */ /* 0x000ee20000000800 */
[----:B-1----:R-:W-:-:S07]  /*5f90*/  FADD.FTZ R15, R205, R14 ;  /* 0x0000000ecd0f7221 */ /* 0x002fce0000010000 */
[----:B------:R-:W1:Y:S01]  /*5fa0*/  MUFU.EX2 R210, R210 ;  /* 0x000000d200d27308 */ /* 0x000e620000000800 */
[C---:B--2---:R-:W-:Y:S01]  /*5fb0*/  FADD.FTZ R21, R121.reuse, R56 ;  /* 0x0000003879157221 */ /* 0x044fe20000010000 */
[----:B------:R-:W-:-:S06]  /*5fc0*/  F2FP.F16.F32.PACK_AB R208, R121, R208 ;  /* 0x000000d079d0723e */ /* 0x000fcc00000000ff */
        /* <DEDUP_REMOVED lines=9> */
[----:B------:R-:W-:-:S06]  /*6060*/  F2FP.F16.F32.PACK_AB R210, R123, R210 ;  /* 0x000000d27bd2723e */ /* 0x000fcc00000000ff */
[----:B------:R-:W3:Y:S01]  /*6070*/  MUFU.EX2 R45, R45 ;  /* 0x0000002d002d7308 */ /* 0x000ee20000000800 */
[C---:B-1----:R-:W-:Y:S01]  /*6080*/  FADD.FTZ R14, R50.reuse, R15 ;  /* 0x0000000f320e7221 */ /* 0x042fe20000010000 */
[----:B------:R-:W-:Y:S02]  /*6090*/  F2FP.F16.F32.PACK_AB R207, R50, R41 ;  /* 0x0000002932cf723e */ /* 0x000fe400000000ff */
[----:B------:R-:W-:Y:S02]  /*60a0*/  CS2R R50, SRZ ;  /* 0x0000000000327805 */ /* 0x000fe4000001ff00 */
[----:B------:R-:W-:Y:S02]  /*60b0*/  CS2R R40, SRZ ;  /* 0x0000000000287805 */ /* 0x000fe4000001ff00 */
[----:B------:R-:W1:Y:S01]  /*60c0*/  MUFU.EX2 R127, R127 ;  /* 0x0000007f007f7308 */ /* 0x000e620000000800 */
[----:B--2---:R-:W-:-:S07]  /*60d0*/  FADD.FTZ R58, R212, R21 ;  /* 0x00000015d43a7221 */ /* 0x004fce0000010000 */
[----:B------:R2:W4:Y:S01]  /*60e0*/  MUFU.EX2 R52, R43 ;  /* 0x0000002b00347308 */ /* 0x0005220000000800 */
[----:B---3--:R-:W-:-:S07]  /*60f0*/  FADD.FTZ R15, R45, R14 ;  /* 0x0000000e2d0f7221 */ /* 0x008fce0000010000 */
[----:B------:R-:W3:Y:S01]  /*6100*/  MUFU.EX2 R214, R214 ;  /* 0x000000d600d67308 */ /* 0x000ee20000000800 */
[C---:B-1----:R-:W-:Y:S01]  /*6110*/  FADD.FTZ R21, R127.reuse, R58 ;  /* 0x0000003a7f157221 */ /* 0x042fe20000010000 */
[----:B------:R-:W-:Y:S02]  /*6120*/  F2FP.F16.F32.PACK_AB R212, R127, R212 ;  /* 0x000000d47fd4723e */ /* 0x000fe400000000ff */
[----:B--2---:R-:W-:-:S04]  /*6130*/  CS2R R42, SRZ ;  /* 0x00000000002a7805 */ /* 0x004fc8000001ff00 */
[----:B------:R-:W1:Y:S01]  /*6140*/  MUFU.EX2 R25, R25 ;  /* 0x0000001900197308 */ /* 0x000e620000000800 */
[C---:B----4-:R-:W-:Y:S01]  /*6150*/  FADD.FTZ R14, R52.reuse, R15 ;  /* 0x0000000f340e7221 */ /* 0x050fe20000010000 */
[----:B------:R-:W-:Y:S02]  /*6160*/  F2FP.F16.F32.PACK_AB R209, R52, R45 ;  /* 0x0000002d34d1723e */ /* 0x000fe400000000ff */
[----:B------:R-:W-:Y:S02]  /*6170*/  CS2R R52, SRZ ;  /* 0x0000000000347805 */ /* 0x000fe4000001ff00 */
[----:B------:R-:W-:Y:S02]  /*6180*/  CS2R R44, SRZ ;  /* 0x00000000002c7805 */ /* 0x000fe4000001ff00 */
[----:B------:R-:W2:Y:S01]  /*6190*/  MUFU.EX2 R131, R131 ;  /* 0x0000008300837308 */ /* 0x000ea20000000800 */
[----:B---3--:R-:W-:-:S07]  /*61a0*/  FADD.FTZ R60, R214, R21 ;  /* 0x00000015d63c7221 */ /* 0x008fce0000010000 */
[----:B------:R3:W4:Y:S01]  /*61b0*/  MUFU.EX2 R54, R47 ;  /* 0x0000002f00367308 */ /* 0x0007220000000800 */
[----:B-1----:R-:W-:-:S07]  /*61c0*/  FADD.FTZ R15, R25, R14 ;  /* 0x0000000e190f7221 */ /* 0x002fce0000010000 */
[----:B------:R-:W1:Y:S01]  /*61d0*/  MUFU.EX2 R216, R216 ;  /* 0x000000d800d87308 */ /* 0x000e620000000800 */
[C---:B--2---:R-:W-:Y:S01]  /*61e0*/  FADD.FTZ R21, R131.reuse, R60 ;  /* 0x0000003c83157221 */ /* 0x044fe20000010000 */
[----:B------:R-:W-:Y:S02]  /*61f0*/  F2FP.F16.F32.PACK_AB R214, R131, R214 ;  /* 0x000000d683d6723e */ /* 0x000fe400000000ff */
[----:B---3--:R-:W-:-:S04]  /*6200*/  CS2R R46, SRZ ;  /* 0x00000000002e7805 */ /* 0x008fc8000001ff00 */
[----:B------:R-:W2:Y:S01]  /*6210*/  MUFU.EX2 R29, R29 ;  /* 0x0000001d001d7308 */ /* 0x000ea20000000800 */
[C---:B----4-:R-:W-:Y:S01]  /*6220*/  FADD.FTZ R62, R54.reuse, R15 ;  /* 0x0000000f363e7221 */ /* 0x050fe20000010000 */
[----:B------:R-:W-:Y:S02]  /*6230*/  F2FP.F16.F32.PACK_AB R211, R54, R25 ;  /* 0x0000001936d3723e */ /* 0x000fe400000000ff */
[----:B------:R-:W-:-:S04]  /*6240*/  CS2R R54, SRZ ;  /* 0x0000000000367805 */ /* 0x000fc8000001ff00 */
[----:B------:R-:W3:Y:S01]  /*6250*/  MUFU.EX2 R137, R137 ;  /* 0x0000008900897308 */ /* 0x000ee20000000800 */
[----:B-1----:R-:W-:-:S07]  /*6260*/  FADD.FTZ R60, R216, R21 ;  /* 0x00000015d83c7221 */ /* 0x002fce0000010000 */
[----:B------:R1:W4:Y:S01]  /*6270*/  MUFU.EX2 R56, R35 ;  /* 0x0000002300387308 */ /* 0x0003220000000800 */
[----:B--2---:R-:W-:Y:S01]  /*6280*/  FADD.FTZ R15, R29, R62 ;  /* 0x0000003e1d0f7221 */ /* 0x004fe20000010000 */
[----:B------:R-:W-:-:S06]  /*6290*/  CS2R R62, SRZ ;  /* 0x00000000003e7805 */ /* 0x000fcc000001ff00 */
[----:B------:R-:W2:Y:S01]  /*62a0*/  MUFU.EX2 R145, R145 ;  /* 0x0000009100917308 */ /* 0x000ea20000000800 */
[C---:B---3--:R-:W-:Y:S01]  /*62b0*/  FADD.FTZ R21, R137.reuse, R60 ;  /* 0x0000003c89157221 */ /* 0x048fe20000010000 */
[----:B------:R-:W-:Y:S02]  /*62c0*/  F2FP.F16.F32.PACK_AB R216, R137, R216 ;  /* 0x000000d889d8723e */ /* 0x000fe400000000ff */
[----:B-1----:R-:W-:-:S04]  /*62d0*/  CS2R R34, SRZ ;  /* 0x0000000000227805 */ /* 0x002fc8000001ff00 */
[----:B------:R-:W1:Y:S01]  /*62e0*/  MUFU.EX2 R58, R135 ;  /* 0x00000087003a7308 */ /* 0x000e620000000800 */
[C---:B----4-:R-:W-:Y:S01]  /*62f0*/  FADD.FTZ R20, R56.reuse, R15 ;  /* 0x0000000f38147221 */ /* 0x050fe20000010000 */
[----:B------:R-:W-:Y:S02]  /*6300*/  F2FP.F16.F32.PACK_AB R213, R56, R29 ;  /* 0x0000001d38d5723e */ /* 0x000fe400000000ff */
[----:B------:R-:W-:Y:S02]  /*6310*/  CS2R R56, SRZ ;  /* 0x0000000000387805 */ /* 0x000fe4000001ff00 */
[----:B------:R-:W-:Y:S02]  /*6320*/  CS2R R28, SRZ ;  /* 0x00000000001c7805 */ /* 0x000fe4000001ff00 */
[----:B------:R-:W3:Y:S01]  /*6330*/  MUFU.EX2 R147, R147 ;  /* 0x0000009300937308 */ /* 0x000ee20000000800 */
[----:B--2---:R-:W-:-:S07]  /*6340*/  FADD.FTZ R15, R145, R20 ;  /* 0x00000014910f7221 */ /* 0x004fce0000010000 */
[----:B------:R-:W2:Y:S01]  /*6350*/  MUFU.EX2 R60, R129 ;  /* 0x00000081003c7308 */ /* 0x000ea20000000800 */
[C---:B-1----:R-:W-:Y:S01]  /*6360*/  FADD.FTZ R24, R58.reuse, R15 ;  /* 0x0000000f3a187221 */ /* 0x042fe20000010000 */
[----:B------:R-:W-:Y:S02]  /*6370*/  F2FP.F16.F32.PACK_AB R215, R58, R145 ;  /* 0x000000913ad7723e */ /* 0x000fe400000000ff */
[----:B------:R-:W-:-:S04]  /*6380*/  CS2R R58, SRZ ;  /* 0x00000000003a7805 */ /* 0x000fc8000001ff00 */
[----:B------:R-:W1:Y:S01]  /*6390*/  MUFU.EX2 R218, R218 ;  /* 0x000000da00da7308 */ /* 0x000e620000000800 */
[----:B---3--:R-:W-:Y:S01]  /*63a0*/  FADD.FTZ R15, R147, R24 ;  /* 0x00000018930f7221 */ /* 0x008fe20000010000 */
[----:B------:R-:W-:-:S06]  /*63b0*/  CS2R R24, SRZ ;  /* 0x0000000000187805 */ /* 0x000fcc000001ff00 */
[----:B------:R-:W3:Y:S01]  /*63c0*/  MUFU.EX2 R149, R149 ;  /* 0x0000009500957308 */ /* 0x000ee20000000800 */
[C---:B--2---:R-:W-:Y:S01]  /*63d0*/  FADD.FTZ R12, R60.reuse, R15 ;  /* 0x0000000f3c0c7221 */ /* 0x044fe20000010000 */
[----:B------:R-:W-:Y:S02]  /*63e0*/  F2FP.F16.F32.PACK_AB R217, R60, R147 ;  /* 0x000000933cd9723e */ /* 0x000fe400000000ff */
[----:B------:R-:W-:-:S04]  /*63f0*/  CS2R R60, SRZ ;  /* 0x00000000003c7805 */ /* 0x000fc8000001ff00 */
[----:B------:R-:W2:Y:S01]  /*6400*/  MUFU.EX2 R153, R153 ;  /* 0x0000009900997308 */ /* 0x000ea20000000800 */
[----:B-1----:R-:W-:-:S07]  /*6410*/  FADD.FTZ R14, R218, R21 ;  /* 0x00000015da0e7221 */ /* 0x002fce0000010000 */
[----:B------:R-:W1:Y:S01]  /*6420*/  MUFU.EX2 R20, R151 ;  /* 0x0000009700147308 */ /* 0x000e620000000800 */
[----:B---3--:R-:W-:Y:S01]  /*6430*/  FADD.FTZ R15, R149, R12 ;  /* 0x0000000c950f7221 */ /* 0x008fe20000010000 */
[C---:B--2---:R-:W-:Y:S01]  /*6440*/  FADD.FTZ R14, R153.reuse, R14 ;  /* 0x0000000e990e7221 */ /* 0x044fe20000010000 */
[----:B------:R-:W-:Y:S02]  /*6450*/  F2FP.F16.F32.PACK_AB R218, R153, R218 ;  /* 0x000000da99da723e */ /* 0x000fe400000000ff */
[C---:B-1----:R-:W-:Y:S01]  /*6460*/  FADD.FTZ R12, R20.reuse, R15 ;  /* 0x0000000f140c7221 */ /* 0x042fe20000010000 */
[----:B------:R-:W-:Y:S01]  /*6470*/  F2FP.F16.F32.PACK_AB R219, R20, R149 ;  /* 0x0000009514db723e */ /* 0x000fe200000000ff */
[----:B------:R-:W-:Y:S06]  /*6480*/  @!P2 BRA `(.L_x_135) ;  /* 0x0000004c0018a947 */ /* 0x000fec0003800000 */
[----:B------:R-:W-:Y:S01]  /*6490*/  VIADD R20, R112, 0xfffffffe ;  /* 0xfffffffe70147836 */ /* 0x000fe20000000000 */
[----:B------:R-:W-:Y:S01]  /*64a0*/  UMOV UR37, UR60 ;  /* 0x0000003c00257c82 */ /* 0x000fe20008000000 */
[----:B------:R-:W-:Y:S01]  /*64b0*/  IMAD.MOV.U32 R21, RZ, RZ, R13 ;  /* 0x000000ffff157224 */ /* 0x000fe200078e000d */
[----:B------:R-:W-:Y:S01]  /*64c0*/  UMOV UR7, UR38 ;  /* 0x0000002600077c82 */ /* 0x000fe20008000000 */
[----:B------:R-:W-:Y:S02]  /*64d0*/  IMAD.MOV.U32 R15, RZ, RZ, R11 ;  /* 0x000000ffff0f7224 */ /* 0x000fe400078e000b */
[----:B------:R-:W-:-:S07]  /*64e0*/  IMAD.MOV.U32 R87, RZ, RZ, RZ ;  /* 0x000000ffff577224 */ /* 0x000fce00078e00ff */
.L_x_146:
[----:B------:R-:W-:Y:S01]  /*64f0*/  UIADD3 UR38, UR7, 0x1, URZ ;  /* 0x0000000107267890 */ /* 0x000fe2000fffe03f */
[----:B------:R-:W-:-:S03]  /*6500*/  ISETP.NE.AND P2, PT, RZ, UR61, PT ;  /* 0x0000003dff007c0c */ /* 0x000fc6000bf45270 */
[----:B------:R-:W-:-:S04]  /*6510*/  UISETP.NE.AND UP0, UPT, UR38, 0x2, UPT ;  /* 0x000000022600788c */ /* 0x000fc8000bf05270 */
[----:B------:R-:W-:Y:S02]  /*6520*/  USEL UR60, URZ, 0x1, UP0 ;  /* 0x000000013f3c7887 */ /* 0x000fe40008000000 */
[----:B------:R-:W-:Y:S02]  /*6530*/  USEL UR38, UR38, URZ, UP0 ;  /* 0x0000003f26267287 */ /* 0x000fe40008000000 */
[----:B------:R-:W-:Y:S02]  /*6540*/  ULOP3.LUT UR60, UR37, UR60, URZ, 0x3c, !UPT ;  /* 0x0000003c253c7292 */ /* 0x000fe4000f8e3c3f */
[----:B------:R-:W-:Y:S10]  /*6550*/  @P2 BRA `(.L_x_136) ;  /* 0x00000000002c2947 */ /* 0x000ff40003800000 */
[----:B------:R-:W-:Y:S05]  /*6560*/  @!P0 BRA `(.L_x_137) ;  /* 0x0000000000048947 */ /* 0x000fea0003800000 */
[----:B------:R-:W-:Y:S01]  /*6570*/  BPT.TRAP 0x1 ;  /* 0x000000040000795c */ /* 0x000fe20000300000 */
.L_x_137:
[----:B------:R-:W-:Y:S01]  /*6580*/  ULEA UR6, UR38, UR39, 0x3 ;  /* 0x0000002726067291 */ /* 0x000fe2000f8e183f */
[----:B------:R-:W-:-:S05]  /*6590*/  IMAD.U32 R10, RZ, RZ, UR60 ;  /* 0x0000003cff0a7e24 */ /* 0x000fca000f8e00ff */
[----:B------:R-:W-:-:S04]  /*65a0*/  SHF.L.U32 R10, R10, 0x1f, RZ ;  /* 0x0000001f0a0a7819 */ /* 0x000fc800000006ff */
[----:B------:R1:W2:Y:S01]  /*65b0*/  SYNCS.PHASECHK.TRANS64.TRYWAIT P1, [UR6+0x34830], R10 ;  /* 0x0348300aff0075a7 */ /* 0x0002a20008020146 */
[----:B------:R-:W-:Y:S05]  /*65c0*/  @!P0 BRA `(.L_x_138) ;  /* 0x0000000000048947 */ /* 0x000fea0003800000 */
[----:B------:R-:W-:Y:S01]  /*65d0*/  BPT.TRAP 0x1 ;  /* 0x000000040000795c */ /* 0x000fe20000300000 */
.L_x_138:
[----:B--2---:R-:W-:Y:S05]  /*65e0*/  @P1 BRA `(.L_x_136) ;  /* 0x0000000000081947 */ /* 0x004fea0003800000 */
[----:B------:R-:W2:Y:S02]  /*65f0*/  SYNCS.PHASECHK.TRANS64.TRYWAIT P1, [UR6+0x34830], R10 ;  /* 0x0348300aff0075a7 */ /* 0x000ea40008020146 */
[----:B--2---:R-:W-:Y:S05]  /*6600*/  @!P1 BRA `(.L_x_139) ;  /* 0x0000009000b89947 */ /* 0x004fea0003800000 */
.L_x_136:
        /* <DEDUP_REMOVED lines=623> */
.L_x_141:
[----:B------:R-:W-:Y:S01]  /*8d00*/  ULEA UR6, UR7, UR39, 0x3 ;  /* 0x0000002707067291 */ /* 0x000fe2000f8e183f */
[----:B------:R-:W-:-:S05]  /*8d10*/  IMAD.U32 R10, RZ, RZ, UR37 ;  /* 0x00000025ff0a7e24 */ /* 0x000fca000f8e00ff */
[----:B------:R-:W-:-:S04]  /*8d20*/  SHF.L.U32 R10, R10, 0x1f, RZ ;  /* 0x0000001f0a0a7819 */ /* 0x000fc800000006ff */
[----:B------:R1:W2:Y:S01]  /*8d30*/  SYNCS.PHASECHK.TRANS64.TRYWAIT P1, [UR6+0x34850], R10 ;  /* 0x0348500aff0075a7 */ /* 0x0002a20008020146 */
[----:B------:R-:W-:Y:S05]  /*8d40*/  @!P0 BRA `(.L_x_142) ;  /* 0x0000000000048947 */ /* 0x000fea0003800000 */
[----:B------:R-:W-:Y:S01]  /*8d50*/  BPT.TRAP 0x1 ;  /* 0x000000040000795c */ /* 0x000fe20000300000 */
.L_x_142:
[----:B--2---:R-:W-:Y:S05]  /*8d60*/  @P1 BRA `(.L_x_140) ;  /* 0x0000000000081947 */ /* 0x004fea0003800000 */
[----:B------:R-:W2:Y:S02]  /*8d70*/  SYNCS.PHASECHK.TRANS64.TRYWAIT P1, [UR6+0x34850], R10 ;  /* 0x0348500aff0075a7 */ /* 0x000ea40008020146 */
[----:B--2---:R-:W-:Y:S05]  /*8d80*/  @!P1 BRA `(.L_x_143) ;  /* 0x0000006800f09947 */ /* 0x004fea0003800000 */
.L_x_140:
[----:B------:R-:W-:Y:S01]  /*8d90*/  UIADD3 UR6, UR39, 0x400, URZ ;  /* 0x0000040027067890 */ /* 0x000fe2000fffe03f */
[----:B------:R-:W-:Y:S01]  /*8da0*/  WARPGROUP.ARRIVE ;  /* 0x00000000000079c5 */ /* 0x000fe20000000000 */
[----:B------:R-:W-:-:S05]  /*8db0*/  UMOV UR11, 0x40000040 ;  /* 0x40000040000b7882 */ /* 0x000fca0000000000 */
[----:B--2---:R-:W2:Y:S01]  /*8dc0*/  S2R R11, SR_TID.X ;  /* 0x00000000000b7919 */ /* 0x004ea20000002100 */
[----:B------:R-:W-:-:S04]  /*8dd0*/  USHF.R.U32.HI UR6, URZ, 0x4, UR6 ;  /* 0x000000043f067899 */ /* 0x000fc80008011606 */
[----:B------:R-:W-:-:S04]  /*8de0*/  ULOP3.LUT UR6, UR6, 0x3fff, URZ, 0xc0, !UPT ;  /* 0x00003fff06067892 */ /* 0x000fc8000f8ec03f */
[----:B------:R-:W-:-:S04]  /*8df0*/  ULOP3.LUT UR6, UR6, 0x5800000, URZ, 0xfc, !UPT ;  /* 0x0580000006067892 */ /* 0x000fc8000f8efc3f */
[----:B------:R-:W-:-:S07]  /*8e00*/  UIMAD UR6, UR7, 0xb00, UR6 ;  /* 0x00000b00070678a4 */ /* 0x000fce000f8e0206 */
[----:B------:R-:W-:Y:S02]  /*8e10*/  UMOV UR10, UR6 ;  /* 0x00000006000a7c82 */ /* 0x000fe40008000000 */
[----:B------:R-:W-:Y:S01]  /*8e20*/  HGMMA.64x128x16.F32 R24, R176, gdesc[UR8].tnspB, R24, gsb0 ;  /* 0x41e00008b0187df0 */ /* 0x000fe20008000818 */
[----:B------:R-:W-:Y:S01]  /*8e30*/  UIADD3 UR10, UR6, 0x80, URZ ;  /* 0x00000080060a7890 */ /* 0x000fe2000fffe03f */
[----:B------:R-:W-:Y:S01]  /*8e40*/  UMOV UR11, 0x40000040 ;  /* 0x40000040000b7882 */ /* 0x000fe20000000000 */
[----:B--2---:R-:W-:-:S04]  /*8e50*/  SHF.R.U32.HI R11, RZ, 0x7, R11 ;  /* 0x00000007ff0b7819 */ /* 0x004fc8000001160b */
[----:B-1----:R-:W-:Y:S01]  /*8e60*/  IADD3 R10, -R11, 0xb, RZ ;  /* 0x0000000b0b0a7810 */ /* 0x002fe20007ffe1ff */
[----:B------:R-:W-:Y:S02]  /*8e70*/  WARPGROUP.DEPBAR.LE gsb0, 0x0 ;  /* 0x00008000000079c5 */ /* 0x000fe40000010000 */
[----:B------:R-:W-:-:S06]  /*8e80*/  WARPGROUP.ARRIVE ;  /* 0x00000000000079c5 */ /* 0x000fcc0000000000 */
[----:B------:R-:W-:Y:S01]  /*8e90*/  HGMMA.64x128x16.F32 R24, R180, gdesc[UR8].tnspB, R24, gsb0 ;  /* 0x41e00008b4187df0 */ /* 0x000fe20008000818 */
[----:B------:R-:W-:Y:S01]  /*8ea0*/  UIADD3 UR10, UR6, 0x100, URZ ;  /* 0x00000100060a7890 */ /* 0x000fe2000fffe03f */
[----:B------:R-:W-:Y:S01]  /*8eb0*/  UMOV UR11, 0x40000040 ;  /* 0x40000040000b7882 */ /* 0x000fe20000000000 */
[----:B------:R-:W-:Y:S02]  /*8ec0*/  WARPGROUP.DEPBAR.LE gsb0, 0x0 ;  /* 0x00008000000079c5 */ /* 0x000fe40000010000 */
[----:B------:R-:W-:-:S07]  /*8ed0*/  WARPGROUP.ARRIVE ;  /* 0x00000000000079c5 */ /* 0x000fce0000000000 */
        /* <DEDUP_REMOVED lines=41> */
[----:B------:R-:W-:Y:S03]  /*9170*/  HGMMA.64x128x16.F32 R24, R216, gdesc[UR8].tnspB, R24, gsb0 ;  /* 0x41e00008d8187df0 */ /* 0x000fe60008000818 */
[----:B------:R-:W-:Y:S02]  /*9180*/  WARPGROUP.DEPBAR.LE gsb0, 0x0 ;  /* 0x00008000000079c5 */ /* 0x000fe40000010000 */
[----:B------:R1:W-:Y:S06]  /*9190*/  BAR.ARV R10, 0x100 ;  /* 0x0004000a0000751d */ /* 0x0003ec0000002000 */
[----:B------:R-:W-:Y:S05]  /*91a0*/  @!P0 BRA `(.L_x_144) ;  /* 0x0000000000048947 */ /* 0x000fea0003800000 */
[----:B------:R-:W-:Y:S01]  /*91b0*/  BPT.TRAP 0x1 ;  /* 0x000000040000795c */ /* 0x000fe20000300000 */
.L_x_144:
[----:B-1----:R-:W-:Y:S01]  /*91c0*/  FMNMX.FTZ R10, R168, R15, !PT ;  /* 0x0000000fa80a7209 */ /* 0x002fe20007810000 */
[----:B------:R-:W2:Y:S01]  /*91d0*/  LDL R229, [R1] ;  /* 0x0000000001e57983 */ /* 0x000ea20000100800 */
[----:B------:R-:W-:Y:S02]  /*91e0*/  FMNMX.FTZ R176, R170, R21, !PT ;  /* 0x00000015aab07209 */ /* 0x000fe40007810000 */
[----:B------:R-:W-:Y:S02]  /*91f0*/  FMNMX.FTZ R11, R169, R10, !PT ;  /* 0x0000000aa90b7209 */ /* 0x000fe40007810000 */
[----:B------:R-:W-:Y:S02]  /*9200*/  FMNMX.FTZ R13, R171, R176, !PT ;  /* 0x000000b0ab0d7209 */ /* 0x000fe40007810000 */
[----:B------:R-:W-:Y:S02]  /*9210*/  FMNMX.FTZ R10, R172, R11, !PT ;  /* 0x0000000bac0a7209 */ /* 0x000fe40007810000 */
[----:B------:R-:W-:-:S02]  /*9220*/  FMNMX.FTZ R176, R174, R13, !PT ;  /* 0x0000000daeb07209 */ /* 0x000fc40007810000 */
[----:B------:R-:W-:Y:S02]  /*9230*/  FMNMX.FTZ R11, R173, R10, !PT ;  /* 0x0000000aad0b7209 */ /* 0x000fe40007810000 */
        /* <DEDUP_REMOVED lines=81> */
[----:B------:R-:W-:Y:S01]  /*9750*/  ISETP.NE.AND P1, PT, R22, RZ, PT ;  /* 0x000000ff1600720c */ /* 0x000fe20003f25270 */
[----:B------:R-:W1:Y:S04]  /*9760*/  SHFL.BFLY PT, R10, R177, 0x2, 0x1f ;  /* 0x0c401f00b10a7f89 */ /* 0x000e6800000e0000 */
[----:B------:R-:W3:Y:S01]  /*9770*/  SHFL.BFLY PT, R11, R176, 0x2, 0x1f ;  /* 0x0c401f00b00b7f89 */ /* 0x000ee200000e0000 */
[----:B-1----:R-:W-:-:S02]  /*9780*/  FMNMX.FTZ R178, R177, R10, !PT ;  /* 0x0000000ab1b27209 */ /* 0x002fc40007810000 */
[----:B------:R-:W1:Y:S01]  /*9790*/  LDC R10, c[0x0][0x988] ;  /* 0x00026200ff0a7b82 */ /* 0x000e620000000800 */
[----:B---3--:R-:W-:Y:S02]  /*97a0*/  FMNMX.FTZ R180, R176, R11, !PT ;  /* 0x0000000bb0b47209 */ /* 0x008fe40007810000 */
[----:B------:R-:W3:Y:S04]  /*97b0*/  SHFL.BFLY PT, R11, R178, 0x1, 0x1f ;  /* 0x0c201f00b20b7f89 */ /* 0x000ee800000e0000 */
[----:B------:R-:W4:Y:S01]  /*97c0*/  SHFL.BFLY PT, R13, R180, 0x1, 0x1f ;  /* 0x0c201f00b40d7f89 */ /* 0x000f2200000e0000 */
[----:B---3--:R-:W-:Y:S02]  /*97d0*/  FMNMX.FTZ R11, R178, R11, !PT ;  /* 0x0000000bb20b7209 */ /* 0x008fe40007810000 */
[----:B----4-:R-:W-:-:S03]  /*97e0*/  FMNMX.FTZ R13, R180, R13, !PT ;  /* 0x0000000db40d7209 */ /* 0x010fc60007810000 */
        /* <DEDUP_REMOVED lines=12> */
[-C--:B------:R-:W-:Y:S01]  /*98b0*/  FMUL.FTZ R181, R15, R10.reuse ;  /* 0x0000000a0fb57220 */ /* 0x080fe20000410000 */
[-C--:B------:R-:W-:Y:S01]  /*98c0*/  FFMA.FTZ R97, R101, R10.reuse, -R179 ;  /* 0x0000000a65617223 */ /* 0x080fe200000108b3 */
[C---:B------:R-:W-:Y:S01]  /*98d0*/  FADD.FTZ R15, -R13.reuse, R21 ;  /* 0x000000150d0f7221 */ /* 0x040fe20000010100 */
[-C--:B------:R-:W-:Y:S01]  /*98e0*/  FMUL.FTZ R101, R13, R10.reuse ;  /* 0x0000000a0d657220 */ /* 0x080fe20000410000 */
[-CC-:B------:R-:W-:Y:S01]  /*98f0*/  FFMA.FTZ R176, R168, R10.reuse, -R179.reuse ;  /* 0x0000000aa8b07223 */ /* 0x180fe200000108b3 */
[-C--:B------:R-:W-:Y:S01]  /*9900*/  FFMA.FTZ R216, R88, R10.reuse, -R179 ;  /* 0x0000000a58d87223 */ /* 0x080fe200000108b3 */
[-C--:B------:R-:W-:Y:S01]  /*9910*/  FMUL.FTZ R15, R15, R10.reuse ;  /* 0x0000000a0f0f7220 */ /* 0x080fe20000410000 */
[-CC-:B------:R-:W-:Y:S01]  /*9920*/  FFMA.FTZ R88, R170, R10.reuse, -R101.reuse ;  /* 0x0000000aaa587223 */ /* 0x180fe20000010865 */
[-C--:B------:R-:W-:Y:S01]  /*9930*/  FFMA.FTZ R171, R171, R10.reuse, -R101 ;  /* 0x0000000aabab7223 */ /* 0x080fe20000010865 */
[----:B------:R1:W-:Y:S01]  /*9940*/  MUFU.EX2 R21, R181 ;  /* 0x000000b500157308 */ /* 0x0003e20000000800 */
[-CC-:B------:R-:W-:Y:S01]  /*9950*/  FFMA.FTZ R178, R172, R10.reuse, -R179.reuse ;  /* 0x0000000aacb27223 */ /* 0x180fe200000108b3 */
[-CC-:B------:R-:W-:Y:S01]  /*9960*/  FFMA.FTZ R173, R173, R10.reuse, -R179.reuse ;  /* 0x0000000aadad7223 */ /* 0x180fe200000108b3 */
[-CC-:B------:R-:W-:Y:S01]  /*9970*/  FFMA.FTZ R180, R160, R10.reuse, -R179.reuse ;  /* 0x0000000aa0b47223 */ /* 0x180fe200000108b3 */
[-CC-:B------:R-:W-:Y:S01]  /*9980*/  FFMA.FTZ R182, R164, R10.reuse, -R179.reuse ;  /* 0x0000000aa4b67223 */ /* 0x180fe200000108b3 */
[-CC-:B------:R-:W-:Y:S01]  /*9990*/  FFMA.FTZ R165, R165, R10.reuse, -R179.reuse ;  /* 0x0000000aa5a57223 */ /* 0x180fe200000108b3 */
[-CC-:B------:R-:W-:Y:S01]  /*99a0*/  FFMA.FTZ R184, R152, R10.reuse, -R179.reuse ;  /* 0x0000000a98b87223 */ /* 0x180fe200000108b3 */
[-CC-:B------:R-:W-:Y:S01]  /*99b0*/  FFMA.FTZ R186, R156, R10.reuse, -R179.reuse ;  /* 0x0000000a9cba7223 */ /* 0x180fe200000108b3 */
[----:B------:R-:W3:Y:S01]  /*99c0*/  MUFU.EX2 R176, R176 ;  /* 0x000000b000b07308 */ /* 0x000ee20000000800 */
[-CC-:B------:R-:W-:Y:S01]  /*99d0*/  FFMA.FTZ R157, R157, R10.reuse, -R179.reuse ;  /* 0x0000000a9d9d7223 */ /* 0x180fe200000108b3 */
[-CC-:B------:R-:W-:Y:S01]  /*99e0*/  FFMA.FTZ R188, R144, R10.reuse, -R179.reuse ;  /* 0x0000000a90bc7223 */ /* 0x180fe200000108b3 */
[-CC-:B------:R-:W-:Y:S01]  /*99f0*/  FFMA.FTZ R190, R148, R10.reuse, -R179.reuse ;  /* 0x0000000a94be7223 */ /* 0x180fe200000108b3 */
[-CC-:B------:R-:W-:Y:S01]  /*9a00*/  FFMA.FTZ R149, R149, R10.reuse, -R179.reuse ;  /* 0x0000000a95957223 */ /* 0x180fe200000108b3 */
[-CC-:B------:R-:W-:Y:S01]  /*9a10*/  FFMA.FTZ R192, R136, R10.reuse, -R179.reuse ;  /* 0x0000000a88c07223 */ /* 0x180fe200000108b3 */
[-CC-:B------:R-:W-:Y:S01]  /*9a20*/  FFMA.FTZ R194, R140, R10.reuse, -R179.reuse ;  /* 0x0000000a8cc27223 */ /* 0x180fe200000108b3 */
[-CC-:B------:R-:W-:Y:S01]  /*9a30*/  FFMA.FTZ R141, R141, R10.reuse, -R179.reuse ;  /* 0x0000000a8d8d7223 */ /* 0x180fe200000108b3 */
[----:B------:R-:W-:Y:S01]  /*9a40*/  MUFU.EX2 R15, R15 ;  /* 0x0000000f000f7308 */ /* 0x000fe20000000800 */
[-CC-:B------:R-:W-:Y:S01]  /*9a50*/  FFMA.FTZ R196, R128, R10.reuse, -R179.reuse ;  /* 0x0000000a80c47223 */ /* 0x180fe200000108b3 */
[-CC-:B------:R-:W-:Y:S01]  /*9a60*/  FFMA.FTZ R198, R132, R10.reuse, -R179.reuse ;  /* 0x0000000a84c67223 */ /* 0x180fe200000108b3 */
[-CC-:B------:R-:W-:Y:S01]  /*9a70*/  FFMA.FTZ R133, R133, R10.reuse, -R179.reuse ;  /* 0x0000000a85857223 */ /* 0x180fe200000108b3 */
[-CC-:B------:R-:W-:Y:S01]  /*9a80*/  FFMA.FTZ R200, R120, R10.reuse, -R179.reuse ;  /* 0x0000000a78c87223 */ /* 0x180fe200000108b3 */
[-CC-:B------:R-:W-:Y:S01]  /*9a90*/  FFMA.FTZ R202, R124, R10.reuse, -R179.reuse ;  /* 0x0000000a7cca7223 */ /* 0x180fe200000108b3 */
[-CC-:B------:R-:W-:Y:S01]  /*9aa0*/  FFMA.FTZ R125, R125, R10.reuse, -R179.reuse ;  /* 0x0000000a7d7d7223 */ /* 0x180fe200000108b3 */
[-CC-:B------:R-:W-:Y:S01]  /*9ab0*/  FFMA.FTZ R204, R112, R10.reuse, -R179.reuse ;  /* 0x0000000a70cc7223 */ /* 0x180fe200000108b3 */
[----:B------:R-:W4:Y:S01]  /*9ac0*/  MUFU.EX2 R88, R88 ;  /* 0x0000005800587308 */ /* 0x000f220000000800 */
        /* <DEDUP_REMOVED lines=10> */
[-CC-:B------:R-:W-:Y:S01]  /*9b70*/  FFMA.FTZ R179, R174, R10.reuse, -R101.reuse ;  /* 0x0000000aaeb37223 */ /* 0x180fe20000010865 */
[----:B------:R-:W5:Y:S01]  /*9b80*/  MUFU.EX2 R177, R177 ;  /* 0x000000b100b17308 */ /* 0x000f620000000800 */
[-CC-:B------:R-:W-:Y:S01]  /*9b90*/  FFMA.FTZ R92, R175, R10.reuse, -R101.reuse ;  /* 0x0000000aaf5c7223 */ /* 0x180fe20000010865 */
[-CC-:B-1----:R-:W-:Y:S01]  /*9ba0*/  FFMA.FTZ R181, R162, R10.reuse, -R101.reuse ;  /* 0x0000000aa2b57223 */ /* 0x182fe20000010865 */
[--C-:B------:R-:W-:Y:S01]  /*9bb0*/  FFMA.FTZ R96, R163, R10, -R101.reuse ;  /* 0x0000000aa3607223 */ /* 0x100fe20000010865 */
[----:B---3--:R-:W-:Y:S01]  /*9bc0*/  FFMA.FTZ R14, R21, R14, R176 ;  /* 0x0000000e150e7223 */ /* 0x008fe200000100b0 */
[----:B----4-:R-:W-:Y:S01]  /*9bd0*/  FFMA.FTZ R12, R15, R12, R88 ;  /* 0x0000000c0f0c7223 */ /* 0x010fe20000010058 */
[-CC-:B------:R-:W-:Y:S01]  /*9be0*/  FFMA.FTZ R183, R166, R10.reuse, -R101.reuse ;  /* 0x0000000aa6b77223 */ /* 0x180fe20000010865 */
        /* <DEDUP_REMOVED lines=10> */
[----:B-----5:R-:W-:Y:S01]  /*9c90*/  FADD.FTZ R131, R177, R14 ;  /* 0x0000000eb1837221 */ /* 0x020fe20000010000 */
[-CC-:B------:R-:W-:Y:S01]  /*9ca0*/  FFMA.FTZ R189, R146, R10.reuse, -R101.reuse ;  /* 0x0000000a92bd7223 */ /* 0x180fe20000010865 */
[-CC-:B------:R-:W-:Y:S01]  /*9cb0*/  FFMA.FTZ R203, R126, R10.reuse, -R101.reuse ;  /* 0x0000000a7ecb7223 */ /* 0x180fe20000010865 */
[-CC-:B------:R-:W-:Y:S01]  /*9cc0*/  FFMA.FTZ R126, R127, R10.reuse, -R101.reuse ;  /* 0x0000000a7f7e7223 */ /* 0x180fe20000010865 */
[-CC-:B------:R-:W-:Y:S01]  /*9cd0*/  FFMA.FTZ R112, R147, R10.reuse, -R101.reuse ;  /* 0x0000000a93707223 */ /* 0x180fe20000010865 */
[-CC-:B------:R-:W-:Y:S01]  /*9ce0*/  FFMA.FTZ R191, R150, R10.reuse, -R101.reuse ;  /* 0x0000000a96bf7223 */ /* 0x180fe20000010865 */
[-CC-:B------:R-:W-:Y:S01]  /*9cf0*/  FFMA.FTZ R116, R151, R10.reuse, -R101.reuse ;  /* 0x0000000a97747223 */ /* 0x180fe20000010865 */
[----:B------:R-:W4:Y:S01]  /*9d00*/  MUFU.EX2 R179, R179 ;  /* 0x000000b300b37308 */ /* 0x000f220000000800 */
[----:B-1----:R-:W-:Y:S01]  /*9d10*/  FADD.FTZ R12, R171, R12 ;  /* 0x0000000cab0c7221 */ /* 0x002fe20000010000 */
[-CC-:B------:R-:W-:Y:S01]  /*9d20*/  FFMA.FTZ R205, R114, R10.reuse, -R101.reuse ;  /* 0x0000000a72cd7223 */ /* 0x180fe20000010865 */
[-CC-:B------:R-:W-:Y:S01]  /*9d30*/  FFMA.FTZ R114, R115, R10.reuse, -R101.reuse ;  /* 0x0000000a73727223 */ /* 0x180fe20000010865 */
[-CC-:B------:R-:W-:Y:S01]  /*9d40*/  FFMA.FTZ R193, R138, R10.reuse, -R101.reuse ;  /* 0x0000000a8ac17223 */ /* 0x180fe20000010865 */
[-CC-:B------:R-:W-:Y:S01]  /*9d50*/  FFMA.FTZ R120, R139, R10.reuse, -R101.reuse ;  /* 0x0000000a8b787223 */ /* 0x180fe20000010865 */
[-CC-:B------:R-:W-:Y:S01]  /*9d60*/  FFMA.FTZ R195, R142, R10.reuse, -R101.reuse ;  /* 0x0000000a8ec37223 */ /* 0x180fe20000010865 */
[-C--:B------:R-:W-:Y:S01]  /*9d70*/  FFMA.FTZ R124, R143, R10.reuse, -R101 ;  /* 0x0000000a8f7c7223 */ /* 0x080fe20000010865 */
[----:B------:R-:W1:Y:S01]  /*9d80*/  MUFU.EX2 R173, R173 ;  /* 0x000000ad00ad7308 */ /* 0x000e620000000800 */
[----:B---3--:R-:W-:Y:S01]  /*9d90*/  FADD.FTZ R14, R178, R131 ;  /* 0x00000083b20e7221 */ /* 0x008fe20000010000 */
[-CC-:B------:R-:W-:Y:S01]  /*9da0*/  FFMA.FTZ R197, R130, R10.reuse, -R101.reuse ;  /* 0x0000000a82c57223 */ /* 0x180fe20000010865 */
[-CC-:B------:R-:W-:Y:S01]  /*9db0*/  FFMA.FTZ R207, R118, R10.reuse, -R101.reuse ;  /* 0x0000000a76cf7223 */ /* 0x180fe20000010865 */
[-CC-:B------:R-:W-:Y:S01]  /*9dc0*/  FFMA.FTZ R118, R119, R10.reuse, -R101.reuse ;  /* 0x0000000a77767223 */ /* 0x180fe20000010865 */
[-CC-:B------:R-:W-:Y:S01]  /*9dd0*/  FFMA.FTZ R199, R134, R10.reuse, -R101.reuse ;  /* 0x0000000a86c77223 */ /* 0x180fe20000010865 */
[-CC-:B------:R-:W-:Y:S01]  /*9de0*/  FFMA.FTZ R130, R135, R10.reuse, -R101.reuse ;  /* 0x0000000a87827223 */ /* 0x180fe20000010865 */
[-CC-:B------:R-:W-:Y:S01]  /*9df0*/  FFMA.FTZ R209, R106, R10.reuse, -R101.reuse ;  /* 0x0000000a6ad17223 */ /* 0x180fe20000010865 */
[----:B------:R-:W3:Y:S01]  /*9e00*/  MUFU.EX2 R92, R92 ;  /* 0x0000005c005c7308 */ /* 0x000ee20000000800 */
[----:B----4-:R-:W-:Y:S01]  /*9e10*/  FADD.FTZ R123, R179, R12 ;  /* 0x0000000cb37b7221 */ /* 0x010fe20000010000 */
        /* <DEDUP_REMOVED lines=12> */
[----:B------:R-:W-:-:S02]  /*9ee0*/  FFMA.FTZ R94, R95, R10, -R101 ;  /* 0x0000000a5f5e7223 */ /* 0x000fc40000010865 */
[----:B------:R-:W1:Y:S01]  /*9ef0*/  MUFU.EX2 R181, R181 ;  /* 0x000000b500b57308 */ /* 0x000e620000000800 */
[----:B---3--:R-:W-:-:S07]  /*9f00*/  FADD.FTZ R12, R92, R123 ;  /* 0x0000007b5c0c7221 */ /* 0x008fce0000010000 */
[----:B------:R-:W3:Y:S01]  /*9f10*/  MUFU.EX2 R169, R169 ;  /* 0x000000a900a97308 */ /* 0x000ee20000000800 */
[----:B----4-:R-:W-:-:S07]  /*9f20*/  FADD.FTZ R14, R180, R131 ;  /* 0x00000083b40e7221 */ /* 0x010fce0000010000 */
[----:B------:R-:W4:Y:S01]  /*9f30*/  MUFU.EX2 R96, R96 ;  /* 0x0000006000607308 */ /* 0x000f220000000800 */
[----:B-1----:R-:W-:-:S07]  /*9f40*/  FADD.FTZ R123, R181, R12 ;  /* 0x0000000cb57b7221 */ /* 0x002fce0000010000 */
        /* <DEDUP_REMOVED lines=117> */
[----:B----4-:R-:W-:Y:S01]  /*a6a0*/  FADD.FTZ R14, R210, R103 ;  /* 0x00000067d20e7221 */ /* 0x010fe20000010000 */
[----:B------:R-:W-:-:S05]  /*a6b0*/  IMAD.U32 R103, RZ, RZ, UR38 ;  /* 0x00000026ff677e24 */ /* 0x000fca000f8e00ff */
[----:B------:R-:W-:Y:S01]  /*a6c0*/  @P1 LEA R103, R103, UR39, 0x3 ;  /* 0x0000002767671c11 */ /* 0x000fe2000f8e18ff */
        /* <DEDUP_REMOVED lines=9> */
[----:B---3--:R-:W-:Y:S01]  /*a760*/  FADD.FTZ R91, R213, R12 ;  /* 0x0000000cd55b7221 */ /* 0x008fe20000010000 */
[----:B------:R-:W-:-:S05]  /*a770*/  @P1 VIADD R12, R103, 0x34840 ;  /* 0x00034840670c1836 */ /* 0x000fca0000000000 */
[----:B--2---:R-:W-:Y:S01]  /*a780*/  @P1 PRMT R12, R229, 0x654, R12 ;  /* 0x00000654e50c1816 */ /* 0x004fe2000000000c */
[----:B------:R-:W2:Y:S01]  /*a790*/  MUFU.EX2 R214, R214 ;  /* 0x000000d600d67308 */ /* 0x000ea20000000800 */
[----:B----4-:R-:W-:Y:S02]  /*a7a0*/  FADD.FTZ R99, R105, R14 ;  /* 0x0000000e69637221 */ /* 0x010fe40000010000 */
[----:B------:R3:W-:Y:S05]  /*a7b0*/  @P1 SYNCS.ARRIVE.TRANS64.RED.A1T0 RZ, [R12+URZ], RZ ;  /* 0x000000ff0cff19a7 */ /* 0x0007ea000810043f */
[----:B------:R-:W4:Y:S01]  /*a7c0*/  MUFU.EX2 R215, R215 ;  /* 0x000000d700d77308 */ /* 0x000f220000000800 */
[----:B-1----:R-:W-:-:S07]  /*a7d0*/  FADD.FTZ R14, R98, R91 ;  /* 0x0000005b620e7221 */ /* 0x002fce0000010000 */
[----:B------:R-:W1:Y:S01]  /*a7e0*/  MUFU.EX2 R97, R97 ;  /* 0x0000006100617308 */ /* 0x000e620000000800 */
[----:B--2---:R-:W-:-:S07]  /*a7f0*/  FADD.FTZ R132, R214, R99 ;  /* 0x00000063d6847221 */ /* 0x004fce0000010000 */
[----:B------:R-:W3:Y:S01]  /*a800*/  MUFU.EX2 R102, R102 ;  /* 0x0000006600667308 */ /* 0x000ee20000000800 */
[----:B----4-:R-:W-:-:S07]  /*a810*/  FADD.FTZ R91, R215, R14 ;  /* 0x0000000ed75b7221 */ /* 0x010fce0000010000 */
[----:B------:R-:W2:Y:S01]  /*a820*/  MUFU.EX2 R216, R216 ;  /* 0x000000d800d87308 */ /* 0x000ea20000000800 */
[----:B-1----:R-:W-:-:S07]  /*a830*/  FADD.FTZ R95, R97, R132 ;  /* 0x00000084615f7221 */ /* 0x002fce0000010000 */
[----:B------:R-:W1:Y:S01]  /*a840*/  MUFU.EX2 R217, R217 ;  /* 0x000000d900d97308 */ /* 0x000e620000000800 */
[----:B---3--:R-:W-:-:S07]  /*a850*/  FADD.FTZ R12, R102, R91 ;  /* 0x0000005b660c7221 */ /* 0x008fce0000010000 */
[----:B------:R-:W3:Y:S01]  /*a860*/  MUFU.EX2 R89, R89 ;  /* 0x0000005900597308 */ /* 0x000ee20000000800 */
[----:B--2---:R-:W-:-:S07]  /*a870*/  FADD.FTZ R14, R216, R95 ;  /* 0x0000005fd80e7221 */ /* 0x004fce0000010000 */
        /* <DEDUP_REMOVED lines=9> */
[----:B---3--:R-:W-:Y:S01]  /*a910*/  FADD.FTZ R91, R219, R12 ;  /* 0x0000000cdb5b7221 */ /* 0x008fe20000010000 */
[----:B--2---:R-:W-:-:S03]  /*a920*/  FADD.FTZ R14, R93, R14 ;  /* 0x0000000e5d0e7221 */ /* 0x004fc60000010000 */
[----:B-1----:R-:W-:Y:S01]  /*a930*/  FADD.FTZ R12, R94, R91 ;  /* 0x0000005b5e0c7221 */ /* 0x002fe20000010000 */
[----:B------:R-:W-:Y:S06]  /*a940*/  @!P0 BRA `(.L_x_145) ;  /* 0x0000000000048947 */ /* 0x000fec0003800000 */
[----:B------:R-:W-:Y:S01]  /*a950*/  BPT.TRAP 0x1 ;  /* 0x000000040000795c */ /* 0x000fe20000300000 */
.L_x_145:
[----:B------:R-:W-:Y:S01]  /*a960*/  ISETP.NE.AND P1, PT, R19, RZ, PT ;  /* 0x000000ff1300720c */ /* 0x000fe20003f25270 */
[----:B------:R-:W-:Y:S01]  /*a970*/  IMAD.U32 R132, RZ, RZ, UR7 ;  /* 0x00000007ff847e24 */ /* 0x000fe2000f8e00ff */
[----:B------:R-:W-:Y:S01]  /*a980*/  UMOV UR37, UR60 ;  /* 0x0000003c00257c82 */ /* 0x000fe20008000000 */
[----:B------:R-:W-:Y:S01]  /*a990*/  UMOV UR7, UR38 ;  /* 0x0000002600077c82 */ /* 0x000fe20008000000 */
        /* <DEDUP_REMOVED lines=9> */
[----:B------:R-:W-:Y:S01]  /*aa30*/  @P1 LEA R132, R132, UR39, 0x3 ;  /* 0x0000002784841c11 */ /* 0x000fe2000f8e18ff */
[-C--:B------:R-:W-:Y:S01]  /*aa40*/  FMUL.FTZ R40, R40, R21.reuse ;  /* 0x0000001528287220 */ /* 0x080fe20000410000 */
[-C--:B------:R-:W-:Y:S01]  /*aa50*/  FMUL.FTZ R41, R41, R21.reuse ;  /* 0x0000001529297220 */ /* 0x080fe20000410000 */
[-C--:B------:R-:W-:Y:S01]  /*aa60*/  FMUL.FTZ R44, R44, R21.reuse ;  /* 0x000000152c2c7220 */ /* 0x080fe20000410000 */
[----:B------:R-:W-:Y:S01]  /*aa70*/  FMUL.FTZ R45, R45, R21 ;  /* 0x000000152d2d7220 */ /* 0x000fe20000410000 */
[----:B------:R-:W-:-:S02]  /*aa80*/  @P1 VIADD R132, R132, 0x34860 ;  /* 0x0003486084841836 */ /* 0x000fc40000000000 */
[-C--:B------:R-:W-:Y:S01]  /*aa90*/  FMUL.FTZ R48, R48, R21.reuse ;  /* 0x0000001530307220 */ /* 0x080fe20000410000 */
[-C--:B------:R-:W-:Y:S01]  /*aaa0*/  FMUL.FTZ R49, R49, R21.reuse ;  /* 0x0000001531317220 */ /* 0x080fe20000410000 */
[-C--:B------:R-:W-:Y:S01]  /*aab0*/  FMUL.FTZ R52, R52, R21.reuse ;  /* 0x0000001534347220 */ /* 0x080fe20000410000 */
[-C--:B------:R-:W-:Y:S01]  /*aac0*/  FMUL.FTZ R53, R53, R21.reuse ;  /* 0x0000001535357220 */ /* 0x080fe20000410000 */
[----:B------:R-:W-:Y:S01]  /*aad0*/  @P1 PRMT R132, R23, 0x654, R132 ;  /* 0x0000065417841816 */ /* 0x000fe20000000084 */
[-C--:B------:R-:W-:Y:S01]  /*aae0*/  FMUL.FTZ R56, R56, R21.reuse ;  /* 0x0000001538387220 */ /* 0x080fe20000410000 */
[-C--:B------:R-:W-:Y:S01]  /*aaf0*/  FMUL.FTZ R57, R57, R21.reuse ;  /* 0x0000001539397220 */ /* 0x080fe20000410000 */
[-C--:B------:R-:W-:Y:S01]  /*ab00*/  FMUL.FTZ R60, R60, R21.reuse ;  /* 0x000000153c3c7220 */ /* 0x080fe20000410000 */
[----:B------:R1:W-:Y:S01]  /*ab10*/  @P1 SYNCS.ARRIVE.TRANS64.RED.A1T0 RZ, [R132+URZ], RZ ;  /* 0x000000ff84ff19a7 */ /* 0x0003e2000810043f */
[----:B------:R-:W-:Y:S01]  /*ab20*/  ISETP.GT.AND P1, PT, R20, RZ, PT ;  /* 0x000000ff1400720c */ /* 0x000fe20003f24270 */
        /* <DEDUP_REMOVED lines=46> */
[----:B------:R-:W-:Y:S01]  /*ae10*/  VIADD R20, R20, 0xffffffff ;  /* 0xffffffff14147836 */ /* 0x000fe20000000000 */
[----:B------:R-:W-:Y:S01]  /*ae20*/  F2FP.F16.F32.PACK_AB R178, R173, R178 ;  /* 0x000000b2adb2723e */ /* 0x000fe200000000ff */
[----:B------:R-:W-:Y:S01]  /*ae30*/  IMAD.MOV.U32 R21, RZ, RZ, R13 ;  /* 0x000000ffff157224 */ /* 0x000fe200078e000d */
[----:B------:R-:W-:Y:S01]  /*ae40*/  F2FP.F16.F32.PACK_AB R179, R92, R179 ;  /* 0x000000b35cb3723e */ /* 0x000fe200000000ff */
[----:B------:R-:W-:Y:S01]  /*ae50*/  IMAD.MOV.U32 R15, RZ, RZ, R11 ;  /* 0x000000ffff0f7224 */ /* 0x000fe200078e000b */
[----:B------:R-:W-:-:S02]  /*ae60*/  F2FP.F16.F32.PACK_AB R180, R169, R180 ;  /* 0x000000b4a9b4723e */ /* 0x000fc400000000ff */
[----:B------:R-:W-:Y:S02]  /*ae70*/  F2FP.F16.F32.PACK_AB R181, R96, R181 ;  /* 0x000000b560b5723e */ /* 0x000fe400000000ff */
[----:B------:R-:W-:Y:S02]  /*ae80*/  F2FP.F16.F32.PACK_AB R182, R165, R182 ;  /* 0x000000b6a5b6723e */ /* 0x000fe400000000ff */
[----:B------:R-:W-:Y:S02]  /*ae90*/  F2FP.F16.F32.PACK_AB R183, R100, R183 ;  /* 0x000000b764b7723e */ /* 0x000fe400000000ff */
[----:B------:R-:W-:Y:S02]  /*aea0*/  F2FP.F16.F32.PACK_AB R184, R161, R184 ;  /* 0x000000b8a1b8723e */ /* 0x000fe400000000ff */
[----:B------:R-:W-:Y:S02]  /*aeb0*/  F2FP.F16.F32.PACK_AB R185, R104, R185 ;  /* 0x000000b968b9723e */ /* 0x000fe400000000ff */
        /* <DEDUP_REMOVED lines=33> */
[----:B------:R-:W-:Y:S01]  /*b0d0*/  F2FP.F16.F32.PACK_AB R219, R94, R219 ;  /* 0x000000db5edb723e */ /* 0x000fe200000000ff */
[----:B-1----:R-:W-:Y:S06]  /*b0e0*/  @P1 BRA `(.L_x_146) ;  /* 0xffffffb400001947 */ /* 0x002fec000383ffff */
.L_x_135:
[----:B------:R-:W-:Y:S06]  /*b0f0*/  BAR.ARV 0x8, 0x120 ;  /* 0x0204800000007b1d */ /* 0x000fec0000002000 */
[----:B------:R-:W-:Y:S05]  /*b100*/  @!P0 BRA `(.L_x_147) ;  /* 0x0000000000048947 */ /* 0x000fea0003800000 */
[----:B------:R-:W-:Y:S01]  /*b110*/  BPT.TRAP 0x1 ;  /* 0x000000040000795c */ /* 0x000fe20000300000 */
.L_x_147:
[----:B------:R-:W-:Y:S01]  /*b120*/  ULEA UR5, UR38, UR39, 0x3 ;  /* 0x0000002726057291 */ /* 0x000fe2000f8e183f */
[----:B------:R-:W-:-:S05]  /*b130*/  IMAD.U32 R0, RZ, RZ, UR60 ;  /* 0x0000003cff007e24 */ /* 0x000fca000f8e00ff */
[----:B------:R-:W-:-:S04]  /*b140*/  SHF.L.U32 R0, R0, 0x1f, RZ ;  /* 0x0000001f00007819 */ /* 0x000fc800000006ff */
[----:B------:R1:W2:Y:S01]  /*b150*/  SYNCS.PHASECHK.TRANS64.TRYWAIT P1, [UR5+0x34850], R0 ;  /* 0x03485000ff0075a7 */ /* 0x0002a20008020145 */
[----:B------:R-:W-:Y:S05]  /*b160*/  @!P0 BRA `(.L_x_148) ;  /* 0x0000000000048947 */ /* 0x000fea0003800000 */
[----:B------:R-:W-:Y:S01]  /*b170*/  BPT.TRAP 0x1 ;  /* 0x000000040000795c */ /* 0x000fe20000300000 */
.L_x_148:
[----:B--2---:R-:W-:Y:S05]  /*b180*/  @P1 BRA `(.L_x_149) ;  /* 0x0000000000081947 */ /* 0x004fea0003800000 */
[----:B------:R-:W2:Y:S02]  /*b190*/  SYNCS.PHASECHK.TRANS64.TRYWAIT P1, [UR5+0x34850], R0 ;  /* 0x03485000ff0075a7 */ /* 0x000ea40008020145 */
[----:B--2---:R-:W-:Y:S05]  /*b1a0*/  @!P1 BRA `(.L_x_150) ;  /* 0x0000004800009947 */ /* 0x004fea0003800000 */
.L_x_149:
[----:B------:R-:W-:Y:S01]  /*b1b0*/  UIADD3 UR4, UR39, 0x400, URZ ;  /* 0x0000040027047890 */ /* 0x000fe2000fffe03f */
[----:B------:R-:W-:Y:S01]  /*b1c0*/  WARPGROUP.ARRIVE ;  /* 0x00000000000079c5 */ /* 0x000fe20000000000 */
[----:B------:R-:W-:Y:S01]  /*b1d0*/  UMOV UR7, 0x40000040 ;  /* 0x4000004000077882 */ /* 0x000fe20000000000 */
[----:B--2---:R-:W2:Y:S01]  /*b1e0*/  SHFL.BFLY PT, R3, R14, 0x2, 0x1f ;  /* 0x0c401f000e037f89 */ /* 0x004ea200000e0000 */
[----:B------:R-:W-:Y:S01]  /*b1f0*/  USHF.R.U32.HI UR4, URZ, 0x4, UR4 ;  /* 0x000000043f047899 */ /* 0x000fe20008011604 */
[----:B------:R-:W-:Y:S02]  /*b200*/  IMAD.MOV.U32 R4, RZ, RZ, RZ ;  /* 0x000000ffff047224 */ /* 0x000fe400078e00ff */
[----:B------:R-:W3:Y:S01]  /*b210*/  SHFL.BFLY PT, R5, R12, 0x2, 0x1f ;  /* 0x0c401f000c057f89 */ /* 0x000ee200000e0000 */
[----:B------:R-:W-:Y:S01]  /*b220*/  ULOP3.LUT UR4, UR4, 0x3fff, URZ, 0xc0, !UPT ;  /* 0x00003fff04047892 */ /* 0x000fe2000f8ec03f */
[----:B------:R-:W-:-:S03]  /*b230*/  IMAD.MOV.U32 R8, RZ, RZ, RZ ;  /* 0x000000ffff087224 */ /* 0x000fc600078e00ff */
[----:B------:R-:W-:-:S04]  /*b240*/  ULOP3.LUT UR4, UR4, 0x5800000, URZ, 0xfc, !UPT ;  /* 0x0580000004047892 */ /* 0x000fc8000f8efc3f */
[----:B------:R-:W-:-:S07]  /*b250*/  UIMAD UR4, UR38, 0xb00, UR4 ;  /* 0x00000b00260478a4 */ /* 0x000fce000f8e0204 */
[----:B------:R-:W-:Y:S02]  /*b260*/  UMOV UR6, UR4 ;  /* 0x0000000400067c82 */ /* 0x000fe40008000000 */
[----:B------:R-:W-:Y:S01]  /*b270*/  HGMMA.64x128x16.F32 R24, R176, gdesc[UR4].tnspB, R24, gsb0 ;  /* 0x41e00004b0187df0 */ /* 0x000fe20008000818 */
[----:B------:R-:W-:Y:S01]  /*b280*/  UIADD3 UR6, UR4, 0x80, URZ ;  /* 0x0000008004067890 */ /* 0x000fe2000fffe03f */
[----:B--2---:R-:W-:Y:S01]  /*b290*/  FADD.FTZ R3, R3, R14 ;  /* 0x0000000e03037221 */ /* 0x004fe20000010000 */
[----:B------:R-:W-:Y:S01]  /*b2a0*/  UMOV UR7, 0x40000040 ;  /* 0x4000004000077882 */ /* 0x000fe20000000000 */
[----:B---3--:R-:W-:-:S03]  /*b2b0*/  FADD.FTZ R5, R5, R12 ;  /* 0x0000000c05057221 */ /* 0x008fc60000010000 */
[----:B-1----:R-:W1:Y:S04]  /*b2c0*/  SHFL.BFLY PT, R0, R3, 0x1, 0x1f ;  /* 0x0c201f0003007f89 */ /* 0x002e6800000e0000 */
[----:B------:R-:W2:Y:S01]  /*b2d0*/  SHFL.BFLY PT, R2, R5, 0x1, 0x1f ;  /* 0x0c201f0005027f89 */ /* 0x000ea200000e0000 */
[----:B-1----:R-:W-:Y:S01]  /*b2e0*/  FADD.FTZ R15, R3, R0 ;  /* 0x00000000030f7221 */ /* 0x002fe20000010000 */
[----:B------:R-:W-:Y:S02]  /*b2f0*/  IMAD.MOV.U32 R0, RZ, RZ, -0x800000 ;  /* 0xff800000ff007424 */ /* 0x000fe400078e00ff */
[----:B--2---:R-:W-:Y:S02]  /*b300*/  FADD.FTZ R20, R5, R2 ;  /* 0x0000000205147221 */ /* 0x004fe40000010000 */
[----:B------:R-:W-:Y:S01]  /*b310*/  FSETP.NE.FTZ.AND P1, PT, R15, RZ, PT ;  /* 0x000000ff0f00720b */ /* 0x000fe20003f35000 */
[----:B------:R-:W-:-:S02]  /*b320*/  IMAD.MOV.U32 R2, RZ, RZ, -0x800000 ;  /* 0xff800000ff027424 */ /* 0x000fc400078e00ff */
[----:B------:R-:W-:-:S10]  /*b330*/  FSETP.NE.FTZ.AND P2, PT, R20, RZ, PT ;  /* 0x000000ff1400720b */ /* 0x000fd40003f55000 */
[----:B------:R-:W1:Y:S01]  /*b340*/  @P1 MUFU.LG2 R7, R15 ;  /* 0x0000000f00071308 */ /* 0x000e620000000c00 */
[C---:B------:R-:W-:Y:S02]  /*b350*/  @P1 FMUL.FTZ R6, R10.reuse, 0.69314718246459960938 ;  /* 0x3f3172180a061820 */ /* 0x040fe40000410000 */
[----:B------:R-:W-:-:S05]  /*b360*/  @P2 FMUL.FTZ R3, R10, 0.69314718246459960938 ;  /* 0x3f3172180a032820 */ /* 0x000fca0000410000 */
[----:B------:R-:W2:Y:S08]  /*b370*/  @P2 MUFU.LG2 R9, R20 ;  /* 0x0000001400092308 */ /* 0x000eb00000000c00 */
[----:B------:R3:W4:Y:S01]  /*b380*/  @P1 MUFU.RCP R4, R15 ;  /* 0x0000000f00041308 */ /* 0x0007220000001000 */
[----:B-1----:R-:W-:-:S04]  /*b390*/  @P1 FMUL.FTZ R7, R7, 0.69314718246459960938 ;  /* 0x3f31721807071820 */ /* 0x002fc80000410000 */
[----:B------:R-:W-:-:S03]  /*b3a0*/  @P1 FFMA.FTZ R2, R6, R11, R7 ;  /* 0x0000000b06021223 */ /* 0x000fc60000010007 */
[----:B------:R3:W1:Y:S01]  /*b3b0*/  @P2 MUFU.RCP R8, R20 ;  /* 0x0000001400082308 */ /* 0x0006620000001000 */
[----:B--2---:R-:W-:-:S04]  /*b3c0*/  @P2 FMUL.FTZ R10, R9, 0.69314718246459960938 ;  /* 0x3f317218090a2820 */ /* 0x004fc80000410000 */
[----:B------:R-:W-:Y:S01]  /*b3d0*/  @P2 FFMA.FTZ R0, R3, R13, R10 ;  /* 0x0000000d03002223 */ /* 0x000fe2000001000a */
        /* <DEDUP_REMOVED lines=50> */
[----:B-1-34-:R-:W-:Y:S05]  /*b700*/  @!P0 BRA `(.L_x_151) ;  /* 0x0000000000048947 */ /* 0x01afea0003800000 */
[----:B------:R-:W-:Y:S01]  /*b710*/  BPT.TRAP 0x1 ;  /* 0x000000040000795c */ /* 0x000fe20000300000 */
.L_x_151:
[----:B------:R-:W-:Y:S01]  /*b720*/  ISETP.NE.AND P3, PT, R19, RZ, PT ;  /* 0x000000ff1300720c */ /* 0x000fe20003f65270 */
[-C--:B------:R-:W-:Y:S01]  /*b730*/  FMUL.FTZ R6, R24, R4.reuse ;  /* 0x0000000418067220 */ /* 0x080fe20000410000 */
[----:B------:R-:W-:Y:S01]  /*b740*/  IADD3 R5, P1, R16, 0x40, RZ ;  /* 0x0000004010057810 */ /* 0x000fe20007f3e0ff */
[-C--:B------:R-:W-:Y:S01]  /*b750*/  FMUL.FTZ R25, R25, R4.reuse ;  /* 0x0000000419197220 */ /* 0x080fe20000410000 */
[-C--:B------:R-:W-:Y:S01]  /*b760*/  FMUL.FTZ R29, R29, R4.reuse ;  /* 0x000000041d1d7220 */ /* 0x080fe20000410000 */
[-C--:B------:R-:W-:Y:S01]  /*b770*/  FMUL.FTZ R88, R28, R4.reuse ;  /* 0x000000041c587220 */ /* 0x080fe20000410000 */
[----:B------:R-:W-:Y:S01]  /*b780*/  LOP3.LUT R24, R5, 0x380, RZ, 0xc0, !PT ;  /* 0x0000038005187812 */ /* 0x000fe200078ec0ff */
        /* <DEDUP_REMOVED lines=28> */
[----:B------:R-:W-:Y:S01]  /*b950*/  IMAD.U32 R4, RZ, RZ, UR5 ;  /* 0x00000005ff047e24 */ /* 0x000fe2000f8e00ff */
[----:B------:R-:W-:Y:S01]  /*b960*/  SHF.R.U64 R24, R24, 0x3, RZ ;  /* 0x0000000318187819 */ /* 0x000fe200000012ff */
[-C--:B------:R-:W-:Y:S01]  /*b970*/  FMUL.FTZ R28, R26, R8.reuse ;  /* 0x000000081a1c7220 */ /* 0x080fe20000410000 */
[----:B------:R-:W-:Y:S01]  /*b980*/  IADD3 R3, P0, R16, 0x20, RZ ;  /* 0x0000002010037810 */ /* 0x000fe20007f1e0ff */
[----:B------:R-:W-:Y:S01]  /*b990*/  @P3 VIADD R4, R4, 0x34860 ;  /* 0x0003486004043836 */ /* 0x000fe20000000000 */
[----:B------:R-:W-:Y:S01]  /*b9a0*/  LOP3.LUT R24, R24, R5, RZ, 0x3c, !PT ;  /* 0x0000000518187212 */ /* 0x000fe200078e3cff */
[-C--:B------:R-:W-:Y:S01]  /*b9b0*/  FMUL.FTZ R27, R27, R8.reuse ;  /* 0x000000081b1b7220 */ /* 0x080fe20000410000 */
[C---:B------:R-:W-:Y:S01]  /*b9c0*/  LOP3.LUT R5, R16.reuse, 0x380, RZ, 0xc0, !PT ;  /* 0x0000038010057812 */ /* 0x040fe200078ec0ff */
[----:B------:R-:W-:Y:S01]  /*b9d0*/  UIADD3 UR35, -UR36, URZ, URZ ;  /* 0x0000003f24237290 */ /* 0x000fe2000fffe13f */
[----:B------:R-:W-:Y:S01]  /*b9e0*/  @P3 PRMT R4, R23, 0x654, R4 ;  /* 0x0000065417043816 */ /* 0x000fe20000000004 */
[----:B------:R-:W-:Y:S01]  /*b9f0*/  ULDC UR4, c[0x0][0xdb4] ;  /* 0x00036d0000047ab9 */ /* 0x000fe20000000800 */
[----:B------:R-:W-:Y:S01]  /*ba00*/  IADD3 R15, P6, R16, 0x4000, RZ ;  /* 0x00004000100f7810 */ /* 0x000fe20007fde0ff */
[-C--:B------:R-:W-:Y:S01]  /*ba10*/  FMUL.FTZ R7, R31, R8.reuse ;  /* 0x000000081f077220 */ /* 0x080fe20000410000 */
[----:B------:R-:W-:Y:S01]  /*ba20*/  SHF.R.U64 R5, R5, 0x3, RZ ;  /* 0x0000000305057819 */ /* 0x000fe200000012ff */
[----:B------:R1:W-:Y:S01]  /*ba30*/  @P3 SYNCS.ARRIVE.TRANS64.RED.A1T0 RZ, [R4+URZ], RZ ;  /* 0x000000ff04ff39a7 */ /* 0x0003e2000810043f */
[----:B------:R-:W-:Y:S01]  /*ba40*/  LOP3.LUT R26, R3, 0x380, RZ, 0xc0, !PT ;  /* 0x00000380031a7812 */ /* 0x000fe200078ec0ff */
[-C--:B------:R-:W-:Y:S01]  /*ba50*/  FMUL.FTZ R30, R30, R8.reuse ;  /* 0x000000081e1e7220 */ /* 0x080fe20000410000 */
[----:B------:R-:W-:Y:S01]  /*ba60*/  LOP3.LUT R14, R15, 0x380, RZ, 0xc0, !PT ;  /* 0x000003800f0e7812 */ /* 0x000fe200078ec0ff */
[-C--:B------:R-:W-:Y:S01]  /*ba70*/  FMUL.FTZ R35, R35, R8.reuse ;  /* 0x0000000823237220 */ /* 0x080fe20000410000 */
[----:B------:R-:W-:Y:S01]  /*ba80*/  SHF.R.U64 R26, R26, 0x3, RZ ;  /* 0x000000031a1a7819 */ /* 0x000fe200000012ff */
[-C--:B------:R-:W-:Y:S01]  /*ba90*/  FMUL.FTZ R34, R34, R8.reuse ;  /* 0x0000000822227220 */ /* 0x080fe20000410000 */
[----:B------:R-:W-:Y:S01]  /*baa0*/  SHF.R.U64 R14, R14, 0x3, RZ ;  /* 0x000000030e0e7819 */ /* 0x000fe200000012ff */
[----:B------:R-:W-:Y:S01]  /*bab0*/  FMUL.FTZ R39, R39, R8 ;  /* 0x0000000827277220 */ /* 0x000fe20000410000 */
[----:B-1----:R-:W-:Y:S01]  /*bac0*/  LOP3.LUT R4, R5, R16, RZ, 0x3c, !PT ;  /* 0x0000001005047212 */ /* 0x002fe200078e3cff */
[--C-:B------:R-:W-:Y:S01]  /*bad0*/  IMAD.MOV.U32 R5, RZ, RZ, R17.reuse ;  /* 0x000000ffff057224 */ /* 0x100fe200078e0011 */
[----:B------:R-:W-:Y:S01]  /*bae0*/  R2UR UR7, R224 ;  /* 0x00000000e00772ca */ /* 0x000fe200000e0000 */
[-C--:B------:R-:W-:Y:S01]  /*baf0*/  FMUL.FTZ R38, R38, R8.reuse ;  /* 0x0000000826267220 */ /* 0x080fe20000410000 */
[----:B------:R-:W-:Y:S01]  /*bb00*/  LOP3.LUT R26, R26, R3, RZ, 0x3c, !PT ;  /* 0x000000031a1a7212 */ /* 0x000fe200078e3cff */
[----:B------:R-:W-:Y:S01]  /*bb10*/  FMUL.FTZ R43, R43, R8 ;  /* 0x000000082b2b7220 */ /* 0x000fe20000410000 */
[----:B------:R-:W-:Y:S01]  /*bb20*/  MOV R3, R4 ;  /* 0x0000000400037202 */ /* 0x000fe20000000f00 */
[----:B------:R-:W-:Y:S01]  /*bb30*/  FMUL.FTZ R42, R42, R8 ;  /* 0x000000082a2a7220 */ /* 0x000fe20000410000 */
[----:B------:R-:W-:Y:S01]  /*bb40*/  F2FP.F16.F32.PACK_AB R5, R27, R28 ;  /* 0x0000001c1b05723e */ /* 0x000fe200000000ff */
[--C-:B------:R-:W-:Y:S01]  /*bb50*/  IMAD.X R27, RZ, RZ, R17.reuse, P0 ;  /* 0x000000ffff1b7224 */ /* 0x100fe200000e0611 */
[----:B------:R-:W-:Y:S01]  /*bb60*/  LOP3.LUT R14, R14, R15, RZ, 0x3c, !PT ;  /* 0x0000000f0e0e7212 */ /* 0x000fe200078e3cff */
[--C-:B------:R-:W-:Y:S01]  /*bb70*/  IMAD.X R15, RZ, RZ, R17.reuse, P6 ;  /* 0x000000ffff0f7224 */ /* 0x100fe200030e0611 */
[----:B------:R-:W-:Y:S01]  /*bb80*/  R2UR UR6, R223 ;  /* 0x00000000df0672ca */ /* 0x000fe200000e0000 */
[----:B------:R-:W-:Y:S01]  /*bb90*/  FMUL.FTZ R47, R47, R8 ;  /* 0x000000082f2f7220 */ /* 0x000fe20000410000 */
[----:B------:R-:W-:Y:S01]  /*bba0*/  F2FP.F16.F32.PACK_AB R4, R25, R6 ;  /* 0x000000061904723e */ /* 0x000fe200000000ff */
[----:B------:R-:W-:Y:S01]  /*bbb0*/  UIMAD UR35, UR4, UR35, UR7 ;  /* 0x00000023042372a4 */ /* 0x000fe2000f8e0207 */
[----:B------:R-:W-:Y:S01]  /*bbc0*/  F2FP.F16.F32.PACK_AB R6, R29, R88 ;  /* 0x000000581d06723e */ /* 0x000fe200000000ff */
[----:B------:R-:W-:Y:S01]  /*bbd0*/  UIADD3 UR34, -UR7, URZ, URZ ;  /* 0x0000003f07227290 */ /* 0x000fe2000fffe13f */
[----:B------:R-:W-:Y:S01]  /*bbe0*/  MOV R29, R26 ;  /* 0x0000001a001d7202 */ /* 0x000fe20000000f00 */
[----:B------:R-:W-:Y:S01]  /*bbf0*/  FMUL.FTZ R46, R46, R8 ;  /* 0x000000082e2e7220 */ /* 0x000fe20000410000 */
[----:B------:R-:W-:Y:S01]  /*bc00*/  MOV R26, R14 ;  /* 0x0000000e001a7202 */ /* 0x000fe20000000f00 */
[-C--:B------:R-:W-:Y:S01]  /*bc10*/  FMUL.FTZ R51, R51, R8.reuse ;  /* 0x0000000833337220 */ /* 0x080fe20000410000 */
[----:B------:R-:W1:Y:S01]  /*bc20*/  LDC.64 R14, c[0x0][0xb78] ;  /* 0x0002de00ff0e7b82 */ /* 0x000e620000000a00 */
[----:B------:R-:W-:Y:S01]  /*bc30*/  IADD3 R9, P3, R16, 0x4060, RZ ;  /* 0x0000406010097810 */ /* 0x000fe20007f7e0ff */
[-C--:B------:R-:W-:Y:S01]  /*bc40*/  FMUL.FTZ R50, R50, R8.reuse ;  /* 0x0000000832327220 */ /* 0x080fe20000410000 */
[----:B------:R-:W-:Y:S01]  /*bc50*/  IADD3 R21, P2, R16, 0x60, RZ ;  /* 0x0000006010157810 */ /* 0x000fe20007f5e0ff */
        /* <DEDUP_REMOVED lines=18> */
[----:B------:R-:W-:Y:S01]  /*bd80*/  ULDC UR5, c[0x0][0xda8] ;  /* 0x00036a0000057ab9 */ /* 0x000fe20000000800 */
[----:B------:R-:W-:Y:S01]  /*bd90*/  USHF.R.S32.HI UR4, URZ, 0x1f, UR35 ;  /* 0x0000001f3f047899 */ /* 0x000fe20008011423 */
[----:B------:R-:W-:Y:S01]  /*bda0*/  LOP3.LUT R8, R9, 0x380, RZ, 0xc0, !PT ;  /* 0x0000038009087812 */ /* 0x000fe200078ec0ff */
[----:B------:R-:W-:Y:S01]  /*bdb0*/  ULDC.64 UR8, c[0x0][0xb70] ;  /* 0x0002dc0000087ab9 */ /* 0x000fe20000000a00 */
[----:B------:R-:W-:Y:S01]  /*bdc0*/  LOP3.LUT R20, R21, 0x380, RZ, 0xc0, !PT ;  /* 0x0000038015147812 */ /* 0x000fe200078ec0ff */
[----:B------:R-:W-:Y:S01]  /*bdd0*/  UIMAD UR34, UR5, UR34, UR6 ;  /* 0x00000022052272a4 */ /* 0x000fe2000f8e0206 */
[C---:B------:R-:W-:Y:S01]  /*bde0*/  IADD3 R11, P4, R16.reuse, 0x4040, RZ ;  /* 0x00004040100b7810 */ /* 0x040fe20007f9e0ff */
[----:B------:R-:W-:Y:S01]  /*bdf0*/  UIMAD UR6, UR4, UR8, URZ ;  /* 0x00000008040672a4 */ /* 0x000fe2000f8e023f */
[----:B------:R-:W-:Y:S01]  /*be00*/  IADD3 R13, P5, R16, 0x4020, RZ ;  /* 0x00004020100d7810 */ /* 0x000fe20007fbe0ff */
[----:B------:R-:W-:Y:S01]  /*be10*/  USHF.L.U32 UR34, UR34, 0x7, URZ ;  /* 0x0000000722227899 */ /* 0x000fe2000800063f */
[----:B------:R-:W-:Y:S01]  /*be20*/  SHF.R.U64 R8, R8, 0x3, RZ ;  /* 0x0000000308087819 */ /* 0x000fe200000012ff */
[----:B------:R-:W-:Y:S01]  /*be30*/  UIMAD.WIDE.U32 UR4, UR35, UR8, URZ ;  /* 0x00000008230472a5 */ /* 0x000fe2000f8e003f */
[----:B------:R-:W-:Y:S01]  /*be40*/  SHF.R.U64 R20, R20, 0x3, RZ ;  /* 0x0000000314147819 */ /* 0x000fe200000012ff */
[----:B------:R-:W-:Y:S01]  /*be50*/  UIMAD UR6, UR35, UR9, UR6 ;  /* 0x00000009230672a4 */ /* 0x000fe2000f8e0206 */
[----:B------:R-:W-:Y:S01]  /*be60*/  LOP3.LUT R10, R11, 0x380, RZ, 0xc0, !PT ;  /* 0x000003800b0a7812 */ /* 0x000fe200078ec0ff */
[----:B------:R-:W-:Y:S01]  /*be70*/  USHF.R.S32.HI UR7, URZ, 0x1f, UR36 ;  /* 0x0000001f3f077899 */ /* 0x000fe20008011424 */
[----:B------:R-:W-:Y:S01]  /*be80*/  LOP3.LUT R12, R13, 0x380, RZ, 0xc0, !PT ;  /* 0x000003800d0c7812 */ /* 0x000fe200078ec0ff */
[----:B------:R-:W-:Y:S01]  /*be90*/  UIADD3 UR6, UR5, UR6, URZ ;  /* 0x0000000605067290 */ /* 0x000fe2000fffe03f */
[----:B------:R-:W-:Y:S01]  /*bea0*/  F2FP.F16.F32.PACK_AB R7, R7, R30 ;  /* 0x0000001e0707723e */ /* 0x000fe200000000ff */
[----:B------:R-:W-:Y:S01]  /*beb0*/  BAR.SYNC.DEFER_BLOCKING 0x1, 0x100 ;  /* 0x0044000000007b1d */ /* 0x000fe20000010000 */
[----:B------:R-:W-:Y:S01]  /*bec0*/  LOP3.LUT R8, R8, R9, RZ, 0x3c, !PT ;  /* 0x0000000908087212 */ /* 0x000fe200078e3cff */
[--C-:B------:R-:W-:Y:S01]  /*bed0*/  IMAD.X R9, RZ, RZ, R17.reuse, P3 ;  /* 0x000000ffff097224 */ /* 0x100fe200018e0611 */
[----:B------:R-:W-:Y:S01]  /*bee0*/  LOP3.LUT R20, R20, R21, RZ, 0x3c, !PT ;  /* 0x0000001514147212 */ /* 0x000fe200078e3cff */
[--C-:B------:R-:W-:Y:S01]  /*bef0*/  IMAD.X R21, RZ, RZ, R17.reuse, P2 ;  /* 0x000000ffff157224 */ /* 0x100fe200010e0611 */
[----:B------:R-:W-:Y:S01]  /*bf00*/  SHF.R.U64 R10, R10, 0x3, RZ ;  /* 0x000000030a0a7819 */ /* 0x000fe200000012ff */
[----:B------:R-:W-:Y:S01]  /*bf10*/  VIADD R31, R227, UR34 ;  /* 0x00000022e31f7c36 */ /* 0x000fe20008000000 */
[----:B------:R-:W-:Y:S01]  /*bf20*/  SHF.R.U64 R12, R12, 0x3, RZ ;  /* 0x000000030c0c7819 */ /* 0x000fe200000012ff */
[--C-:B------:R-:W-:Y:S01]  /*bf30*/  IMAD.X R25, RZ, RZ, R17.reuse, P1 ;  /* 0x000000ffff197224 */ /* 0x100fe200008e0611 */
[----:B------:R-:W-:Y:S01]  /*bf40*/  LOP3.LUT R10, R10, R11, RZ, 0x3c, !PT ;  /* 0x0000000b0a0a7212 */ /* 0x000fe200078e3cff */
[--C-:B------:R-:W-:Y:S01]  /*bf50*/  IMAD.X R11, RZ, RZ, R17.reuse, P4 ;  /* 0x000000ffff0b7224 */ /* 0x100fe200020e0611 */
[----:B------:R-:W-:Y:S01]  /*bf60*/  LOP3.LUT R12, R12, R13, RZ, 0x3c, !PT ;  /* 0x0000000d0c0c7212 */ /* 0x000fe200078e3cff */
[----:B------:R-:W-:Y:S01]  /*bf70*/  IMAD.X R13, RZ, RZ, R17, P5 ;  /* 0x000000ffff0d7224 */ /* 0x000fe200028e0611 */
[----:B------:R-:W-:Y:S01]  /*bf80*/  MOV R27, R20 ;  /* 0x00000014001b7202 */ /* 0x000fe20000000f00 */
[----:B------:R-:W-:Y:S01]  /*bf90*/  IMAD.U32 R21, RZ, RZ, UR5 ;  /* 0x00000005ff157e24 */ /* 0x000fe2000f8e00ff */
[----:B------:R-:W-:Y:S01]  /*bfa0*/  LOP3.LUT P0, RZ, R222, 0x3, RZ, 0xc0, !PT ;  /* 0x00000003deff7812 */ /* 0x000fe2000780c0ff */
[----:B------:R-:W-:Y:S01]  /*bfb0*/  IMAD.U32 R20, RZ, RZ, UR4 ;  /* 0x00000004ff147e24 */ /* 0x000fe2000f8e00ff */
[----:B------:R-:W-:Y:S01]  /*bfc0*/  ULDC UR4, c[0x0][0xa88] ;  /* 0x0002a20000047ab9 */ /* 0x000fe20000000800 */
[----:B------:R-:W-:Y:S01]  /*bfd0*/  IMAD.U32 R21, RZ, RZ, UR6 ;  /* 0x00000006ff157e24 */ /* 0x000fe2000f8e00ff */
[----:B------:R-:W-:Y:S01]  /*bfe0*/  MOV R28, R24 ;  /* 0x00000018001c7202 */ /* 0x000fe20000000f00 */
[----:B------:R-:W-:Y:S01]  /*bff0*/  ULDC.64 UR12, c[0x0][0x208] ;  /* 0x00008200000c7ab9 */ /* 0x000fe20000000a00 */
[----:B------:R-:W-:Y:S01]  /*c000*/  MOV R24, R10 ;  /* 0x0000000a00187202 */ /* 0x000fe20000000f00 */
[----:B-1----:R-:W-:Y:S01]  /*c010*/  IMAD.WIDE.U32 R20, R14, UR36, R20 ;  /* 0x000000240e147c25 */ /* 0x002fe2000f8e0014 */
[----:B------:R-:W-:Y:S01]  /*c020*/  MOV R25, R12 ;  /* 0x0000000c00197202 */ /* 0x000fe20000000f00 */
[----:B------:R1:W-:Y:S01]  /*c030*/  STSM.16.M88.4 [R3], R4 ;  /* 0x0000000403007844 */ /* 0x0003e20000000200 */
        /* <DEDUP_REMOVED lines=8> */
[----:B-1----:R-:W-:Y:S01]  /*c0c0*/  MOV R3, R8 ;  /* 0x0000000800037202 */ /* 0x002fe20000000f00 */
[----:B------:R-:W-:Y:S01]  /*c0d0*/  VIADD R9, R31, 0x8 ;  /* 0x000000081f097836 */ /* 0x000fe20000000000 */
[----:B------:R-:W-:Y:S01]  /*c0e0*/  F2FP.F16.F32.PACK_AB R4, R33, R32 ;  /* 0x000000202104723e */ /* 0x000fe200000000ff */
[----:B------:R-:W-:Y:S01]  /*c0f0*/  IMAD R8, R14, UR7, RZ ;  /* 0x000000070e087c24 */ /* 0x000fe2000f8e02ff */
[----:B------:R-:W-:Y:S02]  /*c100*/  F2FP.F16.F32.PACK_AB R5, R35, R34 ;  /* 0x000000222305723e */ /* 0x000fe400000000ff */
[----:B------:R-:W-:Y:S01]  /*c110*/  F2FP.F16.F32.PACK_AB R6, R37, R36 ;  /* 0x000000242506723e */ /* 0x000fe200000000ff */
[----:B------:R-:W-:Y:S01]  /*c120*/  IMAD R30, R15, UR36, R8 ;  /* 0x000000240f1e7c24 */ /* 0x000fe2000f8e0208 */
[----:B------:R-:W-:-:S02]  /*c130*/  F2FP.F16.F32.PACK_AB R7, R39, R38 ;  /* 0x000000262707723e */ /* 0x000fc400000000ff */
[----:B------:R-:W-:Y:S02]  /*c140*/  ISETP.GE.OR P1, PT, R9, UR4, P0 ;  /* 0x0000000409007c0c */ /* 0x000fe40008726670 */
[----:B------:R-:W-:Y:S01]  /*c150*/  F2FP.F16.F32.PACK_AB R8, R41, R40 ;  /* 0x000000282908723e */ /* 0x000fe200000000ff */
[----:B------:R1:W-:Y:S01]  /*c160*/  STSM.16.M88.4 [R29], R4 ;  /* 0x000000041d007844 */ /* 0x0003e20000000200 */
[----:B------:R-:W-:Y:S02]  /*c170*/  F2FP.F16.F32.PACK_AB R9, R43, R42 ;  /* 0x0000002a2b09723e */ /* 0x000fe400000000ff */
[----:B------:R-:W-:Y:S02]  /*c180*/  F2FP.F16.F32.PACK_AB R14, R53, R52 ;  /* 0x00000034350e723e */ /* 0x000fe400000000ff */
[----:B------:R-:W-:Y:S01]  /*c190*/  F2FP.F16.F32.PACK_AB R15, R55, R54 ;  /* 0x00000036370f723e */ /* 0x000fe200000000ff */
[----:B------:R-:W-:Y:S01]  /*c1a0*/  STSM.16.M88.4 [R28], R8 ;  /* 0x000000081c007844 */ /* 0x000fe20000000200 */
[----:B------:R-:W-:-:S02]  /*c1b0*/  F2FP.F16.F32.PACK_AB R67, R71, R70 ;  /* 0x000000464743723e */ /* 0x000fc400000000ff */
[----:B------:R-:W-:Y:S01]  /*c1c0*/  F2FP.F16.F32.PACK_AB R73, R75, R74 ;  /* 0x0000004a4b49723e */ /* 0x000fe200000000ff */
[----:B------:R-:W-:Y:S01]  /*c1d0*/  STSM.16.M88.4 [R27], R12 ;  /* 0x0000000c1b007844 */ /* 0x000fe20000000200 */
[----:B------:R-:W-:Y:S02]  /*c1e0*/  F2FP.F16.F32.PACK_AB R80, R81, R80 ;  /* 0x000000505150723e */ /* 0x000fe400000000ff */
[----:B------:R-:W-:Y:S02]  /*c1f0*/  F2FP.F16.F32.PACK_AB R74, R77, R76 ;  /* 0x0000004c4d4a723e */ /* 0x000fe400000000ff */
[----:B------:R-:W-:Y:S02]  /*c200*/  F2FP.F16.F32.PACK_AB R75, R79, R78 ;  /* 0x0000004e4f4b723e */ /* 0x000fe400000000ff */
[----:B-1----:R-:W-:Y:S02]  /*c210*/  F2FP.F16.F32.PACK_AB R4, R57, R56 ;  /* 0x000000383904723e */ /* 0x002fe400000000ff */
[----:B------:R-:W-:-:S02]  /*c220*/  F2FP.F16.F32.PACK_AB R5, R59, R58 ;  /* 0x0000003a3b05723e */ /* 0x000fc400000000ff */
[----:B------:R-:W-:Y:S02]  /*c230*/  F2FP.F16.F32.PACK_AB R6, R61, R60 ;  /* 0x0000003c3d06723e */ /* 0x000fe400000000ff */
[----:B------:R-:W-:Y:S02]  /*c240*/  F2FP.F16.F32.PACK_AB R7, R63, R62 ;  /* 0x0000003e3f07723e */ /* 0x000fe400000000ff */
[----:B------:R-:W-:Y:S02]  /*c250*/  F2FP.F16.F32.PACK_AB R81, R83, R82 ;  /* 0x000000525351723e */ /* 0x000fe400000000ff */
[----:B------:R-:W-:Y:S01]  /*c260*/  F2FP.F16.F32.PACK_AB R82, R85, R84 ;  /* 0x000000545552723e */ /* 0x000fe200000000ff */
[----:B------:R1:W-:Y:S01]  /*c270*/  STSM.16.M88.4 [R26], R4 ;  /* 0x000000041a007844 */ /* 0x0003e20000000200 */
[----:B------:R-:W-:Y:S02]  /*c280*/  F2FP.F16.F32.PACK_AB R83, R87, R86 ;  /* 0x000000565753723e */ /* 0x000fe400000000ff */
[----:B------:R-:W-:Y:S01]  /*c290*/  SHF.R.S32.HI R29, RZ, 0x1f, R31 ;  /* 0x0000001fff1d7819 */ /* 0x000fe2000001141f */
[----:B------:R-:W-:Y:S01]  /*c2a0*/  STSM.16.M88.4 [R25], R64 ;  /* 0x0000004019007844 */ /* 0x000fe20000000200 */
[----:B------:R-:W-:-:S02]  /*c2b0*/  IADD3 R20, P2, R31, R20, RZ ;  /* 0x000000141f147210 */ /* 0x000fc40007f5e0ff */
[----:B------:R-:W-:Y:S01]  /*c2c0*/  ISETP.GE.OR P0, PT, R31, UR4, P0 ;  /* 0x000000041f007c0c */ /* 0x000fe20008706670 */
[----:B------:R-:W-:Y:S01]  /*c2d0*/  STSM.16.M88.4 [R24], R72 ;  /* 0x0000004818007844 */ /* 0x000fe20000000200 */
[----:B------:R-:W-:Y:S01]  /*c2e0*/  ULDC.64 UR4, c[0x0][0xb40] ;  /* 0x0002d00000047ab9 */ /* 0x000fe20000000a00 */
[----:B------:R-:W-:Y:S02]  /*c2f0*/  IADD3.X R29, R29, R21, R30, P2, !PT ;  /* 0x000000151d1d7210 */ /* 0x000fe400017fe41e */
[----:B------:R-:W-:Y:S01]  /*c300*/  STSM.16.M88.4 [R3], R80 ;  /* 0x0000005003007844 */ /* 0x000fe20000000200 */
[----:B------:R-:W-:Y:S01]  /*c310*/  R2UR UR10, R220 ;  /* 0x00000000dc0a72ca */ /* 0x000fe200000e0000 */
[----:B------:R-:W-:Y:S01]  /*c320*/  @!PT LDS RZ, [RZ] ;  /* 0x00000000fffff984 */ /* 0x000fe20000000800 */
[----:B------:R-:W-:Y:S01]  /*c330*/  @!PT LDS RZ, [RZ] ;  /* 0x00000000fffff984 */ /* 0x000fe20000000800 */
[----:B------:R-:W-:Y:S01]  /*c340*/  @!PT LDS RZ, [RZ] ;  /* 0x00000000fffff984 */ /* 0x000fe20000000800 */
[----:B------:R-:W-:Y:S01]  /*c350*/  @!PT LDS RZ, [RZ] ;  /* 0x00000000fffff984 */ /* 0x000fe20000000800 */
[----:B------:R2:W-:Y:S06]  /*c360*/  MEMBAR.ALL.CTA ;  /* 0x0000000000007992 */ /* 0x0005ec0000008000 */
[----:B--2---:R-:W2:Y:S02]  /*c370*/  FENCE.VIEW.ASYNC.S ;  /* 0x00000000000073c6 */ /* 0x004ea40000000000 */
[----:B--2---:R-:W-:Y:S06]  /*c380*/  BAR.ARV 0x1, 0x120 ;  /* 0x0044800000007b1d */ /* 0x004fec0000002000 */
[C---:B-1----:R-:W-:Y:S01]  /*c390*/  LEA R4, P2, R20.reuse, UR4, 0x2 ;  /* 0x0000000414047c11 */ /* 0x042fe2000f8410ff */
[----:B------:R-:W-:Y:S01]  /*c3a0*/  ULDC UR4, c[0x0][0xc] ;  /* 0x0000030000047ab9 */ /* 0x000fe20000000800 */
[----:B------:R-:W1:Y:S01]  /*c3b0*/  SHFL.IDX PT, R6, R226, RZ, 0x1f ;  /* 0x00001fffe2067589 */ /* 0x000e6200000e0000 */
[----:B------:R-:W-:Y:S01]  /*c3c0*/  UIADD3 UR10, UR4, UR10, URZ ;  /* 0x0000000a040a7290 */ /* 0x000fe2000fffe03f */
[----:B------:R-:W-:-:S05]  /*c3d0*/  LEA.HI.X R5, R20, UR5, R29, 0x2, P2 ;  /* 0x0000000514057c11 */ /* 0x000fca00090f141d */
[----:B------:R2:W-:Y:S01]  /*c3e0*/  @!P0 STG.E desc[UR12][R4.64], R2 ;  /* 0x0000000204008986 */ /* 0x0005e2000c10190c */
[----:B------:R-:W-:-:S03]  /*c3f0*/  IMAD.U32 R220, RZ, RZ, UR10 ;  /* 0x0000000affdc7e24 */ /* 0x000fc6000f8e00ff */
[----:B------:R2:W-:Y:S01]  /*c400*/  @!P1 STG.E desc[UR12][R4.64+0x20], R0 ;  /* 0x0000200004009986 */ /* 0x0005e2000c10190c */
[----:B-1----:R-:W-:-:S13]  /*c410*/  ISETP.NE.AND P0, PT, R6, 0x7, PT ;  /* 0x000000070600780c */ /* 0x002fda0003f05270 */
[----:B--2---:R-:W-:Y:S05]  /*c420*/  @P0 BRA `(.L_x_152) ;  /* 0x0000000000640947 */ /* 0x004fea0003800000 */
        /* <DEDUP_REMOVED lines=11> */
[----:B------:R-:W-:Y:S01]  /*c4e0*/  UMOV UR7, 0x40 ;  /* 0x0000004000077882 */ /* 0x000fe20000000000 */
[----:B------:R-:W-:-:S05]  /*c4f0*/  UMOV UR8, 0x1 ;  /* 0x0000000100087882 */ /* 0x000fca0000000000 */
[----:B------:R1:W-:Y:S02]  /*c500*/  UTMASTG.5D [UR32], [UR4] ;  /* 0x00000020040073b5 */ /* 0x0003e40008020000 */
[----:B-1----:R-:W-:Y:S01]  /*c510*/  UMOV UR32, UR6 ;  /* 0x0000000600207c82 */ /* 0x002fe20008000000 */
[----:B------:R-:W-:Y:S01]  /*c520*/  UMOV UR33, UR7 ;  /* 0x0000000700217c82 */ /* 0x000fe20008000000 */
[----:B------:R-:W-:Y:S01]  /*c530*/  UIADD3 UR6, UR39, 0x34820, URZ ;  /* 0x0003482027067890 */ /* 0x000fe2000fffe03f */
[----:B------:R1:W-:Y:S03]  /*c540*/  UTMASTG.5D [UR32], [UR4] ;  /* 0x00000020040073b5 */ /* 0x0003e60008020000 */
[----:B------:R-:W-:Y:S02]  /*c550*/  UPRMT UR7, URZ, 0x654, UR6 ;  /* 0x000006543f077896 */ /* 0x000fe40008000006 */
[----:B------:R-:W-:Y:S01]  /*c560*/  UPRMT UR6, UR8, 0x654, UR6 ;  /* 0x0000065408067896 */ /* 0x000fe20008000006 */
[----:B------:R0:W-:Y:S01]  /*c570*/  UTMACMDFLUSH ;  /* 0x00000000000079b7 */ /* 0x0001e20000000000 */
[----:B------:R-:W-:-:S05]  /*c580*/  DEPBAR.LE SB0, 0x0 ;  /* 0x000080000000791a */ /* 0x000fca0000000000 */
[----:B------:R-:W-:Y:S02]  /*c590*/  SYNCS.ARRIVE.TRANS64.RED.A1T0 RZ, [UR7], RZ ;  /* 0x000000ffffff79a7 */ /* 0x000fe40008100407 */
[----:B-1----:R-:W-:Y:S03]  /*c5a0*/  SYNCS.ARRIVE.TRANS64.RED.A1T0 RZ, [UR6], RZ ;  /* 0x000000ffffff79a7 */ /* 0x002fe60008100406 */
.L_x_153:
[----:B------:R-:W-:Y:S05]  /*c5b0*/  BSYNC B0 ;  /* 0x0000000000007941 */ /* 0x000fea0003800000 */
.L_x_152:
[----:B------:R-:W1:Y:S01]  /*c5c0*/  LDC R0, c[0x0][0xda4] ;  /* 0x00036900ff007b82 */ /* 0x000e620000000800 */
[----:B------:R-:W-:Y:S01]  /*c5d0*/  R2UR UR5, R220 ;  /* 0x00000000dc0572ca */ /* 0x000fe200000e0000 */
[----:B------:R-:W-:Y:S01]  /*c5e0*/  UIADD3 UR38, UR38, 0x1, URZ ;  /* 0x0000000126267890 */ /* 0x000fe2000fffe03f */
[----:B------:R-:W-:-:S03]  /*c5f0*/  VIADD R221, R221, 0x1 ;  /* 0x00000001dddd7836 */ /* 0x000fc60000000000 */
[----:B------:R-:W-:-:S04]  /*c600*/  UISETP.NE.AND UP0, UPT, UR38, 0x2, UPT ;  /* 0x000000022600788c */ /* 0x000fc8000bf05270 */
[----:B------:R-:W-:Y:S02]  /*c610*/  USEL UR4, URZ, 0x1, UP0 ;  /* 0x000000013f047887 */ /* 0x000fe40008000000 */
[----:B------:R-:W-:Y:S02]  /*c620*/  USEL UR38, UR38, URZ, UP0 ;  /* 0x0000003f26267287 */ /* 0x000fe40008000000 */
[----:B------:R-:W-:Y:S01]  /*c630*/  ULOP3.LUT UR60, UR60, UR4, URZ, 0x3c, !UPT ;  /* 0x000000043c3c7292 */ /* 0x000fe2000f8e3c3f */
[----:B-1----:R-:W-:-:S13]  /*c640*/  ISETP.LE.AND P0, PT, R0, UR5, PT ;  /* 0x0000000500007c0c */ /* 0x002fda000bf03270 */
[----:B------:R-:W-:Y:S05]  /*c650*/  @!P0 BRA `(.L_x_154) ;  /* 0xffffff4c001c8947 */ /* 0x000fea000383ffff */
[----:B------:R-:W-:Y:S05]  /*c660*/  EXIT ;  /* 0x000000000000794d */ /* 0x000fea0003800000 */
.L_x_126:
        /* <DEDUP_REMOVED lines=13> */
[----:B------:R-:W2:Y:S01]  /*c740*/  LDL R3, [R1+0x1c] ;  /* 0x00001c0001037983 */ /* 0x000ea20000100800 */
[----:B------:R-:W1:Y:S01]  /*c750*/  S2R R4, SR_TID.X ;  /* 0x0000000000047919 */ /* 0x000e620000002100 */
[----:B------:R-:W3:Y:S01]  /*c760*/  S2UR UR4, SR_CTAID.X ;  /* 0x00000000000479c3 */ /* 0x000ee20000002500 */
[----:B------:R-:W-:Y:S02]  /*c770*/  LOP3.LUT R19, R19, 0xfffffffd, RZ, 0xc0, !PT ;  /* 0xfffffffd13137812 */ /* 0x000fe400078ec0ff */
[----:B-1----:R-:W-:-:S05]  /*c780*/  LOP3.LUT P0, R0, R4, 0x1f, RZ, 0xc0, !PT ;  /* 0x0000001f04007812 */ /* 0x002fca000780c0ff */
[----:B------:R3:W-:Y:S02]  /*c790*/  STL [R1+0x28], R0 ;  /* 0x0000280001007387 */ /* 0x0007e40000100800 */
[----:B---3--:R-:W-:-:S05]  /*c7a0*/  IMAD.U32 R0, RZ, RZ, UR4 ;  /* 0x00000004ff007e24 */ /* 0x008fca000f8e00ff */
[----:B------:R2:W-:Y:S01]  /*c7b0*/  STL [R1+0x18], R0 ;  /* 0x0000180001007387 */ /* 0x0005e20000100800 */
[----:B------:R-:W-:-:S04]  /*c7c0*/  LOP3.LUT P1, RZ, R4, 0x7f, RZ, 0xc0, !PT ;  /* 0x0000007f04ff7812 */ /* 0x000fc8000782c0ff */
[----:B------:R-:W-:Y:S01]  /*c7d0*/  PLOP3.LUT P0, PT, P0, P1, PT, 0x8a, 0x0 ;  /* 0x000000000000781c */ /* 0x000fe20000703172 */
[----:B------:R-:W-:-:S08]  /*c7e0*/  IMAD.MOV.U32 R16, RZ, RZ, RZ ;  /* 0x000000ffff107224 */ /* 0x000fd000078e00ff */
[----:B------:R-:W-:-:S04]  /*c7f0*/  @P1 LOP3.LUT R19, R19, 0x2, RZ, 0xfc, !PT ;  /* 0x0000000213131812 */ /* 0x000fc800078efcff */
[----:B------:R-:W-:Y:S01]  /*c800*/  LOP3.LUT R19, R19, 0xfffffffe, RZ, 0xc0, !PT ;  /* 0xfffffffe13137812 */ /* 0x000fe200078ec0ff */
[----:B------:R-:W-:-:S03]  /*c810*/  IMAD.MOV.U32 R17, RZ, RZ, 0x1 ;  /* 0x00000001ff117424 */ /* 0x000fc600078e00ff */
[----:B------:R-:W-:Y:S01]  /*c820*/  @P0 LOP3.LUT R19, R19, 0x1, RZ, 0xfc, !PT ;  /* 0x0000000113130812 */ /* 0x000fe200078efcff */
[----:B------:R-:W-:Y:S01]  /*c830*/  ULDC.64 UR36, c[0x0][0x198] ;  /* 0x0000660000247ab9 */ /* 0x000fe20000000a00 */
[----:B------:R-:W-:Y:S01]  /*c840*/  ULDC UR38, c[0x0][0xc] ;  /* 0x0000030000267ab9 */ /* 0x000fe20000000800 */
[----:B--2---:R-:W-:-:S05]  /*c850*/  LOP3.LUT R0, R3, 0x2, RZ, 0xfc, !PT ;  /* 0x0000000203007812 */ /* 0x004fca00078efcff */
[----:B------:R1:W-:Y:S04]  /*c860*/  STL [R1+0xc], R0 ;  /* 0x00000c0001007387 */ /* 0x0003e80000100800 */
[----:B------:R1:W-:Y:S02]  /*c870*/  STL [R1+0x24], RZ ;  /* 0x000024ff01007387 */ /* 0x0003e40000100800 */
.L_x_206:
        /* <DEDUP_REMOVED lines=21> */
[----:B-1----:R-:W-:-:S02]  /*c9d0*/  IMAD R9, R4, UR4, RZ ;  /* 0x0000000404097c24 */ /* 0x002fc4000f8e02ff */
[----:B----4-:R-:W-:-:S05]  /*c9e0*/  @P1 IMAD.HI.U32 R2, R6, R2, RZ ;  /* 0x0000000206021227 */ /* 0x010fca00078e00ff */
[----:B------:R-:W-:Y:S02]  /*c9f0*/  @P1 SHF.R.U32.HI R7, RZ, R3, R2 ;  /* 0x00000003ff071219 */ /* 0x000fe40000011602 */
[----:B------:R-:W-:-:S03]  /*ca00*/  MOV R2, 0x400 ;  /* 0x0000040000027802 */ /* 0x000fc60000000f00 */
[----:B------:R-:W-:Y:S01]  /*ca10*/  IMAD.MOV R3, RZ, RZ, -R7 ;  /* 0x000000ffff037224 */ /* 0x000fe200078e0a07 */
[----:B---3--:R-:W-:Y:S01]  /*ca20*/  LEA R8, R5, R2, 0x18 ;  /* 0x0000000205087211 */ /* 0x008fe200078ec0ff */
[----:B------:R-:W-:Y:S01]  /*ca30*/  VIADD R2, R9, 0xaf ;  /* 0x000000af09027836 */ /* 0x000fe20000000000 */
[----:B------:R2:W-:Y:S03]  /*ca40*/  STL [R1], R7 ;  /* 0x0000000701007387 */ /* 0x0005e60000100800 */
[----:B------:R-:W-:Y:S01]  /*ca50*/  VIADD R4, R8, 0x1e400 ;  /* 0x0001e40008047836 */ /* 0x000fe20000000000 */
[----:B------:R2:W-:Y:S01]  /*ca60*/  STL [R1+0x20], R9 ;  /* 0x0000200901007387 */ /* 0x0005e20000100800 */
[----:B------:R-:W-:-:S03]  /*ca70*/  IMAD.HI R2, R2, 0x2e8ba2e9, RZ ;  /* 0x2e8ba2e902027827 */ /* 0x000fc600078e02ff */
[----:B------:R-:W-:Y:S01]  /*ca80*/  LOP3.LUT P0, RZ, R4, 0x3ff, RZ, 0xc0, !PT ;  /* 0x000003ff04ff7812 */ /* 0x000fe2000780c0ff */
[----:B------:R-:W-:Y:S01]  /*ca90*/  IMAD R4, R0, R3, R6 ;  /* 0x0000000300047224 */ /* 0x000fe200078e0206 */
[----:B------:R-:W-:Y:S01]  /*caa0*/  SHF.R.U32.HI R3, RZ, 0x1f, R2 ;  /* 0x0000001fff037819 */ /* 0x000fe20000011602 */
[----:B------:R2:W-:Y:S03]  /*cab0*/  STL [R1+0x8], R8 ;  /* 0x0000080801007387 */ /* 0x0005e60000100800 */
[----:B------:R-:W-:Y:S01]  /*cac0*/  LEA.HI.SX32 R0, R2, R3, 0x1b ;  /* 0x0000000302007211 */ /* 0x000fe200078fdaff */
[----:B------:R2:W-:Y:S04]  /*cad0*/  STL [R1+0x4], R4 ;  /* 0x0000040401007387 */ /* 0x0005e80000100800 */
        /* <DEDUP_REMOVED lines=18> */
.L_x_156:
        /* <DEDUP_REMOVED lines=20> */
.L_x_158:
        /* <DEDUP_REMOVED lines=16> */
.L_x_157:
[----:B------:R-:W2:Y:S01]  /*ce40*/  LDL R8, [R1+0x4] ;  /* 0x0000040001087983 */ /* 0x000ea20000100800 */
[----:B------:R-:W1:Y:S01]  /*ce50*/  LDC R0, c[0x0][0x428] ;  /* 0x00010a00ff007b82 */ /* 0x000e620000000800 */
[----:B------:R-:W-:Y:S02]  /*ce60*/  ULDC.64 UR4, c[0x0][0x9f8] ;  /* 0x00027e0000047ab9 */ /* 0x000fe40000000a00 */
[----:B------:R-:W3:Y:S04]  /*ce70*/  LDL R6, [R1] ;  /* 0x0000000001067983 */ /* 0x000ee80000100800 */
[----:B------:R-:W4:Y:S01]  /*ce80*/  LDL R7, [R1+0x28] ;  /* 0x0000280001077983 */ /* 0x000f220000100800 */
[----:B-1----:R-:W-:-:S03]  /*ce90*/  ISETP.NE.AND P1, PT, R0, 0x1, PT ;  /* 0x000000010000780c */ /* 0x002fc60003f25270 */
[----:B------:R-:W4:Y:S01]  /*cea0*/  LDL.LU R5, [R1+0x10] ;  /* 0x0000100001057983 */ /* 0x000f220000300800 */
[----:B------:R-:W-:Y:S01]  /*ceb0*/  ISETP.NE.U32.AND P0, PT, RZ, UR4, PT ;  /* 0x00000004ff007c0c */ /* 0x000fe2000bf05070 */
[----:B------:R-:W-:Y:S01]  /*cec0*/  ULDC.64 UR6, c[0x0][0x208] ;  /* 0x0000820000067ab9 */ /* 0x000fe20000000a00 */
[----:B------:R-:W-:Y:S01]  /*ced0*/  ULDC UR4, c[0x0][0xda8] ;  /* 0x00036a0000047ab9 */ /* 0x000fe20000000800 */
[----:B------:R-:W4:Y:S01]  /*cee0*/  LDL R4, [R1+0x18] ;  /* 0x0000180001047983 */ /* 0x000f220000100800 */
[----:B------:R-:W-:-:S05]  /*cef0*/  ISETP.NE.AND.EX P0, PT, RZ, UR5, PT, P0 ;  /* 0x00000005ff007c0c */ /* 0x000fca000bf05300 */
[----:B------:R-:W2:Y:S08]  /*cf00*/  @P1 LDC R2, c[0x0][0x42c] ;  /* 0x00010b00ff021b82 */ /* 0x000eb00000000800 */
[----:B------:R-:W1:Y:S01]  /*cf10*/  @P1 LDC R3, c[0x0][0x430] ;  /* 0x00010c00ff031b82 */ /* 0x000e620000000800 */
[----:B--2---:R-:W-:-:S04]  /*cf20*/  @P1 IMAD.HI.U32 R2, R8, R2, RZ ;  /* 0x0000000208021227 */ /* 0x004fc800078e00ff */
[----:B------:R-:W-:Y:S01]  /*cf30*/  IMAD.MOV.U32 R0, RZ, RZ, R8 ;  /* 0x000000ffff007224 */ /* 0x000fe200078e0008 */
[----:B-1----:R-:W-:Y:S02]  /*cf40*/  @P1 SHF.R.U32.HI R0, RZ, R3, R2 ;  /* 0x00000003ff001219 */ /* 0x002fe40000011602 */
[----:B------:R-:W3:Y:S02]  /*cf50*/  @P0 LDC.64 R2, c[0x0][0x9f8] ;  /* 0x00027e00ff020b82 */ /* 0x000ee40000000a00 */
[----:B---3--:R-:W-:-:S05]  /*cf60*/  @P0 IMAD.WIDE R2, R6, 0x4, R2 ;  /* 0x0000000406020825 */ /* 0x008fca00078e0202 */
[----:B------:R1:W5:Y:S01]  /*cf70*/  @P0 LDG.E R6, desc[UR6][R2.64] ;  /* 0x0000000602060981 */ /* 0x000362000c1e1900 */
[----:B----4-:R-:W-:Y:S01]  /*cf80*/  ISETP.NE.AND P1, PT, R7, RZ, PT ;  /* 0x000000ff0700720c */ /* 0x010fe20003f25270 */
[----:B------:R-:W-:Y:S01]  /*cf90*/  IMAD.MOV R7, RZ, RZ, -R5 ;  /* 0x000000ffff077224 */ /* 0x000fe200078e0a05 */
[----:B------:R-:W2:Y:S02]  /*cfa0*/  S2R R21, SR_CgaCtaId ;  /* 0x0000000000157919 */ /* 0x000ea40000008800 */
[----:B------:R-:W-:Y:S01]  /*cfb0*/  PLOP3.LUT P2, PT, P1, PT, PT, 0x8, 0x0 ;  /* 0x000000000000781c */ /* 0x000fe20000f4e170 */
[----:B------:R-:W-:-:S04]  /*cfc0*/  IMAD R7, R7, UR4, R4 ;  /* 0x0000000407077c24 */ /* 0x000fc8000f8e0204 */
[----:B------:R-:W-:-:S04]  /*cfd0*/  IMAD.SHL.U32 R7, R7, 0x80, RZ ;  /* 0x0000008007077824 */ /* 0x000fc800078e00ff */
[----:B------:R-:W-:-:S05]  /*cfe0*/  VOTEU.ALL UP1, P1 ;  /* 0x00000000003f7886 */ /* 0x000fca0000820000 */
[----:B------:R-:W-:-:S04]  /*cff0*/  @!UP1 UIADD3 UR8, UP0, UR36, 0x270, URZ ;  /* 0x0000027024089890 */ /* 0x000fc8000ff1e03f */
[----:B------:R-:W-:-:S03]  /*d000*/  @!UP1 UIADD3.X UR9, URZ, UR37, URZ, UP0, !UPT ;  /* 0x000000253f099290 */ /* 0x000fc600087fe43f */
[----:B-1----:R-:W-:-:S09]  /*d010*/  VOTEU.ALL UP0, P1 ;  /* 0x00000000003f7886 */ /* 0x002fd20000800000 */
.L_x_159:
[----:B------:R-:W3:Y:S04]  /*d020*/  LDL R3, [R1] ;  /* 0x0000000001037983 */ /* 0x000ee80000100800 */
[----:B------:R-:W4:Y:S01]  /*d030*/  LDL R2, [R1+0x4] ;  /* 0x0000040001027983 */ /* 0x000f220000100800 */
[----:B------:R-:W-:Y:S01]  /*d040*/  UMOV UR4, URZ ;  /* 0x0000003f00047c82 */ /* 0x000fe20008000000 */
[----:B------:R-:W-:Y:S02]  /*d050*/  PLOP3.LUT P0, PT, P0, P2, PT, 0xa2, 0x0 ;  /* 0x000000000000781c */ /* 0x000fe40000705472 */
[----:B---3--:R-:W-:-:S08]  /*d060*/  @P2 R2UR P0, UR7, R3 ;  /* 0x00000000030722ca */ /* 0x008fd00000000000 */
[----:B------:R-:W-:Y:S02]  /*d070*/  PLOP3.LUT P0, PT, P0, P2, PT, 0xa2, 0x0 ;  /* 0x000000000000781c */ /* 0x000fe40000705472 */
[----:B----4-:R-:W-:-:S08]  /*d080*/  @P2 R2UR.OR P0, UR6, R2 ;  /* 0x00000000020622ca */ /* 0x010fd00000100000 */
        /* <DEDUP_REMOVED lines=8> */
.L_x_160:
[----:B------:R-:W3:Y:S04]  /*d110*/  LDL R3, [R1] ;  /* 0x0000000001037983 */ /* 0x000ee80000100800 */
[----:B------:R-:W4:Y:S01]  /*d120*/  LDL R2, [R1+0x4] ;  /* 0x0000040001027983 */ /* 0x000f220000100800 */
        /* <DEDUP_REMOVED lines=9> */
[----:B------:R-:W1:Y:S01]  /*d1c0*/  LDC.64 R2, c[0x0][0x3f8] ;  /* 0x0000fe00ff027b82 */ /* 0x000e620000000a00 */
[----:B--2---:R-:W-:Y:S01]  /*d1d0*/  LOP3.LUT R21, R21, 0x1, RZ, 0xc0, !PT ;  /* 0x0000000115157812 */ /* 0x004fe200078ec0ff */
[----:B------:R-:W-:-:S04]  /*d1e0*/  UMOV UR4, 0xffffffff ;  /* 0xffffffff00047882 */ /* 0x000fc80000000000 */
[C---:B------:R-:W-:Y:S02]  /*d1f0*/  IMAD R20, R21.reuse, 0x58, RZ ;  /* 0x0000005815147824 */ /* 0x040fe400078e02ff */
[----:B------:R-:W-:Y:S01]  /*d200*/  IMAD R21, R21, 0x1600, RZ ;  /* 0x0000160015157824 */ /* 0x000fe200078e02ff */
[----:B-1----:R-:W-:-:S04]  /*d210*/  ISETP.NE.U32.AND P0, PT, R2, RZ, PT ;  /* 0x000000ff0200720c */ /* 0x002fc80003f05070 */
[----:B------:R-:W-:-:S04]  /*d220*/  ISETP.NE.AND.EX P0, PT, R3, RZ, PT, P0 ;  /* 0x000000ff0300720c */ /* 0x000fc80003f05300 */
[----:B-----5:R-:W-:Y:S01]  /*d230*/  SEL R5, R6, RZ, !P0 ;  /* 0x000000ff06057207 */ /* 0x020fe20004000000 */
[----:B------:R-:W-:Y:S08]  /*d240*/  BRA.DIV UR4, `(.L_x_161) ;  /* 0x0000002604f07947 */ /* 0x000ff0000b800000 */
.L_x_222:
[----:B------:R-:W2:Y:S01]  /*d250*/  LDL R8, [R1+0x14] ;  /* 0x0000140001087983 */ /* 0x000ea20000100800 */
[----:B------:R-:W-:Y:S01]  /*d260*/  UMOV UR4, 0xffffffff ;  /* 0xffffffff00047882 */ /* 0x000fe20000000000 */
[--C-:B------:R-:W-:Y:S01]  /*d270*/  SHF.R.S32.HI R12, RZ, 0x1f, R6.reuse ;  /* 0x0000001fff0c7819 */ /* 0x100fe20000011406 */
[----:B------:R-:W-:Y:S02]  /*d280*/  IMAD.MOV.U32 R4, RZ, RZ, R6 ;  /* 0x000000ffff047224 */ /* 0x000fe400078e0006 */
[----:B--2---:R-:W-:Y:S01]  /*d290*/  VIADD R8, R8, 0xffffffff ;  /* 0xffffffff08087836 */ /* 0x004fe20000000000 */
[----:B------:R-:W-:Y:S06]  /*d2a0*/  BRA.DIV UR4, `(.L_x_162) ;  /* 0x0000002a040c7947 */ /* 0x000fec000b800000 */
[----:B------:R-:W-:-:S13]  /*d2b0*/  ELECT P6, URZ, PT ;  /* 0x00000000003f782f */ /* 0x000fda00038c0000 */
.L_x_225:
[----:B------:R-:W-:Y:S05]  /*d2c0*/  @!P6 BRA `(.L_x_163) ;  /* 0x000000040010e947 */ /* 0x000fea0003800000 */
        /* <DEDUP_REMOVED lines=9> */
[----:B------:R-:W-:-:S04]  /*d360*/  @P1 SHF.R.U32.HI R5, RZ, R11, R10 ;  /* 0x0000000bff051219 */ /* 0x000fc8000001160a */
[--C-:B------:R-:W-:Y:S01]  /*d370*/  SHF.R.S32.HI R11, RZ, 0x1f, R5.reuse ;  /* 0x0000001fff0b7819 */ /* 0x100fe20000011405 */
[--C-:B------:R-:W-:Y:S02]  /*d380*/  IMAD.MOV R18, RZ, RZ, -R5.reuse ;  /* 0x000000ffff127224 */ /* 0x100fe400078e0a05 */
[----:B------:R-:W-:Y:S02]  /*d390*/  IMAD.MOV.U32 R10, RZ, RZ, R5 ;  /* 0x000000ffff0a7224 */ /* 0x000fe400078e0005 */
[----:B------:R-:W-:Y:S02]  /*d3a0*/  IMAD R18, R9, R18, R8 ;  /* 0x0000001209127224 */ /* 0x000fe400078e0208 */
[----:B------:R-:W-:Y:S02]  /*d3b0*/  IMAD R9, R12, UR4, RZ ;  /* 0x000000040c097c24 */ /* 0x000fe4000f8e02ff */
[----:B------:R-:W-:-:S04]  /*d3c0*/  IMAD.WIDE.U32 R10, R6, UR4, R10 ;  /* 0x00000004060a7c25 */ /* 0x000fc8000f8e000a */
[----:B------:R-:W-:Y:S01]  /*d3d0*/  IMAD R5, R6, UR5, R9 ;  /* 0x0000000506057c24 */ /* 0x000fe2000f8e0209 */
[----:B------:R-:W-:-:S03]  /*d3e0*/  LEA R14, P1, R10, R2, 0x2 ;  /* 0x000000020a0e7211 */ /* 0x000fc600078210ff */
[----:B------:R-:W-:-:S05]  /*d3f0*/  IMAD.IADD R5, R11, 0x1, R5 ;  /* 0x000000010b057824 */ /* 0x000fca00078e0205 */
[----:B------:R-:W-:-:S05]  /*d400*/  LEA.HI.X R15, R10, R3, R5, 0x2, P1 ;  /* 0x000000030a0f7211 */ /* 0x000fca00008f1405 */
[----:B------:R1:W5:Y:S02]  /*d410*/  LDG.E R6, desc[UR6][R14.64] ;  /* 0x000000060e067981 */ /* 0x000364000c1e1900 */
.L_x_164:
[----:B------:R-:W2:Y:S01]  /*d420*/  S2R R9, SR_CgaCtaId ;  /* 0x0000000000097919 */ /* 0x000ea20000008800 */
[----:B------:R-:W-:-:S04]  /*d430*/  MOV R5, 0x400 ;  /* 0x0000040000057802 */ /* 0x000fc80000000f00 */
[----:B--2---:R-:W-:Y:S02]  /*d440*/  LEA R5, R9, R5, 0x18 ;  /* 0x0000000509057211 */ /* 0x004fe400078ec0ff */
[----:B------:R-:W-:-:S03]  /*d450*/  SHF.L.U32 R9, R17, 0x1f, RZ ;  /* 0x0000001f11097819 */ /* 0x000fc600000006ff */
[----:B------:R-:W-:-:S04]  /*d460*/  IMAD R5, R16, 0x8, R5 ;  /* 0x0000000810057824 */ /* 0x000fc800078e0205 */
[----:B------:R-:W2:Y:S02]  /*d470*/  SYNCS.PHASECHK.TRANS64.TRYWAIT P1, [R5+URZ+0x34840], R9 ;  /* 0x03484009050075a7 */ /* 0x000ea4000802017f */
[----:B--2---:R-:W-:Y:S05]  /*d480*/  @!P1 BRA `(.L_x_165) ;  /* 0x0000002400b49947 */ /* 0x004fea0003800000 */
.L_x_226:
[----:B------:R-:W3:Y:S01]  /*d490*/  LDL R10, [R1+0xc] ;  /* 0x00000c00010a7983 */ /* 0x000ee20000100800 */
[----:B------:R-:W4:Y:S02]  /*d4a0*/  S2R R11, SR_TID.X ;  /* 0x00000000000b7919 */ /* 0x000f240000002100 */
[----:B----4-:R-:W-:-:S13]  /*d4b0*/  LOP3.LUT P1, RZ, R11, 0x7f, RZ, 0xc0, !PT ;  /* 0x0000007f0bff7812 */ /* 0x010fda000782c0ff */
[----:B--2---:R-:W-:-:S04]  /*d4c0*/  @!P1 IMAD.MOV.U32 R9, RZ, RZ, 0xb000 ;  /* 0x0000b000ff099424 */ /* 0x004fc800078e00ff */
[----:B------:R3:W-:Y:S02]  /*d4d0*/  @!P1 SYNCS.ARRIVE.TRANS64 RZ, [R5+URZ+0x34830], R9 ;  /* 0x0348300905ff99a7 */ /* 0x0007e4000800003f */
[----:B---3--:R-:W-:-:S04]  /*d4e0*/  PRMT R9, R10, 0x9910, RZ ;  /* 0x000099100a097816 */ /* 0x008fc800000000ff */
[----:B------:R-:W-:-:S13]  /*d4f0*/  ISETP.NE.AND P1, PT, R9, 0x2, PT ;  /* 0x000000020900780c */ /* 0x000fda0003f25270 */
[----:B------:R-:W-:Y:S05]  /*d500*/  @P1 BRA `(.L_x_166) ;  /* 0x0000000000041947 */ /* 0x000fea0003800000 */
[----:B------:R-:W-:Y:S01]  /*d510*/  BPT.TRAP 0x1 ;  /* 0x000000040000795c */ /* 0x000fe20000300000 */
.L_x_166:
[----:B------:R-:W-:-:S13]  /*d520*/  LOP3.LUT P1, RZ, R19, 0x1, RZ, 0xc0, !PT ;  /* 0x0000000113ff7812 */ /* 0x000fda000782c0ff */
[----:B------:R-:W-:Y:S05]  /*d530*/  @P1 BRA `(.L_x_167) ;  /* 0x0000000000041947 */ /* 0x000fea0003800000 */
[----:B------:R-:W-:Y:S01]  /*d540*/  BPT.TRAP 0x1 ;  /* 0x000000040000795c */ /* 0x000fe20000300000 */
.L_x_167:
[----:B------:R-:W2:Y:S01]  /*d550*/  S2R R10, SR_CgaCtaId ;  /* 0x00000000000a7919 */ /* 0x000ea20000008800 */
[----:B------:R-:W-:Y:S01]  /*d560*/  MOV R9, 0x400 ;  /* 0x0000040000097802 */ /* 0x000fe20000000f00 */
[----:B------:R-:W-:Y:S01]  /*d570*/  UIADD3 UR4, UP0, UR36, 0x370, URZ ;  /* 0x0000037024047890 */ /* 0x000fe2000ff1e03f */
[----:B------:R-:W-:Y:S01]  /*d580*/  R2UR UR9, R5 ;  /* 0x00000000050972ca */ /* 0x000fe200000e0000 */
[----:B------:R-:W-:Y:S01]  /*d590*/  IMAD R5, R16, 0x5800, R21 ;  /* 0x0000580010057824 */ /* 0x000fe200078e0215 */
[----:B------:R-:W-:Y:S01]  /*d5a0*/  R2UR UR11, R18 ;  /* 0x00000000120b72ca */ /* 0x000fe200000e0000 */
[----:B------:R-:W-:Y:S01]  /*d5b0*/  UMOV UR10, URZ ;  /* 0x0000003f000a7c82 */ /* 0x000fe20008000000 */
[----:B------:R-:W-:Y:S01]  /*d5c0*/  R2UR UR5, R20 ;  /* 0x00000000140572ca */ /* 0x000fe200000e0000 */
[----:B------:R-:W-:Y:S01]  /*d5d0*/  UMOV UR16, 0x30000 ;  /* 0x0003000000107882 */ /* 0x000fe20000000000 */
[----:B------:R-:W-:Y:S01]  /*d5e0*/  R2UR UR12, R0 ;  /* 0x00000000000c72ca */ /* 0x000fe200000e0000 */
[----:B------:R-:W-:Y:S01]  /*d5f0*/  UMOV UR7, 0x14f00000 ;  /* 0x14f0000000077882 */ /* 0x000fe20000000000 */
[----:B-----5:R-:W-:Y:S01]  /*d600*/  R2UR UR13, R6 ;  /* 0x00000000060d72ca */ /* 0x020fe200000e0000 */
[----:B------:R-:W-:-:S04]  /*d610*/  UMOV UR15, 0x40 ;  /* 0x00000040000f7882 */ /* 0x000fc80000000000 */
[----:B------:R-:W-:-:S04]  /*d620*/  UIADD3 UR9, UR9, 0x34830, URZ ;  /* 0x0003483009097890 */ /* 0x000fc8000fffe03f */
[----:B------:R-:W-:Y:S02]  /*d630*/  UIMAD UR11, UR11, 0xb0, UR5 ;  /* 0x000000b00b0b78a4 */ /* 0x000fe4000f8e0205 */
[----:B------:R-:W-:Y:S01]  /*d640*/  UIADD3.X UR5, URZ, UR37, URZ, UP0, !UPT ;  /* 0x000000253f057290 */ /* 0x000fe200087fe43f */
[----:B--2---:R-:W-:-:S05]  /*d650*/  LEA R9, R10, R9, 0x18 ;  /* 0x000000090a097211 */ /* 0x004fca00078ec0ff */
[----:B------:R-:W-:-:S05]  /*d660*/  IMAD R5, R5, 0x2, R9 ;  /* 0x0000000205057824 */ /* 0x000fca00078e0209 */
[----:B------:R-:W-:Y:S01]  /*d670*/  R2UR UR6, R5 ;  /* 0x00000000050672ca */ /* 0x000fe200000e0000 */
[----:B------:R-:W-:-:S12]  /*d680*/  IMAD.MOV.U32 R5, RZ, RZ, R6 ;  /* 0x000000ffff057224 */ /* 0x000fd800078e0006 */
[----:B------:R-:W-:Y:S02]  /*d690*/  UIADD3 UR8, UR6, 0x1e400, URZ ;  /* 0x0001e40006087890 */ /* 0x000fe4000fffe03f */
[----:B------:R-:W-:-:S03]  /*d6a0*/  UIADD3 UR14, UR6, 0x23c00, URZ ;  /* 0x00023c00060e7890 */ /* 0x000fc6000fffe03f */
[----:B------:R-:W-:-:S04]  /*d6b0*/  UMOV UR6, 0x0 ;  /* 0x0000000000067882 */ /* 0x000fc80000000000 */
[----:B------:R2:W-:Y:S02]  /*d6c0*/  UTMALDG.4D.MULTICAST [UR8], [UR4], UR16, desc[UR6] ;  /* 0x00000608040073b4 */ /* 0x0005e40008019810 */
[----:B--2---:R-:W-:Y:S01]  /*d6d0*/  UMOV UR8, UR14 ;  /* 0x0000000e00087c82 */ /* 0x004fe20008000000 */
[----:B------:R-:W-:Y:S02]  /*d6e0*/  UMOV UR10, UR15 ;  /* 0x0000000f000a7c82 */ /* 0x000fe40008000000 */
[----:B------:R2:W-:Y:S02]  /*d6f0*/  UTMALDG.4D.MULTICAST [UR8], [UR4], UR16, desc[UR6] ;  /* 0x00000608040073b4 */ /* 0x0005e40008019810 */
[----:B--2---:R-:W-:Y:S01]  /*d700*/  NOP ;  /* 0x0000000000007918 */ /* 0x004fe20000000000 */
.L_x_163:
[----:B-1----:R-:W2:Y:S04]  /*d710*/  LDL.LU R15, [R1] ;  /* 0x00000000010f7983 */ /* 0x002ea80000300800 */
[----:B------:R-:W3:Y:S04]  /*d720*/  LDL.LU R14, [R1+0x4] ;  /* 0x00000400010e7983 */ /* 0x000ee80000300800 */
[----:B------:R-:W4:Y:S01]  /*d730*/  LDL R13, [R1+0x24] ;  /* 0x00002400010d7983 */ /* 0x000f220000100800 */
[----:B------:R-:W-:-:S03]  /*d740*/  MOV R10, 0x400 ;  /* 0x00000400000a7802 */ /* 0x000fc60000000f00 */
[----:B------:R-:W5:Y:S01]  /*d750*/  LDL.LU R9, [R1+0x20] ;  /* 0x0000200001097983 */ /* 0x000f620000300800 */
[----:B------:R-:W1:Y:S01]  /*d760*/  S2R R11, SR_CgaCtaId ;  /* 0x00000000000b7919 */ /* 0x000e620000008800 */
[----:B------:R-:W-:Y:S05]  /*d770*/  WARPSYNC.ALL ;  /* 0x0000000000007948 */ /* 0x000fea0003800000 */
[----:B------:R-:W-:-:S13]  /*d780*/  ELECT P1, URZ, PT ;  /* 0x00000000003f782f */ /* 0x000fda0003820000 */
[C---:B------:R-:W-:Y:S01]  /*d790*/  @P1 R2UR UR11, R7.reuse ;  /* 0x00000000070b12ca */ /* 0x040fe200000e0000 */
[----:B------:R-:W-:Y:S01]  /*d7a0*/  UIADD3 UR4, UP0, UR36, 0x270, URZ ;  /* 0x0000027024047890 */ /* 0x000fe2000ff1e03f */
[----:B------:R-:W-:-:S03]  /*d7b0*/  @P1 R2UR UR19, R7 ;  /* 0x00000000071312ca */ /* 0x000fc600000e0000 */
        /* <DEDUP_REMOVED lines=19> */
[C---:B---3--:R-:W-:Y:S02]  /*d8f0*/  @P1 R2UR UR12, R14.reuse ;  /* 0x000000000e0c12ca */ /* 0x048fe400000e0000 */
[----:B------:R-:W-:Y:S02]  /*d900*/  @P1 R2UR UR20, R14 ;  /* 0x000000000e1412ca */ /* 0x000fe400000e0000 */
[----:B----4-:R-:W-:-:S04]  /*d910*/  LOP3.LUT R6, R13, 0x1, RZ, 0xc, !PT ;  /* 0x000000010d067812 */ /* 0x010fc800078e0cff */
[----:B------:R-:W-:-:S05]  /*d920*/  SHF.L.U32 R6, R6, 0x1f, RZ ;  /* 0x0000001f06067819 */ /* 0x000fca00000006ff */
[----:B------:R1:W-:Y:S02]  /*d930*/  UTMALDG.4D [UR8], [UR4], desc[UR6] ;  /* 0x00000608040075b4 */ /* 0x0003e40008019000 */
[----:B------:R1:W-:Y:S01]  /*d940*/  UTMALDG.4D [UR16], [UR4], desc[UR14] ;  /* 0x00000e10040075b4 */ /* 0x0003e20008019000 */
[----:B------:R-:W2:Y:S01]  /*d950*/  SYNCS.PHASECHK.TRANS64.TRYWAIT P1, [R10+URZ+0x34820], R6 ;  /* 0x034820060a0075a7 */ /* 0x000ea2000802017f */
[----:B-----5:R-:W-:Y:S01]  /*d960*/  ISETP.GE.AND P2, PT, R9, 0xb1, PT ;  /* 0x000000b10900780c */ /* 0x020fe20003f46270 */
[----:B-12---:R-:W-:-:S12]  /*d970*/  @!P1 BRA `(.L_x_169) ;  /* 0x00000020008c9947 */ /* 0x006fd80003800000 */
.L_x_227:
[----:B------:R-:W-:Y:S05]  /*d980*/  BSYNC B0 ;  /* 0x0000000000007941 */ /* 0x000fea0003800000 */
.L_x_168:
        /* <DEDUP_REMOVED lines=28> */
[----:B------:R-:W-:-:S04]  /*db50*/  IMAD.MOV R10, RZ, RZ, -R7 ;  /* 0x000000ffff0a7224 */ /* 0x000fc800078e0a07 */
[----:B------:R-:W-:Y:S02]  /*db60*/  IMAD R6, R15, R10, R6 ;  /* 0x0000000a0f067224 */ /* 0x000fe400078e0206 */
[----:B------:R-:W-:Y:S02]  /*db70*/  IMAD R15, R12, UR4, RZ ;  /* 0x000000040c0f7c24 */ /* 0x000fe4000f8e02ff */
[----:B------:R-:W-:Y:S02]  /*db80*/  IMAD.MOV.U32 R10, RZ, RZ, R7 ;  /* 0x000000ffff0a7224 */ /* 0x000fe400078e0007 */
[C---:B------:R-:W-:Y:S02]  /*db90*/  IMAD R7, R4.reuse, UR5, R15 ;  /* 0x0000000504077c24 */ /* 0x040fe4000f8e020f */
[----:B------:R-:W-:-:S04]  /*dba0*/  IMAD.WIDE.U32 R10, R4, UR4, R10 ;  /* 0x00000004040a7c25 */ /* 0x000fc8000f8e000a */
[----:B------:R-:W-:Y:S01]  /*dbb0*/  IMAD.IADD R7, R7, 0x1, R11 ;  /* 0x0000000107077824 */ /* 0x000fe200078e020b */
[----:B------:R-:W-:-:S04]  /*dbc0*/  LEA R2, P1, R10, R2, 0x2 ;  /* 0x000000020a027211 */ /* 0x000fc800078210ff */
[----:B------:R-:W-:-:S05]  /*dbd0*/  LEA.HI.X R3, R10, R3, R7, 0x2, P1 ;  /* 0x000000030a037211 */ /* 0x000fca00008f1407 */
[----:B------:R1:W5:Y:S04]  /*dbe0*/  LDG.E R7, desc[UR6][R2.64] ;  /* 0x0000000602077981 */ /* 0x000368000c1e1900 */
.L_x_174:
[----:B-1----:R-:W1:Y:S01]  /*dbf0*/  S2R R3, SR_CgaCtaId ;  /* 0x0000000000037919 */ /* 0x002e620000008800 */
[----:B------:R-:W-:-:S04]  /*dc00*/  MOV R2, 0x400 ;  /* 0x0000040000027802 */ /* 0x000fc80000000f00 */
[----:B-1----:R-:W-:Y:S02]  /*dc10*/  LEA R2, R3, R2, 0x18 ;  /* 0x0000000203027211 */ /* 0x002fe400078ec0ff */
[----:B------:R-:W-:-:S03]  /*dc20*/  SHF.L.U32 R3, R13, 0x1f, RZ ;  /* 0x0000001f0d037819 */ /* 0x000fc600000006ff */
[----:B------:R-:W-:-:S04]  /*dc30*/  IMAD R2, R9, 0x8, R2 ;  /* 0x0000000809027824 */ /* 0x000fc800078e0202 */
[----:B------:R-:W1:Y:S02]  /*dc40*/  SYNCS.PHASECHK.TRANS64.TRYWAIT P1, [R2+URZ+0x34840], R3 ;  /* 0x03484003020075a7 */ /* 0x000e64000802017f */
[----:B-1----:R-:W-:Y:S05]  /*dc50*/  @!P1 BRA `(.L_x_175) ;  /* 0x0000001c00f49947 */ /* 0x002fea0003800000 */
.L_x_228:
[----:B------:R-:W2:Y:S01]  /*dc60*/  LDL R10, [R1+0xc] ;  /* 0x00000c00010a7983 */ /* 0x000ea20000100800 */
[----:B------:R-:W3:Y:S02]  /*dc70*/  S2R R11, SR_TID.X ;  /* 0x00000000000b7919 */ /* 0x000ee40000002100 */
[----:B---3--:R-:W-:-:S13]  /*dc80*/  LOP3.LUT P1, RZ, R11, 0x7f, RZ, 0xc0, !PT ;  /* 0x0000007f0bff7812 */ /* 0x008fda000782c0ff */
[----:B-1----:R-:W-:-:S04]  /*dc90*/  @!P1 IMAD.MOV.U32 R3, RZ, RZ, 0xb000 ;  /* 0x0000b000ff039424 */ /* 0x002fc800078e00ff */
[----:B------:R2:W-:Y:S02]  /*dca0*/  @!P1 SYNCS.ARRIVE.TRANS64 RZ, [R2+URZ+0x34830], R3 ;  /* 0x0348300302ff99a7 */ /* 0x0005e4000800003f */
[----:B--2---:R-:W-:-:S04]  /*dcb0*/  PRMT R3, R10, 0x9910, RZ ;  /* 0x000099100a037816 */ /* 0x004fc800000000ff */
[----:B------:R-:W-:-:S13]  /*dcc0*/  ISETP.NE.AND P2, PT, R3, 0x2, PT ;  /* 0x000000020300780c */ /* 0x000fda0003f45270 */
[----:B------:R-:W-:Y:S05]  /*dcd0*/  @P2 BRA `(.L_x_176) ;  /* 0x0000000000042947 */ /* 0x000fea0003800000 */
[----:B------:R-:W-:Y:S01]  /*dce0*/  BPT.TRAP 0x1 ;  /* 0x000000040000795c */ /* 0x000fe20000300000 */
.L_x_176:
[----:B------:R-:W-:-:S13]  /*dcf0*/  LOP3.LUT P1, RZ, R19, 0x1, RZ, 0xc0, !PT ;  /* 0x0000000113ff7812 */ /* 0x000fda000782c0ff */
[----:B------:R-:W-:Y:S05]  /*dd00*/  @P1 BRA `(.L_x_177) ;  /* 0x0000000000041947 */ /* 0x000fea0003800000 */
[----:B------:R-:W-:Y:S01]  /*dd10*/  BPT.TRAP 0x1 ;  /* 0x000000040000795c */ /* 0x000fe20000300000 */
.L_x_177:
[----:B------:R-:W1:Y:S01]  /*dd20*/  S2R R11, SR_CgaCtaId ;  /* 0x00000000000b7919 */ /* 0x000e620000008800 */
        /* <DEDUP_REMOVED lines=11> */
[----:B------:R-:W-:Y:S01]  /*dde0*/  UMOV UR7, 0x14f00000 ;  /* 0x14f0000000077882 */ /* 0x000fe20000000000 */
[----:B------:R-:W-:Y:S01]  /*ddf0*/  UMOV UR16, 0x40 ;  /* 0x0000004000107882 */ /* 0x000fe20000000000 */
[----:B------:R-:W-:-:S02]  /*de00*/  SHF.L.U32 R3, R17, 0x1f, RZ ;  /* 0x0000001f11037819 */ /* 0x000fc400000006ff */
[----:B------:R-:W-:-:S04]  /*de10*/  UIADD3 UR9, UR9, 0x34830, URZ ;  /* 0x0003483009097890 */ /* 0x000fc8000fffe03f */
[----:B------:R-:W-:Y:S02]  /*de20*/  UIMAD UR11, UR11, 0xb0, UR5 ;  /* 0x000000b00b0b78a4 */ /* 0x000fe4000f8e0205 */
[----:B------:R-:W-:Y:S01]  /*de30*/  UIADD3.X UR5, URZ, UR37, URZ, UP0, !UPT ;  /* 0x000000253f057290 */ /* 0x000fe200087fe43f */
[----:B-1----:R-:W-:-:S05]  /*de40*/  LEA R10, R11, R10, 0x18 ;  /* 0x0000000a0b0a7211 */ /* 0x002fca00078ec0ff */
[----:B------:R-:W-:-:S05]  /*de50*/  IMAD R2, R2, 0x2, R10 ;  /* 0x0000000202027824 */ /* 0x000fca00078e020a */
[----:B------:R-:W-:Y:S01]  /*de60*/  R2UR UR8, R2 ;  /* 0x00000000020872ca */ /* 0x000fe200000e0000 */
[----:B------:R-:W-:-:S12]  /*de70*/  IMAD R2, R16, 0x8, R10 ;  /* 0x0000000810027824 */ /* 0x000fd800078e020a */
[----:B------:R-:W-:Y:S02]  /*de80*/  UIADD3 UR14, UR8, 0x1e400, URZ ;  /* 0x0001e400080e7890 */ /* 0x000fe4000fffe03f */
[----:B------:R-:W-:-:S05]  /*de90*/  UIADD3 UR15, UR8, 0x23c00, URZ ;  /* 0x00023c00080f7890 */ /* 0x000fca000fffe03f */
[----:B------:R-:W-:Y:S02]  /*dea0*/  UMOV UR8, UR14 ;  /* 0x0000000e00087c82 */ /* 0x000fe40008000000 */
[----:B------:R1:W-:Y:S02]  /*deb0*/  UTMALDG.4D.MULTICAST [UR8], [UR4], UR17, desc[UR6] ;  /* 0x00000608040073b4 */ /* 0x0003e40008019811 */
[----:B-1----:R-:W-:Y:S01]  /*dec0*/  UMOV UR8, UR15 ;  /* 0x0000000f00087c82 */ /* 0x002fe20008000000 */
[----:B------:R-:W-:Y:S02]  /*ded0*/  UMOV UR10, UR16 ;  /* 0x00000010000a7c82 */ /* 0x000fe40008000000 */
[----:B------:R1:W-:Y:S01]  /*dee0*/  UTMALDG.4D.MULTICAST [UR8], [UR4], UR17, desc[UR6] ;  /* 0x00000608040073b4 */ /* 0x0003e20008019811 */
[----:B------:R-:W2:Y:S02]  /*def0*/  SYNCS.PHASECHK.TRANS64.TRYWAIT P1, [R2+URZ+0x34860], R3 ;  /* 0x03486003020075a7 */ /* 0x000ea4000802017f */
[----:B-12---:R-:W-:Y:S05]  /*df00*/  @!P1 BRA `(.L_x_178) ;  /* 0x0000001c005c9947 */ /* 0x006fea0003800000 */
.L_x_229:
[----:B------:R-:W2:Y:S02]  /*df10*/  S2R R10, SR_TID.X ;  /* 0x00000000000a7919 */ /* 0x000ea40000002100 */
[----:B--2---:R-:W-:-:S13]  /*df20*/  LOP3.LUT P1, RZ, R10, 0x7f, RZ, 0xc0, !PT ;  /* 0x0000007f0aff7812 */ /* 0x004fda000782c0ff */
[----:B-1----:R-:W-:-:S04]  /*df30*/  @!P1 IMAD.MOV.U32 R3, RZ, RZ, 0xb000 ;  /* 0x0000b000ff039424 */ /* 0x002fc800078e00ff */
[----:B------:R1:W-:Y:S01]  /*df40*/  @!P1 SYNCS.ARRIVE.TRANS64 RZ, [R2+URZ+0x34850], R3 ;  /* 0x0348500302ff99a7 */ /* 0x0003e2000800003f */
[----:B------:R-:W-:Y:S05]  /*df50*/  @P2 BRA `(.L_x_179) ;  /* 0x0000000000042947 */ /* 0x000fea0003800000 */
[----:B------:R-:W-:Y:S01]  /*df60*/  BPT.TRAP 0x1 ;  /* 0x000000040000795c */ /* 0x000fe20000300000 */
.L_x_179:
[----:B------:R-:W-:-:S13]  /*df70*/  LOP3.LUT P1, RZ, R19, 0x1, RZ, 0xc0, !PT ;  /* 0x0000000113ff7812 */ /* 0x000fda000782c0ff */
[----:B------:R-:W-:Y:S05]  /*df80*/  @P1 BRA `(.L_x_180) ;  /* 0x0000000000041947 */ /* 0x000fea0003800000 */
[----:B------:R-:W-:Y:S01]  /*df90*/  BPT.TRAP 0x1 ;  /* 0x000000040000795c */ /* 0x000fe20000300000 */
.L_x_180:
[----:B------:R-:W2:Y:S01]  /*dfa0*/  S2R R11, SR_CgaCtaId ;  /* 0x00000000000b7919 */ /* 0x000ea20000008800 */
[----:B------:R-:W-:Y:S01]  /*dfb0*/  MOV R10, 0x400 ;  /* 0x00000400000a7802 */ /* 0x000fe20000000f00 */
[----:B-1----:R-:W-:Y:S01]  /*dfc0*/  IMAD R3, R16, 0x5800, R21 ;  /* 0x0000580010037824 */ /* 0x002fe200078e0215 */
[----:B------:R-:W-:Y:S01]  /*dfd0*/  R2UR UR11, R18 ;  /* 0x00000000120b72ca */ /* 0x000fe200000e0000 */
[----:B------:R-:W-:Y:S01]  /*dfe0*/  UIADD3 UR4, UP0, UR36, 0x470, URZ ;  /* 0x0000047024047890 */ /* 0x000fe2000ff1e03f */
[----:B------:R-:W-:Y:S01]  /*dff0*/  R2UR UR5, R20 ;  /* 0x00000000140572ca */ /* 0x000fe200000e0000 */
[----:B------:R-:W-:Y:S01]  /*e000*/  UMOV UR10, URZ ;  /* 0x0000003f000a7c82 */ /* 0x000fe20008000000 */
[----:B------:R-:W-:Y:S01]  /*e010*/  R2UR UR9, R2 ;  /* 0x00000000020972ca */ /* 0x000fe200000e0000 */
[----:B------:R-:W-:Y:S01]  /*e020*/  UMOV UR16, 0x30000 ;  /* 0x0003000000107882 */ /* 0x000fe20000000000 */
[----:B------:R-:W-:Y:S01]  /*e030*/  R2UR UR13, R5 ;  /* 0x00000000050d72ca */ /* 0x000fe200000e0000 */
[----:B------:R-:W-:Y:S01]  /*e040*/  UMOV UR6, 0x0 ;  /* 0x0000000000067882 */ /* 0x000fe20000000000 */
[----:B------:R-:W-:Y:S01]  /*e050*/  R2UR UR12, R0 ;  /* 0x00000000000c72ca */ /* 0x000fe200000e0000 */
[----:B------:R-:W-:Y:S01]  /*e060*/  UMOV UR7, 0x14f00000 ;  /* 0x14f0000000077882 */ /* 0x000fe20000000000 */
[----:B------:R-:W-:Y:S01]  /*e070*/  UMOV UR15, 0x40 ;  /* 0x00000040000f7882 */ /* 0x000fe20000000000 */
[----:B------:R-:W-:-:S02]  /*e080*/  IMAD.MOV.U32 R5, RZ, RZ, R7 ;  /* 0x000000ffff057224 */ /* 0x000fc400078e0007 */
[----:B------:R-:W-:Y:S02]  /*e090*/  IMAD.MOV.U32 R18, RZ, RZ, R6 ;  /* 0x000000ffff127224 */ /* 0x000fe400078e0006 */
[----:B------:R-:W-:Y:S02]  /*e0a0*/  UIMAD UR11, UR11, 0xb0, UR5 ;  /* 0x000000b00b0b78a4 */ /* 0x000fe4000f8e0205 */
[----:B------:R-:W-:Y:S02]  /*e0b0*/  UIADD3 UR9, UR9, 0x34850, URZ ;  /* 0x0003485009097890 */ /* 0x000fe4000fffe03f */
[----:B------:R-:W-:Y:S01]  /*e0c0*/  UIADD3.X UR5, URZ, UR37, URZ, UP0, !UPT ;  /* 0x000000253f057290 */ /* 0x000fe200087fe43f */
[----:B--2---:R-:W-:-:S05]  /*e0d0*/  LEA R10, R11, R10, 0x18 ;  /* 0x0000000a0b0a7211 */ /* 0x004fca00078ec0ff */
[----:B------:R-:W-:-:S05]  /*e0e0*/  IMAD R3, R3, 0x2, R10 ;  /* 0x0000000203037824 */ /* 0x000fca00078e020a */
[----:B------:R-:W-:-:S13]  /*e0f0*/  R2UR UR14, R3 ;  /* 0x00000000030e72ca */ /* 0x000fda00000e0000 */
[----:B------:R-:W-:Y:S02]  /*e100*/  UIADD3 UR8, UR14, 0x400, URZ ;  /* 0x000004000e087890 */ /* 0x000fe4000fffe03f */
[----:B------:R-:W-:-:S07]  /*e110*/  UIADD3 UR14, UR14, 0x5c00, URZ ;  /* 0x00005c000e0e7890 */ /* 0x000fce000fffe03f */
[----:B------:R1:W-:Y:S02]  /*e120*/  UTMALDG.4D.MULTICAST [UR8], [UR4], UR16, desc[UR6] ;  /* 0x00000608040073b4 */ /* 0x0003e40008019810 */
[----:B-1----:R-:W-:Y:S01]  /*e130*/  UMOV UR8, UR14 ;  /* 0x0000000e00087c82 */ /* 0x002fe20008000000 */
[----:B------:R-:W-:Y:S02]  /*e140*/  UMOV UR10, UR15 ;  /* 0x0000000f000a7c82 */ /* 0x000fe40008000000 */
[----:B------:R1:W-:Y:S02]  /*e150*/  UTMALDG.4D.MULTICAST [UR8], [UR4], UR16, desc[UR6] ;  /* 0x00000608040073b4 */ /* 0x0003e40008019810 */
[----:B-1----:R-:W-:Y:S01]  /*e160*/  NOP ;  /* 0x0000000000007918 */ /* 0x002fe20000000000 */
.L_x_173:
[----:B------:R-:W-:Y:S05]  /*e170*/  BSYNC B0 ;  /* 0x0000000000007941 */ /* 0x000fea0003800000 */
.L_x_172:
[----:B------:R-:W2:Y:S01]  /*e180*/  LDL.LU R2, [R1+0x14] ;  /* 0x0000140001027983 */ /* 0x000ea20000300800 */
[----:B------:R-:W-:Y:S02]  /*e190*/  IMAD.MOV.U32 R16, RZ, RZ, R9 ;  /* 0x000000ffff107224 */ /* 0x000fe400078e0009 */
[----:B------:R-:W-:Y:S02]  /*e1a0*/  IMAD.MOV.U32 R17, RZ, RZ, R13 ;  /* 0x000000ffff117224 */ /* 0x000fe400078e000d */
[----:B--2---:R-:W-:-:S07]  /*e1b0*/  VIADD R6, R2, 0xfffffffd ;  /* 0xfffffffd02067836 */ /* 0x004fce0000000000 */
.L_x_171:
[----:B------:R-:W-:Y:S01]  /*e1c0*/  IMAD.MOV R3, RZ, RZ, -R14 ;  /* 0x000000ffff037224 */ /* 0x000fe200078e0a0e */
[----:B------:R-:W-:Y:S04]  /*e1d0*/  BSSY B0, `(.L_x_170) ;  /* 0x00000f1000007945 */ /* 0x000fe80003800000 */
[----:B------:R-:W-:-:S13]  /*e1e0*/  ISETP.NE.AND P1, PT, R8, R3, PT ;  /* 0x000000030800720c */ /* 0x000fda0003f25270 */
[----:B------:R-:W-:Y:S05]  /*e1f0*/  @!P1 BRA `(.L_x_181) ;  /* 0x0000000c00b89947 */ /* 0x000fea0003800000 */
[----:B------:R-:W-:-:S07]  /*e200*/  IMAD.MOV.U32 R8, RZ, RZ, R5 ;  /* 0x000000ffff087224 */ /* 0x000fce00078e0005 */
.L_x_200:
[----:B------:R-:W-:Y:S01]  /*e210*/  VIADD R7, R16, 0x1 ;  /* 0x0000000110077836 */ /* 0x000fe20000000000 */
[----:B------:R-:W-:Y:S04]  /*e220*/  BSSY B1, `(.L_x_182) ;  /* 0x0000073000017945 */ /* 0x000fe80003800000 */
[----:B------:R-:W-:-:S04]  /*e230*/  ISETP.NE.AND P1, PT, R7, 0x2, PT ;  /* 0x000000020700780c */ /* 0x000fc80003f25270 */
[----:B-1----:R-:W-:Y:S02]  /*e240*/  SEL R10, RZ, 0x1, P1 ;  /* 0x00000001ff0a7807 */ /* 0x002fe40000800000 */
        /* <DEDUP_REMOVED lines=24> */
.L_x_184:
[----:B------:R-:W2:Y:S01]  /*e3d0*/  S2R R3, SR_CgaCtaId ;  /* 0x0000000000037919 */ /* 0x000ea20000008800 */
[----:B------:R-:W-:-:S04]  /*e3e0*/  MOV R2, 0x400 ;  /* 0x0000040000027802 */ /* 0x000fc80000000f00 */
[----:B--2---:R-:W-:Y:S02]  /*e3f0*/  LEA R2, R3, R2, 0x18 ;  /* 0x0000000203027211 */ /* 0x004fe400078ec0ff */
[----:B------:R-:W-:-:S03]  /*e400*/  SHF.L.U32 R3, R10, 0x1f, RZ ;  /* 0x0000001f0a037819 */ /* 0x000fc600000006ff */
[----:B------:R-:W-:-:S04]  /*e410*/  IMAD R2, R7, 0x8, R2 ;  /* 0x0000000807027824 */ /* 0x000fc800078e0202 */
[----:B------:R-:W2:Y:S02]  /*e420*/  SYNCS.PHASECHK.TRANS64.TRYWAIT P1, [R2+URZ+0x34840], R3 ;  /* 0x03484003020075a7 */ /* 0x000ea4000802017f */
[----:B--2---:R-:W-:Y:S05]  /*e430*/  @!P1 BRA `(.L_x_185) ;  /* 0x0000001800249947 */ /* 0x004fea0003800000 */
.L_x_230:
[----:B-1----:R-:W3:Y:S01]  /*e440*/  LDL R9, [R1+0xc] ;  /* 0x00000c0001097983 */ /* 0x002ee20000100800 */
[----:B------:R-:W1:Y:S02]  /*e450*/  S2R R13, SR_TID.X ;  /* 0x00000000000d7919 */ /* 0x000e640000002100 */
[----:B-1----:R-:W-:-:S13]  /*e460*/  LOP3.LUT P1, RZ, R13, 0x7f, RZ, 0xc0, !PT ;  /* 0x0000007f0dff7812 */ /* 0x002fda000782c0ff */
[----:B--2---:R-:W-:-:S04]  /*e470*/  @!P1 IMAD.MOV.U32 R3, RZ, RZ, 0xb000 ;  /* 0x0000b000ff039424 */ /* 0x004fc800078e00ff */
[----:B------:R3:W-:Y:S02]  /*e480*/  @!P1 SYNCS.ARRIVE.TRANS64 RZ, [R2+URZ+0x34830], R3 ;  /* 0x0348300302ff99a7 */ /* 0x0007e4000800003f */
[----:B---3--:R-:W-:-:S04]  /*e490*/  PRMT R3, R9, 0x9910, RZ ;  /* 0x0000991009037816 */ /* 0x008fc800000000ff */
[----:B------:R-:W-:-:S13]  /*e4a0*/  ISETP.NE.AND P2, PT, R3, 0x2, PT ;  /* 0x000000020300780c */ /* 0x000fda0003f45270 */
[----:B------:R-:W-:Y:S05]  /*e4b0*/  @P2 BRA `(.L_x_186) ;  /* 0x0000000000042947 */ /* 0x000fea0003800000 */
[----:B------:R-:W-:Y:S01]  /*e4c0*/  BPT.TRAP 0x1 ;  /* 0x000000040000795c */ /* 0x000fe20000300000 */
.L_x_186:
[----:B------:R-:W-:-:S13]  /*e4d0*/  LOP3.LUT P1, RZ, R19, 0x1, RZ, 0xc0, !PT ;  /* 0x0000000113ff7812 */ /* 0x000fda000782c0ff */
[----:B------:R-:W-:Y:S05]  /*e4e0*/  @P1 BRA `(.L_x_187) ;  /* 0x0000000000041947 */ /* 0x000fea0003800000 */
[----:B------:R-:W-:Y:S01]  /*e4f0*/  BPT.TRAP 0x1 ;  /* 0x000000040000795c */ /* 0x000fe20000300000 */
.L_x_187:
        /* <DEDUP_REMOVED lines=31> */
.L_x_231:
[----:B------:R-:W2:Y:S02]  /*e6f0*/  S2R R3, SR_TID.X ;  /* 0x0000000000037919 */ /* 0x000ea40000002100 */
[----:B--2---:R-:W-:-:S13]  /*e700*/  LOP3.LUT P1, RZ, R3, 0x7f, RZ, 0xc0, !PT ;  /* 0x0000007f03ff7812 */ /* 0x004fda000782c0ff */
[----:B------:R-:W-:-:S04]  /*e710*/  @!P1 IMAD.MOV.U32 R3, RZ, RZ, 0xb000 ;  /* 0x0000b000ff039424 */ /* 0x000fc800078e00ff */
[----:B------:R2:W-:Y:S01]  /*e720*/  @!P1 SYNCS.ARRIVE.TRANS64 RZ, [R2+URZ+0x34850], R3 ;  /* 0x0348500302ff99a7 */ /* 0x0005e2000800003f */
[----:B------:R-:W-:Y:S05]  /*e730*/  @P2 BRA `(.L_x_189) ;  /* 0x0000000000042947 */ /* 0x000fea0003800000 */
[----:B------:R-:W-:Y:S01]  /*e740*/  BPT.TRAP 0x1 ;  /* 0x000000040000795c */ /* 0x000fe20000300000 */
.L_x_189:
[----:B------:R-:W-:-:S13]  /*e750*/  LOP3.LUT P1, RZ, R19, 0x1, RZ, 0xc0, !PT ;  /* 0x0000000113ff7812 */ /* 0x000fda000782c0ff */
[----:B------:R-:W-:Y:S05]  /*e760*/  @P1 BRA `(.L_x_190) ;  /* 0x0000000000041947 */ /* 0x000fea0003800000 */
[----:B------:R-:W-:Y:S01]  /*e770*/  BPT.TRAP 0x1 ;  /* 0x000000040000795c */ /* 0x000fe20000300000 */
.L_x_190:
[----:B------:R-:W3:Y:S01]  /*e780*/  S2R R9, SR_CgaCtaId ;  /* 0x0000000000097919 */ /* 0x000ee20000008800 */
[----:B--2---:R-:W-:Y:S01]  /*e790*/  MOV R3, 0x400 ;  /* 0x0000040000037802 */ /* 0x004fe20000000f00 */
[----:B------:R-:W-:Y:S01]  /*e7a0*/  IMAD R16, R16, 0x5800, R21 ;  /* 0x0000580010107824 */ /* 0x000fe200078e0215 */
        /* <DEDUP_REMOVED lines=10> */
[----:B------:R-:W-:-:S02]  /*e850*/  IMAD.MOV.U32 R18, RZ, RZ, R11 ;  /* 0x000000ffff127224 */ /* 0x000fc400078e000b */
[----:B------:R-:W-:-:S03]  /*e860*/  IMAD.MOV.U32 R5, RZ, RZ, R8 ;  /* 0x000000ffff057224 */ /* 0x000fc600078e0008 */
[----:B------:R-:W-:Y:S02]  /*e870*/  UIMAD UR11, UR11, 0xb0, UR5 ;  /* 0x000000b00b0b78a4 */ /* 0x000fe4000f8e0205 */
[----:B------:R-:W-:Y:S02]  /*e880*/  UIADD3 UR9, UR9, 0x34850, URZ ;  /* 0x0003485009097890 */ /* 0x000fe4000fffe03f */
[----:B------:R-:W-:Y:S01]  /*e890*/  UIADD3.X UR5, URZ, UR37, URZ, UP0, !UPT ;  /* 0x000000253f057290 */ /* 0x000fe200087fe43f */
[----:B---3--:R-:W-:-:S05]  /*e8a0*/  LEA R3, R9, R3, 0x18 ;  /* 0x0000000309037211 */ /* 0x008fca00078ec0ff */
[----:B------:R-:W-:-:S05]  /*e8b0*/  IMAD R16, R16, 0x2, R3 ;  /* 0x0000000210107824 */ /* 0x000fca00078e0203 */
[----:B------:R-:W-:-:S13]  /*e8c0*/  R2UR UR6, R16 ;  /* 0x00000000100672ca */ /* 0x000fda00000e0000 */
        /* <DEDUP_REMOVED lines=8> */
.L_x_183:
[----:B------:R-:W-:Y:S05]  /*e950*/  BSYNC B1 ;  /* 0x0000000000017941 */ /* 0x000fea0003800000 */
.L_x_182:
        /* <DEDUP_REMOVED lines=28> */
.L_x_193:
[----:B------:R-:W2:Y:S01]  /*eb20*/  S2R R3, SR_CgaCtaId ;  /* 0x0000000000037919 */ /* 0x000ea20000008800 */
[----:B------:R-:W-:-:S04]  /*eb30*/  MOV R2, 0x400 ;  /* 0x0000040000027802 */ /* 0x000fc80000000f00 */
[----:B--2---:R-:W-:Y:S02]  /*eb40*/  LEA R2, R3, R2, 0x18 ;  /* 0x0000000203027211 */ /* 0x004fe400078ec0ff */
[----:B------:R-:W-:-:S03]  /*eb50*/  SHF.L.U32 R3, R17, 0x1f, RZ ;  /* 0x0000001f11037819 */ /* 0x000fc600000006ff */
[----:B------:R-:W-:-:S04]  /*eb60*/  IMAD R2, R16, 0x8, R2 ;  /* 0x0000000810027824 */ /* 0x000fc800078e0202 */
[----:B------:R-:W2:Y:S02]  /*eb70*/  SYNCS.PHASECHK.TRANS64.TRYWAIT P1, [R2+URZ+0x34840], R3 ;  /* 0x03484003020075a7 */ /* 0x000ea4000802017f */
[----:B--2---:R-:W-:Y:S05]  /*eb80*/  @!P1 BRA `(.L_x_194) ;  /* 0x0000001000789947 */ /* 0x004fea0003800000 */
.L_x_232:
        /* <DEDUP_REMOVED lines=9> */
.L_x_195:
[----:B------:R-:W-:-:S13]  /*ec20*/  LOP3.LUT P1, RZ, R19, 0x1, RZ, 0xc0, !PT ;  /* 0x0000000113ff7812 */ /* 0x000fda000782c0ff */
[----:B------:R-:W-:Y:S05]  /*ec30*/  @P1 BRA `(.L_x_196) ;  /* 0x0000000000041947 */ /* 0x000fea0003800000 */
[----:B------:R-:W-:Y:S01]  /*ec40*/  BPT.TRAP 0x1 ;  /* 0x000000040000795c */ /* 0x000fe20000300000 */
.L_x_196:
        /* <DEDUP_REMOVED lines=31> */
.L_x_233:
[----:B------:R-:W2:Y:S02]  /*ee40*/  S2R R3, SR_TID.X ;  /* 0x0000000000037919 */ /* 0x000ea40000002100 */
[----:B--2---:R-:W-:-:S13]  /*ee50*/  LOP3.LUT P1, RZ, R3, 0x7f, RZ, 0xc0, !PT ;  /* 0x0000007f03ff7812 */ /* 0x004fda000782c0ff */
[----:B------:R-:W-:-:S04]  /*ee60*/  @!P1 IMAD.MOV.U32 R3, RZ, RZ, 0xb000 ;  /* 0x0000b000ff039424 */ /* 0x000fc800078e00ff */
[----:B------:R2:W-:Y:S01]  /*ee70*/  @!P1 SYNCS.ARRIVE.TRANS64 RZ, [R2+URZ+0x34850], R3 ;  /* 0x0348500302ff99a7 */ /* 0x0005e2000800003f */
[----:B------:R-:W-:Y:S05]  /*ee80*/  @P2 BRA `(.L_x_198) ;  /* 0x0000000000042947 */ /* 0x000fea0003800000 */
[----:B------:R-:W-:Y:S01]  /*ee90*/  BPT.TRAP 0x1 ;  /* 0x000000040000795c */ /* 0x000fe20000300000 */
.L_x_198:
[----:B------:R-:W-:-:S13]  /*eea0*/  LOP3.LUT P1, RZ, R19, 0x1, RZ, 0xc0, !PT ;  /* 0x0000000113ff7812 */ /* 0x000fda000782c0ff */
[----:B------:R-:W-:Y:S05]  /*eeb0*/  @P1 BRA `(.L_x_199) ;  /* 0x0000000000041947 */ /* 0x000fea0003800000 */
[----:B------:R-:W-:Y:S01]  /*eec0*/  BPT.TRAP 0x1 ;  /* 0x000000040000795c */ /* 0x000fe20000300000 */
.L_x_199:
        /* <DEDUP_REMOVED lines=19> */
[----:B---3--:R-:W-:-:S05]  /*f000*/  LEA R3, R9, R3, 0x18 ;  /* 0x0000000309037211 */ /* 0x008fca00078ec0ff */
[----:B------:R-:W-:-:S05]  /*f010*/  IMAD R7, R7, 0x2, R3 ;  /* 0x0000000207077824 */ /* 0x000fca00078e0203 */
[----:B------:R-:W-:-:S13]  /*f020*/  R2UR UR14, R7 ;  /* 0x00000000070e72ca */ /* 0x000fda00000e0000 */
[----:B------:R-:W-:Y:S02]  /*f030*/  UIADD3 UR8, UR14, 0x400, URZ ;  /* 0x000004000e087890 */ /* 0x000fe4000fffe03f */
[----:B------:R-:W-:-:S07]  /*f040*/  UIADD3 UR14, UR14, 0x5c00, URZ ;  /* 0x00005c000e0e7890 */ /* 0x000fce000fffe03f */
[----:B------:R2:W-:Y:S02]  /*f050*/  UTMALDG.4D.MULTICAST [UR8], [UR4], UR16, desc[UR6] ;  /* 0x00000608040073b4 */ /* 0x0005e40008019810 */
[----:B--2---:R-:W-:Y:S01]  /*f060*/  UMOV UR8, UR14 ;  /* 0x0000000e00087c82 */ /* 0x004fe20008000000 */
[----:B------:R-:W-:Y:S02]  /*f070*/  UMOV UR10, UR15 ;  /* 0x0000000f000a7c82 */ /* 0x000fe40008000000 */
[----:B------:R2:W-:Y:S02]  /*f080*/  UTMALDG.4D.MULTICAST [UR8], [UR4], UR16, desc[UR6] ;  /* 0x00000608040073b4 */ /* 0x0005e40008019810 */
[----:B--2---:R-:W-:Y:S01]  /*f090*/  NOP ;  /* 0x0000000000007918 */ /* 0x004fe20000000000 */
.L_x_192:
[----:B------:R-:W-:Y:S05]  /*f0a0*/  BSYNC B1 ;  /* 0x0000000000017941 */ /* 0x000fea0003800000 */
.L_x_191:
[C---:B------:R-:W-:Y:S01]  /*f0b0*/  ISETP.GT.AND P1, PT, R6.reuse, 0x1, PT ;  /* 0x000000010600780c */ /* 0x040fe20003f24270 */
[----:B------:R-:W-:-:S12]  /*f0c0*/  VIADD R6, R6, 0xfffffffe ;  /* 0xfffffffe06067836 */ /* 0x000fd80000000000 */
[----:B------:R-:W-:Y:S05]  /*f0d0*/  @P1 BRA `(.L_x_200) ;  /* 0xfffffff0004c1947 */ /* 0x000fea000383ffff */
.L_x_181:
[----:B------:R-:W-:Y:S05]  /*f0e0*/  BSYNC B0 ;  /* 0x0000000000007941 */ /* 0x000fea0003800000 */
.L_x_170:
[----:B------:R-:W-:Y:S04]  /*f0f0*/  BSSY B0, `(.L_x_201) ;  /* 0x0000030000007945 */ /* 0x000fe80003800000 */
[----:B------:R-:W-:Y:S05]  /*f100*/  @!P6 BRA `(.L_x_202) ;  /* 0x0000000000b8e947 */ /* 0x000fea0003800000 */
[----:B------:R-:W2:Y:S01]  /*f110*/  S2R R3, SR_CgaCtaId ;  /* 0x0000000000037919 */ /* 0x000ea20000008800 */
[----:B-1----:R-:W-:-:S04]  /*f120*/  MOV R2, 0x400 ;  /* 0x0000040000027802 */ /* 0x002fc80000000f00 */
[----:B--2---:R-:W-:Y:S02]  /*f130*/  LEA R2, R3, R2, 0x18 ;  /* 0x0000000203027211 */ /* 0x004fe400078ec0ff */
[----:B------:R-:W-:-:S03]  /*f140*/  SHF.L.U32 R3, R17, 0x1f, RZ ;  /* 0x0000001f11037819 */ /* 0x000fc600000006ff */
[----:B------:R-:W-:-:S04]  /*f150*/  IMAD R2, R16, 0x8, R2 ;  /* 0x0000000810027824 */ /* 0x000fc800078e0202 */
[----:B------:R-:W1:Y:S02]  /*f160*/  SYNCS.PHASECHK.TRANS64.TRYWAIT P0, [R2+URZ+0x34860], R3 ;  /* 0x03486003020075a7 */ /* 0x000e64000800017f */
[----:B-1----:R-:W-:Y:S05]  /*f170*/  @!P0 BRA `(.L_x_203) ;  /* 0x0000000c00248947 */ /* 0x002fea0003800000 */
.L_x_234:
        /* <DEDUP_REMOVED lines=9> */
.L_x_204:
[----:B------:R-:W-:-:S13]  /*f210*/  LOP3.LUT P0, RZ, R19, 0x1, RZ, 0xc0, !PT ;  /* 0x0000000113ff7812 */ /* 0x000fda000780c0ff */
[----:B------:R-:W-:Y:S05]  /*f220*/  @P0 BRA `(.L_x_205) ;  /* 0x0000000000040947 */ /* 0x000fea0003800000 */
[----:B------:R-:W-:Y:S01]  /*f230*/  BPT.TRAP 0x1 ;  /* 0x000000040000795c */ /* 0x000fe20000300000 */
.L_x_205:
[----:B------:R-:W1:Y:S01]  /*f240*/  S2R R4, SR_CgaCtaId ;  /* 0x0000000000047919 */ /* 0x000e620000008800 */
[----:B------:R-:W-:Y:S01]  /*f250*/  MOV R3, 0x400 ;  /* 0x0000040000037802 */ /* 0x000fe20000000f00 */
        /* <DEDUP_REMOVED lines=10> */
[----:B------:R-:W-:-:S06]  /*f300*/  UMOV UR15, 0x40 ;  /* 0x00000040000f7882 */ /* 0x000fcc0000000000 */
[----:B------:R-:W-:Y:S02]  /*f310*/  UIMAD UR11, UR11, 0xb0, UR5 ;  /* 0x000000b00b0b78a4 */ /* 0x000fe4000f8e0205 */
[----:B------:R-:W-:Y:S02]  /*f320*/  UIADD3 UR9, UR9, 0x34850, URZ ;  /* 0x0003485009097890 */ /* 0x000fe4000fffe03f */
[----:B------:R-:W-:Y:S01]  /*f330*/  UIADD3.X UR5, URZ, UR37, URZ, UP0, !UPT ;  /* 0x000000253f057290 */ /* 0x000fe200087fe43f */
[----:B-1----:R-:W-:-:S05]  /*f340*/  LEA R3, R4, R3, 0x18 ;  /* 0x0000000304037211 */ /* 0x002fca00078ec0ff */
[----:B------:R-:W-:-:S05]  /*f350*/  IMAD R21, R21, 0x2, R3 ;  /* 0x0000000215157824 */ /* 0x000fca00078e0203 */
[----:B------:R-:W-:-:S13]  /*f360*/  R2UR UR6, R21 ;  /* 0x00000000150672ca */ /* 0x000fda00000e0000 */
[----:B------:R-:W-:Y:S02]  /*f370*/  UIADD3 UR8, UR6, 0x400, URZ ;  /* 0x0000040006087890 */ /* 0x000fe4000fffe03f */
[----:B------:R-:W-:-:S03]  /*f380*/  UIADD3 UR14, UR6, 0x5c00, URZ ;  /* 0x00005c00060e7890 */ /* 0x000fc6000fffe03f */
[----:B------:R-:W-:-:S04]  /*f390*/  UMOV UR6, 0x0 ;  /* 0x0000000000067882 */ /* 0x000fc80000000000 */
[----:B------:R1:W-:Y:S02]  /*f3a0*/  UTMALDG.4D.MULTICAST [UR8], [UR4], UR16, desc[UR6] ;  /* 0x00000608040073b4 */ /* 0x0003e40008019810 */
[----:B-1----:R-:W-:Y:S01]  /*f3b0*/  UMOV UR8, UR14 ;  /* 0x0000000e00087c82 */ /* 0x002fe20008000000 */
[----:B------:R-:W-:Y:S02]  /*f3c0*/  UMOV UR10, UR15 ;  /* 0x0000000f000a7c82 */ /* 0x000fe40008000000 */
[----:B------:R2:W-:Y:S02]  /*f3d0*/  UTMALDG.4D.MULTICAST [UR8], [UR4], UR16, desc[UR6] ;  /* 0x00000608040073b4 */ /* 0x0005e40008019810 */
[----:B--2---:R-:W-:Y:S01]  /*f3e0*/  NOP ;  /* 0x0000000000007918 */ /* 0x004fe20000000000 */
.L_x_202:
[----:B------:R-:W-:Y:S05]  /*f3f0*/  BSYNC B0 ;  /* 0x0000000000007941 */ /* 0x000fea0003800000 */
.L_x_201:
[----:B------:R-:W2:Y:S01]  /*f400*/  LDL.LU R0, [R1+0x18] ;  /* 0x0000180001007983 */ /* 0x000ea20000300800 */
[----:B------:R-:W-:-:S03]  /*f410*/  ULDC UR4, c[0x0][0xda4] ;  /* 0x0003690000047ab9 */ /* 0x000fc60000000800 */
[----:B-1----:R-:W3:Y:S01]  /*f420*/  LDL.LU R2, [R1+0x24] ;  /* 0x0000240001027983 */ /* 0x002ee20000300800 */
        /* <DEDUP_REMOVED lines=8> */
[----:B-1----:R-:W-:-:S04]  /*f4b0*/  SEL R0, RZ, 0x1, P0 ;  /* 0x00000001ff007807 */ /* 0x002fc80000000000 */
[----:B------:R-:W-:-:S05]  /*f4c0*/  LOP3.LUT R17, R17, R0, RZ, 0x3c, !PT ;  /* 0x0000000011117212 */ /* 0x000fca00078e3cff */
[----:B--2---:R-:W-:Y:S05]  /*f4d0*/  @!P1 BRA `(.L_x_206) ;  /* 0xffffffd000e89947 */ /* 0x004fea000383ffff */
[----:B------:R-:W-:-:S07]  /*f4e0*/  LOP3.LUT R2, R2, 0x1, RZ, 0xc, !PT ;  /* 0x0000000102027812 */ /* 0x000fce00078e0cff */
.L_x_155:
[----:B------:R-:W1:Y:S01]  /*f4f0*/  S2R R3, SR_CgaCtaId ;  /* 0x0000000000037919 */ /* 0x000e620000008800 */
[----:B------:R-:W-:Y:S01]  /*f500*/  MOV R0, 0x400 ;  /* 0x0000040000007802 */ /* 0x000fe20000000f00 */
[----:B------:R-:W-:Y:S03]  /*f510*/  BSSY B0, `(.L_x_207) ;  /* 0x0000005000007945 */ /* 0x000fe60003800000 */
[----:B-1----:R-:W-:Y:S02]  /*f520*/  LEA R0, R3, R0, 0x18 ;  /* 0x0000000003007211 */ /* 0x002fe400078ec0ff */
[----:B------:R-:W-:-:S04]  /*f530*/  SHF.L.U32 R3, R2, 0x1f, RZ ;  /* 0x0000001f02037819 */ /* 0x000fc800000006ff */
[----:B------:R-:W1:Y:S02]  /*f540*/  SYNCS.PHASECHK.TRANS64.TRYWAIT P0, [R0+URZ+0x34820], R3 ;  /* 0x03482003000075a7 */ /* 0x000e64000800017f */
[----:B-1----:R-:W-:Y:S05]  /*f550*/  @!P0 BRA `(.L_x_208) ;  /* 0x0000000800408947 */ /* 0x002fea0003800000 */
.L_x_235:
[----:B------:R-:W-:Y:S05]  /*f560*/  BSYNC B0 ;  /* 0x0000000000007941 */ /* 0x000fea0003800000 */
.L_x_207:
[----:B------:R-:W-:-:S03]  /*f570*/  UMOV UR4, 0xffffffff ;  /* 0xffffffff00047882 */ /* 0x000fc60000000000 */
[----:B------:R-:W-:Y:S05]  /*f580*/  BRA.DIV UR4, `(.L_x_209) ;  /* 0x0000000a04487947 */ /* 0x000fea000b800000 */
[----:B------:R-:W2:Y:S02]  /*f590*/  S2R R2, SR_TID.X ;  /* 0x0000000000027919 */ /* 0x000ea40000002100 */
[----:B--2---:R-:W-:-:S04]  /*f5a0*/  SHF.R.U32.HI R2, RZ, 0x5, R2 ;  /* 0x00000005ff027819 */ /* 0x004fc80000011602 */
[----:B------:R-:W-:-:S05]  /*f5b0*/  LOP3.LUT R2, R2, 0x3, RZ, 0xc0, !PT ;  /* 0x0000000302027812 */ /* 0x000fca00078ec0ff */
[----:B------:R2:W3:Y:S02]  /*f5c0*/  SHFL.IDX PT, R14, R2, RZ, 0x1f ;  /* 0x00001fff020e7589 */ /* 0x0004e400000e0000 */
.L_x_238:
[----:B---3--:R-:W-:Y:S01]  /*f5d0*/  ISETP.NE.AND P0, PT, R14, RZ, PT ;  /* 0x000000ff0e00720c */ /* 0x008fe20003f05270 */
[----:B------:R-:W-:-:S12]  /*f5e0*/  BSSY B0, `(.L_x_210) ;  /* 0x0000024000007945 */ /* 0x000fd80003800000 */
[----:B------:R-:W-:Y:S05]  /*f5f0*/  @P0 BRA `(.L_x_211) ;  /* 0x0000000000880947 */ /* 0x000fea0003800000 */
[----:B------:R-:W-:-:S03]  /*f600*/  UMOV UR4, 0xffffffff ;  /* 0xffffffff00047882 */ /* 0x000fc60000000000 */
[----:B------:R-:W-:Y:S05]  /*f610*/  BRA.DIV UR4, `(.L_x_212) ;  /* 0x0000000a04587947 */ /* 0x000fea000b800000 */
[----:B------:R-:W-:-:S13]  /*f620*/  ELECT P6, URZ, PT ;  /* 0x00000000003f782f */ /* 0x000fda00038c0000 */
.L_x_241:
[----:B------:R-:W-:Y:S05]  /*f630*/  @!P6 BRA `(.L_x_211) ;  /* 0x000000000078e947 */ /* 0x000fea0003800000 */
[----:B--2---:R-:W2:Y:S02]  /*f640*/  LDL.LU R2, [R1+0x1c] ;  /* 0x00001c0001027983 */ /* 0x004ea40000300800 */
[----:B--2---:R-:W-:-:S04]  /*f650*/  LOP3.LUT R2, R2, 0x2, RZ, 0xfc, !PT ;  /* 0x0000000202027812 */ /* 0x004fc800078efcff */
[----:B------:R-:W-:-:S13]  /*f660*/  ISETP.NE.AND P2, PT, R2, 0x3, PT ;  /* 0x000000030200780c */ /* 0x000fda0003f45270 */
[----:B------:R-:W-:Y:S05]  /*f670*/  @!P2 BRA `(.L_x_213) ;  /* 0x000000000004a947 */ /* 0x000fea0003800000 */
[----:B------:R-:W-:Y:S01]  /*f680*/  BPT.TRAP 0x1 ;  /* 0x000000040000795c */ /* 0x000fe20000300000 */
.L_x_213:
[----:B-1----:R-:W-:Y:S01]  /*f690*/  VIADD R3, R0, 0x34840 ;  /* 0x0003484000037836 */ /* 0x002fe20000000000 */
[----:B------:R-:W-:Y:S01]  /*f6a0*/  SHF.L.U32 R5, R17, 0x1f, RZ ;  /* 0x0000001f11057819 */ /* 0x000fe200000006ff */
[C---:B------:R-:W-:Y:S02]  /*f6b0*/  VIADD R2, R16.reuse, 0x1 ;  /* 0x0000000110027836 */ /* 0x040fe40000000000 */
[----:B------:R-:W-:-:S03]  /*f6c0*/  IMAD R6, R16, 0x8, R3 ;  /* 0x0000000810067824 */ /* 0x000fc600078e0203 */
        /* <DEDUP_REMOVED lines=8> */
.L_x_242:
[----:B------:R-:W2:Y:S02]  /*f750*/  SYNCS.PHASECHK.TRANS64.TRYWAIT P0, [R3+URZ], R2 ;  /* 0x00000002030075a7 */ /* 0x000ea4000800017f */
[----:B--2---:R-:W-:Y:S05]  /*f760*/  @!P0 BRA `(.L_x_215) ;  /* 0x0000000800388947 */ /* 0x004fea0003800000 */
.L_x_243:
[----:B------:R-:W-:Y:S05]  /*f770*/  @!P2 BRA `(.L_x_216) ;  /* 0x000000000004a947 */ /* 0x000fea0003800000 */
[----:B------:R-:W-:Y:S01]  /*f780*/  BPT.TRAP 0x1 ;  /* 0x000000040000795c */ /* 0x000fe20000300000 */
.L_x_216:
[----:B--2---:R-:W-:-:S04]  /*f790*/  VIADD R3, R0, 0x34860 ;  /* 0x0003486000037836 */ /* 0x004fc80000000000 */
[----:B------:R-:W-:-:S04]  /*f7a0*/  IMAD R16, R16, 0x8, R3 ;  /* 0x0000000810107824 */ /* 0x000fc800078e0203 */
[----:B------:R-:W2:Y:S02]  /*f7b0*/  SYNCS.PHASECHK.TRANS64.TRYWAIT P0, [R16+URZ], R5 ;  /* 0x00000005100075a7 */ /* 0x000ea4000800017f */
[----:B--2---:R-:W-:Y:S05]  /*f7c0*/  @!P0 BRA `(.L_x_217) ;  /* 0x0000000800348947 */ /* 0x004fea0003800000 */
.L_x_244:
[----:B------:R-:W-:-:S07]  /*f7d0*/  IMAD R3, R4, 0x8, R3 ;  /* 0x0000000804037824 */ /* 0x000fce00078e0203 */
.L_x_218:
[----:B---3--:R3:W4:Y:S02]  /*f7e0*/  SYNCS.PHASECHK.TRANS64.TRYWAIT P0, [R3+URZ], R2 ;  /* 0x00000002030075a7 */ /* 0x008724000800017f */
[----:B----4-:R-:W-:Y:S05]  /*f7f0*/  @!P0 NANOSLEEP.SYNCS 0x989680 ;  /* 0x009896800000895d */ /* 0x010fea0003900000 */
[----:B------:R-:W4:Y:S02]  /*f800*/  @!P0 SYNCS.PHASECHK.TRANS64 P0, [R3+URZ], R2 ;  /* 0x00000002030085a7 */ /* 0x000f24000800007f */
[----:B----4-:R-:W-:Y:S05]  /*f810*/  @!P0 BRA `(.L_x_218) ;  /* 0xfffffffc00f08947 */ /* 0x010fea000383ffff */
.L_x_211:
[----:B------:R-:W-:Y:S05]  /*f820*/  BSYNC B0 ;  /* 0x0000000000007941 */ /* 0x000fea0003800000 */
.L_x_210:
[----:B------:R-:W-:Y:S05]  /*f830*/  EXIT ;  /* 0x000000000000794d */ /* 0x000fea0003800000 */
.L_x_129:
[----:B-1----:R-:W-:-:S04]  /*f840*/  IMAD.U32 R3, RZ, RZ, UR39 ;  /* 0x00000027ff037e24 */ /* 0x002fc8000f8e00ff */
[----:B------:R1:W2:Y:S03]  /*f850*/  SYNCS.PHASECHK.TRANS64.TRYWAIT P1, [R3+URZ+0x34800], R0 ;  /* 0x03480000030075a7 */ /* 0x0002a6000802017f */
[----:B--2---:R-:W-:Y:S05]  /*f860*/  @!P1 NANOSLEEP.SYNCS 0x989680 ;  /* 0x009896800000995d */ /* 0x004fea0003900000 */
[----:B------:R-:W2:Y:S02]  /*f870*/  @!P1 SYNCS.PHASECHK.TRANS64 P1, [R3+URZ+0x34800], R0 ;  /* 0x03480000030095a7 */ /* 0x000ea4000802007f */
[----:B--2---:R-:W-:Y:S05]  /*f880*/  @!P1 BRA `(.L_x_129) ;  /* 0xfffffffc00ec9947 */ /* 0x004fea000383ffff */
[----:B------:R-:W-:Y:S05]  /*f890*/  BRA `(.L_x_219) ;  /* 0xffffff1c00807947 */ /* 0x000fea000383ffff */
.L_x_133:
[----:B--2---:R2:W3:Y:S02]  /*f8a0*/  SYNCS.PHASECHK.TRANS64.TRYWAIT P1, [R12+URZ+0x34830], R3 ;  /* 0x034830030c0075a7 */ /* 0x0044e4000802017f */
[----:B---3--:R-:W-:Y:S05]  /*f8b0*/  @!P1 NANOSLEEP.SYNCS 0x989680 ;  /* 0x009896800000995d */ /* 0x008fea0003900000 */
[----:B------:R-:W3:Y:S02]  /*f8c0*/  @!P1 SYNCS.PHASECHK.TRANS64 P1, [R12+URZ+0x34830], R3 ;  /* 0x034830030c0095a7 */ /* 0x000ee4000802007f */
[----:B---3--:R-:W-:Y:S05]  /*f8d0*/  @!P1 BRA `(.L_x_133) ;  /* 0xfffffffc00f09947 */ /* 0x008fea000383ffff */
[----:B------:R-:W-:Y:S05]  /*f8e0*/  BRA `(.L_x_132) ;  /* 0xffffff1c009c7947 */ /* 0x000fea000383ffff */
.L_x_139:
[----:B--2---:R-:W-:-:S04]  /*f8f0*/  IMAD.U32 R11, RZ, RZ, UR6 ;  /* 0x00000006ff0b7e24 */ /* 0x004fc8000f8e00ff */
[----:B------:R2:W3:Y:S03]  /*f900*/  SYNCS.PHASECHK.TRANS64.TRYWAIT P1, [R11+URZ+0x34830], R10 ;  /* 0x0348300a0b0075a7 */ /* 0x0004e6000802017f */
[----:B---3--:R-:W-:Y:S05]  /*f910*/  @!P1 NANOSLEEP.SYNCS 0x989680 ;  /* 0x009896800000995d */ /* 0x008fea0003900000 */
[----:B------:R-:W3:Y:S02]  /*f920*/  @!P1 SYNCS.PHASECHK.TRANS64 P1, [R11+URZ+0x34830], R10 ;  /* 0x0348300a0b0095a7 */ /* 0x000ee4000802007f */
[----:B---3--:R-:W-:Y:S05]  /*f930*/  @!P1 BRA `(.L_x_139) ;  /* 0xfffffffc00ec9947 */ /* 0x008fea000383ffff */
[----:B------:R-:W-:Y:S05]  /*f940*/  BRA `(.L_x_136) ;  /* 0xffffff6c00307947 */ /* 0x000fea000383ffff */
.L_x_143:
[----:B--2---:R-:W-:-:S04]  /*f950*/  IMAD.U32 R11, RZ, RZ, UR6 ;  /* 0x00000006ff0b7e24 */ /* 0x004fc8000f8e00ff */
[----:B------:R2:W3:Y:S03]  /*f960*/  SYNCS.PHASECHK.TRANS64.TRYWAIT P1, [R11+URZ+0x34850], R10 ;  /* 0x0348500a0b0075a7 */ /* 0x0004e6000802017f */
[----:B---3--:R-:W-:Y:S05]  /*f970*/  @!P1 NANOSLEEP.SYNCS 0x989680 ;  /* 0x009896800000995d */ /* 0x008fea0003900000 */
[----:B------:R-:W3:Y:S02]  /*f980*/  @!P1 SYNCS.PHASECHK.TRANS64 P1, [R11+URZ+0x34850], R10 ;  /* 0x0348500a0b0095a7 */ /* 0x000ee4000802007f */
[----:B---3--:R-:W-:Y:S05]  /*f990*/  @!P1 BRA `(.L_x_143) ;  /* 0xfffffffc00ec9947 */ /* 0x008fea000383ffff */
[----:B------:R-:W-:Y:S05]  /*f9a0*/  BRA `(.L_x_140) ;  /* 0xffffff9000f87947 */ /* 0x000fea000383ffff */
.L_x_150:
[----:B--2---:R-:W-:-:S04]  /*f9b0*/  IMAD.U32 R3, RZ, RZ, UR5 ;  /* 0x00000005ff037e24 */ /* 0x004fc8000f8e00ff */
[----:B------:R2:W3:Y:S03]  /*f9c0*/  SYNCS.PHASECHK.TRANS64.TRYWAIT P1, [R3+URZ+0x34850], R0 ;  /* 0x03485000030075a7 */ /* 0x0004e6000802017f */
[----:B---3--:R-:W-:Y:S05]  /*f9d0*/  @!P1 NANOSLEEP.SYNCS 0x989680 ;  /* 0x009896800000995d */ /* 0x008fea0003900000 */
[----:B------:R-:W3:Y:S02]  /*f9e0*/  @!P1 SYNCS.PHASECHK.TRANS64 P1, [R3+URZ+0x34850], R0 ;  /* 0x03485000030095a7 */ /* 0x000ee4000802007f */
[----:B---3--:R-:W-:Y:S05]  /*f9f0*/  @!P1 BRA `(.L_x_150) ;  /* 0xfffffffc00ec9947 */ /* 0x008fea000383ffff */
[----:B------:R-:W-:Y:S05]  /*fa00*/  BRA `(.L_x_149) ;  /* 0xffffffb400e87947 */ /* 0x000fea000383ffff */
.L_x_161:
        /* <DEDUP_REMOVED lines=11> */
.L_x_221:
[----:B------:R-:W-:Y:S05]  /*fac0*/  BSYNC B0 ;  /* 0x0000000000007941 */ /* 0x000fea0003800000 */
.L_x_220:
[----:B------:R-:W-:Y:S05]  /*fad0*/  BRA `(.L_x_222) ;  /* 0xffffffd400dc7947 */ /* 0x000fea000383ffff */
.L_x_162:
[----:B------:R-:W-:Y:S01]  /*fae0*/  BSSY B0, `(.L_x_223) ;  /* 0x0000006000007945 */ /* 0x000fe20003800000 */
[----:B------:R-:W-:-:S07]  /*faf0*/  IMAD.MOV.U32 R15, RZ, RZ, -0x1 ;  /* 0xffffffffff0f7424 */ /* 0x000fce00078e00ff */
[----:B------:R-:W-:Y:S05]  /*fb00*/  WARPSYNC.COLLECTIVE R15, `(.L_x_224) ;  /* 0x000000000f0c7348 */ /* 0x000fea0003c00000 */
[----:B------:R-:W-:Y:S02]  /*fb10*/  ELECT P6, UR62, PT ;  /* 0x00000000003e782f */ /* 0x000fe400038c0000 */
[----:B------:R-:W-:Y:S01]  /*fb20*/  MOV R14, UR62 ;  /* 0x0000003e000e7c02 */ /* 0x000fe20008000f00 */
[----:B------:R-:W-:Y:S10]  /*fb30*/  ENDCOLLECTIVE ;  /* 0x000000000000791b */ /* 0x000ff40003800000 */
.L_x_224:
[----:B------:R-:W-:Y:S05]  /*fb40*/  BSYNC B0 ;  /* 0x0000000000007941 */ /* 0x000fea0003800000 */
.L_x_223:
[----:B------:R-:W-:Y:S05]  /*fb50*/  BRA `(.L_x_225) ;  /* 0xffffffd400d87947 */ /* 0x000fea000383ffff */
.L_x_165:
[----:B--2---:R2:W3:Y:S02]  /*fb60*/  SYNCS.PHASECHK.TRANS64.TRYWAIT P1, [R5+URZ+0x34840], R9 ;  /* 0x03484009050075a7 */ /* 0x0044e4000802017f */
[----:B---3--:R-:W-:Y:S05]  /*fb70*/  @!P1 NANOSLEEP.SYNCS 0x989680 ;  /* 0x009896800000995d */ /* 0x008fea0003900000 */
[----:B------:R-:W3:Y:S02]  /*fb80*/  @!P1 SYNCS.PHASECHK.TRANS64 P1, [R5+URZ+0x34840], R9 ;  /* 0x03484009050095a7 */ /* 0x000ee4000802007f */
[----:B---3--:R-:W-:Y:S05]  /*fb90*/  @!P1 BRA `(.L_x_165) ;  /* 0xfffffffc00f09947 */ /* 0x008fea000383ffff */
[----:B------:R-:W-:Y:S05]  /*fba0*/  BRA `(.L_x_226) ;  /* 0xffffffd800387947 */ /* 0x000fea000383ffff */
.L_x_169:
        /* <DEDUP_REMOVED lines=8> */
.L_x_175:
[----:B-1----:R1:W2:Y:S02]  /*fc30*/  SYNCS.PHASECHK.TRANS64.TRYWAIT P1, [R2+URZ+0x34840], R3 ;  /* 0x03484003020075a7 */ /* 0x0022a4000802017f */
[----:B--2---:R-:W-:Y:S05]  /*fc40*/  @!P1 NANOSLEEP.SYNCS 0x989680 ;  /* 0x009896800000995d */ /* 0x004fea0003900000 */
[----:B------:R-:W2:Y:S02]  /*fc50*/  @!P1 SYNCS.PHASECHK.TRANS64 P1, [R2+URZ+0x34840], R3 ;  /* 0x03484003020095a7 */ /* 0x000ea4000802007f */
[----:B--2---:R-:W-:Y:S05]  /*fc60*/  @!P1 BRA `(.L_x_175) ;  /* 0xfffffffc00f09947 */ /* 0x004fea000383ffff */
[----:B------:R-:W-:Y:S05]  /*fc70*/  BRA `(.L_x_228) ;  /* 0xffffffdc00f87947 */ /* 0x000fea000383ffff */
.L_x_178:
[----:B-1----:R1:W2:Y:S02]  /*fc80*/  SYNCS.PHASECHK.TRANS64.TRYWAIT P1, [R2+URZ+0x34860], R3 ;  /* 0x03486003020075a7 */ /* 0x0022a4000802017f */
[----:B--2---:R-:W-:Y:S05]  /*fc90*/  @!P1 NANOSLEEP.SYNCS 0x989680 ;  /* 0x009896800000995d */ /* 0x004fea0003900000 */
[----:B------:R-:W2:Y:S02]  /*fca0*/  @!P1 SYNCS.PHASECHK.TRANS64 P1, [R2+URZ+0x34860], R3 ;  /* 0x03486003020095a7 */ /* 0x000ea4000802007f */
[----:B--2---:R-:W-:Y:S05]  /*fcb0*/  @!P1 BRA `(.L_x_178) ;  /* 0xfffffffc00f09947 */ /* 0x004fea000383ffff */
[----:B------:R-:W-:Y:S05]  /*fcc0*/  BRA `(.L_x_229) ;  /* 0xffffffe000907947 */ /* 0x000fea000383ffff */
.L_x_185:
[----:B--2---:R2:W3:Y:S02]  /*fcd0*/  SYNCS.PHASECHK.TRANS64.TRYWAIT P1, [R2+URZ+0x34840], R3 ;  /* 0x03484003020075a7 */ /* 0x0044e4000802017f */
[----:B---3--:R-:W-:Y:S05]  /*fce0*/  @!P1 NANOSLEEP.SYNCS 0x989680 ;  /* 0x009896800000995d */ /* 0x008fea0003900000 */
[----:B------:R-:W3:Y:S02]  /*fcf0*/  @!P1 SYNCS.PHASECHK.TRANS64 P1, [R2+URZ+0x34840], R3 ;  /* 0x03484003020095a7 */ /* 0x000ee4000802007f */
[----:B---3--:R-:W-:Y:S05]  /*fd00*/  @!P1 BRA `(.L_x_185) ;  /* 0xfffffffc00f09947 */ /* 0x008fea000383ffff */
[----:B------:R-:W-:Y:S05]  /*fd10*/  BRA `(.L_x_230) ;  /* 0xffffffe400c87947 */ /* 0x000fea000383ffff */
.L_x_188:
[----:B-1----:R1:W2:Y:S02]  /*fd20*/  SYNCS.PHASECHK.TRANS64.TRYWAIT P1, [R2+URZ+0x34860], R17 ;  /* 0x03486011020075a7 */ /* 0x0022a4000802017f */
[----:B--2---:R-:W-:Y:S05]  /*fd30*/  @!P1 NANOSLEEP.SYNCS 0x989680 ;  /* 0x009896800000995d */ /* 0x004fea0003900000 */
[----:B------:R-:W2:Y:S02]  /*fd40*/  @!P1 SYNCS.PHASECHK.TRANS64 P1, [R2+URZ+0x34860], R17 ;  /* 0x03486011020095a7 */ /* 0x000ea4000802007f */
[----:B--2---:R-:W-:Y:S05]  /*fd50*/  @!P1 BRA `(.L_x_188) ;  /* 0xfffffffc00f09947 */ /* 0x004fea000383ffff */
[----:B------:R-:W-:Y:S05]  /*fd60*/  BRA `(.L_x_231) ;  /* 0xffffffe800607947 */ /* 0x000fea000383ffff */
.L_x_194:
[----:B--2---:R2:W3:Y:S02]  /*fd70*/  SYNCS.PHASECHK.TRANS64.TRYWAIT P1, [R2+URZ+0x34840], R3 ;  /* 0x03484003020075a7 */ /* 0x0044e4000802017f */
[----:B---3--:R-:W-:Y:S05]  /*fd80*/  @!P1 NANOSLEEP.SYNCS 0x989680 ;  /* 0x009896800000995d */ /* 0x008fea0003900000 */
[----:B------:R-:W3:Y:S02]  /*fd90*/  @!P1 SYNCS.PHASECHK.TRANS64 P1, [R2+URZ+0x34840], R3 ;  /* 0x03484003020095a7 */ /* 0x000ee4000802007f */
[----:B---3--:R-:W-:Y:S05]  /*fda0*/  @!P1 BRA `(.L_x_194) ;  /* 0xfffffffc00f09947 */ /* 0x008fea000383ffff */
[----:B------:R-:W-:Y:S05]  /*fdb0*/  BRA `(.L_x_232) ;  /* 0xffffffec00747947 */ /* 0x000fea000383ffff */
.L_x_197:
[----:B-1----:R1:W2:Y:S02]  /*fdc0*/  SYNCS.PHASECHK.TRANS64.TRYWAIT P1, [R2+URZ+0x34860], R10 ;  /* 0x0348600a020075a7 */ /* 0x0022a4000802017f */
[----:B--2---:R-:W-:Y:S05]  /*fdd0*/  @!P1 NANOSLEEP.SYNCS 0x989680 ;  /* 0x009896800000995d */ /* 0x004fea0003900000 */
[----:B------:R-:W2:Y:S02]  /*fde0*/  @!P1 SYNCS.PHASECHK.TRANS64 P1, [R2+URZ+0x34860], R10 ;  /* 0x0348600a020095a7 */ /* 0x000ea4000802007f */
[----:B--2---:R-:W-:Y:S05]  /*fdf0*/  @!P1 BRA `(.L_x_197) ;  /* 0xfffffffc00f09947 */ /* 0x004fea000383ffff */
[----:B------:R-:W-:Y:S05]  /*fe00*/  BRA `(.L_x_233) ;  /* 0xfffffff0000c7947 */ /* 0x000fea000383ffff */
.L_x_203:
[----:B-1----:R1:W2:Y:S02]  /*fe10*/  SYNCS.PHASECHK.TRANS64.TRYWAIT P0, [R2+URZ+0x34860], R3 ;  /* 0x03486003020075a7 */ /* 0x0022a4000800017f */
[----:B--2---:R-:W-:Y:S05]  /*fe20*/  @!P0 NANOSLEEP.SYNCS 0x989680 ;  /* 0x009896800000895d */ /* 0x004fea0003900000 */
[----:B------:R-:W2:Y:S02]  /*fe30*/  @!P0 SYNCS.PHASECHK.TRANS64 P0, [R2+URZ+0x34860], R3 ;  /* 0x03486003020085a7 */ /* 0x000ea4000800007f */
[----:B--2---:R-:W-:Y:S05]  /*fe40*/  @!P0 BRA `(.L_x_203) ;  /* 0xfffffffc00f08947 */ /* 0x004fea000383ffff */
[----:B------:R-:W-:Y:S05]  /*fe50*/  BRA `(.L_x_234) ;  /* 0xfffffff000c87947 */ /* 0x000fea000383ffff */
.L_x_208:
[----:B-1----:R1:W2:Y:S02]  /*fe60*/  SYNCS.PHASECHK.TRANS64.TRYWAIT P0, [R0+URZ+0x34820], R3 ;  /* 0x03482003000075a7 */ /* 0x0022a4000800017f */
[----:B--2---:R-:W-:Y:S05]  /*fe70*/  @!P0 NANOSLEEP.SYNCS 0x989680 ;  /* 0x009896800000895d */ /* 0x004fea0003900000 */
[----:B------:R-:W2:Y:S02]  /*fe80*/  @!P0 SYNCS.PHASECHK.TRANS64 P0, [R0+URZ+0x34820], R3 ;  /* 0x03482003000085a7 */ /* 0x000ea4000800007f */
[----:B--2---:R-:W-:Y:S05]  /*fe90*/  @!P0 BRA `(.L_x_208) ;  /* 0xfffffffc00f08947 */ /* 0x004fea000383ffff */
[----:B------:R-:W-:Y:S05]  /*fea0*/  BRA `(.L_x_235) ;  /* 0xfffffff400ac7947 */ /* 0x000fea000383ffff */
.L_x_209:
[----:B------:R-:W2:Y:S01]  /*feb0*/  S2R R2, SR_TID.X ;  /* 0x0000000000027919 */ /* 0x000ea20000002100 */
[----:B------:R-:W-:Y:S01]  /*fec0*/  BSSY B0, `(.L_x_236) ;  /* 0x000000a000007945 */ /* 0x000fe20003800000 */
[----:B------:R-:W-:Y:S02]  /*fed0*/  IMAD.MOV.U32 R12, RZ, RZ, RZ ;  /* 0x000000ffff0c7224 */ /* 0x000fe400078e00ff */
[----:B------:R-:W-:Y:S02]  /*fee0*/  IMAD.MOV.U32 R11, RZ, RZ, 0x1f ;  /* 0x0000001fff0b7424 */ /* 0x000fe400078e00ff */
[----:B------:R-:W-:Y:S01]  /*fef0*/  IMAD.MOV.U32 R15, RZ, RZ, -0x1 ;  /* 0xffffffffff0f7424 */ /* 0x000fe200078e00ff */
[----:B--2---:R-:W-:-:S04]  /*ff00*/  SHF.R.U32.HI R2, RZ, 0x5, R2 ;  /* 0x00000005ff027819 */ /* 0x004fc80000011602 */
[----:B------:R-:W-:-:S05]  /*ff10*/  LOP3.LUT R2, R2, 0x3, RZ, 0xc0, !PT ;  /* 0x0000000302027812 */ /* 0x000fca00078ec0ff */
[----:B------:R-:W-:-:S07]  /*ff20*/  IMAD.MOV.U32 R13, RZ, RZ, R2 ;  /* 0x000000ffff0d7224 */ /* 0x000fce00078e0002 */
[----:B-1----:R-:W-:Y:S05]  /*ff30*/  WARPSYNC.COLLECTIVE R15, `(.L_x_237) ;  /* 0x000000000f087348 */ /* 0x002fea0003c00000 */
[----:B------:R2:W3:Y:S02]  /*ff40*/  SHFL.IDX P6, R14, R13, R12, R11 ;  /* 0x0000000c0d0e7389 */ /* 0x0004e400000c000b */
[----:B-123--:R-:W-:Y:S01]  /*ff50*/  ENDCOLLECTIVE ;  /* 0x000000000000791b */ /* 0x00efe20003800000 */
.L_x_237:
[----:B------:R-:W-:Y:S05]  /*ff60*/  BSYNC B0 ;  /* 0x0000000000007941 */ /* 0x000fea0003800000 */
.L_x_236:
[----:B------:R-:W-:Y:S05]  /*ff70*/  BRA `(.L_x_238) ;  /* 0xfffffff400947947 */ /* 0x000fea000383ffff */
.L_x_212:
[----:B------:R-:W-:Y:S01]  /*ff80*/  BSSY B1, `(.L_x_239) ;  /* 0x0000006000017945 */ /* 0x000fe20003800000 */
[----:B------:R-:W-:-:S07]  /*ff90*/  IMAD.MOV.U32 R15, RZ, RZ, -0x1 ;  /* 0xffffffffff0f7424 */ /* 0x000fce00078e00ff */
[----:B-12---:R-:W-:Y:S05]  /*ffa0*/  WARPSYNC.COLLECTIVE R15, `(.L_x_240) ;  /* 0x000000000f0c7348 */ /* 0x006fea0003c00000 */
[----:B------:R-:W-:Y:S02]  /*ffb0*/  ELECT P6, UR62, PT ;  /* 0x00000000003e782f */ /* 0x000fe400038c0000 */
[----:B------:R-:W-:Y:S01]  /*ffc0*/  MOV R14, UR62 ;  /* 0x0000003e000e7c02 */ /* 0x000fe20008000f00 */
[----:B-12---:R-:W-:Y:S10]  /*ffd0*/  ENDCOLLECTIVE ;  /* 0x000000000000791b */ /* 0x006ff40003800000 */
.L_x_240:
[----:B------:R-:W-:Y:S05]  /*ffe0*/  BSYNC B1 ;  /* 0x0000000000017941 */ /* 0x000fea0003800000 */
.L_x_239:
[----:B------:R-:W-:Y:S05]  /*fff0*/  BRA `(.L_x_241) ;  /* 0xfffffff4008c7947 */ /* 0x000fea000383ffff */
.L_x_214:
[----:B-1----:R1:W2:Y:S02]  /*10000*/  SYNCS.PHASECHK.TRANS64.TRYWAIT P0, [R6+URZ], R5 ;  /* 0x00000005060075a7 */ /* 0x0022a4000800017f */
[----:B--2---:R-:W-:Y:S05]  /*10010*/  @!P0 NANOSLEEP.SYNCS 0x989680 ;  /* 0x009896800000895d */ /* 0x004fea0003900000 */
[----:B------:R-:W2:Y:S02]  /*10020*/  @!P0 SYNCS.PHASECHK.TRANS64 P0, [R6+URZ], R5 ;  /* 0x00000005060085a7 */ /* 0x000ea4000800007f */
[----:B--2---:R-:W-:Y:S05]  /*10030*/  @!P0 BRA `(.L_x_214) ;  /* 0xfffffffc00f08947 */ /* 0x004fea000383ffff */
[----:B------:R-:W-:Y:S05]  /*10040*/  BRA `(.L_x_242) ;  /* 0xfffffff400c07947 */ /* 0x000fea000383ffff */
.L_x_215:
[----:B--2---:R2:W3:Y:S02]  /*10050*/  SYNCS.PHASECHK.TRANS64.TRYWAIT P0, [R3+URZ], R2 ;  /* 0x00000002030075a7 */ /* 0x0044e4000800017f */
[----:B---3--:R-:W-:Y:S05]  /*10060*/  @!P0 NANOSLEEP.SYNCS 0x989680 ;  /* 0x009896800000895d */ /* 0x008fea0003900000 */
[----:B------:R-:W3:Y:S02]  /*10070*/  @!P0 SYNCS.PHASECHK.TRANS64 P0, [R3+URZ], R2 ;  /* 0x00000002030085a7 */ /* 0x000ee4000800007f */
[----:B---3--:R-:W-:Y:S05]  /*10080*/  @!P0 BRA `(.L_x_215) ;  /* 0xfffffffc00f08947 */ /* 0x008fea000383ffff */
[----:B------:R-:W-:Y:S05]  /*10090*/  BRA `(.L_x_243) ;  /* 0xfffffff400b47947 */ /* 0x000fea000383ffff */
.L_x_217:
[----:B--2---:R2:W3:Y:S02]  /*100a0*/  SYNCS.PHASECHK.TRANS64.TRYWAIT P0, [R16+URZ], R5 ;  /* 0x00000005100075a7 */ /* 0x0044e4000800017f */
[----:B---3--:R-:W-:Y:S05]  /*100b0*/  @!P0 NANOSLEEP.SYNCS 0x989680 ;  /* 0x009896800000895d */ /* 0x008fea0003900000 */
[----:B------:R-:W3:Y:S02]  /*100c0*/  @!P0 SYNCS.PHASECHK.TRANS64 P0, [R16+URZ], R5 ;  /* 0x00000005100085a7 */ /* 0x000ee4000800007f */
[----:B---3--:R-:W-:Y:S05]  /*100d0*/  @!P0 BRA `(.L_x_217) ;  /* 0xfffffffc00f08947 */ /* 0x008fea000383ffff */
[----:B------:R-:W-:Y:S05]  /*100e0*/  BRA `(.L_x_244) ;  /* 0xfffffff400b87947 */ /* 0x000fea000383ffff */
.L_x_245:
        /* <DEDUP_REMOVED lines=9> */
.L_x_2727:


//--------------------- .text._ZN7cutlass13device_kernelIN5flash11enable_sm90INS1_16FlashAttnFwdSm90INS1_25CollectiveMainloopFwdSm90ILi2EN4cute5tupleIJNS5_1CILi1EEES8_S8_EEENS6_IJNS7_ILi128EEENS7_ILi176EEESA_EEELi128ENS_6half_tEfNS_4arch4Sm90ELb0ELb0ELb0ELb1ELb0ELb0ELb0ELb1ELb1ELb0ELb0ELb0EEENS1_21CollectiveEpilogueFwdINS6_IJSA_SA_SB_EEES9_SD_SF_Li256ELb1ELb0ELb0ELb0EEENS1_36VarlenDynamicPersistentTileSchedulerILi128ELi176ELi256ELi32ELb0ELb0ELb1ELb0ELb1ELb1EEEEEEEEEvNT_6ParamsE --------------------------
	.section	.text._ZN7cutlass13device_kernelIN5flash11enable_sm90INS1_16FlashAttnFwdSm90INS1_25CollectiveMainloopFwdSm90ILi2EN4cute5tupleIJNS5_1CILi1EEES8_S8_EEENS6_IJNS7_ILi128EEENS7_ILi176EEESA_EEELi128ENS_6half_tEfNS_4arch4Sm90ELb0ELb0ELb0ELb1ELb0ELb0ELb0ELb1ELb1ELb0ELb0ELb0EEENS1_21CollectiveEpilogueFwdINS6_IJSA_SA_SB_EEES9_SD_SF_Li256ELb1ELb0ELb0ELb0EEENS1_36VarlenDynamicPersistentTileSchedulerILi128ELi176ELi256ELi32ELb0ELb0ELb1ELb0ELb1ELb1EEEEEEEEEvNT_6ParamsE,"ax",@progbits
	.align	128
.text._ZN7cutlass13device_kernelIN5flash11enable_sm90INS1_16FlashAttnFwdSm90INS1_25CollectiveMainloopFwdSm90ILi2EN4cute5tupleIJNS5_1CILi1EEES8_S8_EEENS6_IJNS7_ILi128EEENS7_ILi176EEESA_EEELi128ENS_6half_tEfNS_4arch4Sm90ELb0ELb0ELb0ELb1ELb0ELb0ELb0ELb1ELb1ELb0ELb0ELb0EEENS1_21CollectiveEpilogueFwdINS6_IJSA_SA_SB_EEES9_SD_SF_Li256ELb1ELb0ELb0ELb0EEENS1_36VarlenDynamicPersistentTileSchedulerILi128ELi176ELi256ELi32ELb0ELb0ELb1ELb0ELb1ELb1EEEEEEEEEvNT_6ParamsE:
        .type           _ZN7cutlass13device_kernelIN5flash11enable_sm90INS1_16FlashAttnFwdSm90INS1_25CollectiveMainloopFwdSm90ILi2EN4cute5tupleIJNS5_1CILi1EEES8_S8_EEENS6_IJNS7_ILi128EEENS7_ILi176EEESA_EEELi128ENS_6half_tEfNS_4arch4Sm90ELb0ELb0ELb0ELb1ELb0ELb0ELb0ELb1ELb1ELb0ELb0ELb0EEENS1_21CollectiveEpilogueFwdINS6_IJSA_SA_SB_EEES9_SD_SF_Li256ELb1ELb0ELb0ELb0EEENS1_36VarlenDynamicPersistentTileSchedulerILi128ELi176ELi256ELi32ELb0ELb0ELb1ELb0ELb1ELb1EEEEEEEEEvNT_6ParamsE,@function
        .size           _ZN7cutlass13device_kernelIN5flash11enable_sm90INS1_16FlashAttnFwdSm90INS1_25CollectiveMainloopFwdSm90ILi2EN4cute5tupleIJNS5_1CILi1EEES8_S8_EEENS6_IJNS7_ILi128EEENS7_ILi176EEESA_EEELi128ENS_6half_tEfNS_4arch4Sm90ELb0ELb0ELb0ELb1ELb0ELb0ELb0ELb1ELb1ELb0ELb0ELb0EEENS1_21CollectiveEpilogueFwdINS6_IJSA_SA_SB_EEES9_SD_SF_Li256ELb1ELb0ELb0ELb0EEENS1_36VarlenDynamicPersistentTileSchedulerILi128ELi176ELi256ELi32ELb0ELb0ELb1ELb0ELb1ELb1EEEEEEEEEvNT_6ParamsE,(.L_x_2728 - _ZN7cutlass13device_kernelIN5flash11enable_sm90INS1_16FlashAttnFwdSm90INS1_25CollectiveMainloopFwdSm90ILi2EN4cute5tupleIJNS5_1CILi1EEES8_S8_EEENS6_IJNS7_ILi128EEENS7_ILi176EEESA_EEELi128ENS_6half_tEfNS_4arch4Sm90ELb0ELb0ELb0ELb1ELb0ELb0ELb0ELb1ELb1ELb0ELb0ELb0EEENS1_21CollectiveEpilogueFwdINS6_IJSA_SA_SB_EEES9_SD_SF_Li256ELb1ELb0ELb0ELb0EEENS1_36VarlenDynamicPersistentTileSchedulerILi128ELi176ELi256ELi32ELb0ELb0ELb1ELb0ELb1ELb1EEEEEEEEEvNT_6ParamsE)
        .other          _ZN7cutlass13device_kernelIN5flash11enable_sm90INS1_16FlashAttnFwdSm90INS1_25CollectiveMainloopFwdSm90ILi2EN4cute5tupleIJNS5_1CILi1EEES8_S8_EEENS6_IJNS7_ILi128EEENS7_ILi176EEESA_EEELi128ENS_6half_tEfNS_4arch4Sm90ELb0ELb0ELb0ELb1ELb0ELb0ELb0ELb1ELb1ELb0ELb0ELb0EEENS1_21CollectiveEpilogueFwdINS6_IJSA_SA_SB_EEES9_SD_SF_Li256ELb1ELb0ELb0ELb0EEENS1_36VarlenDynamicPersistentTileSchedulerILi128ELi176ELi256ELi32ELb0ELb0ELb1ELb0ELb1ELb1EEEEEEEEEvNT_6ParamsE,@"STO_CUDA_ENTRY STV_DEFAULT"
_ZN7cutlass13device_kernelIN5flash11enable_sm90INS1_16FlashAttnFwdSm90INS1_25CollectiveMainloopFwdSm90ILi2EN4cute5tupleIJNS5_1CILi1EEES8_S8_EEENS6_IJNS7_ILi128EEENS7_ILi176EEESA_EEELi128ENS_6half_tEfNS_4arch4Sm90ELb0ELb0ELb0ELb1ELb0ELb0ELb0ELb1ELb1ELb0ELb0ELb0EEENS1_21CollectiveEpilogueFwdINS6_IJSA_SA_SB_EEES9_SD_SF_Li256ELb1ELb0ELb0ELb0EEENS1_36VarlenDynamicPersistentTileSchedulerILi128ELi176ELi256ELi32ELb0ELb0ELb1ELb0ELb1ELb1EEEEEEEEEvNT_6ParamsE:
[----:B------:R-:W0:Y:S02]  /*0000*/  LDC R1, c[0x0][0x28] ;  /* 0x00000a00ff017b82 */ /* 0x000e240000000800 */
[----:B0-----:R-:W-:Y:S01]  /*0010*/  VIADD R1, R1, 0xffffffc8 ;  /* 0xffffffc801017836 */ /* 0x001fe20000000000 */
[----:B------:R-:W0:Y:S01]  /*0020*/  S2R R3, SR_TID.X ;  /* 0x0000000000037919 */ /* 0x000e220000002100 */
[----:B------:R-:W-:Y:S01]  /*0030*/  ELECT P0, URZ, PT ;  /* 0x00000000003f782f */ /* 0x000fe20003800000 */
[----:B------:R-:W-:Y:S01]  /*0040*/  BSSY B0, `(.L_x_246) ;  /* 0x0000010000007945 */ /* 0x000fe20003800000 */
[----:B0-----:R-:W-:-:S05]  /*0050*/  SHF.R.U32.HI R0, RZ, 0x5, R3 ;  /* 0x00000005ff007819 */ /* 0x001fca0000011603 */
[----:B------:R-:W0:Y:S02]  /*0060*/  SHFL.IDX PT, R2, R0, RZ, 0x1f ;  /* 0x00001fff00027589 */ /* 0x000e2400000e0000 */
[----:B0-----:R-:W-:-:S13]  /*0070*/  ISETP.EQ.AND P0, PT, R2, RZ, P0 ;  /* 0x000000ff0200720c */ /* 0x001fda0000702270 */
[----:B------:R-:W-:Y:S05]  /*0080*/  @!P0 BRA `(.L_x_247) ;  /* 0x00000000002c8947 */ /* 0x000fea0003800000 */
[----:B------:R-:W-:Y:S02]  /*0090*/  ULDC.64 UR4, c[0x0][0x198] ;  /* 0x0000660000047ab9 */ /* 0x000fe40000000a00 */
[----:B------:R-:W-:Y:S02]  /*00a0*/  UIADD3 UR6, UP0, UR4, 0x270, URZ ;  /* 0x0000027004067890 */ /* 0x000fe4000ff1e03f */
[----:B------:R-:W-:Y:S02]  /*00b0*/  UIADD3 UR8, UP1, UR4, 0x370, URZ ;  /* 0x0000037004087890 */ /* 0x000fe4000ff3e03f */
[----:B------:R-:W-:Y:S02]  /*00c0*/  UIADD3 UR4, UP2, UR4, 0x470, URZ ;  /* 0x0000047004047890 */ /* 0x000fe4000ff5e03f */
[----:B------:R-:W-:Y:S02]  /*00d0*/  UIADD3.X UR7, URZ, UR5, URZ, UP0, !UPT ;  /* 0x000000053f077290 */ /* 0x000fe400087fe43f */
[----:B------:R-:W-:-:S02]  /*00e0*/  UIADD3.X UR9, URZ, UR5, URZ, UP1, !UPT ;  /* 0x000000053f097290 */ /* 0x000fc40008ffe43f */
[----:B------:R-:W-:-:S05]  /*00f0*/  UIADD3.X UR5, URZ, UR5, URZ, UP2, !UPT ;  /* 0x000000053f057290 */ /* 0x000fca00097fe43f */
[----:B------:R0:W-:Y:S02]  /*0100*/  UTMACCTL.PF [UR6] ;  /* 0x00000000060079b9 */ /* 0x0001e40008040000 */
[----:B------:R0:W-:Y:S02]  /*0110*/  UTMACCTL.PF [UR8] ;  /* 0x00000000080079b9 */ /* 0x0001e40008040000 */
[----:B------:R0:W-:Y:S02]  /*0120*/  UTMACCTL.PF [UR4] ;  /* 0x00000000040079b9 */ /* 0x0001e40008040000 */
[----:B0-----:R-:W-:Y:S01]  /*0130*/  NOP ;  /* 0x0000000000007918 */ /* 0x001fe20000000000 */
.L_x_247:
[----:B------:R-:W-:Y:S05]  /*0140*/  BSYNC B0 ;  /* 0x0000000000007941 */ /* 0x000fea0003800000 */
.L_x_246:
[----:B------:R-:W-:Y:S01]  /*0150*/  VOTEU.ANY UP0, P0 ;  /* 0x00000000003f7886 */ /* 0x000fe20000000100 */
[----:B------:R-:W0:Y:S01]  /*0160*/  SHFL.IDX PT, R2, R0, RZ, 0x1f ;  /* 0x00001fff00027589 */ /* 0x000e2200000e0000 */
[----:B------:R-:W-:Y:S01]  /*0170*/  UMOV UR4, 0x1 ;  /* 0x0000000100047882 */ /* 0x000fe20000000000 */
[----:B------:R-:W-:Y:S01]  /*0180*/  UMOV UR7, 0x100 ;  /* 0x0000010000077882 */ /* 0x000fe20000000000 */
[----:B------:R-:W-:Y:S01]  /*0190*/  SHF.R.U32.HI R3, RZ, 0x7, R3 ;  /* 0x00000007ff037819 */ /* 0x000fe20000011603 */
[----:B------:R-:W1:Y:S01]  /*01a0*/  @UP0 S2UR UR8, SR_CgaCtaId ;  /* 0x00000000000809c3 */ /* 0x000e620000008800 */
[----:B------:R-:W-:Y:S01]  /*01b0*/  @UP0 UMOV UR6, 0x400 ;  /* 0x0000040000060882 */ /* 0x000fe20000000000 */
[----:B------:R-:W-:-:S04]  /*01c0*/  @UP0 UIADD3 UR4, -UR4, 0x100000, URZ ;  /* 0x0010000004040890 */ /* 0x000fc8000fffe13f */
[----:B------:R-:W-:Y:S02]  /*01d0*/  @UP0 USHF.L.U32 UR5, UR4, 0xb, URZ ;  /* 0x0000000b04050899 */ /* 0x000fe4000800063f */
[----:B------:R-:W-:Y:S01]  /*01e0*/  @UP0 USHF.L.U32 UR4, UR4, 0x1, URZ ;  /* 0x0000000104040899 */ /* 0x000fe2000800063f */
[----:B------:R-:W-:Y:S01]  /*01f0*/  VOTEU.ANY UP1, P0 ;  /* 0x00000000003f7886 */ /* 0x000fe20000020100 */
[----:B0-----:R-:W-:Y:S02]  /*0200*/  ISETP.NE.AND P1, PT, R2, RZ, PT ;  /* 0x000000ff0200720c */ /* 0x001fe40003f25270 */
[----:B------:R0:W2:Y:S01]  /*0210*/  SHFL.IDX PT, R2, R3, RZ, 0x1f ;  /* 0x00001fff03027589 */ /* 0x0000a200000e0000 */
[----:B-1----:R-:W-:Y:S02]  /*0220*/  @UP0 ULEA UR8, UR8, UR6, 0x18 ;  /* 0x0000000608080291 */ /* 0x002fe4000f8ec03f */
[----:B------:R-:W-:-:S04]  /*0230*/  @UP0 UIADD3 UR6, -UR7, 0x100000, URZ ;  /* 0x0010000007060890 */ /* 0x000fc8000fffe13f */
[----:B------:R-:W-:Y:S02]  /*0240*/  @UP0 USHF.L.U32 UR7, UR6, 0xb, URZ ;  /* 0x0000000b06070899 */ /* 0x000fe4000800063f */
[----:B------:R-:W-:Y:S01]  /*0250*/  @UP0 USHF.L.U32 UR6, UR6, 0x1, URZ ;  /* 0x0000000106060899 */ /* 0x000fe2000800063f */
[----:B------:R-:W-:Y:S01]  /*0260*/  VOTEU.ANY UP0, P0 ;  /* 0x00000000003f7886 */ /* 0x000fe20000000100 */
[----:B------:R-:W1:Y:S04]  /*0270*/  FENCE.VIEW.ASYNC.S ;  /* 0x00000000000073c6 */ /* 0x000e680000000000 */
[----:B-1----:R0:W1:Y:S06]  /*0280*/  @UP0 SYNCS.EXCH.64 URZ, [UR8+0x34800], UR4 ;  /* 0x03480004083f05b2 */ /* 0x00206c0008000100 */
[----:B------:R0:W3:Y:S02]  /*0290*/  @UP1 SYNCS.EXCH.64 URZ, [UR8+0x34820], UR6 ;  /* 0x03482006083f15b2 */ /* 0x0000e40008000100 */
[----:B0-----:R-:W-:Y:S05]  /*02a0*/  @P1 BRA `(.L_x_248) ;  /* 0x0000000000481947 */ /* 0x001fea0003800000 */
[----:B------:R-:W0:Y:S01]  /*02b0*/  S2UR UR5, SR_CgaCtaId ;  /* 0x00000000000579c3 */ /* 0x000e220000008800 */
[----:B------:R-:W-:Y:S01]  /*02c0*/  UMOV UR4, 0x400 ;  /* 0x0000040000047882 */ /* 0x000fe20000000000 */
[----:B------:R-:W-:Y:S01]  /*02d0*/  UMOV UR6, 0x1 ;  /* 0x0000000100067882 */ /* 0x000fe20000000000 */
[----:B------:R-:W-:Y:S01]  /*02e0*/  UMOV UR9, 0x2 ;  /* 0x0000000200097882 */ /* 0x000fe20000000000 */
[----:B------:R-:W-:-:S04]  /*02f0*/  UIADD3 UR6, -UR6, 0x100000, URZ ;  /* 0x0010000006067890 */ /* 0x000fc8000fffe13f */
[----:B------:R-:W-:Y:S02]  /*0300*/  USHF.L.U32 UR7, UR6, 0xb, URZ ;  /* 0x0000000b06077899 */ /* 0x000fe4000800063f */
[----:B------:R-:W-:Y:S01]  /*0310*/  USHF.L.U32 UR6, UR6, 0x1, URZ ;  /* 0x0000000106067899 */ /* 0x000fe2000800063f */
[----:B------:R-:W-:Y:S01]  /*0320*/  ELECT P0, URZ, PT ;  /* 0x00000000003f782f */ /* 0x000fe20003800000 */
[----:B0-----:R-:W-:Y:S02]  /*0330*/  ULEA UR8, UR5, UR4, 0x18 ;  /* 0x0000000405087291 */ /* 0x001fe4000f8ec03f */
[----:B------:R-:W-:-:S04]  /*0340*/  UIADD3 UR4, -UR9, 0x100000, URZ ;  /* 0x0010000009047890 */ /* 0x000fc8000fffe13f */
[----:B------:R-:W-:Y:S02]  /*0350*/  USHF.L.U32 UR5, UR4, 0xb, URZ ;  /* 0x0000000b04057899 */ /* 0x000fe4000800063f */
[----:B------:R-:W-:Y:S01]  /*0360*/  USHF.L.U32 UR4, UR4, 0x1, URZ ;  /* 0x0000000104047899 */ /* 0x000fe2000800063f */
[----:B------:R-:W0:Y:S03]  /*0370*/  FENCE.VIEW.ASYNC.S ;  /* 0x00000000000073c6 */ /* 0x000e260000000000 */
[----:B0-----:R0:W4:Y:S08]  /*0380*/  SYNCS.EXCH.64 URZ, [UR8+0x34830], UR6 ;  /* 0x03483006083f75b2 */ /* 0x0011300008000100 */
[----:B------:R0:W0:Y:S01]  /*0390*/  SYNCS.EXCH.64 URZ, [UR8+0x34840], UR4 ;  /* 0x03484004083f75b2 */ /* 0x0000220008000100 */
[----:B------:R0:W0:Y:S01]  /*03a0*/  SYNCS.EXCH.64 URZ, [UR8+0x34838], UR6 ;  /* 0x03483806083f75b2 */ /* 0x0000220008000100 */
[----:B------:R0:W0:Y:S01]  /*03b0*/  SYNCS.EXCH.64 URZ, [UR8+0x34848], UR4 ;  /* 0x03484804083f75b2 */ /* 0x0000220008000100 */
[----:B------:R-:W-:Y:S01]  /*03c0*/  NOP ;  /* 0x0000000000007918 */ /* 0x000fe20000000000 */
.L_x_248:
[----:B------:R-:W5:Y:S01]  /*03d0*/  SHFL.IDX PT, R3, R0, RZ, 0x1f ;  /* 0x00001fff00037589 */ /* 0x000f6200000e0000 */
[----:B------:R-:W-:Y:S01]  /*03e0*/  NOP ;  /* 0x0000000000007918 */ /* 0x000fe20000000000 */
[----:B-----5:R-:W-:-:S13]  /*03f0*/  ISETP.NE.AND P0, PT, R3, RZ, PT ;  /* 0x000000ff0300720c */ /* 0x020fda0003f05270 */
[----:B------:R-:W-:Y:S05]  /*0400*/  @P0 BRA `(.L_x_249) ;  /* 0x0000000000480947 */ /* 0x000fea0003800000 */
[----:B0-----:R-:W0:Y:S01]  /*0410*/  S2UR UR5, SR_CgaCtaId ;  /* 0x00000000000579c3 */ /* 0x001e220000008800 */
[----:B------:R-:W-:Y:S01]  /*0420*/  UMOV UR4, 0x400 ;  /* 0x0000040000047882 */ /* 0x000fe20000000000 */
[----:B------:R-:W-:Y:S01]  /*0430*/  UMOV UR6, 0x1 ;  /* 0x0000000100067882 */ /* 0x000fe20000000000 */
[----:B------:R-:W-:Y:S01]  /*0440*/  UMOV UR7, 0x2 ;  /* 0x0000000200077882 */ /* 0x000fe20000000000 */
[----:B------:R-:W-:Y:S01]  /*0450*/  ELECT P0, URZ, PT ;  /* 0x00000000003f782f */ /* 0x000fe20003800000 */
[----:B0-----:R-:W-:Y:S02]  /*0460*/  ULEA UR8, UR5, UR4, 0x18 ;  /* 0x0000000405087291 */ /* 0x001fe4000f8ec03f */
[----:B------:R-:W-:-:S04]  /*0470*/  UIADD3 UR4, -UR6, 0x100000, URZ ;  /* 0x0010000006047890 */ /* 0x000fc8000fffe13f */
[----:B------:R-:W-:Y:S02]  /*0480*/  USHF.L.U32 UR5, UR4, 0xb, URZ ;  /* 0x0000000b04057899 */ /* 0x000fe4000800063f */
[----:B------:R-:W-:Y:S02]  /*0490*/  USHF.L.U32 UR4, UR4, 0x1, URZ ;  /* 0x0000000104047899 */ /* 0x000fe4000800063f */
[----:B------:R-:W-:-:S04]  /*04a0*/  UIADD3 UR6, -UR7, 0x100000, URZ ;  /* 0x0010000007067890 */ /* 0x000fc8000fffe13f */
[----:B------:R-:W-:Y:S02]  /*04b0*/  USHF.L.U32 UR7, UR6, 0xb, URZ ;  /* 0x0000000b06077899 */ /* 0x000fe4000800063f */
[----:B------:R-:W-:Y:S01]  /*04c0*/  USHF.L.U32 UR6, UR6, 0x1, URZ ;  /* 0x0000000106067899 */ /* 0x000fe2000800063f */
[----:B------:R-:W0:Y:S03]  /*04d0*/  FENCE.VIEW.ASYNC.S ;  /* 0x00000000000073c6 */ /* 0x000e260000000000 */
[----:B0-----:R0:W0:Y:S08]  /*04e0*/  SYNCS.EXCH.64 URZ, [UR8+0x34850], UR4 ;  /* 0x03485004083f75b2 */ /* 0x0010300008000100 */
[----:B------:R0:W0:Y:S01]  /*04f0*/  SYNCS.EXCH.64 URZ, [UR8+0x34860], UR6 ;  /* 0x03486006083f75b2 */ /* 0x0000220008000100 */
[----:B------:R0:W0:Y:S01]  /*0500*/  SYNCS.EXCH.64 URZ, [UR8+0x34858], UR4 ;  /* 0x03485804083f75b2 */ /* 0x0000220008000100 */
[----:B------:R0:W0:Y:S01]  /*0510*/  SYNCS.EXCH.64 URZ, [UR8+0x34868], UR6 ;  /* 0x03486806083f75b2 */ /* 0x0000220008000100 */
[----:B------:R-:W-:Y:S01]  /*0520*/  NOP ;  /* 0x0000000000007918 */ /* 0x000fe20000000000 */
.L_x_249:
[----:B------:R-:W5:Y:S01]  /*0530*/  SHFL.IDX PT, R3, R0, RZ, 0x1f ;  /* 0x00001fff00037589 */ /* 0x000f6200000e0000 */
[----:B------:R-:W-:Y:S01]  /*0540*/  NOP ;  /* 0x0000000000007918 */ /* 0x000fe20000000000 */
[----:B-----5:R-:W-:-:S13]  /*0550*/  ISETP.NE.AND P0, PT, R3, RZ, PT ;  /* 0x000000ff0300720c */ /* 0x020fda0003f05270 */
[----:B------:R-:W-:Y:S05]  /*0560*/  @P0 BRA `(.L_x_250) ;  /* 0x0000000000380947 */ /* 0x000fea0003800000 */
[----:B0-----:R-:W0:Y:S01]  /*0570*/  S2UR UR5, SR_CgaCtaId ;  /* 0x00000000000579c3 */ /* 0x001e220000008800 */
[----:B------:R-:W-:Y:S01]  /*0580*/  UMOV UR4, 0x400 ;  /* 0x0000040000047882 */ /* 0x000fe20000000000 */
[----:B------:R-:W-:Y:S01]  /*0590*/  UMOV UR7, 0x1 ;  /* 0x0000000100077882 */ /* 0x000fe20000000000 */
[----:B------:R-:W-:Y:S01]  /*05a0*/  ELECT P0, URZ, PT ;  /* 0x00000000003f782f */ /* 0x000fe20003800000 */
[----:B0-----:R-:W-:Y:S02]  /*05b0*/  ULEA UR6, UR5, UR4, 0x18 ;  /* 0x0000000405067291 */ /* 0x001fe4000f8ec03f */
[----:B------:R-:W-:-:S04]  /*05c0*/  UIADD3 UR4, -UR7, 0x100000, URZ ;  /* 0x0010000007047890 */ /* 0x000fc8000fffe13f */
[----:B------:R-:W-:Y:S02]  /*05d0*/  USHF.L.U32 UR5, UR4, 0xb, URZ ;  /* 0x0000000b04057899 */ /* 0x000fe4000800063f */
[----:B------:R-:W-:Y:S01]  /*05e0*/  USHF.L.U32 UR4, UR4, 0x1, URZ ;  /* 0x0000000104047899 */ /* 0x000fe2000800063f */
[----:B------:R-:W0:Y:S11]  /*05f0*/  FENCE.VIEW.ASYNC.S ;  /* 0x00000000000073c6 */ /* 0x000e360000000000 */
[----:B0-----:R0:W0:Y:S01]  /*0600*/  SYNCS.EXCH.64 URZ, [UR6+0x34870], UR4 ;  /* 0x03487004063f75b2 */ /* 0x0010220008000100 */
[----:B------:R0:W0:Y:S01]  /*0610*/  SYNCS.EXCH.64 URZ, [UR6+0x34880], UR4 ;  /* 0x03488004063f75b2 */ /* 0x0000220008000100 */
[----:B------:R0:W0:Y:S01]  /*0620*/  SYNCS.EXCH.64 URZ, [UR6+0x34878], UR4 ;  /* 0x03487804063f75b2 */ /* 0x0000220008000100 */
[----:B------:R0:W0:Y:S01]  /*0630*/  SYNCS.EXCH.64 URZ, [UR6+0x34888], UR4 ;  /* 0x03488804063f75b2 */ /* 0x0000220008000100 */
[----:B------:R-:W-:Y:S01]  /*0640*/  NOP ;  /* 0x0000000000007918 */ /* 0x000fe20000000000 */
.L_x_250:
        /* <DEDUP_REMOVED lines=22> */
.L_x_251:
        /* <DEDUP_REMOVED lines=22> */
.L_x_252:
[----:B--2---:R-:W-:Y:S01]  /*0910*/  ISETP.NE.AND P0, PT, R2, RZ, PT ;  /* 0x000000ff0200720c */ /* 0x004fe20003f05270 */
[----:B------:R-:W-:Y:S01]  /*0920*/  IMAD.MOV.U32 R2, RZ, RZ, 0x1 ;  /* 0x00000001ff027424 */ /* 0x000fe200078e00ff */
[----:B------:R-:W-:Y:S01]  /*0930*/  NOP ;  /* 0x0000000000007918 */ /* 0x000fe20000000000 */
[----:B------:R-:W-:-:S03]  /*0940*/  ULDC.64 UR60, c[0x0][0x208] ;  /* 0x00008200003c7ab9 */ /* 0x000fc60000000a00 */
[----:B------:R-:W-:-:S05]  /*0950*/  SEL R2, R2, 0x2, !P0 ;  /* 0x0000000202027807 */ /* 0x000fca0004000000 */
[----:B------:R2:W-:Y:S01]  /*0960*/  STL [R1+0x30], R2 ;  /* 0x0000300201007387 */ /* 0x0005e20000100800 */
[----:B01-34-:R-:W-:Y:S06]  /*0970*/  BAR.SYNC.DEFER_BLOCKING 0x0 ;  /* 0x0000000000007b1d */ /* 0x01bfec0000010000 */
[----:B------:R-:W-:Y:S05]  /*0980*/  @!P0 BRA `(.L_x_253) ;  /* 0x000000d000688947 */ /* 0x000fea0003800000 */
.L_x_254:
[----:B------:R-:W-:-:S08]  /*0990*/  NOP ;  /* 0x0000000000007918 */ /* 0x000fd00000000000 */
[----:B------:R-:W0:Y:S02]  /*09a0*/  USETMAXREG.TRY_ALLOC.CTAPOOL UP0, 0xf0 ;  /* 0x000000f0000079c8 */ /* 0x000e240008000600 */
[----:B0-----:R-:W-:-:S13]  /*09b0*/  PLOP3.LUT P0, PT, PT, PT, UP0, 0x80, 0x0 ;  /* 0x000000000000781c */ /* 0x001fda0003f0f008 */
[----:B------:R-:W-:Y:S05]  /*09c0*/  @!P0 BRA `(.L_x_254) ;  /* 0xfffffffc00f08947 */ /* 0x000fea000383ffff */
[----:B--2---:R-:W0:Y:S01]  /*09d0*/  S2R R2, SR_TID.X ;  /* 0x0000000000027919 */ /* 0x004e220000002100 */
[----:B------:R-:W1:Y:S01]  /*09e0*/  S2UR UR5, SR_CgaCtaId ;  /* 0x00000000000579c3 */ /* 0x000e620000008800 */
[----:B------:R-:W-:-:S07]  /*09f0*/  UMOV UR4, 0x400 ;  /* 0x0000040000047882 */ /* 0x000fce0000000000 */
[----:B------:R-:W-:Y:S06]  /*0a00*/  BAR.ARV 0x8, 0x120 ;  /* 0x0204800000007b1d */ /* 0x000fec0000002000 */
[----:B-1----:R-:W-:Y:S01]  /*0a10*/  ULEA UR4, UR5, UR4, 0x18 ;  /* 0x0000000405047291 */ /* 0x002fe2000f8ec03f */
[----:B0-----:R-:W-:-:S04]  /*0a20*/  LOP3.LUT R0, R2, 0xffffff80, RZ, 0xc0, !PT ;  /* 0xffffff8002007812 */ /* 0x001fc800078ec0ff */
[----:B------:R-:W-:-:S13]  /*0a30*/  ISETP.NE.AND P0, PT, R0, 0x80, PT ;  /* 0x000000800000780c */ /* 0x000fda0003f05270 */
[----:B------:R-:W-:Y:S08]  /*0a40*/  @!P0 BAR.ARV 0x9, 0x100 ;  /* 0x0244000000008b1d */ /* 0x000ff00000002000 */
[----:B------:R-:W-:Y:S06]  /*0a50*/  BAR.SYNC.DEFER_BLOCKING 0x5, 0x120 ;  /* 0x0144800000007b1d */ /* 0x000fec0000010000 */
[----:B------:R-:W0:Y:S01]  /*0a60*/  LDS.128 R48, [UR4+0x348d0] ;  /* 0x0348d004ff307984 */ /* 0x000e220008000c00 */
[----:B------:R-:W-:Y:S01]  /*0a70*/  ULDC UR4, c[0x0][0xc14] ;  /* 0x0003050000047ab9 */ /* 0x000fe20000000800 */
[----:B------:R-:W-:Y:S06]  /*0a80*/  BAR.ARV 0x4, 0x120 ;  /* 0x0104800000007b1d */ /* 0x000fec0000002000 */
[----:B0-----:R-:W-:-:S13]  /*0a90*/  ISETP.GE.AND P0, PT, R51, UR4, PT ;  /* 0x0000000433007c0c */ /* 0x001fda000bf06270 */
[----:B------:R-:W-:Y:S05]  /*0aa0*/  @P0 EXIT ;  /* 0x000000000000094d */ /* 0x000fea0003800000 */
[----:B------:R-:W2:Y:S01]  /*0ab0*/  LDL.LU R10, [R1+0x30] ;  /* 0x00003000010a7983 */ /* 0x000ea20000300800 */
[----:B------:R-:W-:-:S05]  /*0ac0*/  VIADD R230, R2, 0xffffff80 ;  /* 0xffffff8002e67836 */ /* 0x000fca0000000000 */
[----:B------:R-:W-:-:S04]  /*0ad0*/  SHF.R.S32.HI R3, RZ, 0x1f, R230 ;  /* 0x0000001fff037819 */ /* 0x000fc800000114e6 */
[----:B------:R-:W-:-:S04]  /*0ae0*/  LEA.HI R5, R3, R230, RZ, 0x7 ;  /* 0x000000e603057211 */ /* 0x000fc800078f38ff */
[----:B------:R-:W-:-:S05]  /*0af0*/  LOP3.LUT R225, R5, 0xffffff80, RZ, 0xc0, !PT ;  /* 0xffffff8005e17812 */ /* 0x000fca00078ec0ff */
[----:B------:R-:W-:-:S05]  /*0b00*/  IMAD.IADD R225, R230, 0x1, -R225 ;  /* 0x00000001e6e17824 */ /* 0x000fca00078e0ae1 */
[----:B------:R-:W-:-:S04]  /*0b10*/  SHF.R.S32.HI R4, RZ, 0x1f, R225 ;  /* 0x0000001fff047819 */ /* 0x000fc800000114e1 */
[----:B------:R-:W-:-:S04]  /*0b20*/  LEA.HI R6, R4, R225, RZ, 0x2 ;  /* 0x000000e104067211 */ /* 0x000fc800078f10ff */
[--C-:B------:R-:W-:Y:S02]  /*0b30*/  SHF.R.S32.HI R8, RZ, 0x2, R6.reuse ;  /* 0x00000002ff087819 */ /* 0x100fe40000011406 */
[----:B------:R-:W-:Y:S02]  /*0b40*/  SHF.R.S32.HI R11, RZ, 0x1f, R6 ;  /* 0x0000001fff0b7819 */ /* 0x000fe40000011406 */
[----:B------:R-:W-:Y:S02]  /*0b50*/  SHF.R.S32.HI R226, RZ, 0x7, R5 ;  /* 0x00000007ffe27819 */ /* 0x000fe40000011405 */
[----:B------:R-:W-:Y:S02]  /*0b60*/  LEA.HI R11, R11, R8, RZ, 0x3 ;  /* 0x000000080b0b7211 */ /* 0x000fe400078f18ff */
[----:B------:R-:W-:Y:S02]  /*0b70*/  LEA.HI R4, R4, R225, RZ, 0x5 ;  /* 0x000000e104047211 */ /* 0x000fe400078f28ff */
[----:B------:R-:W-:-:S02]  /*0b80*/  LOP3.LUT R11, R11, 0xfffffff8, RZ, 0xc0, !PT ;  /* 0xfffffff80b0b7812 */ /* 0x000fc400078ec0ff */
[----:B------:R-:W-:Y:S02]  /*0b90*/  LEA.HI R5, R5, R226, RZ, 0x1 ;  /* 0x000000e205057211 */ /* 0x000fe400078f08ff */
[CC--:B------:R-:W-:Y:S01]  /*0ba0*/  LEA.HI R0, R3.reuse, R230.reuse, RZ, 0x4 ;  /* 0x000000e603007211 */ /* 0x0c0fe200078f20ff */
[----:B------:R-:W-:Y:S01]  /*0bb0*/  IMAD.IADD R11, R8, 0x1, -R11 ;  /* 0x00000001080b7824 */ /* 0x000fe200078e0a0b */
[-C--:B------:R-:W-:Y:S02]  /*0bc0*/  LEA.HI R2, R3, R230.reuse, RZ, 0x5 ;  /* 0x000000e603027211 */ /* 0x080fe400078f28ff */
[----:B------:R-:W-:Y:S02]  /*0bd0*/  SHF.R.S32.HI R4, RZ, 0x5, R4 ;  /* 0x00000005ff047819 */ /* 0x000fe40000011404 */
[----:B------:R-:W-:Y:S02]  /*0be0*/  LOP3.LUT R5, R5, 0x3fffffe, RZ, 0xc0, !PT ;  /* 0x03fffffe05057812 */ /* 0x000fe400078ec0ff */
[----:B------:R-:W-:Y:S01]  /*0bf0*/  SHF.R.S32.HI R9, RZ, 0x4, R0 ;  /* 0x00000004ff097819 */ /* 0x000fe20000011400 */
[----:B------:R-:W-:Y:S01]  /*0c00*/  IMAD.SHL.U32 R2, R2, 0x20, RZ ;  /* 0x0000002002027824 */ /* 0x000fe200078e00ff */
[----:B------:R-:W-:Y:S01]  /*0c10*/  LOP3.LUT R7, R0, 0x3fffff0, RZ, 0xc0, !PT ;  /* 0x03fffff000077812 */ /* 0x000fe200078ec0ff */
[----:B------:R-:W-:Y:S01]  /*0c20*/  IMAD R4, R4, 0x10, R11 ;  /* 0x0000001004047824 */ /* 0x000fe200078e020b */
[----:B------:R-:W-:Y:S01]  /*0c30*/  LEA.HI R0, R0, R9, RZ, 0x1 ;  /* 0x0000000900007211 */ /* 0x000fe200078f08ff */
[----:B------:R-:W-:Y:S01]  /*0c40*/  IMAD.IADD R5, R226, 0x1, -R5 ;  /* 0x00000001e2057824 */ /* 0x000fe200078e0a05 */
[----:B------:R-:W-:Y:S01]  /*0c50*/  LEA.HI R3, R3, R230, RZ, 0x3 ;  /* 0x000000e603037211 */ /* 0x000fe200078f18ff */
[----:B------:R-:W-:Y:S01]  /*0c60*/  IMAD.IADD R7, R230, 0x1, -R7 ;  /* 0x00000001e6077824 */ /* 0x000fe200078e0a07 */
[----:B------:R-:W-:Y:S01]  /*0c70*/  LOP3.LUT R2, R2, 0xfffffc00, RZ, 0xc0, !PT ;  /* 0xfffffc0002027812 */ /* 0x000fe200078ec0ff */
[----:B------:R-:W-:Y:S01]  /*0c80*/  IMAD R228, R5, 0x40, R4 ;  /* 0x0000004005e47824 */ /* 0x000fe200078e0204 */
[----:B------:R-:W-:-:S02]  /*0c90*/  LOP3.LUT R0, R0, 0x1ffffffe, RZ, 0xc0, !PT ;  /* 0x1ffffffe00007812 */ /* 0x000fc400078ec0ff */
[----:B------:R-:W-:Y:S02]  /*0ca0*/  LOP3.LUT R6, R6, 0x7ffffffc, RZ, 0xc0, !PT ;  /* 0x7ffffffc06067812 */ /* 0x000fe400078ec0ff */
[----:B------:R-:W-:Y:S01]  /*0cb0*/  LOP3.LUT R5, R3, 0x1ffffff8, RZ, 0xc0, !PT ;  /* 0x1ffffff803057812 */ /* 0x000fe200078ec0ff */
[----:B------:R-:W-:Y:S02]  /*0cc0*/  IMAD R7, R7, 0x40, R2 ;  /* 0x0000004007077824 */ /* 0x000fe400078e0202 */
[----:B------:R-:W-:Y:S02]  /*0cd0*/  IMAD.IADD R0, R9, 0x1, -R0 ;  /* 0x0000000109007824 */ /* 0x000fe400078e0a00 */
[----:B------:R-:W-:Y:S02]  /*0ce0*/  IMAD.MOV.U32 R227, RZ, RZ, -0x2 ;  /* 0xfffffffeffe37424 */ /* 0x000fe400078e00ff */
[----:B------:R-:W-:Y:S02]  /*0cf0*/  IMAD.IADD R6, R225, 0x1, -R6 ;  /* 0x00000001e1067824 */ /* 0x000fe400078e0a06 */
[----:B------:R-:W-:Y:S01]  /*0d00*/  IMAD.IADD R5, R230, 0x1, -R5 ;  /* 0x00000001e6057824 */ /* 0x000fe200078e0a05 */
[----:B------:R-:W-:Y:S01]  /*0d10*/  SHF.R.S32.HI R18, RZ, 0x3, R3 ;  /* 0x00000003ff127819 */ /* 0x000fe20000011403 */
[----:B------:R-:W-:-:S02]  /*0d20*/  IMAD R229, R0, 0x8, R7 ;  /* 0x0000000800e57824 */ /* 0x000fc400078e0207 */
[----:B------:R-:W-:Y:S02]  /*0d30*/  IMAD R227, R6, R227, 0xb0 ;  /* 0x000000b006e37424 */ /* 0x000fe400078e02e3 */
[----:B------:R-:W-:Y:S02]  /*0d40*/  IMAD.MOV.U32 R224, RZ, RZ, RZ ;  /* 0x000000ffffe07224 */ /* 0x000fe400078e00ff */
[----:B------:R-:W-:Y:S02]  /*0d50*/  IMAD.MOV.U32 R16, RZ, RZ, RZ ;  /* 0x000000ffff107224 */ /* 0x000fe400078e00ff */
[----:B------:R-:W-:Y:S02]  /*0d60*/  IMAD.MOV.U32 R2, RZ, RZ, RZ ;  /* 0x000000ffff027224 */ /* 0x000fe400078e00ff */
[----:B------:R-:W-:Y:S01]  /*0d70*/  IMAD.SHL.U32 R17, R5, 0x8, RZ ;  /* 0x0000000805117824 */ /* 0x000fe200078e00ff */
[----:B--2---:R-:W-:-:S07]  /*0d80*/  LOP3.LUT R23, R10, 0x1, RZ, 0xfc, !PT ;  /* 0x000000010a177812 */ /* 0x004fce00078efcff */
.L_x_297:
[----:B0-----:R-:W0:Y:S01]  /*0d90*/  LDC.64 R220, c[0x0][0xc60] ;  /* 0x00031800ffdc7b82 */ /* 0x001e220000000a00 */
[----:B------:R-:W-:Y:S01]  /*0da0*/  ULDC.64 UR4, c[0x0][0xa28] ;  /* 0x00028a0000047ab9 */ /* 0x000fe20000000a00 */
[----:B------:R-:W-:Y:S01]  /*0db0*/  IMAD.MOV.U32 R3, RZ, RZ, RZ ;  /* 0x000000ffff037224 */ /* 0x000fe200078e00ff */
[----:B------:R-:W-:Y:S01]  /*0dc0*/  ULDC.64 UR6, c[0x0][0xa20] ;  /* 0x0002880000067ab9 */ /* 0x000fe20000000a00 */
[----:B0-----:R-:W-:-:S06]  /*0dd0*/  IMAD.WIDE R220, R51, 0x4, R220 ;  /* 0x0000000433dc7825 */ /* 0x001fcc00078e02dc */
[----:B--2---:R-:W2:Y:S01]  /*0de0*/  LDG.E R220, desc[UR60][R220.64] ;  /* 0x0000003cdcdc7981 */ /* 0x004ea2000c1e1900 */
[----:B------:R-:W-:-:S04]  /*0df0*/  ISETP.NE.U32.AND P0, PT, RZ, UR4, PT ;  /* 0x00000004ff007c0c */ /* 0x000fc8000bf05070 */
[----:B------:R-:W-:Y:S02]  /*0e00*/  ISETP.NE.AND.EX P0, PT, RZ, UR5, PT, P0 ;  /* 0x00000005ff007c0c */ /* 0x000fe4000bf05300 */
[----:B--2---:R-:W-:-:S11]  /*0e10*/  SHF.R.S32.HI R223, RZ, 0x1f, R220 ;  /* 0x0000001fffdf7819 */ /* 0x004fd600000114dc */
[----:B---3-5:R-:W-:-:S04]  /*0e20*/  @P0 LEA R4, P1, R220, UR4, 0x2 ;  /* 0x00000004dc040c11 */ /* 0x028fc8000f8210ff */
[----:B------:R-:W-:Y:S01]  /*0e30*/  @P0 LEA.HI.X R5, R220, UR5, R223, 0x2, P1 ;  /* 0x00000005dc050c11 */ /* 0x000fe200088f14df */
[----:B------:R-:W-:-:S04]  /*0e40*/  ULDC.64 UR4, c[0x0][0x3f8] ;  /* 0x0000fe0000047ab9 */ /* 0x000fc80000000a00 */
[----:B------:R0:W5:Y:S01]  /*0e50*/  @P0 LDG.E R3, desc[UR60][R4.64] ;  /* 0x0000003c04030981 */ /* 0x000162000c1e1900 */
[----:B------:R-:W-:Y:S01]  /*0e60*/  ISETP.NE.U32.AND P0, PT, RZ, UR6, PT ;  /* 0x00000006ff007c0c */ /* 0x000fe2000bf05070 */
[----:B------:R-:W-:-:S03]  /*0e70*/  UISETP.NE.U32.AND UP0, UPT, UR4, URZ, UPT ;  /* 0x0000003f0400728c */ /* 0x000fc6000bf05070 */
[----:B------:R-:W-:Y:S01]  /*0e80*/  ISETP.NE.AND.EX P0, PT, RZ, UR7, PT, P0 ;  /* 0x00000007ff007c0c */ /* 0x000fe2000bf05300 */
[----:B------:R-:W-:Y:S01]  /*0e90*/  UISETP.NE.AND.EX UP0, UPT, UR5, URZ, UPT, UP0 ;  /* 0x0000003f0500728c */ /* 0x000fe2000bf05300 */
[----:B------:R-:W-:Y:S02]  /*0ea0*/  ULDC UR4, c[0x0][0x404] ;  /* 0x0001010000047ab9 */ /* 0x000fe40000000800 */
[----:B------:R-:W-:Y:S01]  /*0eb0*/  ULDC UR5, c[0x0][0x2e0] ;  /* 0x0000b80000057ab9 */ /* 0x000fe20000000800 */
[----:B------:R-:W-:-:S04]  /*0ec0*/  USEL UR4, UR4, 0x1, UP0 ;  /* 0x0000000104047887 */ /* 0x000fc80008000000 */
[----:B------:R-:W-:-:S04]  /*0ed0*/  UIMAD UR4, UR4, UR5, URZ ;  /* 0x00000005040472a4 */ /* 0x000fc8000f8e023f */
[C---:B0-----:R-:W-:Y:S02]  /*0ee0*/  @P0 LEA R4, P1, R220.reuse, UR6, 0x2 ;  /* 0x00000006dc040c11 */ /* 0x041fe4000f8210ff */
[----:B------:R-:W-:Y:S02]  /*0ef0*/  IMAD.U32 R80, RZ, RZ, UR4 ;  /* 0x00000004ff507e24 */ /* 0x000fe4000f8e00ff */
[----:B------:R-:W-:-:S05]  /*0f00*/  @P0 LEA.HI.X R5, R220, UR7, R223, 0x2, P1 ;  /* 0x00000007dc050c11 */ /* 0x000fca00088f14df */
[----:B------:R0:W5:Y:S01]  /*0f10*/  @P0 LDG.E R80, desc[UR60][R4.64] ;  /* 0x0000003c04500981 */ /* 0x000162000c1e1900 */
[----:B----4-:R-:W-:Y:S05]  /*0f20*/  @P0 BRA `(.L_x_255) ;  /* 0x0000000000240947 */ /* 0x010fea0003800000 */
[----:B------:R-:W-:Y:S02]  /*0f30*/  ULDC.64 UR4, c[0x0][0xa08] ;  /* 0x0002820000047ab9 */ /* 0x000fe40000000a00 */
[----:B------:R-:W-:-:S04]  /*0f40*/  ISETP.NE.U32.AND P0, PT, RZ, UR4, PT ;  /* 0x00000004ff007c0c */ /* 0x000fc8000bf05070 */
[----:B------:R-:W-:-:S13]  /*0f50*/  ISETP.NE.AND.EX P0, PT, RZ, UR5, PT, P0 ;  /* 0x00000005ff007c0c */ /* 0x000fda000bf05300 */
[----:B------:R-:W-:Y:S05]  /*0f60*/  @!P0 BRA `(.L_x_255) ;  /* 0x0000000000148947 */ /* 0x000fea0003800000 */
[----:B0-----:R-:W0:Y:S02]  /*0f70*/  LDC.64 R4, c[0x0][0xa08] ;  /* 0x00028200ff047b82 */ /* 0x001e240000000a00 */
[----:B0-----:R-:W-:-:S05]  /*0f80*/  IMAD.WIDE R4, R220, 0x4, R4 ;  /* 0x00000004dc047825 */ /* 0x001fca00078e0204 */
[----:B-----5:R-:W2:Y:S04]  /*0f90*/  LDG.E R80, desc[UR60][R4.64] ;  /* 0x0000003c04507981 */ /* 0x020ea8000c1e1900 */
[----:B------:R-:W2:Y:S02]  /*0fa0*/  LDG.E R7, desc[UR60][R4.64+0x4] ;  /* 0x0000043c04077981 */ /* 0x000ea4000c1e1900 */
[----:B--2---:R-:W-:-:S07]  /*0fb0*/  IMAD.IADD R80, R7, 0x1, -R80 ;  /* 0x0000000107507824 */ /* 0x004fce00078e0a50 */
.L_x_255:
[----:B-----5:R-:W-:Y:S01]  /*0fc0*/  IMAD.IADD R80, R80, 0x1, -R3 ;  /* 0x0000000150507824 */ /* 0x020fe200078e0a03 */
[----:B------:R-:W-:Y:S01]  /*0fd0*/  PLOP3.LUT P0, PT, PT, PT, PT, 0x80, 0x0 ;  /* 0x000000000000781c */ /* 0x000fe20003f0f070 */
[----:B------:R-:W-:Y:S01]  /*0fe0*/  IMAD.MOV.U32 R222, RZ, RZ, R49 ;  /* 0x000000ffffde7224 */ /* 0x000fe200078e0031 */
[----:B------:R-:W-:Y:S01]  /*0ff0*/  CS2R R30, SRZ ;  /* 0x00000000001e7805 */ /* 0x000fe2000001ff00 */
[C---:B------:R-:W-:Y:S01]  /*1000*/  VIADD R0, R80.reuse, 0xaf ;  /* 0x000000af50007836 */ /* 0x040fe20000000000 */
[----:B------:R-:W-:Y:S01]  /*1010*/  ISETP.GE.AND P1, PT, R80, 0x1, PT ;  /* 0x000000015000780c */ /* 0x000fe20003f26270 */
[----:B------:R-:W-:Y:S01]  /*1020*/  IMAD.MOV.U32 R221, RZ, RZ, R50 ;  /* 0x000000ffffdd7224 */ /* 0x000fe200078e0032 */
[----:B------:R-:W-:Y:S01]  /*1030*/  CS2R R32, SRZ ;  /* 0x0000000000207805 */ /* 0x000fe2000001ff00 */
[----:B------:R-:W-:Y:S01]  /*1040*/  IMAD.HI R0, R0, 0x2e8ba2e9, RZ ;  /* 0x2e8ba2e900007827 */ /* 0x000fe200078e02ff */
[----:B------:R-:W-:Y:S02]  /*1050*/  CS2R R34, SRZ ;  /* 0x0000000000227805 */ /* 0x000fe4000001ff00 */
[----:B------:R-:W-:-:S02]  /*1060*/  CS2R R36, SRZ ;  /* 0x0000000000247805 */ /* 0x000fc4000001ff00 */
[----:B------:R-:W-:Y:S01]  /*1070*/  CS2R R38, SRZ ;  /* 0x0000000000267805 */ /* 0x000fe2000001ff00 */
[----:B------:R-:W-:Y:S01]  /*1080*/  IMAD.MOV.U32 R87, RZ, RZ, RZ ;  /* 0x000000ffff577224 */ /* 0x000fe200078e00ff */
[----:B------:R-:W-:Y:S02]  /*1090*/  SHF.R.U32.HI R3, RZ, 0x1f, R0 ;  /* 0x0000001fff037819 */ /* 0x000fe40000011600 */
[----:B------:R-:W-:Y:S02]  /*10a0*/  CS2R R40, SRZ ;  /* 0x0000000000287805 */ /* 0x000fe4000001ff00 */
[----:B------:R-:W-:Y:S02]  /*10b0*/  CS2R R42, SRZ ;  /* 0x00000000002a7805 */ /* 0x000fe4000001ff00 */
[----:B------:R-:W-:Y:S02]  /*10c0*/  CS2R R44, SRZ ;  /* 0x00000000002c7805 */ /* 0x000fe4000001ff00 */
[----:B------:R-:W-:Y:S01]  /*10d0*/  LEA.HI.SX32 R120, R0, R3, 0x1b ;  /* 0x0000000300787211 */ /* 0x000fe200078fdaff */
[----:B------:R-:W-:Y:S01]  /*10e0*/  IMAD.MOV.U32 R3, RZ, RZ, RZ ;  /* 0x000000ffff037224 */ /* 0x000fe200078e00ff */
[----:B------:R-:W-:Y:S01]  /*10f0*/  CS2R R46, SRZ ;  /* 0x00000000002e7805 */ /* 0x000fe2000001ff00 */
[----:B------:R-:W-:Y:S01]  /*1100*/  IMAD.MOV.U32 R0, RZ, RZ, RZ ;  /* 0x000000ffff007224 */ /* 0x000fe200078e00ff */
        /* <DEDUP_REMOVED lines=16> */
[----:B------:R-:W-:Y:S01]  /*1210*/  CS2R R100, SRZ ;  /* 0x0000000000647805 */ /* 0x000fe2000001ff00 */
[----:B------:R-:W-:Y:S01]  /*1220*/  IMAD.MOV.U32 R81, RZ, RZ, RZ ;  /* 0x000000ffff517224 */ /* 0x000fe200078e00ff */
[----:B------:R-:W-:Y:S02]  /*1230*/  CS2R R102, SRZ ;  /* 0x0000000000667805 */ /* 0x000fe4000001ff00 */
[----:B------:R-:W-:-:S02]  /*1240*/  CS2R R104, SRZ ;  /* 0x0000000000687805 */ /* 0x000fc4000001ff00 */
[----:B------:R-:W-:Y:S01]  /*1250*/  CS2R R6, SRZ ;  /* 0x0000000000067805 */ /* 0x000fe2000001ff00 */
[----:B------:R-:W-:Y:S01]  /*1260*/  IMAD.MOV.U32 R8, RZ, RZ, RZ ;  /* 0x000000ffff087224 */ /* 0x000fe200078e00ff */
[----:B------:R-:W-:Y:S01]  /*1270*/  CS2R R106, SRZ ;  /* 0x00000000006a7805 */ /* 0x000fe2000001ff00 */
[----:B------:R-:W-:Y:S01]  /*1280*/  IMAD.MOV.U32 R10, RZ, RZ, RZ ;  /* 0x000000ffff0a7224 */ /* 0x000fe200078e00ff */
[----:B------:R-:W-:Y:S06]  /*1290*/  @!P1 BRA `(.L_x_256) ;  /* 0x000000a800a89947 */ /* 0x000fec0003800000 */
[----:B------:R-:W1:Y:S01]  /*12a0*/  SHFL.IDX PT, R0, R226, RZ, 0x1f ;  /* 0x00001fffe2007589 */ /* 0x000e6200000e0000 */
[----:B------:R-:W2:Y:S01]  /*12b0*/  S2UR UR6, SR_CgaCtaId ;  /* 0x00000000000679c3 */ /* 0x000ea20000008800 */
[----:B------:R-:W-:Y:S01]  /*12c0*/  UMOV UR5, 0x400 ;  /* 0x0000040000057882 */ /* 0x000fe20000000000 */
[----:B-1----:R-:W-:Y:S01]  /*12d0*/  R2UR UR7, R0 ;  /* 0x00000000000772ca */ /* 0x002fe200000e0000 */
[----:B--2---:R-:W-:-:S04]  /*12e0*/  ULEA UR5, UR6, UR5, 0x18 ;  /* 0x0000000506057291 */ /* 0x004fc8000f8ec03f */
[----:B------:R-:W-:-:S04]  /*12f0*/  UIADD3 UR5, UR5, 0x16400, URZ ;  /* 0x0001640005057890 */ /* 0x000fc8000fffe03f */
[----:B------:R-:W-:-:S04]  /*1300*/  ULOP3.LUT UP0, URZ, UR5, 0x9f, URZ, 0xc0, !UPT ;  /* 0x0000009f053f7892 */ /* 0x000fc8000f80c03f */
[----:B------:R-:W-:Y:S02]  /*1310*/  ULEA.HI UR4, UR7, UR7, URZ, 0x1 ;  /* 0x0000000707047291 */ /* 0x000fe4000f8f083f */
[----:B------:R-:W-:Y:S01]  /*1320*/  IMAD.U32 R22, RZ, RZ, UR7 ;  /* 0x00000007ff167e24 */ /* 0x000fe2000f8e00ff */
[----:B------:R-:W-:Y:S01]  /*1330*/  PLOP3.LUT P0, PT, PT, PT, UP0, 0x80, 0x0 ;  /* 0x000000000000781c */ /* 0x000fe20003f0f008 */
[----:B------:R-:W-:-:S04]  /*1340*/  ULOP3.LUT UR4, UR4, 0x1e, URZ, 0xc0, !UPT ;  /* 0x0000001e04047892 */ /* 0x000fc8000f8ec03f */
[----:B------:R-:W-:-:S04]  /*1350*/  UIADD3 UR4, UR7, -UR4, URZ ;  /* 0x8000000407047290 */ /* 0x000fc8000fffe03f */
[----:B------:R-:W-:-:S04]  /*1360*/  ULEA UR4, UR4, UR5, 0xd ;  /* 0x0000000504047291 */ /* 0x000fc8000f8e683f */
[----:B------:R-:W-:-:S04]  /*1370*/  USHF.R.U32.HI UR4, URZ, 0x4, UR4 ;  /* 0x000000043f047899 */ /* 0x000fc80008011604 */
[----:B------:R-:W-:Y:S01]  /*1380*/  ULOP3.LUT UR36, UR4, 0x3fff, URZ, 0xc0, !UPT ;  /* 0x00003fff04247892 */ /* 0x000fe2000f8ec03f */
[----:B------:R-:W-:Y:S11]  /*1390*/  @!P0 BRA `(.L_x_257) ;  /* 0x0000000000408947 */ /* 0x000ff60003800000 */
[----:B------:R-:W-:Y:S01]  /*13a0*/  MOV R0, 0x0 ;  /* 0x0000000000007802 */ /* 0x000fe20000000f00 */
[----:B------:R-:W-:Y:S01]  /*13b0*/  ULDC.64 UR4, c[0x4][0xa0] ;  /* 0x0100280000047ab9 */ /* 0x000fe20000000a00 */
[----:B------:R-:W-:Y:S01]  /*13c0*/  ULDC.64 UR6, c[0x4][0x40] ;  /* 0x0100100000067ab9 */ /* 0x000fe20000000a00 */
[----:B0-----:R-:W-:Y:S01]  /*13d0*/  IMAD.U32 R4, RZ, RZ, UR4 ;  /* 0x00000004ff047e24 */ /* 0x001fe2000f8e00ff */
[----:B------:R0:W1:Y:S01]  /*13e0*/  LDC.64 R14, c[0x4][R0] ;  /* 0x01000000000e7b82 */ /* 0x0000620000000a00 */
        /* <DEDUP_REMOVED lines=8> */
[----:B0-----:R-:W-:-:S07]  /*1470*/  IMAD.MOV.U32 R13, RZ, RZ, RZ ;  /* 0x000000ffff0d7224 */ /* 0x001fce00078e00ff */
[----:B------:R-:W-:-:S07]  /*1480*/  LEPC R20, `(.L_x_257) ;  /* 0x000000001014794e */ /* 0x000fce0000000000 */
[----:B-1----:R-:W-:Y:S05]  /*1490*/  CALL.ABS.NOINC R14 ;  /* 0x000000000e007343 */ /* 0x002fea0003c00000 */
.L_x_257:
[----:B------:R-:W1:Y:S01]  /*14a0*/  S2UR UR5, SR_CgaCtaId ;  /* 0x00000000000579c3 */ /* 0x000e620000008800 */
[----:B------:R-:W-:Y:S01]  /*14b0*/  LEA.HI R0, R224, R224, RZ, 0x1 ;  /* 0x000000e0e0007211 */ /* 0x000fe200078f08ff */
[----:B------:R-:W-:Y:S01]  /*14c0*/  UMOV UR4, 0x400 ;  /* 0x0000040000047882 */ /* 0x000fe20000000000 */
[----:B------:R-:W-:Y:S01]  /*14d0*/  BSSY B0, `(.L_x_258) ;  /* 0x0000009000007945 */ /* 0x000fe20003800000 */
[----:B------:R-:W-:Y:S02]  /*14e0*/  ISETP.NE.AND P0, PT, R23, 0x3, PT ;  /* 0x000000031700780c */ /* 0x000fe40003f05270 */
[----:B------:R-:W-:-:S05]  /*14f0*/  LOP3.LUT R3, R0, 0xfffffffe, RZ, 0xc0, !PT ;  /* 0xfffffffe00037812 */ /* 0x000fca00078ec0ff */
[----:B------:R-:W-:-:S05]  /*1500*/  IMAD.IADD R3, R224, 0x1, -R3 ;  /* 0x00000001e0037824 */ /* 0x000fca00078e0a03 */
[----:B------:R-:W-:Y:S01]  /*1510*/  SHF.L.U32 R3, R3, 0x1f, RZ ;  /* 0x0000001f03037819 */ /* 0x000fe200000006ff */
[----:B-1----:R-:W-:-:S06]  /*1520*/  ULEA UR4, UR5, UR4, 0x18 ;  /* 0x0000000405047291 */ /* 0x002fcc000f8ec03f */
[----:B------:R-:W-:-:S04]  /*1530*/  IMAD.U32 R0, RZ, RZ, UR4 ;  /* 0x00000004ff007e24 */ /* 0x000fc8000f8e00ff */
[----:B------:R-:W1:Y:S02]  /*1540*/  SYNCS.PHASECHK.TRANS64.TRYWAIT P1, [R0+URZ+0x34800], R3 ;  /* 0x03480003000075a7 */ /* 0x000e64000802017f */
[----:B-1----:R-:W-:Y:S05]  /*1550*/  @!P1 BRA `(.L_x_259) ;  /* 0x0000010c00e09947 */ /* 0x002fea0003800000 */
.L_x_382:
[----:B------:R-:W-:Y:S05]  /*1560*/  BSYNC B0 ;  /* 0x0000000000007941 */ /* 0x000fea0003800000 */
.L_x_258:
[----:B------:R-:W-:Y:S05]  /*1570*/  @!P0 BRA `(.L_x_260) ;  /* 0x0000000000048947 */ /* 0x000fea0003800000 */
[----:B------:R-:W-:Y:S01]  /*1580*/  BPT.TRAP 0x1 ;  /* 0x000000040000795c */ /* 0x000fe20000300000 */
.L_x_260:
[----:B------:R-:W-:Y:S01]  /*1590*/  IMAD R12, R2, 0x8, R0 ;  /* 0x00000008020c7824 */ /* 0x000fe200078e0200 */
[----:B-1----:R-:W-:-:S04]  /*15a0*/  SHF.L.U32 R3, R16, 0x1f, RZ ;  /* 0x0000001f10037819 */ /* 0x002fc800000006ff */
[----:B------:R1:W2:Y:S01]  /*15b0*/  SYNCS.PHASECHK.TRANS64.TRYWAIT P2, [R12+URZ+0x34830], R3 ;  /* 0x034830030c0075a7 */ /* 0x0002a2000804017f */
[----:B------:R-:W-:Y:S05]  /*15c0*/  @!P0 BRA `(.L_x_261) ;  /* 0x0000000000048947 */ /* 0x000fea0003800000 */
[----:B------:R-:W-:Y:S01]  /*15d0*/  BPT.TRAP 0x1 ;  /* 0x000000040000795c */ /* 0x000fe20000300000 */
.L_x_261:
[----:B0-----:R-:W0:Y:S01]  /*15e0*/  S2R R4, SR_TID.X ;  /* 0x0000000000047919 */ /* 0x001e220000002100 */
[----:B------:R-:W-:Y:S01]  /*15f0*/  IMAD.MOV.U32 R87, RZ, RZ, RZ ;  /* 0x000000ffff577224 */ /* 0x000fe200078e00ff */
[----:B0-----:R-:W-:Y:S01]  /*1600*/  LOP3.LUT P1, RZ, R4, 0x7f, RZ, 0xc0, !PT ;  /* 0x0000007f04ff7812 */ /* 0x001fe2000782c0ff */
[----:B--2---:R-:W-:-:S12]  /*1610*/  @P2 BRA `(.L_x_262) ;  /* 0x0000000000082947 */ /* 0x004fd80003800000 */
[----:B------:R-:W0:Y:S02]  /*1620*/  SYNCS.PHASECHK.TRANS64.TRYWAIT P2, [R12+URZ+0x34830], R3 ;  /* 0x034830030c0075a7 */ /* 0x000e24000804017f */
[----:B0-----:R-:W-:Y:S05]  /*1630*/  @!P2 BRA `(.L_x_263) ;  /* 0x0000010c00bca947 */ /* 0x001fea0003800000 */
.L_x_262:
[----:B------:R-:W-:Y:S05]  /*1640*/  WARPSYNC.ALL ;  /* 0x0000000000007948 */ /* 0x000fea0003800000 */
[----:B01----:R-:W-:Y:S01]  /*1650*/  VIADD R3, R0, 0x1e400 ;  /* 0x0001e40000037836 */ /* 0x003fe20000000000 */
[----:B------:R-:W-:Y:S01]  /*1660*/  ULOP3.LUT UR25, UR36, 0x10000, URZ, 0xfc, !UPT ;  /* 0x0001000024197892 */ /* 0x000fe2000f8efc3f */
[----:B------:R-:W-:Y:S01]  /*1670*/  WARPGROUP.ARRIVE ;  /* 0x00000000000079c5 */ /* 0x000fe20000000000 */
[----:B------:R-:W-:Y:S01]  /*1680*/  UMOV UR5, 0x40000040 ;  /* 0x4000004000057882 */ /* 0x000fe20000000000 */
[----:B------:R-:W-:Y:S01]  /*1690*/  UMOV UR7, 0x40000040 ;  /* 0x4000004000077882 */ /* 0x000fe20000000000 */
[----:B------:R-:W-:Y:S01]  /*16a0*/  SHF.R.U32.HI R3, RZ, 0x4, R3 ;  /* 0x00000004ff037819 */ /* 0x000fe20000011603 */
[----:B------:R-:W-:Y:S01]  /*16b0*/  UMOV UR41, UR5 ;  /* 0x0000000500297c82 */ /* 0x000fe20008000000 */
[----:B------:R-:W-:Y:S01]  /*16c0*/  UMOV UR15, 0x40000040 ;  /* 0x40000040000f7882 */ /* 0x000fe20000000000 */
[----:B------:R-:W-:Y:S01]  /*16d0*/  UMOV UR4, UR25 ;  /* 0x0000001900047c82 */ /* 0x000fe20008000000 */
[----:B------:R-:W-:Y:S01]  /*16e0*/  LOP3.LUT R3, R3, 0x3fff, RZ, 0xc0, !PT ;  /* 0x00003fff03037812 */ /* 0x000fe200078ec0ff */
[----:B------:R-:W-:Y:S01]  /*16f0*/  UMOV UR40, UR4 ;  /* 0x0000000400287c82 */ /* 0x000fe20008000000 */
[----:B------:R-:W-:Y:S01]  /*1700*/  UMOV UR13, UR41 ;  /* 0x00000029000d7c82 */ /* 0x000fe20008000000 */
[----:B------:R-:W-:Y:S01]  /*1710*/  UMOV UR12, UR40 ;  /* 0x00000028000c7c82 */ /* 0x000fe20008000000 */
[----:B------:R-:W-:Y:S01]  /*1720*/  LOP3.LUT R3, R3, 0x10000, RZ, 0xfc, !PT ;  /* 0x0001000003037812 */ /* 0x000fe200078efcff */
[----:B------:R-:W-:Y:S01]  /*1730*/  IMAD.U32 R8, RZ, RZ, UR4 ;  /* 0x00000004ff087e24 */ /* 0x000fe2000f8e00ff */
[----:B------:R-:W-:Y:S01]  /*1740*/  UMOV UR8, UR40 ;  /* 0x0000002800087c82 */ /* 0x000fe20008000000 */
[----:B------:R-:W-:Y:S01]  /*1750*/  IMAD.U32 R9, RZ, RZ, UR5 ;  /* 0x00000005ff097e24 */ /* 0x000fe2000f8e00ff */
[----:B------:R-:W-:Y:S01]  /*1760*/  UMOV UR9, UR41 ;  /* 0x0000002900097c82 */ /* 0x000fe20008000000 */
[----:B------:R-:W-:Y:S01]  /*1770*/  IMAD R4, R2, 0xb00, R3 ;  /* 0x00000b0002047824 */ /* 0x000fe200078e0203 */
[----:B------:R-:W-:Y:S01]  /*1780*/  UMOV UR11, 0x40000040 ;  /* 0x40000040000b7882 */ /* 0x000fe20000000000 */
[----:B------:R-:W-:Y:S01]  /*1790*/  UMOV UR36, UR40 ;  /* 0x0000002800247c82 */ /* 0x000fe20008000000 */
[----:B------:R-:W-:Y:S01]  /*17a0*/  UMOV UR37, UR41 ;  /* 0x0000002900257c82 */ /* 0x000fe20008000000 */
[----:B------:R-:W-:Y:S01]  /*17b0*/  UMOV UR39, 0x40000040 ;  /* 0x4000004000277882 */ /* 0x000fe20000000000 */
[----:B------:R-:W-:Y:S01]  /*17c0*/  R2UR UR24, R4 ;  /* 0x00000000041872ca */ /* 0x000fe200000e0000 */
[----:B------:R-:W-:Y:S01]  /*17d0*/  UMOV UR32, UR40 ;  /* 0x0000002800207c82 */ /* 0x000fe20008000000 */
[----:B------:R-:W-:Y:S01]  /*17e0*/  UMOV UR33, UR41 ;  /* 0x0000002900217c82 */ /* 0x000fe20008000000 */
[----:B------:R-:W-:Y:S01]  /*17f0*/  UMOV UR35, 0x40000040 ;  /* 0x4000004000237882 */ /* 0x000fe20000000000 */
        /* <DEDUP_REMOVED lines=10> */
[----:B------:R-:W-:Y:S01]  /*18a0*/  UIADD3 UR14, UR24, 0x80, URZ ;  /* 0x00000080180e7890 */ /* 0x000fe2000fffe03f */
[----:B------:R-:W-:Y:S01]  /*18b0*/  HGMMA.64x16x16.F32 R112, gdesc[UR4], RZ, !UPT, gsb0 ;  /* 0x00200000047079f0 */ /* 0x000fe2000c0008ff */
[----:B------:R-:W-:Y:S01]  /*18c0*/  UIADD3 UR6, UR24, 0x100, URZ ;  /* 0x0000010018067890 */ /* 0x000fe2000fffe03f */
[----:B------:R-:W-:Y:S01]  /*18d0*/  IMAD.IADD R11, R227, 0x1, R80 ;  /* 0x00000001e30b7824 */ /* 0x000fe200078e0250 */
[----:B------:R-:W-:Y:S01]  /*18e0*/  UMOV UR4, UR40 ;  /* 0x0000002800047c82 */ /* 0x000fe20008000000 */
[----:B------:R-:W-:Y:S01]  /*18f0*/  UMOV UR5, UR41 ;  /* 0x0000002900057c82 */ /* 0x000fe20008000000 */
[----:B------:R-:W-:Y:S01]  /*1900*/  UMOV UR7, 0x40000040 ;  /* 0x4000004000077882 */ /* 0x000fe20000000000 */
[----:B------:R-:W-:Y:S01]  /*1910*/  UIADD3 UR10, UR24, 0x180, URZ ;  /* 0x00000180180a7890 */ /* 0x000fe2000fffe03f */
[----:B------:R-:W-:Y:S01]  /*1920*/  IMAD R14, R120, -0xb0, R11 ;  /* 0xffffff50780e7824 */ /* 0x000fe200078e020b */
[----:B------:R-:W-:Y:S01]  /*1930*/  UIADD3 UR38, UR24, 0x200, URZ ;  /* 0x0000020018267890 */ /* 0x000fe2000fffe03f */
[----:B------:R-:W-:Y:S01]  /*1940*/  P2R R20, PR, RZ, 0x1 ;  /* 0x00000001ff147803 */ /* 0x000fe20000000000 */
[----:B------:R-:W-:Y:S01]  /*1950*/  UIADD3 UR34, UR24, 0x280, URZ ;  /* 0x0000028018227890 */ /* 0x000fe2000fffe03f */
[----:B------:R-:W-:Y:S01]  /*1960*/  P2R R82, PR, RZ, 0x2 ;  /* 0x00000002ff527803 */ /* 0x000fe20000000000 */
[----:B------:R-:W-:Y:S01]  /*1970*/  UIADD3 UR30, UR24, 0x300, URZ ;  /* 0x00000300181e7890 */ /* 0x000fe2000fffe03f */
[C---:B------:R-:W-:Y:S01]  /*1980*/  ISETP.GT.AND P2, PT, R14.reuse, RZ, PT ;  /* 0x000000ff0e00720c */ /* 0x040fe20003f44270 */
[----:B------:R-:W-:Y:S01]  /*1990*/  UIADD3 UR22, UR24, 0x380, URZ ;  /* 0x0000038018167890 */ /* 0x000fe2000fffe03f */
[C---:B------:R-:W-:Y:S01]  /*19a0*/  ISETP.GT.AND P3, PT, R14.reuse, 0x1, PT ;  /* 0x000000010e00780c */ /* 0x040fe20003f64270 */
[----:B------:R-:W-:Y:S01]  /*19b0*/  UIADD3 UR18, UR24, 0x400, URZ ;  /* 0x0000040018127890 */ /* 0x000fe2000fffe03f */
[C---:B------:R-:W-:Y:S01]  /*19c0*/  ISETP.GT.AND P4, PT, R14.reuse, 0x8, PT ;  /* 0x000000080e00780c */ /* 0x040fe20003f84270 */
[----:B------:R-:W-:Y:S01]  /*19d0*/  UIADD3 UR26, UR25, 0x2, URZ ;  /* 0x00000002191a7890 */ /* 0x000fe2000fffe03f */
[C---:B------:R-:W-:Y:S01]  /*19e0*/  ISETP.GT.AND P5, PT, R14.reuse, 0x9, PT ;  /* 0x000000090e00780c */ /* 0x040fe20003fa4270 */
[----:B------:R-:W-:Y:S01]  /*19f0*/  UIADD3 UR42, UR24, 0xa00, URZ ;  /* 0x00000a00182a7890 */ /* 0x000fe2000fffe03f */
[C---:B------:R-:W-:Y:S01]  /*1a00*/  ISETP.GT.AND P6, PT, R14.reuse, 0x61, PT ;  /* 0x000000610e00780c */ /* 0x040fe20003fc4270 */
[----:B------:R-:W-:Y:S01]  /*1a10*/  UMOV UR43, 0x40000040 ;  /* 0x40000040002b7882 */ /* 0x000fe20000000000 */
[----:B------:R-:W-:Y:S01]  /*1a20*/  UIADD3 UR46, UR24, 0xa02, URZ ;  /* 0x00000a02182e7890 */ /* 0x000fe2000fffe03f */
[C---:B------:R-:W-:Y:S01]  /*1a30*/  ISETP.GT.AND P0, PT, R14.reuse, 0x90, PT ;  /* 0x000000900e00780c */ /* 0x040fe20003f04270 */
[----:B------:R-:W-:Y:S01]  /*1a40*/  UMOV UR47, 0x40000040 ;  /* 0x40000040002f7882 */ /* 0x000fe20000000000 */
[----:B------:R-:W-:Y:S01]  /*1a50*/  UIADD3 UR50, UR24, 0x684, URZ ;  /* 0x0000068418327890 */ /* 0x000fe2000fffe03f */
[----:B------:R-:W-:Y:S01]  /*1a60*/  ISETP.GT.AND P1, PT, R14, 0x89, PT ;  /* 0x000000890e00780c */ /* 0x000fe20003f24270 */
[----:B------:R-:W-:Y:S01]  /*1a70*/  UMOV UR51, 0x40000040 ;  /* 0x4000004000337882 */ /* 0x000fe20000000000 */
[----:B------:R-:W-:-:S02]  /*1a80*/  IMAD.MOV.U32 R86, RZ, RZ, R87 ;  /* 0x000000ffff567224 */ /* 0x000fc400078e0057 */
[----:B------:R-:W-:Y:S01]  /*1a90*/  IMAD.MOV.U32 R84, RZ, RZ, R87 ;  /* 0x000000ffff547224 */ /* 0x000fe200078e0057 */
        /* <DEDUP_REMOVED lines=516> */
[C---:B------:R-:W-:Y:S02]  /*3ae0*/  ISETP.GT.AND P2, PT, R14.reuse, 0x10, PT ;  /* 0x000000100e00780c */ /* 0x040fe40003f44270 */
[----:B------:R-:W-:Y:S02]  /*3af0*/  FMNMX.FTZ R10, R123, R10, !PT ;  /* 0x0000000a7b0a7209 */ /* 0x000fe40007810000 */
[----:B------:R-:W-:Y:S02]  /*3b00*/  FSEL R115, R115, -INF , P3 ;  /* 0xff80000073737808 */ /* 0x000fe40001800000 */
[----:B------:R-:W-:Y:S02]  /*3b10*/  ISETP.GT.AND P3, PT, R14, 0x11, PT ;  /* 0x000000110e00780c */ /* 0x000fe40003f64270 */
[----:B------:R-:W-:-:S02]  /*3b20*/  FMNMX.FTZ R10, R117, R10, !PT ;  /* 0x0000000a750a7209 */ /* 0x000fc40007810000 */
[----:B------:R-:W-:Y:S02]  /*3b30*/  FSEL R15, R118, -INF , P4 ;  /* 0xff800000760f7808 */ /* 0x000fe40002000000 */
[C---:B------:R-:W-:Y:S02]  /*3b40*/  ISETP.GT.AND P4, PT, R14.reuse, 0x18, PT ;  /* 0x000000180e00780c */ /* 0x040fe40003f84270 */
        /* <DEDUP_REMOVED lines=14> */
[C---:B------:R-:W-:Y:S02]  /*3c30*/  ISETP.GT.AND P2, PT, R14.reuse, 0x20, PT ;  /* 0x000000200e00780c */ /* 0x040fe40003f44270 */
[----:B------:R-:W-:Y:S02]  /*3c40*/  FMNMX.FTZ R10, R127, R10, !PT ;  /* 0x0000000a7f0a7209 */ /* 0x000fe40007810000 */
[----:B------:R-:W-:Y:S02]  /*3c50*/  FSEL R107, R107, -INF , P3 ;  /* 0xff8000006b6b7808 */ /* 0x000fe40001800000 */
[----:B------:R-:W-:Y:S02]  /*3c60*/  ISETP.GT.AND P3, PT, R14, 0x21, PT ;  /* 0x000000210e00780c */ /* 0x000fe40003f64270 */
[----:B------:R-:W-:Y:S02]  /*3c70*/  FMNMX.FTZ R10, R109, R10, !PT ;  /* 0x0000000a6d0a7209 */ /* 0x000fe40007810000 */
[----:B------:R-:W-:-:S02]  /*3c80*/  FSEL R81, R110, -INF , P4 ;  /* 0xff8000006e517808 */ /* 0x000fc40002000000 */
[C---:B------:R-:W-:Y:S02]  /*3c90*/  ISETP.GT.AND P4, PT, R14.reuse, 0x28, PT ;  /* 0x000000280e00780c */ /* 0x040fe40003f84270 */
        /* <DEDUP_REMOVED lines=17> */
[----:B------:R-:W-:Y:S02]  /*3db0*/  ISETP.GT.AND P3, PT, R14, 0x31, PT ;  /* 0x000000310e00780c */ /* 0x000fe40003f64270 */
        /* <DEDUP_REMOVED lines=17> */
[C---:B------:R-:W-:Y:S02]  /*3ed0*/  ISETP.GT.AND P2, PT, R14.reuse, 0x40, PT ;  /* 0x000000400e00780c */ /* 0x040fe40003f44270 */
[----:B------:R-:W-:Y:S02]  /*3ee0*/  FMNMX.FTZ R10, R145, R10, !PT ;  /* 0x0000000a910a7209 */ /* 0x000fe40007810000 */
[----:B------:R-:W-:Y:S02]  /*3ef0*/  FSEL R91, R91, -INF , P3 ;  /* 0xff8000005b5b7808 */ /* 0x000fe40001800000 */
[----:B------:R-:W-:-:S02]  /*3f00*/  ISETP.GT.AND P3, PT, R14, 0x41, PT ;  /* 0x000000410e00780c */ /* 0x000fc40003f64270 */
[----:B------:R-:W-:Y:S02]  /*3f10*/  FMNMX.FTZ R10, R141, R10, !PT ;  /* 0x0000000a8d0a7209 */ /* 0x000fe40007810000 */
[----:B------:R-:W-:Y:S02]  /*3f20*/  FSEL R101, R94, -INF , P4 ;  /* 0xff8000005e657808 */ /* 0x000fe40002000000 */
[C---:B------:R-:W-:Y:S02]  /*3f30*/  ISETP.GT.AND P4, PT, R14.reuse, 0x48, PT ;  /* 0x000000480e00780c */ /* 0x040fe40003f84270 */
[----:B------:R-:W-:Y:S02]  /*3f40*/  FSEL R95, R95, -INF , P5 ;  /* 0xff8000005f5f7808 */ /* 0x000fe40002800000 */
[----:B------:R-:W-:Y:S01]  /*3f50*/  ISETP.GT.AND P5, PT, R14, 0x49, PT ;  /* 0x000000490e00780c */ /* 0x000fe20003fa4270 */
[----:B------:R-:W-:Y:S02]  /*3f60*/  WARPGROUP.DEPBAR.LE gsb0, 0x0 ;  /* 0x00008000000079c5 */ /* 0x000fe40000010000 */
[----:B------:R-:W-:Y:S01]  /*3f70*/  WARPGROUP.ARRIVE ;  /* 0x00000000000079c5 */ /* 0x000fe20000000000 */
[----:B------:R-:W-:Y:S01]  /*3f80*/  FSEL R169, R72, -INF , P2 ;  /* 0xff80000048a97808 */ /* 0x000fe20001000000 */
[----:B------:R-:W-:Y:S01]  /*3f90*/  IMAD.MOV.U32 R72, RZ, RZ, R87 ;  /* 0x000000ffff487224 */ /* 0x000fe200078e0057 */
[----:B------:R-:W-:-:S02]  /*3fa0*/  FSEL R161, R73, -INF , P3 ;  /* 0xff80000049a17808 */ /* 0x000fc40001800000 */
[----:B------:R-:W-:Y:S01]  /*3fb0*/  FMNMX.FTZ R10, R169, R10, !PT ;  /* 0x0000000aa90a7209 */ /* 0x000fe20007810000 */
[----:B------:R-:W-:Y:S01]  /*3fc0*/  HGMMA.64x16x16.F32 R64, gdesc[UR20], R64, gsb0 ;  /* 0x00200000144079f0 */ /* 0x000fe20008000840 */
[----:B------:R-:W-:Y:S01]  /*3fd0*/  UIADD3 UR22, UR24, 0x886, URZ ;  /* 0x0000088618167890 */ /* 0x000fe2000fffe03f */
[----:B------:R-:W-:Y:S01]  /*3fe0*/  FSEL R167, R76, -INF , P4 ;  /* 0xff8000004ca77808 */ /* 0x000fe20002000000 */
[----:B------:R-:W-:Y:S01]  /*3ff0*/  UMOV UR23, 0x40000040 ;  /* 0x4000004000177882 */ /* 0x000fe20000000000 */
[----:B------:R-:W-:Y:S01]  /*4000*/  FMNMX.FTZ R10, R161, R10, !PT ;  /* 0x0000000aa10a7209 */ /* 0x000fe20007810000 */
[--C-:B------:R-:W-:Y:S01]  /*4010*/  IMAD.MOV.U32 R76, RZ, RZ, R87.reuse ;  /* 0x000000ffff4c7224 */ /* 0x100fe200078e0057 */
[----:B------:R-:W-:Y:S01]  /*4020*/  FSEL R93, R74, -INF , P2 ;  /* 0xff8000004a5d7808 */ /* 0x000fe20001000000 */
[----:B------:R-:W-:Y:S01]  /*4030*/  IMAD.MOV.U32 R74, RZ, RZ, R87 ;  /* 0x000000ffff4a7224 */ /* 0x000fe200078e0057 */
[----:B------:R-:W-:Y:S02]  /*4040*/  ISETP.GT.AND P2, PT, R14, 0x50, PT ;  /* 0x000000500e00780c */ /* 0x000fe40003f44270 */
[----:B------:R-:W-:-:S02]  /*4050*/  FSEL R155, R77, -INF , P5 ;  /* 0xff8000004d9b7808 */ /* 0x000fc40002800000 */
[----:B------:R-:W-:Y:S02]  /*4060*/  FMNMX.FTZ R10, R167, R10, !PT ;  /* 0x0000000aa70a7209 */ /* 0x000fe40007810000 */
[----:B------:R-:W-:Y:S02]  /*4070*/  FSEL R75, R75, -INF , P3 ;  /* 0xff8000004b4b7808 */ /* 0x000fe40001800000 */
[----:B------:R-:W-:Y:S02]  /*4080*/  FSEL R79, R79, -INF , P5 ;  /* 0xff8000004f4f7808 */ /* 0x000fe40002800000 */
[C---:B------:R-:W-:Y:S02]  /*4090*/  ISETP.GT.AND P3, PT, R14.reuse, 0x51, PT ;  /* 0x000000510e00780c */ /* 0x040fe40003f64270 */
[----:B------:R-:W-:Y:S02]  /*40a0*/  FMNMX.FTZ R10, R155, R10, !PT ;  /* 0x0000000a9b0a7209 */ /* 0x000fe40007810000 */
[----:B------:R-:W-:-:S02]  /*40b0*/  ISETP.GT.AND P5, PT, R14, 0x59, PT ;  /* 0x000000590e00780c */ /* 0x000fc40003fa4270 */
[----:B------:R-:W-:Y:S01]  /*40c0*/  FSEL R73, R78, -INF , P4 ;  /* 0xff8000004e497808 */ /* 0x000fe20002000000 */
[--C-:B------:R-:W-:Y:S01]  /*40d0*/  IMAD.MOV.U32 R78, RZ, RZ, R87.reuse ;  /* 0x000000ffff4e7224 */ /* 0x100fe200078e0057 */
[----:B------:R-:W-:Y:S01]  /*40e0*/  ISETP.GT.AND P4, PT, R14, 0x58, PT ;  /* 0x000000580e00780c */ /* 0x000fe20003f84270 */
[----:B------:R-:W-:Y:S02]  /*40f0*/  WARPGROUP.DEPBAR.LE gsb0, 0x0 ;  /* 0x00008000000079c5 */ /* 0x000fe40000010000 */
[----:B------:R-:W-:Y:S01]  /*4100*/  WARPGROUP.ARRIVE ;  /* 0x00000000000079c5 */ /* 0x000fe20000000000 */
[----:B------:R-:W-:Y:S01]  /*4110*/  FSEL R77, R66, -INF , P2 ;  /* 0xff800000424d7808 */ /* 0x000fe20001000000 */
[--C-:B------:R-:W-:Y:S01]  /*4120*/  IMAD.MOV.U32 R66, RZ, RZ, R87.reuse ;  /* 0x000000ffff427224 */ /* 0x100fe200078e0057 */
[----:B------:R-:W-:Y:S01]  /*4130*/  FSEL R181, R64, -INF , P2 ;  /* 0xff80000040b57808 */ /* 0x000fe20001000000 */
[----:B------:R-:W-:Y:S01]  /*4140*/  IMAD.MOV.U32 R64, RZ, RZ, R87 ;  /* 0x000000ffff407224 */ /* 0x000fe200078e0057 */
[----:B------:R-:W-:Y:S01]  /*4150*/  ISETP.GT.AND P2, PT, R14, 0x60, PT ;  /* 0x000000600e00780c */ /* 0x000fe20003f44270 */
        /* <DEDUP_REMOVED lines=8> */
[----:B------:R-:W-:Y:S01]  /*41e0*/  FSEL R175, R68, -INF , P4 ;  /* 0xff80000044af7808 */ /* 0x000fe20002000000 */
[----:B------:R-:W-:Y:S01]  /*41f0*/  IMAD.MOV.U32 R68, RZ, RZ, R87 ;  /* 0x000000ffff447224 */ /* 0x000fe200078e0057 */
[----:B------:R-:W-:Y:S02]  /*4200*/  FMNMX.FTZ R10, R177, R10, !PT ;  /* 0x0000000ab10a7209 */ /* 0x000fe40007810000 */
[----:B------:R-:W-:-:S02]  /*4210*/  FSEL R67, R67, -INF , P3 ;  /* 0xff80000043437808 */ /* 0x000fc40001800000 */
[----:B------:R-:W-:Y:S02]  /*4220*/  FMNMX.FTZ R10, R175, R10, !PT ;  /* 0x0000000aaf0a7209 */ /* 0x000fe40007810000 */
[----:B------:R-:W-:Y:S02]  /*4230*/  ISETP.GT.AND P3, PT, R14, 0x70, PT ;  /* 0x000000700e00780c */ /* 0x000fe40003f64270 */
[----:B------:R-:W-:Y:S02]  /*4240*/  FMNMX.FTZ R10, R171, R10, !PT ;  /* 0x0000000aab0a7209 */ /* 0x000fe40007810000 */
[----:B------:R-:W-:Y:S01]  /*4250*/  FSEL R65, R70, -INF , P4 ;  /* 0xff80000046417808 */ /* 0x000fe20002000000 */
[----:B------:R-:W-:Y:S01]  /*4260*/  IMAD.MOV.U32 R70, RZ, RZ, R87 ;  /* 0x000000ffff467224 */ /* 0x000fe200078e0057 */
[----:B------:R-:W-:Y:S01]  /*4270*/  ISETP.GT.AND P4, PT, R14, 0x69, PT ;  /* 0x000000690e00780c */ /* 0x000fe20003f84270 */
[----:B------:R-:W-:Y:S02]  /*4280*/  WARPGROUP.DEPBAR.LE gsb0, 0x0 ;  /* 0x00008000000079c5 */ /* 0x000fe40000010000 */
[----:B------:R-:W-:Y:S01]  /*4290*/  WARPGROUP.ARRIVE ;  /* 0x00000000000079c5 */ /* 0x000fe20000000000 */
[----:B------:R-:W-:-:S02]  /*42a0*/  FSEL R165, R57, -INF , P6 ;  /* 0xff80000039a57808 */ /* 0x000fc40003000000 */
[----:B------:R-:W-:Y:S02]  /*42b0*/  FSEL R173, R56, -INF , P2 ;  /* 0xff80000038ad7808 */ /* 0x000fe40001000000 */
[----:B------:R-:W-:Y:S01]  /*42c0*/  FSEL R57, R58, -INF , P2 ;  /* 0xff8000003a397808 */ /* 0x000fe20001000000 */
[----:B------:R-:W-:Y:S01]  /*42d0*/  HGMMA.64x16x16.F32 R48, gdesc[UR20], R48, gsb0 ;  /* 0x00200000143079f0 */ /* 0x000fe20008000830 */
[----:B------:R-:W-:Y:S01]  /*42e0*/  UIADD3 UR22, UR24, 0x986, URZ ;  /* 0x0000098618167890 */ /* 0x000fe2000fffe03f */
[----:B------:R-:W-:Y:S01]  /*42f0*/  ISETP.GT.AND P2, PT, R14, 0x71, PT ;  /* 0x000000710e00780c */ /* 0x000fe20003f44270 */
[----:B------:R-:W-:Y:S01]  /*4300*/  UMOV UR23, 0x40000040 ;  /* 0x4000004000177882 */ /* 0x000fe20000000000 */
[----:B------:R-:W-:Y:S02]  /*4310*/  FSEL R159, R60, -INF , P5 ;  /* 0xff8000003c9f7808 */ /* 0x000fe40002800000 */
[----:B------:R-:W-:Y:S02]  /*4320*/  FSEL R59, R59, -INF , P6 ;  /* 0xff8000003b3b7808 */ /* 0x000fe40003000000 */
[----:B------:R-:W-:-:S02]  /*4330*/  ISETP.GT.AND P6, PT, R14, 0x78, PT ;  /* 0x000000780e00780c */ /* 0x000fc40003fc4270 */
[----:B------:R-:W-:Y:S02]  /*4340*/  FMNMX.FTZ R10, R173, R10, !PT ;  /* 0x0000000aad0a7209 */ /* 0x000fe40007810000 */
[----:B------:R-:W-:Y:S02]  /*4350*/  FSEL R153, R61, -INF , P4 ;  /* 0xff8000003d997808 */ /* 0x000fe40002000000 */
[----:B------:R-:W-:Y:S02]  /*4360*/  FMNMX.FTZ R10, R165, R10, !PT ;  /* 0x0000000aa50a7209 */ /* 0x000fe40007810000 */
[----:B------:R-:W-:Y:S02]  /*4370*/  FSEL R63, R63, -INF , P4 ;  /* 0xff8000003f3f7808 */ /* 0x000fe40002000000 */
[----:B------:R-:W-:Y:S02]  /*4380*/  FMNMX.FTZ R10, R159, R10, !PT ;  /* 0x0000000a9f0a7209 */ /* 0x000fe40007810000 */
[----:B------:R-:W-:-:S02]  /*4390*/  ISETP.GT.AND P4, PT, R14, 0x80, PT ;  /* 0x000000800e00780c */ /* 0x000fc40003f84270 */
[----:B------:R-:W-:Y:S01]  /*43a0*/  FMNMX.FTZ R10, R153, R10, !PT ;  /* 0x0000000a990a7209 */ /* 0x000fe20007810000 */
[----:B------:R-:W-:Y:S02]  /*43b0*/  WARPGROUP.DEPBAR.LE gsb0, 0x0 ;  /* 0x00008000000079c5 */ /* 0x000fe40000010000 */
[----:B------:R-:W-:Y:S01]  /*43c0*/  WARPGROUP.ARRIVE ;  /* 0x00000000000079c5 */ /* 0x000fe20000000000 */
[----:B------:R-:W-:Y:S02]  /*43d0*/  FSEL R89, R49, -INF , P2 ;  /* 0xff80000031597808 */ /* 0x000fe40001000000 */
[----:B------:R-:W-:Y:S02]  /*43e0*/  FSEL R49, R62, -INF , P5 ;  /* 0xff8000003e317808 */ /* 0x000fe40002800000 */
[----:B------:R-:W-:Y:S01]  /*43f0*/  ISETP.GT.AND P5, PT, R14, 0x79, PT ;  /* 0x000000790e00780c */ /* 0x000fe20003fa4270 */
[----:B------:R-:W-:Y:S01]  /*4400*/  HGMMA.64x16x16.F32 R40, gdesc[UR20], R40, gsb0 ;  /* 0x00200000142879f0 */ /* 0x000fe20008000828 */
[----:B------:R-:W-:Y:S01]  /*4410*/  UMOV UR22, UR6 ;  /* 0x0000000600167c82 */ /* 0x000fe20008000000 */
[----:B------:R-:W-:Y:S01]  /*4420*/  UMOV UR23, 0x40000040 ;  /* 0x4000004000177882 */ /* 0x000fe20000000000 */
[----:B------:R-:W-:Y:S01]  /*4430*/  FSEL R143, R53, -INF , P5 ;  /* 0xff800000358f7808 */ /* 0x000fe20002800000 */
[----:B------:R-:W-:Y:S01]  /*4440*/  ULDC UR6, c[0x0][0x988] ;  /* 0x0002620000067ab9 */ /* 0x000fe20000000800 */
[----:B------:R-:W-:-:S02]  /*4450*/  FSEL R135, R48, -INF , P3 ;  /* 0xff80000030877808 */ /* 0x000fc40001800000 */
[----:B------:R-:W-:Y:S02]  /*4460*/  FSEL R53, R50, -INF , P3 ;  /* 0xff80000032357808 */ /* 0x000fe40001800000 */
[----:B------:R-:W-:Y:S02]  /*4470*/  ISETP.GT.AND P3, PT, R14, 0x81, PT ;  /* 0x000000810e00780c */ /* 0x000fe40003f64270 */
[----:B------:R-:W-:Y:S02]  /*4480*/  FSEL R133, R52, -INF , P6 ;  /* 0xff80000034857808 */ /* 0x000fe40003000000 */
[----:B------:R-:W-:Y:S02]  /*4490*/  FMNMX.FTZ R10, R135, R10, !PT ;  /* 0x0000000a870a7209 */ /* 0x000fe40007810000 */
[----:B------:R-:W-:Y:S02]  /*44a0*/  FSEL R51, R51, -INF , P2 ;  /* 0xff80000033337808 */ /* 0x000fe40001000000 */
[----:B------:R-:W-:-:S02]  /*44b0*/  FMNMX.FTZ R10, R89, R10, !PT ;  /* 0x0000000a590a7209 */ /* 0x000fc40007810000 */
[C---:B------:R-:W-:Y:S02]  /*44c0*/  ISETP.GT.AND P2, PT, R14.reuse, 0x88, PT ;  /* 0x000000880e00780c */ /* 0x040fe40003f44270 */
[----:B------:R-:W-:Y:S02]  /*44d0*/  FMNMX.FTZ R10, R133, R10, !PT ;  /* 0x0000000a850a7209 */ /* 0x000fe40007810000 */
[----:B------:R-:W-:Y:S02]  /*44e0*/  FSEL R55, R55, -INF , P5 ;  /* 0xff80000037377808 */ /* 0x000fe40002800000 */
[----:B------:R-:W-:Y:S02]  /*44f0*/  FMNMX.FTZ R10, R143, R10, !PT ;  /* 0x0000000a8f0a7209 */ /* 0x000fe40007810000 */
        /* <DEDUP_REMOVED lines=10> */
[----:B------:R-:W-:Y:S02]  /*45a0*/  FSEL R163, R44, -INF , P2 ;  /* 0xff8000002ca37808 */ /* 0x000fe40001000000 */
[----:B------:R-:W-:Y:S02]  /*45b0*/  FMNMX.FTZ R10, R149, R10, !PT ;  /* 0x0000000a950a7209 */ /* 0x000fe40007810000 */
[----:B------:R-:W-:-:S02]  /*45c0*/  FSEL R179, R45, -INF , P1 ;  /* 0xff8000002db37808 */ /* 0x000fc40000800000 */
[----:B------:R-:W-:Y:S02]  /*45d0*/  FMNMX.FTZ R10, R157, R10, !PT ;  /* 0x0000000a9d0a7209 */ /* 0x000fe40007810000 */
[C---:B------:R-:W-:Y:S02]  /*45e0*/  ISETP.GT.AND P1, PT, R14.reuse, 0x91, PT ;  /* 0x000000910e00780c */ /* 0x040fe40003f24270 */
[----:B------:R-:W-:Y:S02]  /*45f0*/  FMNMX.FTZ R10, R163, R10, !PT ;  /* 0x0000000aa30a7209 */ /* 0x000fe40007810000 */
[----:B------:R-:W-:Y:S02]  /*4600*/  FSEL R43, R43, -INF , P3 ;  /* 0xff8000002b2b7808 */ /* 0x000fe40001800000 */
[----:B------:R-:W-:Y:S02]  /*4610*/  FMNMX.FTZ R10, R179, R10, !PT ;  /* 0x0000000ab30a7209 */ /* 0x000fe40007810000 */
[----:B------:R-:W-:-:S02]  /*4620*/  ISETP.GT.AND P3, PT, R14, 0xa0, PT ;  /* 0x000000a00e00780c */ /* 0x000fc40003f64270 */
[----:B------:R-:W-:Y:S02]  /*4630*/  FSEL R45, R42, -INF , P4 ;  /* 0xff8000002a2d7808 */ /* 0x000fe40002000000 */
[----:B------:R-:W-:Y:S02]  /*4640*/  ISETP.GT.AND P4, PT, R14, 0xa1, PT ;  /* 0x000000a10e00780c */ /* 0x000fe40003f84270 */
[----:B------:R-:W-:Y:S01]  /*4650*/  P2R R40, PR, RZ, 0x2 ;  /* 0x00000002ff287803 */ /* 0x000fe20000000000 */
[----:B------:R-:W-:Y:S02]  /*4660*/  WARPGROUP.DEPBAR.LE gsb0, 0x0 ;  /* 0x00008000000079c5 */ /* 0x000fe40000010000 */
[----:B------:R-:W-:Y:S01]  /*4670*/  WARPGROUP.ARRIVE ;  /* 0x00000000000079c5 */ /* 0x000fe20000000000 */
[----:B------:R-:W-:Y:S02]  /*4680*/  FSEL R183, R32, -INF , P0 ;  /* 0xff80000020b77808 */ /* 0x000fe40000000000 */
[----:B------:R-:W-:-:S02]  /*4690*/  ISETP.GT.AND P0, PT, R14, 0x98, PT ;  /* 0x000000980e00780c */ /* 0x000fc40003f04270 */
[----:B------:R-:W-:Y:S01]  /*46a0*/  FSEL R185, R33, -INF , P1 ;  /* 0xff80000021b97808 */ /* 0x000fe20000800000 */
[----:B------:R-:W-:Y:S01]  /*46b0*/  HGMMA.64x16x16.F32 R24, gdesc[UR20], R24, gsb0 ;  /* 0x00200000141879f0 */ /* 0x000fe20008000818 */
[----:B------:R-:W-:Y:S02]  /*46c0*/  FSEL R187, R36, -INF , P0 ;  /* 0xff80000024bb7808 */ /* 0x000fe40000000000 */
[----:B------:R-:W-:Y:S02]  /*46d0*/  P2R R36, PR, RZ, 0x1 ;  /* 0x00000001ff247803 */ /* 0x000fe40000000000 */
[----:B------:R-:W-:Y:S02]  /*46e0*/  ISETP.GT.AND P0, PT, R14, 0x89, PT ;  /* 0x000000890e00780c */ /* 0x000fe40003f04270 */
[----:B------:R-:W-:Y:S02]  /*46f0*/  FMNMX.FTZ R10, R183, R10, !PT ;  /* 0x0000000ab70a7209 */ /* 0x000fe40007810000 */
[----:B------:R-:W-:-:S02]  /*4700*/  FSEL R47, R47, -INF , P0 ;  /* 0xff8000002f2f7808 */ /* 0x000fc40000000000 */
[----:B------:R-:W-:Y:S02]  /*4710*/  ISETP.NE.AND P0, PT, R36, RZ, PT ;  /* 0x000000ff2400720c */ /* 0x000fe40003f05270 */
[----:B------:R-:W-:Y:S02]  /*4720*/  FSEL R33, R46, -INF , P2 ;  /* 0xff8000002e217808 */ /* 0x000fe40001000000 */
[----:B------:R-:W-:Y:S02]  /*4730*/  ISETP.GT.AND P2, PT, R14, 0x99, PT ;  /* 0x000000990e00780c */ /* 0x000fe40003f44270 */
[----:B------:R-:W-:Y:S02]  /*4740*/  FMNMX.FTZ R10, R185, R10, !PT ;  /* 0x0000000ab90a7209 */ /* 0x000fe40007810000 */
[----:B------:R-:W-:Y:S02]  /*4750*/  FSEL R189, R37, -INF , P2 ;  /* 0xff80000025bd7808 */ /* 0x000fe40001000000 */
[----:B------:R-:W-:-:S02]  /*4760*/  FMNMX.FTZ R10, R187, R10, !PT ;  /* 0x0000000abb0a7209 */ /* 0x000fc40007810000 */
[----:B------:R-:W-:Y:S02]  /*4770*/  P2R R32, PR, RZ, 0x4 ;  /* 0x00000004ff207803 */ /* 0x000fe40000000000 */
[----:B------:R-:W-:Y:S02]  /*4780*/  FMNMX.FTZ R10, R189, R10, !PT ;  /* 0x0000000abd0a7209 */ /* 0x000fe40007810000 */
[----:B------:R-:W-:Y:S01]  /*4790*/  ISETP.GT.AND P1, PT, R14, 0x90, PT ;  /* 0x000000900e00780c */ /* 0x000fe20003f24270 */
[----:B------:R-:W-:Y:S02]  /*47a0*/  WARPGROUP.DEPBAR.LE gsb0, 0x0 ;  /* 0x00008000000079c5 */ /* 0x000fe40000010000 */
[----:B------:R-:W-:Y:S02]  /*47b0*/  FSEL R197, R29, -INF , P6 ;  /* 0xff8000001dc57808 */ /* 0x000fe40003000000 */
[----:B------:R-:W-:Y:S02]  /*47c0*/  FSEL R29, R38, -INF , P0 ;  /* 0xff800000261d7808 */ /* 0x000fe40000000000 */
[----:B------:R-:W-:-:S02]  /*47d0*/  ISETP.NE.AND P0, PT, R20, RZ, PT ;  /* 0x000000ff1400720c */ /* 0x000fc40003f05270 */
[----:B------:R-:W-:Y:S02]  /*47e0*/  FMNMX.FTZ R20, R13, R115, !PT ;  /* 0x000000730d147209 */ /* 0x000fe40007810000 */
[----:B------:R-:W-:Y:S02]  /*47f0*/  FSEL R191, R24, -INF , P3 ;  /* 0xff80000018bf7808 */ /* 0x000fe40001800000 */
[----:B------:R-:W-:Y:S02]  /*4800*/  FMNMX.FTZ R20, R15, R20, !PT ;  /* 0x000000140f147209 */ /* 0x000fe40007810000 */
[----:B------:R-:W-:Y:S02]  /*4810*/  FSEL R195, R25, -INF , P4 ;  /* 0xff80000019c37808 */ /* 0x000fe40002000000 */
[----:B------:R-:W-:Y:S02]  /*4820*/  FMNMX.FTZ R20, R119, R20, !PT ;  /* 0x0000001477147209 */ /* 0x000fe40007810000 */
[----:B------:R-:W-:-:S02]  /*4830*/  FMNMX.FTZ R10, R191, R10, !PT ;  /* 0x0000000abf0a7209 */ /* 0x000fc40007810000 */
[----:B------:R-:W-:Y:S02]  /*4840*/  FMNMX.FTZ R20, R21, R20, !PT ;  /* 0x0000001415147209 */ /* 0x000fe40007810000 */
[----:B------:R-:W-:Y:S02]  /*4850*/  FSEL R193, R28, -INF , P5 ;  /* 0xff8000001cc17808 */ /* 0x000fe40002800000 */
[----:B------:R-:W-:Y:S02]  /*4860*/  FMNMX.FTZ R20, R107, R20, !PT ;  /* 0x000000146b147209 */ /* 0x000fe40007810000 */
[----:B------:R-:W-:Y:S02]  /*4870*/  FMNMX.FTZ R10, R195, R10, !PT ;  /* 0x0000000ac30a7209 */ /* 0x000fe40007810000 */
[----:B------:R-:W-:Y:S02]  /*4880*/  FMNMX.FTZ R20, R81, R20, !PT ;  /* 0x0000001451147209 */ /* 0x000fe40007810000 */
[----:B------:R-:W-:-:S02]  /*4890*/  FMNMX.FTZ R10, R193, R10, !PT ;  /* 0x0000000ac10a7209 */ /* 0x000fc40007810000 */
[----:B------:R-:W-:Y:S02]  /*48a0*/  FMNMX.FTZ R20, R111, R20, !PT ;  /* 0x000000146f147209 */ /* 0x000fe40007810000 */
[----:B------:R-:W-:Y:S01]  /*48b0*/  FMNMX.FTZ R24, R197, R10, !PT ;  /* 0x0000000ac5187209 */ /* 0x000fe20007810000 */
[----:B------:R-:W-:Y:S01]  /*48c0*/  IMAD.U32 R10, RZ, RZ, UR6 ;  /* 0x00000006ff0a7e24 */ /* 0x000fe2000f8e00ff */
[----:B------:R-:W-:-:S03]  /*48d0*/  FMNMX.FTZ R20, R83, R20, !PT ;  /* 0x0000001453147209 */ /* 0x000fc60007810000 */
[----:B------:R-:W0:Y:S01]  /*48e0*/  SHFL.BFLY PT, R11, R24, 0x2, 0x1f ;  /* 0x0c401f00180b7f89 */ /* 0x000e2200000e0000 */
[----:B------:R-:W-:-:S04]  /*48f0*/  FMNMX.FTZ R20, R99, R20, !PT ;  /* 0x0000001463147209 */ /* 0x000fc80007810000 */
[----:B------:R-:W-:-:S04]  /*4900*/  FMNMX.FTZ R20, R85, R20, !PT ;  /* 0x0000001455147209 */ /* 0x000fc80007810000 */
[----:B------:R-:W-:-:S04]  /*4910*/  FMNMX.FTZ R20, R103, R20, !PT ;  /* 0x0000001467147209 */ /* 0x000fc80007810000 */
[----:B------:R-:W-:-:S04]  /*4920*/  FMNMX.FTZ R20, R97, R20, !PT ;  /* 0x0000001461147209 */ /* 0x000fc80007810000 */
[----:B------:R-:W-:-:S04]  /*4930*/  FMNMX.FTZ R20, R91, R20, !PT ;  /* 0x000000145b147209 */ /* 0x000fc80007810000 */
[----:B------:R-:W-:Y:S02]  /*4940*/  FMNMX.FTZ R20, R101, R20, !PT ;  /* 0x0000001465147209 */ /* 0x000fe40007810000 */
[----:B0-----:R-:W-:Y:S02]  /*4950*/  FMNMX.FTZ R28, R24, R11, !PT ;  /* 0x0000000b181c7209 */ /* 0x001fe40007810000 */
        /* <DEDUP_REMOVED lines=9> */
[----:B------:R-:W-:Y:S02]  /*49f0*/  FMNMX.FTZ R20, R65, R20, !PT ;  /* 0x0000001441147209 */ /* 0x000fe40007810000 */
[C---:B------:R-:W-:Y:S01]  /*4a00*/  FSETP.NEU.FTZ.AND P2, PT, R11.reuse, -INF , PT ;  /* 0xff8000000b00780b */ /* 0x040fe20003f5d000 */
[----:B------:R-:W-:Y:S01]  /*4a10*/  FMUL.FTZ R25, R11, R10 ;  /* 0x0000000a0b197220 */ /* 0x000fe20000410000 */
[----:B------:R-:W-:-:S04]  /*4a20*/  FMNMX.FTZ R20, R71, R20, !PT ;  /* 0x0000001447147209 */ /* 0x000fc80007810000 */
[----:B------:R-:W-:Y:S02]  /*4a30*/  FMNMX.FTZ R20, R57, R20, !PT ;  /* 0x0000001439147209 */ /* 0x000fe40007810000 */
[----:B------:R-:W-:Y:S02]  /*4a40*/  FSEL R14, R25, RZ, P2 ;  /* 0x000000ff190e7208 */ /* 0x000fe40001000000 */
[----:B------:R-:W-:Y:S02]  /*4a50*/  FMNMX.FTZ R20, R59, R20, !PT ;  /* 0x000000143b147209 */ /* 0x000fe40007810000 */
        /* <DEDUP_REMOVED lines=19> */
[--C-:B------:R-:W-:Y:S01]  /*4b90*/  FFMA.FTZ R178, R123, R10, -R14.reuse ;  /* 0x0000000a7bb27223 */ /* 0x100fe2000001080e */
[----:B------:R-:W-:Y:S01]  /*4ba0*/  FSEL R139, R26, -INF , P3 ;  /* 0xff8000001a8b7808 */ /* 0x000fe20001800000 */
[----:B------:R-:W-:Y:S01]  /*4bb0*/  MUFU.EX2 R176, R176 ;  /* 0x000000b000b07308 */ /* 0x000fe20000000800 */
[----:B------:R-:W-:Y:S01]  /*4bc0*/  FMNMX.FTZ R20, R55, R20, !PT ;  /* 0x0000001437147209 */ /* 0x000fe20007810000 */
[-CC-:B------:R-:W-:Y:S01]  /*4bd0*/  FFMA.FTZ R61, R117, R10.reuse, -R14.reuse ;  /* 0x0000000a753d7223 */ /* 0x180fe2000001080e */
[----:B------:R-:W-:Y:S01]  /*4be0*/  FSEL R135, R27, -INF , P4 ;  /* 0xff8000001b877808 */ /* 0x000fe20002000000 */
[--C-:B------:R-:W-:Y:S01]  /*4bf0*/  FFMA.FTZ R27, R89, R10, -R14.reuse ;  /* 0x0000000a591b7223 */ /* 0x100fe2000001080e */
[----:B------:R-:W-:Y:S01]  /*4c00*/  FMNMX.FTZ R20, R45, R20, !PT ;  /* 0x000000142d147209 */ /* 0x000fe20007810000 */
[--C-:B------:R-:W-:Y:S01]  /*4c10*/  FFMA.FTZ R180, R125, R10, -R14.reuse ;  /* 0x0000000a7db47223 */ /* 0x100fe2000001080e */
[----:B------:R-:W-:Y:S01]  /*4c20*/  FSEL R145, R30, -INF , P5 ;  /* 0xff8000001e917808 */ /* 0x000fe20002800000 */
[----:B------:R-:W0:Y:S01]  /*4c30*/  MUFU.EX2 R37, R37 ;  /* 0x0000002500257308 */ /* 0x000e220000000800 */
[----:B------:R-:W-:Y:S01]  /*4c40*/  FMNMX.FTZ R20, R43, R20, !PT ;  /* 0x000000142b147209 */ /* 0x000fe20007810000 */
[-CC-:B------:R-:W-:Y:S01]  /*4c50*/  FFMA.FTZ R182, R127, R10.reuse, -R14.reuse ;  /* 0x0000000a7fb67223 */ /* 0x180fe2000001080e */
[----:B------:R-:W-:Y:S01]  /*4c60*/  FSEL R151, R31, -INF , P6 ;  /* 0xff8000001f977808 */ /* 0x000fe20003000000 */
[--C-:B------:R-:W-:Y:S01]  /*4c70*/  FFMA.FTZ R127, R177, R10, -R14.reuse ;  /* 0x0000000ab17f7223 */ /* 0x100fe2000001080e */
[----:B------:R-:W-:Y:S01]  /*4c80*/  FMNMX.FTZ R20, R33, R20, !PT ;  /* 0x0000001421147209 */ /* 0x000fe20007810000 */
[-CC-:B------:R-:W-:Y:S01]  /*4c90*/  FFMA.FTZ R153, R153, R10.reuse, -R14.reuse ;  /* 0x0000000a99997223 */ /* 0x180fe2000001080e */
[--C-:B------:R-:W-:Y:S01]  /*4ca0*/  FFMA.FTZ R184, R131, R10, -R14.reuse ;  /* 0x0000000a83b87223 */ /* 0x100fe2000001080e */
[----:B------:R-:W1:Y:S01]  /*4cb0*/  MUFU.EX2 R178, R178 ;  /* 0x000000b200b27308 */ /* 0x000e620000000800 */
        /* <DEDUP_REMOVED lines=15> */
[----:B------:R-:W3:Y:S01]  /*4db0*/  MUFU.EX2 R180, R180 ;  /* 0x000000b400b47308 */ /* 0x000ee20000000800 */
[----:B------:R-:W-:Y:S01]  /*4dc0*/  FMNMX.FTZ R20, R137, R20, !PT ;  /* 0x0000001489147209 */ /* 0x000fe20007810000 */
[-CC-:B------:R-:W-:Y:S01]  /*4dd0*/  FFMA.FTZ R196, R181, R10.reuse, -R14.reuse ;  /* 0x0000000ab5c47223 */ /* 0x180fe2000001080e */
[-CC-:B------:R-:W-:Y:S01]  /*4de0*/  FFMA.FTZ R198, R175, R10.reuse, -R14.reuse ;  /* 0x0000000aafc67223 */ /* 0x180fe2000001080e */
[--C-:B------:R-:W-:Y:S01]  /*4df0*/  FFMA.FTZ R129, R171, R10, -R14.reuse ;  /* 0x0000000aab817223 */ /* 0x100fe2000001080e */
[----:B------:R-:W-:Y:S01]  /*4e00*/  FMNMX.FTZ R20, R139, R20, !PT ;  /* 0x000000148b147209 */ /* 0x000fe20007810000 */
[-CC-:B------:R-:W-:Y:S01]  /*4e10*/  FFMA.FTZ R200, R173, R10.reuse, -R14.reuse ;  /* 0x0000000aadc87223 */ /* 0x180fe2000001080e */
[--C-:B------:R-:W-:Y:S01]  /*4e20*/  FFMA.FTZ R131, R165, R10, -R14.reuse ;  /* 0x0000000aa5837223 */ /* 0x100fe2000001080e */
[----:B------:R-:W4:Y:S01]  /*4e30*/  MUFU.EX2 R69, R69 ;  /* 0x0000004500457308 */ /* 0x000f220000000800 */
[----:B------:R-:W-:Y:S01]  /*4e40*/  FMNMX.FTZ R20, R135, R20, !PT ;  /* 0x0000001487147209 */ /* 0x000fe20007810000 */
[-CC-:B------:R-:W-:Y:S01]  /*4e50*/  FFMA.FTZ R202, R159, R10.reuse, -R14.reuse ;  /* 0x0000000a9fca7223 */ /* 0x180fe2000001080e */
[-CC-:B------:R-:W-:Y:S01]  /*4e60*/  FFMA.FTZ R133, R157, R10.reuse, -R14.reuse ;  /* 0x0000000a9d857223 */ /* 0x180fe2000001080e */
[--C-:B------:R-:W-:Y:S01]  /*4e70*/  FFMA.FTZ R210, R163, R10, -R14.reuse ;  /* 0x0000000aa3d27223 */ /* 0x100fe2000001080e */
[----:B------:R-:W-:Y:S01]  /*4e80*/  FMNMX.FTZ R20, R145, R20, !PT ;  /* 0x0000001491147209 */ /* 0x000fe20007810000 */
[-CC-:B------:R-:W-:Y:S01]  /*4e90*/  FFMA.FTZ R141, R179, R10.reuse, -R14.reuse ;  /* 0x0000000ab38d7223 */ /* 0x180fe2000001080e */
[--C-:B------:R-:W-:Y:S01]  /*4ea0*/  FFMA.FTZ R212, R183, R10, -R14.reuse ;  /* 0x0000000ab7d47223 */ /* 0x100fe2000001080e */
[----:B------:R-:W5:Y:S01]  /*4eb0*/  MUFU.EX2 R182, R182 ;  /* 0x000000b600b67308 */ /* 0x000f620000000800 */
[----:B------:R-:W-:Y:S01]  /*4ec0*/  FMNMX.FTZ R20, R151, R20, !PT ;  /* 0x0000001497147209 */ /* 0x000fe20007810000 */
[-CC-:B------:R-:W-:Y:S01]  /*4ed0*/  FFMA.FTZ R143, R185, R10.reuse, -R14.reuse ;  /* 0x0000000ab98f7223 */ /* 0x180fe2000001080e */
[-CC-:B------:R-:W-:Y:S01]  /*4ee0*/  FFMA.FTZ R214, R187, R10.reuse, -R14.reuse ;  /* 0x0000000abbd67223 */ /* 0x180fe2000001080e */
[-CC-:B------:R-:W-:Y:S01]  /*4ef0*/  FFMA.FTZ R147, R189, R10.reuse, -R14.reuse ;  /* 0x0000000abd937223 */ /* 0x180fe2000001080e */
[-CC-:B------:R-:W-:Y:S01]  /*4f00*/  FFMA.FTZ R216, R191, R10.reuse, -R14.reuse ;  /* 0x0000000abfd87223 */ /* 0x180fe2000001080e */
[----:B------:R-:W0:Y:S01]  /*4f10*/  SHFL.BFLY PT, R89, R20, 0x2, 0x1f ;  /* 0x0c401f0014597f89 */ /* 0x000e2200000e0000 */
[-CC-:B------:R-:W-:Y:S01]  /*4f20*/  FFMA.FTZ R149, R195, R10.reuse, -R14.reuse ;  /* 0x0000000ac3957223 */ /* 0x180fe2000001080e */
[----:B------:R1:W-:Y:S01]  /*4f30*/  MUFU.EX2 R39, R153 ;  /* 0x0000009900277308 */ /* 0x0003e20000000800 */
[----:B------:R-:W-:Y:S01]  /*4f40*/  FFMA.FTZ R218, R193, R10, -R14 ;  /* 0x0000000ac1da7223 */ /* 0x000fe2000001080e */
[----:B------:R-:W-:Y:S01]  /*4f50*/  ISETP.NE.AND P1, PT, R82, RZ, PT ;  /* 0x000000ff5200720c */ /* 0x000fe20003f25270 */
[----:B------:R-:W-:-:S05]  /*4f60*/  IMAD.MOV.U32 R82, RZ, RZ, R87 ;  /* 0x000000ffff527224 */ /* 0x000fca00078e0057 */
[----:B------:R-:W5:Y:S01]  /*4f70*/  MUFU.EX2 R105, R105 ;  /* 0x0000006900697308 */ /* 0x000f620000000800 */
[----:B-1----:R-:W-:-:S06]  /*4f80*/  FFMA.FTZ R153, R197, R10, -R14 ;  /* 0x0000000ac5997223 */ /* 0x002fcc000001080e */
[----:B------:R-:W-:Y:S01]  /*4f90*/  @!P1 VIADD R12, R12, 0x34840 ;  /* 0x000348400c0c9836 */ /* 0x000fe20000000000 */
[----:B------:R-:W1:Y:S01]  /*4fa0*/  MUFU.EX2 R184, R184 ;  /* 0x000000b800b87308 */ /* 0x000e620000000800 */
[----:B0-----:R-:W-:-:S07]  /*4fb0*/  FMNMX.FTZ R24, R20, R89, !PT ;  /* 0x0000005914187209 */ /* 0x001fce0007810000 */
[----:B------:R-:W-:Y:S01]  /*4fc0*/  MUFU.EX2 R109, R109 ;  /* 0x0000006d006d7308 */ /* 0x000fe20000000800 */
[----:B------:R-:W0:Y:S07]  /*4fd0*/  SHFL.BFLY PT, R89, R24, 0x1, 0x1f ;  /* 0x0c201f0018597f89 */ /* 0x000e2e00000e0000 */
[----:B------:R-:W-:Y:S08]  /*4fe0*/  MUFU.EX2 R186, R186 ;  /* 0x000000ba00ba7308 */ /* 0x000ff00000000800 */
[----:B------:R-:W-:Y:S08]  /*4ff0*/  MUFU.EX2 R113, R113 ;  /* 0x0000007100717308 */ /* 0x000ff00000000800 */
[----:B------:R-:W-:Y:S01]  /*5000*/  MUFU.EX2 R188, R188 ;  /* 0x000000bc00bc7308 */ /* 0x000fe20000000800 */
[----:B0-----:R-:W-:-:S04]  /*5010*/  FMNMX.FTZ R89, R24, R89, !PT ;  /* 0x0000005918597209 */ /* 0x001fc80007810000 */
[C---:B------:R-:W-:Y:S01]  /*5020*/  FSETP.NEU.FTZ.AND P2, PT, R89.reuse, -INF , PT ;  /* 0xff8000005900780b */ /* 0x040fe20003f5d000 */
[-C--:B------:R-:W-:Y:S02]  /*5030*/  FMUL.FTZ R40, R89, R10.reuse ;  /* 0x0000000a59287220 */ /* 0x080fe40000410000 */
[----:B------:R-:W-:Y:S03]  /*5040*/  MUFU.EX2 R117, R117 ;  /* 0x0000007500757308 */ /* 0x000fe60000000800 */
[----:B------:R-:W-:Y:S02]  /*5050*/  FSEL R40, R40, RZ, P2 ;  /* 0x000000ff28287208 */ /* 0x000fe40001000000 */
[----:B------:R-:W-:Y:S01]  /*5060*/  ISETP.GE.AND P2, PT, R80, 0xb1, PT ;  /* 0x000000b15000780c */ /* 0x000fe20003f46270 */
[----:B------:R-:W-:Y:S02]  /*5070*/  IMAD.MOV.U32 R80, RZ, RZ, R87 ;  /* 0x000000ffff507224 */ /* 0x000fe400078e0057 */
[----:B------:R-:W-:Y:S01]  /*5080*/  MUFU.EX2 R190, R190 ;  /* 0x000000be00be7308 */ /* 0x000fe20000000800 */
[-CC-:B------:R-:W-:Y:S01]  /*5090*/  FFMA.FTZ R177, R13, R10.reuse, -R40.reuse ;  /* 0x0000000a0db17223 */ /* 0x180fe20000010828 */
[----:B------:R-:W-:Y:S01]  /*50a0*/  FADD.FTZ R13, R176, R37 ;  /* 0x00000025b00d7221 */ /* 0x000fe20000010000 */
[-CC-:B------:R-:W-:Y:S01]  /*50b0*/  FFMA.FTZ R14, R115, R10.reuse, -R40.reuse ;  /* 0x0000000a730e7223 */ /* 0x180fe20000010828 */
[-CC-:B------:R-:W-:Y:S01]  /*50c0*/  FFMA.FTZ R179, R15, R10.reuse, -R40.reuse ;  /* 0x0000000a0fb37223 */ /* 0x180fe20000010828 */
[-CC-:B------:R-:W-:Y:S01]  /*50d0*/  FFMA.FTZ R20, R119, R10.reuse, -R40.reuse ;  /* 0x0000000a77147223 */ /* 0x180fe20000010828 */
[----:B------:R-:W-:Y:S01]  /*50e0*/  FADD.FTZ R44, R178, R13 ;  /* 0x0000000db22c7221 */ /* 0x000fe20000010000 */
[-CC-:B------:R-:W-:Y:S01]  /*50f0*/  FFMA.FTZ R181, R21, R10.reuse, -R40.reuse ;  /* 0x0000000a15b57223 */ /* 0x180fe20000010828 */
[----:B------:R-:W-:Y:S01]  /*5100*/  MUFU.EX2 R177, R177 ;  /* 0x000000b100b17308 */ /* 0x000fe20000000800 */
[-C--:B------:R-:W-:Y:S01]  /*5110*/  FFMA.FTZ R24, R107, R10.reuse, -R40 ;  /* 0x0000000a6b187223 */ /* 0x080fe20000010828 */
[----:B--2---:R-:W-:Y:S01]  /*5120*/  FADD.FTZ R13, R61, R44 ;  /* 0x0000002c3d0d7221 */ /* 0x004fe20000010000 */
[-CC-:B------:R-:W-:Y:S01]  /*5130*/  FFMA.FTZ R183, R81, R10.reuse, -R40.reuse ;  /* 0x0000000a51b77223 */ /* 0x180fe20000010828 */
[-CC-:B------:R-:W-:Y:S01]  /*5140*/  FFMA.FTZ R26, R111, R10.reuse, -R40.reuse ;  /* 0x0000000a6f1a7223 */ /* 0x180fe20000010828 */
[-CC-:B------:R-:W-:Y:S01]  /*5150*/  FFMA.FTZ R185, R83, R10.reuse, -R40.reuse ;  /* 0x0000000a53b97223 */ /* 0x180fe20000010828 */
[----:B---3--:R-:W-:Y:S01]  /*5160*/  FADD.FTZ R44, R180, R13 ;  /* 0x0000000db42c7221 */ /* 0x008fe20000010000 */
[-CC-:B------:R-:W-:Y:S01]  /*5170*/  FFMA.FTZ R28, R99, R10.reuse, -R40.reuse ;  /* 0x0000000a631c7223 */ /* 0x180fe20000010828 */
[----:B------:R-:W0:Y:S01]  /*5180*/  MUFU.EX2 R14, R14 ;  /* 0x0000000e000e7308 */ /* 0x000e220000000800 */
[-C--:B------:R-:W-:Y:S01]  /*5190*/  FFMA.FTZ R187, R85, R10.reuse, -R40 ;  /* 0x0000000a55bb7223 */ /* 0x080fe20000010828 */
[----:B----4-:R-:W-:Y:S01]  /*51a0*/  FADD.FTZ R13, R69, R44 ;  /* 0x0000002c450d7221 */ /* 0x010fe20000010000 */
[-CC-:B------:R-:W-:Y:S01]  /*51b0*/  FFMA.FTZ R30, R103, R10.reuse, -R40.reuse ;  /* 0x0000000a671e7223 */ /* 0x180fe20000010828 */
[-CC-:B------:R-:W-:Y:S01]  /*51c0*/  FFMA.FTZ R189, R97, R10.reuse, -R40.reuse ;  /* 0x0000000a61bd7223 */ /* 0x180fe20000010828 */
[-CC-:B------:R-:W-:Y:S01]  /*51d0*/  FFMA.FTZ R32, R91, R10.reuse, -R40.reuse ;  /* 0x0000000a5b207223 */ /* 0x180fe20000010828 */
[----:B-----5:R-:W-:Y:S01]  /*51e0*/  FADD.FTZ R46, R182, R13 ;  /* 0x0000000db62e7221 */ /* 0x020fe20000010000 */
[-CC-:B------:R-:W-:Y:S01]  /*51f0*/  FFMA.FTZ R191, R101, R10.reuse, -R40.reuse ;  /* 0x0000000a65bf7223 */ /* 0x180fe20000010828 */
[----:B------:R-:W2:Y:S01]  /*5200*/  MUFU.EX2 R179, R179 ;  /* 0x000000b300b37308 */ /* 0x000ea20000000800 */
[-C--:B------:R-:W-:Y:S01]  /*5210*/  FFMA.FTZ R34, R95, R10.reuse, -R40 ;  /* 0x0000000a5f227223 */ /* 0x080fe20000010828 */
[----:B------:R-:W-:Y:S01]  /*5220*/  FADD.FTZ R13, R105, R46 ;  /* 0x0000002e690d7221 */ /* 0x000fe20000010000 */
[-CC-:B------:R-:W-:Y:S01]  /*5230*/  FFMA.FTZ R193, R93, R10.reuse, -R40.reuse ;  /* 0x0000000a5dc17223 */ /* 0x180fe20000010828 */
[-CC-:B------:R-:W-:Y:S01]  /*5240*/  FFMA.FTZ R36, R75, R10.reuse, -R40.reuse ;  /* 0x0000000a4b247223 */ /* 0x180fe20000010828 */
[-CC-:B------:R-:W-:Y:S01]  /*5250*/  FFMA.FTZ R195, R73, R10.reuse, -R40.reuse ;  /* 0x0000000a49c37223 */ /* 0x180fe20000010828 */
[----:B-1----:R-:W-:Y:S01]  /*5260*/  FADD.FTZ R46, R184, R13 ;  /* 0x0000000db82e7221 */ /* 0x002fe20000010000 */
[-C--:B------:R-:W-:Y:S01]  /*5270*/  FFMA.FTZ R38, R79, R10.reuse, -R40 ;  /* 0x0000000a4f267223 */ /* 0x080fe20000010828 */
[----:B------:R-:W1:Y:S01]  /*5280*/  MUFU.EX2 R20, R20 ;  /* 0x0000001400147308 */ /* 0x000e620000000800 */
[----:B0-----:R-:W-:Y:S01]  /*5290*/  FADD.FTZ R48, R177, R14 ;  /* 0x0000000eb1307221 */ /* 0x001fe20000010000 */
[----:B------:R-:W-:Y:S01]  /*52a0*/  FADD.FTZ R15, R109, R46 ;  /* 0x0000002e6d0f7221 */ /* 0x000fe20000010000 */
[-CC-:B------:R-:W-:Y:S01]  /*52b0*/  FFMA.FTZ R197, R77, R10.reuse, -R40.reuse ;  /* 0x0000000a4dc57223 */ /* 0x180fe20000010828 */
[-CC-:B------:R-:W-:Y:S01]  /*52c0*/  FFMA.FTZ R42, R67, R10.reuse, -R40.reuse ;  /* 0x0000000a432a7223 */ /* 0x180fe20000010828 */
[-CC-:B------:R-:W-:Y:S01]  /*52d0*/  FFMA.FTZ R199, R65, R10.reuse, -R40.reuse ;  /* 0x0000000a41c77223 */ /* 0x180fe20000010828 */
[----:B------:R-:W-:Y:S01]  /*52e0*/  FADD.FTZ R50, R186, R15 ;  /* 0x0000000fba327221 */ /* 0x000fe20000010000 */
[-C--:B------:R-:W-:Y:S01]  /*52f0*/  FFMA.FTZ R44, R71, R10.reuse, -R40 ;  /* 0x0000000a472c7223 */ /* 0x080fe20000010828 */
[----:B------:R-:W0:Y:S01]  /*5300*/  MUFU.EX2 R181, R181 ;  /* 0x000000b500b57308 */ /* 0x000e220000000800 */
        /* <DEDUP_REMOVED lines=16> */
[----:B0-----:R-:W-:Y:S01]  /*5410*/  FADD.FTZ R13, R181, R48 ;  /* 0x00000030b50d7221 */ /* 0x001fe20000010000 */
[----:B------:R-:W-:Y:S01]  /*5420*/  FADD.FTZ R48, R188, R15 ;  /* 0x0000000fbc307221 */ /* 0x000fe20000010000 */
[-CC-:B------:R-:W-:Y:S01]  /*5430*/  FFMA.FTZ R25, R25, R10.reuse, -R40.reuse ;  /* 0x0000000a19197223 */ /* 0x180fe20000010828 */
[-CC-:B------:R-:W-:Y:S01]  /*5440*/  FFMA.FTZ R35, R35, R10.reuse, -R40.reuse ;  /* 0x0000000a23237223 */ /* 0x180fe20000010828 */
[-C--:B------:R-:W-:Y:S01]  /*5450*/  FFMA.FTZ R29, R29, R10.reuse, -R40 ;  /* 0x0000000a1d1d7223 */ /* 0x080fe20000010828 */
[----:B------:R-:W-:Y:S01]  /*5460*/  FADD.FTZ R15, R117, R48 ;  /* 0x00000030750f7221 */ /* 0x000fe20000010000 */
[-CC-:B------:R-:W-:Y:S01]  /*5470*/  FFMA.FTZ R48, R63, R10.reuse, -R40.reuse ;  /* 0x0000000a3f307223 */ /* 0x180fe20000010828 */
[----:B------:R-:W0:Y:S01]  /*5480*/  MUFU.EX2 R26, R26 ;  /* 0x0000001a001a7308 */ /* 0x000e220000000800 */
[----:B--2---:R-:W-:Y:S01]  /*5490*/  FADD.FTZ R50, R24, R13 ;  /* 0x0000000d18327221 */ /* 0x004fe20000010000 */
[----:B------:R-:W-:Y:S01]  /*54a0*/  FADD.FTZ R52, R190, R15 ;  /* 0x0000000fbe347221 */ /* 0x000fe20000010000 */
[-CC-:B------:R-:W-:Y:S01]  /*54b0*/  FFMA.FTZ R137, R137, R10.reuse, -R40.reuse ;  /* 0x0000000a89897223 */ /* 0x180fe20000010828 */
[-CC-:B------:R-:W-:Y:S01]  /*54c0*/  FFMA.FTZ R139, R139, R10.reuse, -R40.reuse ;  /* 0x0000000a8b8b7223 */ /* 0x180fe20000010828 */
[-CC-:B------:R-:W-:Y:S01]  /*54d0*/  FFMA.FTZ R135, R135, R10.reuse, -R40.reuse ;  /* 0x0000000a87877223 */ /* 0x180fe20000010828 */
[-CC-:B------:R-:W-:Y:S01]  /*54e0*/  FFMA.FTZ R145, R145, R10.reuse, -R40.reuse ;  /* 0x0000000a91917223 */ /* 0x180fe20000010828 */
[----:B------:R-:W-:Y:S01]  /*54f0*/  FFMA.FTZ R151, R151, R10, -R40 ;  /* 0x0000000a97977223 */ /* 0x000fe20000010828 */
[----:B------:R-:W2:Y:S01]  /*5500*/  MUFU.EX2 R121, R121 ;  /* 0x0000007900797308 */ /* 0x000ea20000000800 */
[----:B-1----:R-:W-:Y:S01]  /*5510*/  FADD.FTZ R13, R183, R50 ;  /* 0x00000032b70d7221 */ /* 0x002fe20000010000 */
[----:B------:R-:W-:Y:S01]  /*5520*/  F2FP.F16.F32.PACK_AB R177, R14, R177 ;  /* 0x000000b10eb1723e */ /* 0x000fe200000000ff */
[--C-:B------:R-:W-:Y:S01]  /*5530*/  IMAD.MOV.U32 R85, RZ, RZ, R87.reuse ;  /* 0x000000ffff557224 */ /* 0x100fe200078e0057 */
[----:B------:R-:W-:Y:S01]  /*5540*/  F2FP.F16.F32.PACK_AB R179, R20, R179 ;  /* 0x000000b314b3723e */ /* 0x000fe200000000ff */
[--C-:B------:R-:W-:Y:S01]  /*5550*/  IMAD.MOV.U32 R83, RZ, RZ, R87.reuse ;  /* 0x000000ffff537224 */ /* 0x100fe200078e0057 */
[----:B------:R-:W-:Y:S01]  /*5560*/  F2FP.F16.F32.PACK_AB R176, R37, R176 ;  /* 0x000000b025b0723e */ /* 0x000fe200000000ff */
[----:B------:R-:W-:Y:S01]  /*5570*/  IMAD.MOV.U32 R81, RZ, RZ, R87 ;  /* 0x000000ffff517224 */ /* 0x000fe200078e0057 */
[----:B------:R-:W1:Y:S01]  /*5580*/  MUFU.EX2 R185, R185 ;  /* 0x000000b900b97308 */ /* 0x000e620000000800 */
[----:B0-----:R-:W-:Y:S01]  /*5590*/  FADD.FTZ R50, R26, R13 ;  /* 0x0000000d1a327221 */ /* 0x001fe20000010000 */
[----:B------:R-:W-:Y:S01]  /*55a0*/  F2FP.F16.F32.PACK_AB R178, R61, R178 ;  /* 0x000000b23db2723e */ /* 0x000fe200000000ff */
[--C-:B------:R-:W-:Y:S01]  /*55b0*/  IMAD.MOV.U32 R79, RZ, RZ, R87.reuse ;  /* 0x000000ffff4f7224 */ /* 0x100fe200078e0057 */
[----:B------:R-:W-:Y:S01]  /*55c0*/  F2FP.F16.F32.PACK_AB R180, R69, R180 ;  /* 0x000000b445b4723e */ /* 0x000fe200000000ff */
[--C-:B------:R-:W-:Y:S01]  /*55d0*/  IMAD.MOV.U32 R77, RZ, RZ, R87.reuse ;  /* 0x000000ffff4d7224 */ /* 0x100fe200078e0057 */
[----:B------:R-:W-:Y:S01]  /*55e0*/  F2FP.F16.F32.PACK_AB R181, R24, R181 ;  /* 0x000000b518b5723e */ /* 0x000fe200000000ff */
[--C-:B------:R-:W-:Y:S01]  /*55f0*/  IMAD.MOV.U32 R75, RZ, RZ, R87.reuse ;  /* 0x000000ffff4b7224 */ /* 0x100fe200078e0057 */
[----:B------:R-:W0:Y:S01]  /*5600*/  MUFU.EX2 R192, R192 ;  /* 0x000000c000c07308 */ /* 0x000e220000000800 */
[----:B--2---:R-:W-:Y:S01]  /*5610*/  FADD.FTZ R15, R121, R52 ;  /* 0x00000034790f7221 */ /* 0x004fe20000010000 */
[----:B------:R-:W-:Y:S01]  /*5620*/  F2FP.F16.F32.PACK_AB R183, R26, R183 ;  /* 0x000000b71ab7723e */ /* 0x000fe200000000ff */
[--C-:B------:R-:W-:Y:S01]  /*5630*/  IMAD.MOV.U32 R73, RZ, RZ, R87.reuse ;  /* 0x000000ffff497224 */ /* 0x100fe200078e0057 */
[----:B------:R-:W-:Y:S01]  /*5640*/  F2FP.F16.F32.PACK_AB R182, R105, R182 ;  /* 0x000000b669b6723e */ /* 0x000fe200000000ff */
[--C-:B------:R-:W-:Y:S01]  /*5650*/  IMAD.MOV.U32 R71, RZ, RZ, R87.reuse ;  /* 0x000000ffff477224 */ /* 0x100fe200078e0057 */
[----:B------:R-:W-:Y:S01]  /*5660*/  F2FP.F16.F32.PACK_AB R184, R109, R184 ;  /* 0x000000b86db8723e */ /* 0x000fe200000000ff */
[--C-:B------:R-:W-:Y:S01]  /*5670*/  IMAD.MOV.U32 R69, RZ, RZ, R87.reuse ;  /* 0x000000ffff457224 */ /* 0x100fe200078e0057 */
        /* <DEDUP_REMOVED lines=10> */
[----:B------:R-:W-:-:S02]  /*5720*/  IMAD.MOV.U32 R61, RZ, RZ, R87 ;  /* 0x000000ffff3d7224 */ /* 0x000fc400078e0057 */
[--C-:B------:R-:W-:Y:S02]  /*5730*/  IMAD.MOV.U32 R59, RZ, RZ, R87.reuse ;  /* 0x000000ffff3b7224 */ /* 0x100fe400078e0057 */
[----:B------:R-:W-:Y:S02]  /*5740*/  IMAD.MOV.U32 R57, RZ, RZ, R87 ;  /* 0x000000ffff397224 */ /* 0x000fe400078e0057 */
[----:B------:R-:W0:Y:S01]  /*5750*/  MUFU.EX2 R187, R187 ;  /* 0x000000bb00bb7308 */ /* 0x000e220000000800 */
[C---:B--2---:R-:W-:Y:S01]  /*5760*/  FADD.FTZ R50, R28.reuse, R13 ;  /* 0x0000000d1c327221 */ /* 0x044fe20000010000 */
[----:B------:R-:W-:Y:S01]  /*5770*/  F2FP.F16.F32.PACK_AB R185, R28, R185 ;  /* 0x000000b91cb9723e */ /* 0x000fe200000000ff */
[--C-:B------:R-:W-:Y:S02]  /*5780*/  IMAD.MOV.U32 R53, RZ, RZ, R87.reuse ;  /* 0x000000ffff357224 */ /* 0x100fe400078e0057 */
[--C-:B------:R-:W-:Y:S02]  /*5790*/  IMAD.MOV.U32 R49, RZ, RZ, R87.reuse ;  /* 0x000000ffff317224 */ /* 0x100fe400078e0057 */
[--C-:B------:R-:W-:Y:S01]  /*57a0*/  IMAD.MOV.U32 R41, RZ, RZ, R87.reuse ;  /* 0x000000ffff297224 */ /* 0x100fe200078e0057 */
[----:B------:R-:W2:Y:S01]  /*57b0*/  MUFU.EX2 R194, R194 ;  /* 0x000000c200c27308 */ /* 0x000ea20000000800 */
[C---:B-1----:R-:W-:Y:S01]  /*57c0*/  FADD.FTZ R13, R123.reuse, R52 ;  /* 0x000000347b0d7221 */ /* 0x042fe20000010000 */
[----:B------:R-:W-:Y:S01]  /*57d0*/  F2FP.F16.F32.PACK_AB R192, R123, R192 ;  /* 0x000000c07bc0723e */ /* 0x000fe200000000ff */
[----:B------:R-:W-:-:S02]  /*57e0*/  IMAD.MOV.U32 R37, RZ, RZ, R87 ;  /* 0x000000ffff257224 */ /* 0x000fc400078e0057 */
[--C-:B------:R-:W-:Y:S02]  /*57f0*/  IMAD.MOV.U32 R28, RZ, RZ, R87.reuse ;  /* 0x000000ffff1c7224 */ /* 0x100fe400078e0057 */
[--C-:B------:R-:W-:Y:S01]  /*5800*/  IMAD.MOV.U32 R26, RZ, RZ, R87.reuse ;  /* 0x000000ffff1a7224 */ /* 0x100fe200078e0057 */
[----:B------:R-:W1:Y:S01]  /*5810*/  MUFU.EX2 R30, R30 ;  /* 0x0000001e001e7308 */ /* 0x000e620000000800 */
[----:B0-----:R-:W-:Y:S01]  /*5820*/  FADD.FTZ R15, R187, R50 ;  /* 0x00000032bb0f7221 */ /* 0x001fe20000010000 */
[----:B------:R-:W-:-:S06]  /*5830*/  IMAD.MOV.U32 R24, RZ, RZ, R87 ;  /* 0x000000ffff187224 */ /* 0x000fcc00078e0057 */
[----:B------:R-:W0:Y:S01]  /*5840*/  MUFU.EX2 R189, R189 ;  /* 0x000000bd00bd7308 */ /* 0x000e220000000800 */
[----:B--2---:R-:W-:Y:S01]  /*5850*/  FADD.FTZ R52, R194, R13 ;  /* 0x0000000dc2347221 */ /* 0x004fe20000010000 */
[----:B------:R-:W-:-:S04]  /*5860*/  @!P1 PRMT R13, RZ, 0x654, R12 ;  /* 0x00000654ff0d9816 */ /* 0x000fc8000000000c */
[----:B------:R0:W-:Y:S02]  /*5870*/  @!P1 SYNCS.ARRIVE.TRANS64.RED.A1T0 RZ, [R13+URZ], RZ ;  /* 0x000000ff0dff99a7 */ /* 0x0001e4000810043f */
[----:B------:R-:W2:Y:S01]  /*5880*/  MUFU.EX2 R125, R125 ;  /* 0x0000007d007d7308 */ /* 0x000ea20000000800 */
[C---:B-1----:R-:W-:Y:S01]  /*5890*/  FADD.FTZ R50, R30.reuse, R15 ;  /* 0x0000000f1e327221 */ /* 0x042fe20000010000 */
[----:B------:R-:W-:Y:S01]  /*58a0*/  F2FP.F16.F32.PACK_AB R187, R30, R187 ;  /* 0x000000bb1ebb723e */ /* 0x000fe200000000ff */
[----:B------:R-:W-:-:S05]  /*58b0*/  IMAD.MOV.U32 R30, RZ, RZ, R87 ;  /* 0x000000ffff1e7224 */ /* 0x000fca00078e0057 */
[----:B------:R-:W1:Y:S01]  /*58c0*/  MUFU.EX2 R32, R32 ;  /* 0x0000002000207308 */ /* 0x000e620000000800 */
[----:B0-----:R-:W-:-:S07]  /*58d0*/  FADD.FTZ R13, R189, R50 ;  /* 0x00000032bd0d7221 */ /* 0x001fce0000010000 */
[----:B------:R-:W0:Y:S01]  /*58e0*/  MUFU.EX2 R196, R196 ;  /* 0x000000c400c47308 */ /* 0x000e220000000800 */
[C---:B--2---:R-:W-:Y:S01]  /*58f0*/  FADD.FTZ R15, R125.reuse, R52 ;  /* 0x000000347d0f7221 */ /* 0x044fe20000010000 */
[----:B------:R-:W-:-:S06]  /*5900*/  F2FP.F16.F32.PACK_AB R194, R125, R194 ;  /* 0x000000c27dc2723e */ /* 0x000fcc00000000ff */
[----:B------:R-:W2:Y:S01]  /*5910*/  MUFU.EX2 R191, R191 ;  /* 0x000000bf00bf7308 */ /* 0x000ea20000000800 */
[C---:B-1----:R-:W-:Y:S01]  /*5920*/  FADD.FTZ R50, R32.reuse, R13 ;  /* 0x0000000d20327221 */ /* 0x042fe20000010000 */
[----:B------:R-:W-:Y:S01]  /*5930*/  F2FP.F16.F32.PACK_AB R189, R32, R189 ;  /* 0x000000bd20bd723e */ /* 0x000fe200000000ff */
[----:B------:R-:W-:-:S05]  /*5940*/  IMAD.MOV.U32 R32, RZ, RZ, R87 ;  /* 0x000000ffff207224 */ /* 0x000fca00078e0057 */
[----:B------:R-:W1:Y:S01]  /*5950*/  MUFU.EX2 R127, R127 ;  /* 0x0000007f007f7308 */ /* 0x000e620000000800 */
[----:B0-----:R-:W-:-:S07]  /*5960*/  FADD.FTZ R52, R196, R15 ;  /* 0x0000000fc4347221 */ /* 0x001fce0000010000 */
[----:B------:R-:W0:Y:S01]  /*5970*/  MUFU.EX2 R34, R34 ;  /* 0x0000002200227308 */ /* 0x000e220000000800 */
[----:B--2---:R-:W-:-:S07]  /*5980*/  FADD.FTZ R13, R191, R50 ;  /* 0x00000032bf0d7221 */ /* 0x004fce0000010000 */
[----:B------:R-:W2:Y:S01]  /*5990*/  MUFU.EX2 R198, R198 ;  /* 0x000000c600c67308 */ /* 0x000ea20000000800 */
[C---:B-1----:R-:W-:Y:S01]  /*59a0*/  FADD.FTZ R15, R127.reuse, R52 ;  /* 0x000000347f0f7221 */ /* 0x042fe20000010000 */
[----:B------:R-:W-:-:S06]  /*59b0*/  F2FP.F16.F32.PACK_AB R196, R127, R196 ;  /* 0x000000c47fc4723e */ /* 0x000fcc00000000ff */
[----:B------:R-:W1:Y:S01]  /*59c0*/  MUFU.EX2 R193, R193 ;  /* 0x000000c100c17308 */ /* 0x000e620000000800 */
[C---:B0-----:R-:W-:Y:S01]  /*59d0*/  FADD.FTZ R52, R34.reuse, R13 ;  /* 0x0000000d22347221 */ /* 0x041fe20000010000 */
[----:B------:R-:W-:Y:S01]  /*59e0*/  F2FP.F16.F32.PACK_AB R191, R34, R191 ;  /* 0x000000bf22bf723e */ /* 0x000fe200000000ff */
[----:B------:R-:W-:-:S05]  /*59f0*/  IMAD.MOV.U32 R34, RZ, RZ, R87 ;  /* 0x000000ffff227224 */ /* 0x000fca00078e0057 */
[----:B------:R-:W0:Y:S01]  /*5a00*/  MUFU.EX2 R129, R129 ;  /* 0x0000008100817308 */ /* 0x000e220000000800 */
[----:B--2---:R-:W-:-:S07]  /*5a10*/  FADD.FTZ R54, R198, R15 ;  /* 0x0000000fc6367221 */ /* 0x004fce0000010000 */
[----:B------:R-:W2:Y:S01]  /*5a20*/  MUFU.EX2 R36, R36 ;  /* 0x0000002400247308 */ /* 0x000ea20000000800 */
[----:B-1----:R-:W-:-:S07]  /*5a30*/  FADD.FTZ R13, R193, R52 ;  /* 0x00000034c10d7221 */ /* 0x002fce0000010000 */
[----:B------:R-:W1:Y:S01]  /*5a40*/  MUFU.EX2 R200, R200 ;  /* 0x000000c800c87308 */ /* 0x000e620000000800 */
[C---:B0-----:R-:W-:Y:S01]  /*5a50*/  FADD.FTZ R15, R129.reuse, R54 ;  /* 0x00000036810f7221 */ /* 0x041fe20000010000 */
[----:B------:R-:W-:-:S06]  /*5a60*/  F2FP.F16.F32.PACK_AB R198, R129, R198 ;  /* 0x000000c681c6723e */ /* 0x000fcc00000000ff */
[----:B------:R-:W0:Y:S01]  /*5a70*/  MUFU.EX2 R195, R195 ;  /* 0x000000c300c37308 */ /* 0x000e220000000800 */
[C---:B--2---:R-:W-:Y:S01]  /*5a80*/  FADD.FTZ R52, R36.reuse, R13 ;  /* 0x0000000d24347221 */ /* 0x044fe20000010000 */
[----:B------:R-:W-:Y:S01]  /*5a90*/  F2FP.F16.F32.PACK_AB R193, R36, R193 ;  /* 0x000000c124c1723e */ /* 0x000fe200000000ff */
[----:B------:R-:W-:-:S05]  /*5aa0*/  IMAD.MOV.U32 R36, RZ, RZ, R87 ;  /* 0x000000ffff247224 */ /* 0x000fca00078e0057 */
[----:B------:R-:W2:Y:S01]  /*5ab0*/  MUFU.EX2 R131, R131 ;  /* 0x0000008300837308 */ /* 0x000ea20000000800 */
[----:B-1----:R-:W-:-:S07]  /*5ac0*/  FADD.FTZ R54, R200, R15 ;  /* 0x0000000fc8367221 */ /* 0x002fce0000010000 */
        /* <DEDUP_REMOVED lines=10> */
[----:B0-----:R-:W-:Y:S01]  /*5b70*/  FADD.FTZ R56, R202, R15 ;  /* 0x0000000fca387221 */ /* 0x001fe20000010000 */
[----:B------:R-:W-:-:S03]  /*5b80*/  F2FP.F16.F32.PACK_AB R202, R39, R202 ;  /* 0x000000ca27ca723e */ /* 0x000fc600000000ff */
[----:B------:R-:W-:Y:S01]  /*5b90*/  FADD.FTZ R15, R39, R56 ;  /* 0x00000038270f7221 */ /* 0x000fe20000010000 */
[----:B------:R-:W-:Y:S02]  /*5ba0*/  IMAD.MOV.U32 R39, RZ, RZ, R87 ;  /* 0x000000ffff277224 */ /* 0x000fe400078e0057 */
[----:B------:R-:W0:Y:S01]  /*5bb0*/  MUFU.EX2 R204, R204 ;  /* 0x000000cc00cc7308 */ /* 0x000e220000000800 */
[----:B--2---:R-:W-:-:S07]  /*5bc0*/  FADD.FTZ R13, R197, R54 ;  /* 0x00000036c50d7221 */ /* 0x004fce0000010000 */
        /* <DEDUP_REMOVED lines=10> */
[----:B------:R-:W-:Y:S01]  /*5c70*/  F2FP.F16.F32.PACK_AB R204, R27, R204 ;  /* 0x000000cc1bcc723e */ /* 0x000fe200000000ff */
[----:B------:R-:W-:-:S05]  /*5c80*/  IMAD.MOV.U32 R27, RZ, RZ, R87 ;  /* 0x000000ffff1b7224 */ /* 0x000fca00078e0057 */
        /* <DEDUP_REMOVED lines=10> */
[----:B------:R-:W-:Y:S01]  /*5d30*/  F2FP.F16.F32.PACK_AB R206, R31, R206 ;  /* 0x000000ce1fce723e */ /* 0x000fe200000000ff */
[----:B------:R-:W-:-:S05]  /*5d40*/  IMAD.MOV.U32 R31, RZ, RZ, R87 ;  /* 0x000000ffff1f7224 */ /* 0x000fca00078e0057 */
        /* <DEDUP_REMOVED lines=17> */
[----:B------:R0:W3:Y:S01]  /*5e60*/  MUFU.EX2 R12, R51 ;  /* 0x00000033000c7308 */ /* 0x0000e20000000800 */
[----:B--2---:R-:W-:-:S07]  /*5e70*/  FADD.FTZ R13, R205, R56 ;  /* 0x00000038cd0d7221 */ /* 0x004fce0000010000 */
[----:B------:R-:W2:Y:S01]  /*5e80*/  MUFU.EX2 R212, R212 ;  /* 0x000000d400d47308 */ /* 0x000ea20000000800 */
[C---:B-1----:R-:W-:Y:S01]  /*5e90*/  FADD.FTZ R15, R141.reuse, R58 ;  /* 0x0000003a8d0f7221 */ /* 0x042fe20000010000 */
[----:B------:R-:W-:Y:S01]  /*5ea0*/  F2FP.F16.F32.PACK_AB R210, R141, R210 ;  /* 0x000000d28dd2723e */ /* 0x000fe200000000ff */
[----:B0-----:R-:W-:-:S05]  /*5eb0*/  IMAD.MOV.U32 R51, RZ, RZ, R87 ;  /* 0x000000ffff337224 */ /* 0x001fca00078e0057 */
[----:B------:R-:W0:Y:S01]  /*5ec0*/  MUFU.EX2 R207, R207 ;  /* 0x000000cf00cf7308 */ /* 0x000e220000000800 */
[C---:B---3--:R-:W-:Y:S01]  /*5ed0*/  FADD.FTZ R56, R12.reuse, R13 ;  /* 0x0000000d0c387221 */ /* 0x048fe20000010000 */
[----:B------:R-:W-:-:S06]  /*5ee0*/  F2FP.F16.F32.PACK_AB R205, R12, R205 ;  /* 0x000000cd0ccd723e */ /* 0x000fcc00000000ff */
[----:B------:R-:W1:Y:S01]  /*5ef0*/  MUFU.EX2 R143, R143 ;  /* 0x0000008f008f7308 */ /* 0x000e620000000800 */
[----:B--2---:R-:W-:-:S07]  /*5f00*/  FADD.FTZ R58, R212, R15 ;  /* 0x0000000fd43a7221 */ /* 0x004fce0000010000 */
[----:B------:R2:W3:Y:S01]  /*5f10*/  MUFU.EX2 R50, R55 ;  /* 0x0000003700327308 */ /* 0x0004e20000000800 */
[----:B0-----:R-:W-:-:S07]  /*5f20*/  FADD.FTZ R13, R207, R56 ;  /* 0x00000038cf0d7221 */ /* 0x001fce0000010000 */
[----:B------:R-:W0:Y:S01]  /*5f30*/  MUFU.EX2 R214, R214 ;  /* 0x000000d600d67308 */ /* 0x000e220000000800 */
[C---:B-1----:R-:W-:Y:S01]  /*5f40*/  FADD.FTZ R15, R143.reuse, R58 ;  /* 0x0000003a8f0f7221 */ /* 0x042fe20000010000 */
[----:B------:R-:W-:Y:S01]  /*5f50*/  F2FP.F16.F32.PACK_AB R212, R143, R212 ;  /* 0x000000d48fd4723e */ /* 0x000fe200000000ff */
[----:B--2---:R-:W-:-:S05]  /*5f60*/  IMAD.MOV.U32 R55, RZ, RZ, R87 ;  /* 0x000000ffff377224 */ /* 0x004fca00078e0057 */
[----:B------:R-:W1:Y:S01]  /*5f70*/  MUFU.EX2 R45, R45 ;  /* 0x0000002d002d7308 */ /* 0x000e620000000800 */
[C---:B---3--:R-:W-:Y:S01]  /*5f80*/  FADD.FTZ R58, R50.reuse, R13 ;  /* 0x0000000d323a7221 */ /* 0x048fe20000010000 */
[----:B------:R-:W-:Y:S01]  /*5f90*/  F2FP.F16.F32.PACK_AB R207, R50, R207 ;  /* 0x000000cf32cf723e */ /* 0x000fe200000000ff */
[----:B------:R-:W-:-:S05]  /*5fa0*/  IMAD.MOV.U32 R50, RZ, RZ, R87 ;  /* 0x000000ffff327224 */ /* 0x000fca00078e0057 */
[----:B------:R-:W2:Y:S01]  /*5fb0*/  MUFU.EX2 R147, R147 ;  /* 0x0000009300937308 */ /* 0x000ea20000000800 */
[----:B0-----:R-:W-:-:S07]  /*5fc0*/  FADD.FTZ R60, R214, R15 ;  /* 0x0000000fd63c7221 */ /* 0x001fce0000010000 */
[----:B------:R0:W3:Y:S01]  /*5fd0*/  MUFU.EX2 R52, R43 ;  /* 0x0000002b00347308 */ /* 0x0000e20000000800 */
[----:B-1----:R-:W-:-:S07]  /*5fe0*/  FADD.FTZ R13, R45, R58 ;  /* 0x0000003a2d0d7221 */ /* 0x002fce0000010000 */
[----:B------:R-:W1:Y:S01]  /*5ff0*/  MUFU.EX2 R216, R216 ;  /* 0x000000d800d87308 */ /* 0x000e620000000800 */
[C---:B--2---:R-:W-:Y:S01]  /*6000*/  FADD.FTZ R15, R147.reuse, R60 ;  /* 0x0000003c930f7221 */ /* 0x044fe20000010000 */
[----:B------:R-:W-:Y:S01]  /*6010*/  F2FP.F16.F32.PACK_AB R214, R147, R214 ;  /* 0x000000d693d6723e */ /* 0x000fe200000000ff */
[----:B0-----:R-:W-:-:S05]  /*6020*/  IMAD.MOV.U32 R43, RZ, RZ, R87 ;  /* 0x000000ffff2b7224 */ /* 0x001fca00078e0057 */
[----:B------:R-:W0:Y:S01]  /*6030*/  MUFU.EX2 R33, R33 ;  /* 0x0000002100217308 */ /* 0x000e220000000800 */
[C---:B---3--:R-:W-:Y:S01]  /*6040*/  FADD.FTZ R58, R52.reuse, R13 ;  /* 0x0000000d343a7221 */ /* 0x048fe20000010000 */
[----:B------:R-:W-:Y:S01]  /*6050*/  F2FP.F16.F32.PACK_AB R209, R52, R45 ;  /* 0x0000002d34d1723e */ /* 0x000fe200000000ff */
[--C-:B------:R-:W-:Y:S02]  /*6060*/  IMAD.MOV.U32 R52, RZ, RZ, R87.reuse ;  /* 0x000000ffff347224 */ /* 0x100fe400078e0057 */
[----:B------:R-:W-:-:S03]  /*6070*/  IMAD.MOV.U32 R45, RZ, RZ, R87 ;  /* 0x000000ffff2d7224 */ /* 0x000fc600078e0057 */
[----:B------:R-:W2:Y:S01]  /*6080*/  MUFU.EX2 R149, R149 ;  /* 0x0000009500957308 */ /* 0x000ea20000000800 */
[----:B-1----:R-:W-:-:S07]  /*6090*/  FADD.FTZ R60, R216, R15 ;  /* 0x0000000fd83c7221 */ /* 0x002fce0000010000 */
[----:B------:R1:W3:Y:S01]  /*60a0*/  MUFU.EX2 R40, R47 ;  /* 0x0000002f00287308 */ /* 0x0002e20000000800 */
[----:B0-----:R-:W-:-:S07]  /*60b0*/  FADD.FTZ R13, R33, R58 ;  /* 0x0000003a210d7221 */ /* 0x001fce0000010000 */
[----:B------:R-:W0:Y:S01]  /*60c0*/  MUFU.EX2 R218, R218 ;  /* 0x000000da00da7308 */ /* 0x000e220000000800 */
[C---:B--2---:R-:W-:Y:S01]  /*60d0*/  FADD.FTZ R15, R149.reuse, R60 ;  /* 0x0000003c950f7221 */ /* 0x044fe20000010000 */
[----:B------:R-:W-:Y:S01]  /*60e0*/  F2FP.F16.F32.PACK_AB R216, R149, R216 ;  /* 0x000000d895d8723e */ /* 0x000fe200000000ff */
[----:B-1----:R-:W-:-:S05]  /*60f0*/  IMAD.MOV.U32 R47, RZ, RZ, R87 ;  /* 0x000000ffff2f7224 */ /* 0x002fca00078e0057 */
[----:B------:R-:W1:Y:S01]  /*6100*/  MUFU.EX2 R25, R25 ;  /* 0x0000001900197308 */ /* 0x000e620000000800 */
[C---:B---3--:R-:W-:Y:S01]  /*6110*/  FADD.FTZ R60, R40.reuse, R13 ;  /* 0x0000000d283c7221 */ /* 0x048fe20000010000 */
[----:B------:R-:W-:Y:S01]  /*6120*/  F2FP.F16.F32.PACK_AB R211, R40, R33 ;  /* 0x0000002128d3723e */ /* 0x000fe200000000ff */
[--C-:B------:R-:W-:Y:S02]  /*6130*/  IMAD.MOV.U32 R40, RZ, RZ, R87.reuse ;  /* 0x000000ffff287224 */ /* 0x100fe400078e0057 */
[----:B------:R-:W-:-:S03]  /*6140*/  IMAD.MOV.U32 R33, RZ, RZ, R87 ;  /* 0x000000ffff217224 */ /* 0x000fc600078e0057 */
[----:B------:R2:W3:Y:S01]  /*6150*/  MUFU.EX2 R54, R35 ;  /* 0x0000002300367308 */ /* 0x0004e20000000800 */
[----:B0-----:R-:W-:-:S07]  /*6160*/  FADD.FTZ R62, R218, R15 ;  /* 0x0000000fda3e7221 */ /* 0x001fce0000010000 */
[----:B------:R-:W0:Y:S01]  /*6170*/  MUFU.EX2 R29, R29 ;  /* 0x0000001d001d7308 */ /* 0x000e220000000800 */
[----:B-1----:R-:W-:Y:S01]  /*6180*/  FADD.FTZ R15, R25, R60 ;  /* 0x0000003c190f7221 */ /* 0x002fe20000010000 */
[--C-:B------:R-:W-:Y:S02]  /*6190*/  IMAD.MOV.U32 R60, RZ, RZ, R87.reuse ;  /* 0x000000ffff3c7224 */ /* 0x100fe400078e0057 */
[----:B--2---:R-:W-:-:S04]  /*61a0*/  IMAD.MOV.U32 R35, RZ, RZ, R87 ;  /* 0x000000ffff237224 */ /* 0x004fc800078e0057 */
[----:B------:R-:W1:Y:S01]  /*61b0*/  MUFU.EX2 R56, R137 ;  /* 0x0000008900387308 */ /* 0x000e620000000800 */
[C---:B---3--:R-:W-:Y:S01]  /*61c0*/  FADD.FTZ R14, R54.reuse, R15 ;  /* 0x0000000f360e7221 */ /* 0x048fe20000010000 */
[----:B------:R-:W-:Y:S01]  /*61d0*/  F2FP.F16.F32.PACK_AB R213, R54, R25 ;  /* 0x0000001936d5723e */ /* 0x000fe200000000ff */
[--C-:B------:R-:W-:Y:S02]  /*61e0*/  IMAD.MOV.U32 R54, RZ, RZ, R87.reuse ;  /* 0x000000ffff367224 */ /* 0x100fe400078e0057 */
[----:B------:R-:W-:-:S03]  /*61f0*/  IMAD.MOV.U32 R25, RZ, RZ, R87 ;  /* 0x000000ffff197224 */ /* 0x000fc600078e0057 */
[----:B------:R-:W2:Y:S01]  /*6200*/  MUFU.EX2 R139, R139 ;  /* 0x0000008b008b7308 */ /* 0x000ea20000000800 */
[----:B0-----:R-:W-:-:S07]  /*6210*/  FADD.FTZ R15, R29, R14 ;  /* 0x0000000e1d0f7221 */ /* 0x001fce0000010000 */
[----:B------:R-:W0:Y:S01]  /*6220*/  MUFU.EX2 R58, R135 ;  /* 0x00000087003a7308 */ /* 0x000e220000000800 */
[C---:B-1----:R-:W-:Y:S01]  /*6230*/  FADD.FTZ R20, R56.reuse, R15 ;  /* 0x0000000f38147221 */ /* 0x042fe20000010000 */
[----:B------:R-:W-:Y:S01]  /*6240*/  F2FP.F16.F32.PACK_AB R215, R56, R29 ;  /* 0x0000001d38d7723e */ /* 0x000fe200000000ff */
[--C-:B------:R-:W-:Y:S02]  /*6250*/  IMAD.MOV.U32 R56, RZ, RZ, R87.reuse ;  /* 0x000000ffff387224 */ /* 0x100fe400078e0057 */
[----:B------:R-:W-:-:S03]  /*6260*/  IMAD.MOV.U32 R29, RZ, RZ, R87 ;  /* 0x000000ffff1d7224 */ /* 0x000fc600078e0057 */
[----:B------:R-:W1:Y:S01]  /*6270*/  MUFU.EX2 R145, R145 ;  /* 0x0000009100917308 */ /* 0x000e620000000800 */
[----:B--2---:R-:W-:-:S07]  /*6280*/  FADD.FTZ R15, R139, R20 ;  /* 0x000000148b0f7221 */ /* 0x004fce0000010000 */
[----:B------:R-:W2:Y:S01]  /*6290*/  MUFU.EX2 R153, R153 ;  /* 0x0000009900997308 */ /* 0x000ea20000000800 */
[C---:B0-----:R-:W-:Y:S01]  /*62a0*/  FADD.FTZ R12, R58.reuse, R15 ;  /* 0x0000000f3a0c7221 */ /* 0x041fe20000010000 */
[----:B------:R-:W-:Y:S01]  /*62b0*/  F2FP.F16.F32.PACK_AB R217, R58, R139 ;  /* 0x0000008b3ad9723e */ /* 0x000fe200000000ff */
[----:B------:R-:W-:-:S05]  /*62c0*/  IMAD.MOV.U32 R58, RZ, RZ, R87 ;  /* 0x000000ffff3a7224 */ /* 0x000fca00078e0057 */
[----:B------:R-:W0:Y:S01]  /*62d0*/  MUFU.EX2 R14, R151 ;  /* 0x00000097000e7308 */ /* 0x000e220000000800 */
[----:B-1----:R-:W-:Y:S01]  /*62e0*/  FADD.FTZ R15, R145, R12 ;  /* 0x0000000c910f7221 */ /* 0x002fe20000010000 */
[C---:B--2---:R-:W-:Y:S01]  /*62f0*/  FADD.FTZ R13, R153.reuse, R62 ;  /* 0x0000003e990d7221 */ /* 0x044fe20000010000 */
[----:B------:R-:W-:Y:S01]  /*6300*/  F2FP.F16.F32.PACK_AB R218, R153, R218 ;  /* 0x000000da99da723e */ /* 0x000fe200000000ff */
[----:B------:R-:W-:Y:S02]  /*6310*/  IMAD.MOV.U32 R62, RZ, RZ, R87 ;  /* 0x000000ffff3e7224 */ /* 0x000fe400078e0057 */
[C---:B0-----:R-:W-:Y:S01]  /*6320*/  FADD.FTZ R12, R14.reuse, R15 ;  /* 0x0000000f0e0c7221 */ /* 0x041fe20000010000 */
[----:B------:R-:W-:Y:S01]  /*6330*/  F2FP.F16.F32.PACK_AB R219, R14, R145 ;  /* 0x000000910edb723e */ /* 0x000fe200000000ff */
[----:B------:R-:W-:Y:S06]  /*6340*/  @!P2 BRA `(.L_x_264) ;  /* 0x0000004c0080a947 */ /* 0x000fec0003800000 */
[----:B------:R-:W-:Y:S01]  /*6350*/  R2UR UR7, R2 ;  /* 0x00000000020772ca */ /* 0x000fe200000e0000 */
[----:B------:R-:W-:Y:S01]  /*6360*/  VIADD R14, R120, 0xfffffffe ;  /* 0xfffffffe780e7836 */ /* 0x000fe20000000000 */
[----:B------:R-:W-:Y:S01]  /*6370*/  CS2R R86, SRZ ;  /* 0x0000000000567805 */ /* 0x000fe2000001ff00 */
[----:B------:R-:W-:Y:S01]  /*6380*/  IMAD.MOV.U32 R15, RZ, RZ, R89 ;  /* 0x000000ffff0f7224 */ /* 0x000fe200078e0059 */
[----:B------:R-:W-:Y:S01]  /*6390*/  CS2R R84, SRZ ;  /* 0x0000000000547805 */ /* 0x000fe2000001ff00 */
[----:B------:R-:W-:Y:S01]  /*63a0*/  IMAD.MOV.U32 R20, RZ, RZ, R11 ;  /* 0x000000ffff147224 */ /* 0x000fe200078e000b */
[----:B------:R-:W-:Y:S01]  /*63b0*/  CS2R R82, SRZ ;  /* 0x0000000000527805 */ /* 0x000fe2000001ff00 */
[----:B------:R-:W-:Y:S01]  /*63c0*/  IMAD.MOV.U32 R21, RZ, RZ, R16 ;  /* 0x000000ffff157224 */ /* 0x000fe200078e0010 */
        /* <DEDUP_REMOVED lines=28> */
[----:B------:R-:W-:-:S07]  /*6590*/  CS2R R24, SRZ ;  /* 0x0000000000187805 */ /* 0x000fce000001ff00 */
.L_x_273:
[----:B------:R-:W-:Y:S01]  /*65a0*/  R2UR UR11, R22 ;  /* 0x00000000160b72ca */ /* 0x000fe200000e0000 */
[----:B------:R-:W-:-:S04]  /*65b0*/  UIADD3 UR6, UR7, 0x1, URZ ;  /* 0x0000000107067890 */ /* 0x000fc8000fffe03f */
[----:B------:R-:W-:-:S04]  /*65c0*/  UISETP.NE.AND UP0, UPT, UR6, 0x2, UPT ;  /* 0x000000020600788c */ /* 0x000fc8000bf05270 */
[----:B------:R-:W-:Y:S02]  /*65d0*/  USEL UR10, URZ, 0x1, UP0 ;  /* 0x000000013f0a7887 */ /* 0x000fe40008000000 */
[----:B------:R-:W-:Y:S02]  /*65e0*/  USEL UR6, UR6, URZ, UP0 ;  /* 0x0000003f06067287 */ /* 0x000fe40008000000 */
[----:B------:R-:W-:Y:S02]  /*65f0*/  ISETP.NE.AND P3, PT, RZ, UR11, PT ;  /* 0x0000000bff007c0c */ /* 0x000fe4000bf65270 */
[----:B------:R-:W-:Y:S02]  /*6600*/  LOP3.LUT R16, R21, UR10, RZ, 0x3c, !PT ;  /* 0x0000000a15107c12 */ /* 0x000fe4000f8e3cff */
[----:B------:R-:W-:-:S09]  /*6610*/  IMAD.U32 R2, RZ, RZ, UR6 ;  /* 0x00000006ff027e24 */ /* 0x000fd2000f8e00ff */
[----:B------:R-:W-:Y:S05]  /*6620*/  @P3 BRA `(.L_x_265) ;  /* 0x0000000000343947 */ /* 0x000fea0003800000 */
[----:B------:R-:W-:Y:S05]  /*6630*/  @!P0 BRA `(.L_x_266) ;  /* 0x0000000000048947 */ /* 0x000fea0003800000 */
[----:B------:R-:W-:Y:S01]  /*6640*/  BPT.TRAP 0x1 ;  /* 0x000000040000795c */ /* 0x000fe20000300000 */
.L_x_266:
[----:B------:R-:W0:Y:S01]  /*6650*/  S2UR UR10, SR_CgaCtaId ;  /* 0x00000000000a79c3 */ /* 0x000e220000008800 */
[----:B------:R-:W-:Y:S01]  /*6660*/  UMOV UR6, 0x400 ;  /* 0x0000040000067882 */ /* 0x000fe20000000000 */
[----:B------:R-:W-:Y:S01]  /*6670*/  SHF.L.U32 R11, R16, 0x1f, RZ ;  /* 0x0000001f100b7819 */ /* 0x000fe200000006ff */
[----:B0-----:R-:W-:-:S06]  /*6680*/  ULEA UR6, UR10, UR6, 0x18 ;  /* 0x000000060a067291 */ /* 0x001fcc000f8ec03f */
[----:B------:R-:W-:-:S04]  /*6690*/  LEA R0, R2, UR6, 0x3 ;  /* 0x0000000602007c11 */ /* 0x000fc8000f8e18ff */
[----:B------:R0:W1:Y:S01]  /*66a0*/  SYNCS.PHASECHK.TRANS64.TRYWAIT P2, [R0+URZ+0x34830], R11 ;  /* 0x0348300b000075a7 */ /* 0x000062000804017f */
[----:B------:R-:W-:Y:S05]  /*66b0*/  @!P0 BRA `(.L_x_267) ;  /* 0x0000000000048947 */ /* 0x000fea0003800000 */
[----:B------:R-:W-:Y:S01]  /*66c0*/  BPT.TRAP 0x1 ;  /* 0x000000040000795c */ /* 0x000fe20000300000 */
.L_x_267:
[----:B-1----:R-:W-:Y:S05]  /*66d0*/  @P2 BRA `(.L_x_265) ;  /* 0x0000000000082947 */ /* 0x002fea0003800000 */
[----:B------:R-:W1:Y:S02]  /*66e0*/  SYNCS.PHASECHK.TRANS64.TRYWAIT P2, [R0+URZ+0x34830], R11 ;  /* 0x0348300b000075a7 */ /* 0x000e64000804017f */
[----:B-1----:R-:W-:Y:S05]  /*66f0*/  @!P2 BRA `(.L_x_268) ;  /* 0x000000bc00a0a947 */ /* 0x002fea0003800000 */
.L_x_265:
[----:B------:R-:W2:Y:S01]  /*6700*/  S2R R10, SR_TID.X ;  /* 0x00000000000a7919 */ /* 0x000ea20000002100 */
[----:B01----:R-:W-:Y:S01]  /*6710*/  IMAD R0, R2, 0xb00, R3 ;  /* 0x00000b0002007824 */ /* 0x003fe200078e0203 */
        /* <DEDUP_REMOVED lines=13> */
[----:B------:R-:W-:Y:S01]  /*67f0*/  UMOV UR56, UR14 ;  /* 0x0000000e00387c82 */ /* 0x000fe20008000000 */
[----:B------:R-:W-:Y:S01]  /*6800*/  UMOV UR24, UR14 ;  /* 0x0000000e00187c82 */ /* 0x000fe20008000000 */
[----:B------:R-:W-:Y:S01]  /*6810*/  UMOV UR57, UR15 ;  /* 0x0000000f00397c82 */ /* 0x000fe20008000000 */
[----:B------:R-:W-:Y:S01]  /*6820*/  UMOV UR25, UR15 ;  /* 0x0000000f00197c82 */ /* 0x000fe20008000000 */
[----:B------:R-:W-:Y:S01]  /*6830*/  UMOV UR58, UR6 ;  /* 0x00000006003a7c82 */ /* 0x000fe20008000000 */
[----:B------:R-:W-:Y:S01]  /*6840*/  UIADD3 UR26, UR6, 0x80, URZ ;  /* 0x00000080061a7890 */ /* 0x000fe2000fffe03f */
[----:B------:R-:W-:Y:S01]  /*6850*/  R2UR UR19, R7 ;  /* 0x00000000071372ca */ /* 0x000fe200000e0000 */
        /* <DEDUP_REMOVED lines=11> */
[----:B------:R-:W-:Y:S01]  /*6910*/  VIADD R0, R10, 0x8 ;  /* 0x000000080a007836 */ /* 0x000fe20000000000 */
        /* <DEDUP_REMOVED lines=14> */
[----:B------:R-:W-:Y:S01]  /*6a00*/  UIADD3 UR22, UR6, 0x586, URZ ;  /* 0x0000058606167890 */ /* 0x000fe2000fffe03f */
        /* <DEDUP_REMOVED lines=563> */
[----:B0-----:R-:W-:Y:S05]  /*8d40*/  @P3 BRA `(.L_x_269) ;  /* 0x0000000000343947 */ /* 0x001fea0003800000 */
[----:B------:R-:W-:Y:S05]  /*8d50*/  @!P0 BRA `(.L_x_270) ;  /* 0x0000000000048947 */ /* 0x000fea0003800000 */
[----:B------:R-:W-:Y:S01]  /*8d60*/  BPT.TRAP 0x1 ;  /* 0x000000040000795c */ /* 0x000fe20000300000 */
.L_x_270:
[----:B------:R-:W0:Y:S01]  /*8d70*/  S2UR UR10, SR_CgaCtaId ;  /* 0x00000000000a79c3 */ /* 0x000e220000008800 */
[----:B------:R-:W-:Y:S01]  /*8d80*/  UMOV UR6, 0x400 ;  /* 0x0000040000067882 */ /* 0x000fe20000000000 */
[----:B------:R-:W-:Y:S01]  /*8d90*/  SHF.L.U32 R0, R21, 0x1f, RZ ;  /* 0x0000001f15007819 */ /* 0x000fe200000006ff */
[----:B0-----:R-:W-:-:S04]  /*8da0*/  ULEA UR6, UR10, UR6, 0x18 ;  /* 0x000000060a067291 */ /* 0x001fc8000f8ec03f */
[----:B------:R-:W-:-:S09]  /*8db0*/  ULEA UR6, UR7, UR6, 0x3 ;  /* 0x0000000607067291 */ /* 0x000fd2000f8e183f */
[----:B------:R0:W1:Y:S01]  /*8dc0*/  SYNCS.PHASECHK.TRANS64.TRYWAIT P2, [UR6+0x34850], R0 ;  /* 0x03485000ff0075a7 */ /* 0x0000620008040146 */
[----:B------:R-:W-:Y:S05]  /*8dd0*/  @!P0 BRA `(.L_x_271) ;  /* 0x0000000000048947 */ /* 0x000fea0003800000 */
[----:B------:R-:W-:Y:S01]  /*8de0*/  BPT.TRAP 0x1 ;  /* 0x000000040000795c */ /* 0x000fe20000300000 */
.L_x_271:
[----:B-1----:R-:W-:Y:S05]  /*8df0*/  @P2 BRA `(.L_x_269) ;  /* 0x0000000000082947 */ /* 0x002fea0003800000 */
[----:B------:R-:W1:Y:S02]  /*8e00*/  SYNCS.PHASECHK.TRANS64.TRYWAIT P2, [UR6+0x34850], R0 ;  /* 0x03485000ff0075a7 */ /* 0x000e640008040146 */
[----:B-1----:R-:W-:Y:S05]  /*8e10*/  @!P2 BRA `(.L_x_272) ;  /* 0x0000009400eca947 */ /* 0x002fea0003800000 */
.L_x_269:
[----:B------:R-:W2:Y:S01]  /*8e20*/  S2UR UR10, SR_CgaCtaId ;  /* 0x00000000000a79c3 */ /* 0x000ea20000008800 */
[----:B------:R-:W-:Y:S01]  /*8e30*/  UMOV UR6, 0x400 ;  /* 0x0000040000067882 */ /* 0x000fe20000000000 */
[----:B------:R-:W-:Y:S01]  /*8e40*/  WARPGROUP.ARRIVE ;  /* 0x00000000000079c5 */ /* 0x000fe20000000000 */
[----:B------:R-:W-:Y:S01]  /*8e50*/  UMOV UR11, 0x40000040 ;  /* 0x40000040000b7882 */ /* 0x000fe20000000000 */
[----:B------:R-:W-:-:S04]  /*8e60*/  FMNMX.FTZ R10, R168, R20, !PT ;  /* 0x00000014a80a7209 */ /* 0x000fc80007810000 */
[----:B------:R-:W3:Y:S01]  /*8e70*/  S2R R231, SR_TID.X ;  /* 0x0000000000e77919 */ /* 0x000ee20000002100 */
[C---:B------:R-:W-:Y:S01]  /*8e80*/  ISETP.GT.AND P2, PT, R14.reuse, RZ, PT ;  /* 0x000000ff0e00720c */ /* 0x040fe20003f44270 */
[----:B------:R-:W-:Y:S01]  /*8e90*/  VIADD R14, R14, 0xffffffff ;  /* 0xffffffff0e0e7836 */ /* 0x000fe20000000000 */
[----:B-1----:R-:W-:-:S04]  /*8ea0*/  FMNMX.FTZ R11, R169, R10, !PT ;  /* 0x0000000aa90b7209 */ /* 0x002fc80007810000 */
[----:B------:R-:W-:-:S04]  /*8eb0*/  FMNMX.FTZ R10, R172, R11, !PT ;  /* 0x0000000bac0a7209 */ /* 0x000fc80007810000 */
[----:B------:R-:W-:-:S04]  /*8ec0*/  FMNMX.FTZ R11, R173, R10, !PT ;  /* 0x0000000aad0b7209 */ /* 0x000fc80007810000 */
[----:B------:R-:W-:Y:S01]  /*8ed0*/  FMNMX.FTZ R10, R160, R11, !PT ;  /* 0x0000000ba00a7209 */ /* 0x000fe20007810000 */
[----:B--2---:R-:W-:-:S03]  /*8ee0*/  ULEA UR6, UR10, UR6, 0x18 ;  /* 0x000000060a067291 */ /* 0x004fc6000f8ec03f */
[----:B------:R-:W-:-:S04]  /*8ef0*/  FMNMX.FTZ R11, R161, R10, !PT ;  /* 0x0000000aa10b7209 */ /* 0x000fc80007810000 */
[----:B------:R-:W-:Y:S01]  /*8f00*/  FMNMX.FTZ R10, R164, R11, !PT ;  /* 0x0000000ba40a7209 */ /* 0x000fe20007810000 */
[----:B0-----:R-:W-:-:S03]  /*8f10*/  IMAD.U32 R0, RZ, RZ, UR6 ;  /* 0x00000006ff007e24 */ /* 0x001fc6000f8e00ff */
[----:B------:R-:W-:Y:S02]  /*8f20*/  FMNMX.FTZ R11, R165, R10, !PT ;  /* 0x0000000aa50b7209 */ /* 0x000fe40007810000 */
[----:B------:R-:W-:Y:S02]  /*8f30*/  R2UR UR6, R0 ;  /* 0x00000000000672ca */ /* 0x000fe400000e0000 */
[----:B------:R-:W-:Y:S02]  /*8f40*/  FMNMX.FTZ R10, R152, R11, !PT ;  /* 0x0000000b980a7209 */ /* 0x000fe40007810000 */
[----:B---3--:R-:W-:Y:S02]  /*8f50*/  SHF.R.U32.HI R231, RZ, 0x7, R231 ;  /* 0x00000007ffe77819 */ /* 0x008fe400000116e7 */
[----:B------:R-:W-:-:S04]  /*8f60*/  FMNMX.FTZ R11, R153, R10, !PT ;  /* 0x0000000a990b7209 */ /* 0x000fc80007810000 */
[----:B------:R-:W-:-:S03]  /*8f70*/  FMNMX.FTZ R10, R156, R11, !PT ;  /* 0x0000000b9c0a7209 */ /* 0x000fc60007810000 */
[----:B------:R-:W-:Y:S01]  /*8f80*/  UIADD3 UR6, UR6, 0x400, URZ ;  /* 0x0000040006067890 */ /* 0x000fe2000fffe03f */
[----:B------:R-:W-:-:S03]  /*8f90*/  FMNMX.FTZ R11, R157, R10, !PT ;  /* 0x0000000a9d0b7209 */ /* 0x000fc60007810000 */
[----:B------:R-:W-:Y:S01]  /*8fa0*/  USHF.R.U32.HI UR6, URZ, 0x4, UR6 ;  /* 0x000000043f067899 */ /* 0x000fe20008011606 */
[----:B------:R-:W-:-:S03]  /*8fb0*/  FMNMX.FTZ R10, R144, R11, !PT ;  /* 0x0000000b900a7209 */ /* 0x000fc60007810000 */
        /* <DEDUP_REMOVED lines=39> */
[----:B------:R-:W-:Y:S02]  /*9230*/  FMNMX.FTZ R176, R93, R10, !PT ;  /* 0x0000000a5db07209 */ /* 0x000fe40007810000 */
[----:B------:R-:W0:Y:S03]  /*9240*/  LDC R10, c[0x0][0x988] ;  /* 0x00026200ff0a7b82 */ /* 0x000e260000000800 */
[----:B------:R-:W-:Y:S01]  /*9250*/  HGMMA.64x128x16.F32 R24, R180, gdesc[UR8].tnspB, R24, gsb0 ;  /* 0x41e00008b4187df0 */ /* 0x000fe20008000818 */
[----:B------:R-:W-:Y:S01]  /*9260*/  UIADD3 UR10, UR6, 0x100, URZ ;  /* 0x00000100060a7890 */ /* 0x000fe2000fffe03f */
[----:B------:R-:W1:Y:S01]  /*9270*/  SHFL.BFLY PT, R11, R176, 0x2, 0x1f ;  /* 0x0c401f00b00b7f89 */ /* 0x000e6200000e0000 */
[----:B------:R-:W-:Y:S01]  /*9280*/  UMOV UR11, 0x40000040 ;  /* 0x40000040000b7882 */ /* 0x000fe20000000000 */
[----:B-1----:R-:W-:-:S05]  /*9290*/  FMNMX.FTZ R178, R176, R11, !PT ;  /* 0x0000000bb0b27209 */ /* 0x002fca0007810000 */
[----:B------:R-:W1:Y:S02]  /*92a0*/  SHFL.BFLY PT, R11, R178, 0x1, 0x1f ;  /* 0x0c201f00b20b7f89 */ /* 0x000e6400000e0000 */
[----:B-1----:R-:W-:-:S05]  /*92b0*/  FMNMX.FTZ R11, R178, R11, !PT ;  /* 0x0000000bb20b7209 */ /* 0x002fca0007810000 */
[----:B------:R-:W-:-:S04]  /*92c0*/  FADD.FTZ R21, -R11, R20 ;  /* 0x000000140b157221 */ /* 0x000fc80000010100 */
[-C--:B0-----:R-:W-:Y:S01]  /*92d0*/  FMUL.FTZ R20, R21, R10.reuse ;  /* 0x0000000a15147220 */ /* 0x081fe20000410000 */
[----:B------:R-:W-:-:S04]  /*92e0*/  FMUL.FTZ R21, R11, R10 ;  /* 0x0000000a0b157220 */ /* 0x000fc80000410000 */
        /* <DEDUP_REMOVED lines=22> */
[----:B------:R-:W-:Y:S01]  /*9450*/  FFMA.FTZ R92, R92, R10, -R21 ;  /* 0x0000000a5c5c7223 */ /* 0x000fe20000010815 */
[----:B------:R-:W-:Y:S08]  /*9460*/  MUFU.EX2 R20, R20 ;  /* 0x0000001400147308 */ /* 0x000ff00000000800 */
[----:B------:R-:W0:Y:S08]  /*9470*/  MUFU.EX2 R177, R177 ;  /* 0x000000b100b17308 */ /* 0x000e300000000800 */
[----:B------:R-:W1:Y:S08]  /*9480*/  MUFU.EX2 R176, R176 ;  /* 0x000000b000b07308 */ /* 0x000e700000000800 */
[----:B------:R-:W-:Y:S01]  /*9490*/  MUFU.EX2 R178, R178 ;  /* 0x000000b200b27308 */ /* 0x000fe20000000800 */
[----:B0-----:R-:W-:-:S07]  /*94a0*/  FFMA.FTZ R13, R20, R13, R177 ;  /* 0x0000000d140d7223 */ /* 0x001fce00000100b1 */
[----:B------:R-:W-:Y:S01]  /*94b0*/  MUFU.EX2 R169, R169 ;  /* 0x000000a900a97308 */ /* 0x000fe20000000800 */
[C---:B-1----:R-:W-:Y:S01]  /*94c0*/  FADD.FTZ R13, R176.reuse, R13 ;  /* 0x0000000db00d7221 */ /* 0x042fe20000010000 */
[----:B------:R-:W-:-:S06]  /*94d0*/  F2FP.F16.F32.PACK_AB R176, R176, R177 ;  /* 0x000000b1b0b0723e */ /* 0x000fcc00000000ff */
[----:B------:R-:W-:Y:S08]  /*94e0*/  MUFU.EX2 R173, R173 ;  /* 0x000000ad00ad7308 */ /* 0x000ff00000000800 */
        /* <DEDUP_REMOVED lines=28> */
[-CC-:B------:R-:W-:Y:S01]  /*96b0*/  FFMA.FTZ R184, R152, R10.reuse, -R21.reuse ;  /* 0x0000000a98b87223 */ /* 0x180fe20000010815 */
        /* <DEDUP_REMOVED lines=17> */
[-CC-:B------:R-:W-:Y:S01]  /*97d0*/  FFMA.FTZ R188, R144, R10.reuse, -R21.reuse ;  /* 0x0000000a90bc7223 */ /* 0x180fe20000010815 */
        /* <DEDUP_REMOVED lines=78> */
[----:B------:R-:W-:Y:S01]  /*9cc0*/  UIADD3 UR6, UR6, 0x500, URZ ;  /* 0x0000050006067890 */ /* 0x000fe2000fffe03f */
[----:B------:R-:W-:Y:S01]  /*9cd0*/  MUFU.EX2 R204, R204 ;  /* 0x000000cc00cc7308 */ /* 0x000fe20000000800 */
[----:B------:R-:W-:-:S04]  /*9ce0*/  FMNMX.FTZ R112, R90, R133, !PT ;  /* 0x000000855a707209 */ /* 0x000fc80007810000 */
[----:B------:R-:W-:-:S03]  /*9cf0*/  FMNMX.FTZ R133, R91, R112, !PT ;  /* 0x000000705b857209 */ /* 0x000fc60007810000 */
[----:B------:R-:W-:Y:S01]  /*9d00*/  MUFU.EX2 R206, R206 ;  /* 0x000000ce00ce7308 */ /* 0x000fe20000000800 */
[----:B------:R-:W-:-:S04]  /*9d10*/  FMNMX.FTZ R112, R94, R133, !PT ;  /* 0x000000855e707209 */ /* 0x000fc80007810000 */
[----:B------:R-:W-:-:S05]  /*9d20*/  FMNMX.FTZ R112, R95, R112, !PT ;  /* 0x000000705f707209 */ /* 0x000fca0007810000 */
[----:B------:R-:W0:Y:S01]  /*9d30*/  SHFL.BFLY PT, R133, R112, 0x2, 0x1f ;  /* 0x0c401f0070857f89 */ /* 0x000e2200000e0000 */
[----:B------:R-:W-:Y:S02]  /*9d40*/  WARPGROUP.DEPBAR.LE gsb0, 0x0 ;  /* 0x00008000000079c5 */ /* 0x000fe40000010000 */
[----:B------:R-:W-:Y:S01]  /*9d50*/  WARPGROUP.ARRIVE ;  /* 0x00000000000079c5 */ /* 0x000fe20000000000 */
[-CC-:B------:R-:W-:Y:S01]  /*9d60*/  FFMA.FTZ R208, R104, R10.reuse, -R21.reuse ;  /* 0x0000000a68d07223 */ /* 0x180fe20000010815 */
[----:B0-----:R-:W-:Y:S01]  /*9d70*/  FMNMX.FTZ R104, R112, R133, !PT ;  /* 0x0000008570687209 */ /* 0x001fe20007810000 */
[-CC-:B------:R-:W-:Y:S01]  /*9d80*/  FFMA.FTZ R133, R89, R10.reuse, -R21.reuse ;  /* 0x0000000a59857223 */ /* 0x180fe20000010815 */
[-CC-:B------:R-:W-:Y:S01]  /*9d90*/  FFMA.FTZ R210, R108, R10.reuse, -R21.reuse ;  /* 0x0000000a6cd27223 */ /* 0x180fe20000010815 */
[----:B------:R-:W-:Y:S01]  /*9da0*/  FFMA.FTZ R108, R93, R10, -R21 ;  /* 0x0000000a5d6c7223 */ /* 0x000fe20000010815 */
[----:B------:R-:W-:Y:S01]  /*9db0*/  HGMMA.64x128x16.F32 R24, R212, gdesc[UR8].tnspB, R24, gsb0 ;  /* 0x41e00008d4187df0 */ /* 0x000fe20008000818 */
[----:B------:R-:W-:Y:S01]  /*9dc0*/  UMOV UR10, UR6 ;  /* 0x00000006000a7c82 */ /* 0x000fe20008000000 */
[----:B------:R-:W-:Y:S01]  /*9dd0*/  UMOV UR11, 0x40000040 ;  /* 0x40000040000b7882 */ /* 0x000fe20000000000 */
[----:B------:R-:W0:Y:S01]  /*9de0*/  SHFL.BFLY PT, R179, R104, 0x1, 0x1f ;  /* 0x0c201f0068b37f89 */ /* 0x000e2200000e0000 */
[----:B------:R-:W-:Y:S08]  /*9df0*/  MUFU.EX2 R208, R208 ;  /* 0x000000d000d07308 */ /* 0x000ff00000000800 */
[----:B------:R-:W-:Y:S08]  /*9e00*/  MUFU.EX2 R210, R210 ;  /* 0x000000d200d27308 */ /* 0x000ff00000000800 */
[----:B------:R-:W-:Y:S01]  /*9e10*/  MUFU.EX2 R133, R133 ;  /* 0x0000008500857308 */ /* 0x000fe20000000800 */
[----:B0-----:R-:W-:-:S05]  /*9e20*/  FMNMX.FTZ R89, R104, R179, !PT ;  /* 0x000000b368597209 */ /* 0x001fca0007810000 */
[C---:B------:R-:W-:Y:S01]  /*9e30*/  FADD.FTZ R21, -R89.reuse, R15 ;  /* 0x0000000f59157221 */ /* 0x040fe20000010100 */
[-C--:B------:R-:W-:Y:S01]  /*9e40*/  FMUL.FTZ R181, R89, R10.reuse ;  /* 0x0000000a59b57220 */ /* 0x080fe20000410000 */
[----:B------:R0:W-:Y:S02]  /*9e50*/  MUFU.EX2 R15, R108 ;  /* 0x0000006c000f7308 */ /* 0x0001e40000000800 */
[-C--:B------:R-:W-:Y:S01]  /*9e60*/  FMUL.FTZ R21, R21, R10.reuse ;  /* 0x0000000a15157220 */ /* 0x080fe20000410000 */
[-CC-:B------:R-:W-:Y:S01]  /*9e70*/  FFMA.FTZ R104, R170, R10.reuse, -R181.reuse ;  /* 0x0000000aaa687223 */ /* 0x180fe200000108b5 */
[-CC-:B------:R-:W-:Y:S01]  /*9e80*/  FFMA.FTZ R93, R171, R10.reuse, -R181.reuse ;  /* 0x0000000aab5d7223 */ /* 0x180fe200000108b5 */
[-CC-:B------:R-:W-:Y:S01]  /*9e90*/  FFMA.FTZ R179, R174, R10.reuse, -R181.reuse ;  /* 0x0000000aaeb37223 */ /* 0x180fe200000108b5 */
[-CC-:B------:R-:W-:Y:S01]  /*9ea0*/  FFMA.FTZ R197, R130, R10.reuse, -R181.reuse ;  /* 0x0000000a82c57223 */ /* 0x180fe200000108b5 */
[----:B------:R-:W-:Y:S01]  /*9eb0*/  @!P1 IMAD R130, R2, 0x8, R0 ;  /* 0x0000000802829824 */ /* 0x000fe200078e0200 */
[----:B------:R-:W-:Y:S01]  /*9ec0*/  MUFU.EX2 R21, R21 ;  /* 0x0000001500157308 */ /* 0x000fe20000000800 */
[-CC-:B------:R-:W-:Y:S01]  /*9ed0*/  FFMA.FTZ R140, R175, R10.reuse, -R181.reuse ;  /* 0x0000000aaf8c7223 */ /* 0x180fe200000108b5 */
[----:B------:R-:W-:Y:S01]  /*9ee0*/  FFMA.FTZ R136, R162, R10, -R181 ;  /* 0x0000000aa2887223 */ /* 0x000fe200000108b5 */
[----:B------:R-:W-:-:S02]  /*9ef0*/  @!P1 VIADD R130, R130, 0x34840 ;  /* 0x0003484082829836 */ /* 0x000fc40000000000 */
[-CC-:B------:R-:W-:Y:S01]  /*9f00*/  FFMA.FTZ R120, R131, R10.reuse, -R181.reuse ;  /* 0x0000000a83787223 */ /* 0x180fe200000108b5 */
[----:B------:R-:W-:Y:S01]  /*9f10*/  IADD3 R131, -R231, 0xb, RZ ;  /* 0x0000000be7837810 */ /* 0x000fe20007ffe1ff */
[-CC-:B------:R-:W-:Y:S01]  /*9f20*/  FFMA.FTZ R199, R134, R10.reuse, -R181.reuse ;  /* 0x0000000a86c77223 */ /* 0x180fe200000108b5 */
[-CC-:B------:R-:W-:Y:S01]  /*9f30*/  FFMA.FTZ R163, R163, R10.reuse, -R181.reuse ;  /* 0x0000000aa3a37223 */ /* 0x180fe200000108b5 */
[----:B------:R-:W1:Y:S01]  /*9f40*/  MUFU.EX2 R104, R104 ;  /* 0x0000006800687308 */ /* 0x000e620000000800 */
[-CC-:B------:R-:W-:Y:S01]  /*9f50*/  FFMA.FTZ R116, R139, R10.reuse, -R181.reuse ;  /* 0x0000000a8b747223 */ /* 0x180fe200000108b5 */
[----:B------:R-:W-:Y:S01]  /*9f60*/  @!P1 PRMT R134, RZ, 0x654, R130 ;  /* 0x00000654ff869816 */ /* 0x000fe20000000082 */
[----:B------:R-:W-:Y:S02]  /*9f70*/  IMAD.U32 R139, RZ, RZ, UR7 ;  /* 0x00000007ff8b7e24 */ /* 0x000fe4000f8e00ff */
        /* <DEDUP_REMOVED lines=8> */
[-CC-:B0-----:R-:W-:Y:S01]  /*a000*/  FFMA.FTZ R108, R159, R10.reuse, -R181.reuse ;  /* 0x0000000a9f6c7223 */ /* 0x181fe200000108b5 */
[-CC-:B------:R-:W-:Y:S01]  /*a010*/  FFMA.FTZ R205, R114, R10.reuse, -R181.reuse ;  /* 0x0000000a72cd7223 */ /* 0x180fe200000108b5 */
[-CC-:B------:R-:W-:Y:S01]  /*a020*/  FFMA.FTZ R189, R146, R10.reuse, -R181.reuse ;  /* 0x0000000a92bd7223 */ /* 0x180fe200000108b5 */
[--C-:B------:R-:W-:Y:S01]  /*a030*/  FFMA.FTZ R207, R118, R10, -R181.reuse ;  /* 0x0000000a76cf7223 */ /* 0x100fe200000108b5 */
[----:B------:R-:W0:Y:S01]  /*a040*/  MUFU.EX2 R179, R179 ;  /* 0x000000b300b37308 */ /* 0x000e220000000800 */
[----:B-1----:R-:W-:Y:S01]  /*a050*/  FFMA.FTZ R12, R21, R12, R104 ;  /* 0x0000000c150c7223 */ /* 0x002fe20000010068 */
[-CC-:B------:R-:W-:Y:S01]  /*a060*/  FFMA.FTZ R128, R147, R10.reuse, -R181.reuse ;  /* 0x0000000a93807223 */ /* 0x180fe200000108b5 */
[-CC-:B------:R-:W-:Y:S01]  /*a070*/  FFMA.FTZ R191, R150, R10.reuse, -R181.reuse ;  /* 0x0000000a96bf7223 */ /* 0x180fe200000108b5 */
[-CC-:B------:R-:W-:Y:S01]  /*a080*/  FFMA.FTZ R209, R106, R10.reuse, -R181.reuse ;  /* 0x0000000a6ad17223 */ /* 0x180fe200000108b5 */
[-CC-:B------:R-:W-:Y:S01]  /*a090*/  FFMA.FTZ R112, R151, R10.reuse, -R181.reuse ;  /* 0x0000000a97707223 */ /* 0x180fe200000108b5 */
[-CC-:B------:R-:W-:Y:S01]  /*a0a0*/  FFMA.FTZ R127, R127, R10.reuse, -R181.reuse ;  /* 0x0000000a7f7f7223 */ /* 0x180fe200000108b5 */
[-CC-:B------:R-:W-:Y:S01]  /*a0b0*/  FFMA.FTZ R211, R110, R10.reuse, -R181.reuse ;  /* 0x0000000a6ed37223 */ /* 0x180fe200000108b5 */
[----:B------:R-:W1:Y:S01]  /*a0c0*/  MUFU.EX2 R140, R140 ;  /* 0x0000008c008c7308 */ /* 0x000e620000000800 */
[----:B--2---:R-:W-:Y:S01]  /*a0d0*/  FADD.FTZ R122, R93, R12 ;  /* 0x0000000c5d7a7221 */ /* 0x004fe20000010000 */
[-CC-:B------:R-:W-:Y:S01]  /*a0e0*/  FFMA.FTZ R12, R123, R10.reuse, -R181.reuse ;  /* 0x0000000a7b0c7223 */ /* 0x180fe200000108b5 */
[-CC-:B------:R-:W-:Y:S01]  /*a0f0*/  FFMA.FTZ R193, R138, R10.reuse, -R181.reuse ;  /* 0x0000000a8ac17223 */ /* 0x180fe200000108b5 */
[-CC-:B------:R-:W-:Y:S01]  /*a100*/  FFMA.FTZ R195, R142, R10.reuse, -R181.reuse ;  /* 0x0000000a8ec37223 */ /* 0x180fe200000108b5 */
[-CC-:B------:R-:W-:Y:S01]  /*a110*/  FFMA.FTZ R115, R115, R10.reuse, -R181.reuse ;  /* 0x0000000a73737223 */ /* 0x180fe200000108b5 */
[-CC-:B------:R-:W-:Y:S01]  /*a120*/  FFMA.FTZ R124, R143, R10.reuse, -R181.reuse ;  /* 0x0000000a8f7c7223 */ /* 0x180fe200000108b5 */
[--C-:B------:R-:W-:Y:S01]  /*a130*/  FFMA.FTZ R135, R135, R10, -R181.reuse ;  /* 0x0000000a87877223 */ /* 0x100fe200000108b5 */
[----:B------:R-:W2:Y:S01]  /*a140*/  MUFU.EX2 R136, R136 ;  /* 0x0000008800887308 */ /* 0x000ea20000000800 */
[----:B------:R-:W-:Y:S01]  /*a150*/  F2FP.F16.F32.PACK_AB R177, R93, R104 ;  /* 0x000000685db1723e */ /* 0x000fe200000000ff */
        /* <DEDUP_REMOVED lines=10> */
[----:B------:R-:W-:Y:S01]  /*a200*/  FFMA.FTZ R95, R95, R10, -R181 ;  /* 0x0000000a5f5f7223 */ /* 0x000fe200000108b5 */
[----:B------:R-:W-:-:S03]  /*a210*/  R2UR UR7, R2 ;  /* 0x00000000020772ca */ /* 0x000fc600000e0000 */
[----:B------:R-:W4:Y:S08]  /*a220*/  MUFU.EX2 R183, R183 ;  /* 0x000000b700b77308 */ /* 0x000f300000000800 */
[----:B------:R-:W5:Y:S08]  /*a230*/  MUFU.EX2 R144, R144 ;  /* 0x0000009000907308 */ /* 0x000f700000000800 */
[----:B------:R-:W5:Y:S08]  /*a240*/  MUFU.EX2 R185, R185 ;  /* 0x000000b900b97308 */ /* 0x000f700000000800 */
[----:B------:R-:W5:Y:S08]  /*a250*/  MUFU.EX2 R132, R132 ;  /* 0x0000008400847308 */ /* 0x000f700000000800 */
[----:B------:R-:W5:Y:S08]  /*a260*/  MUFU.EX2 R187, R187 ;  /* 0x000000bb00bb7308 */ /* 0x000f700000000800 */
[----:B------:R-:W5:Y:S01]  /*a270*/  MUFU.EX2 R108, R108 ;  /* 0x0000006c006c7308 */ /* 0x000f620000000800 */
[----:B------:R-:W-:-:S02]  /*a280*/  WARPGROUP.DEPBAR.LE gsb0, 0x0 ;  /* 0x00008000000079c5 */ /* 0x000fc40000010000 */
[----:B------:R-:W-:Y:S01]  /*a290*/  WARPGROUP.ARRIVE ;  /* 0x00000000000079c5 */ /* 0x000fe20000000000 */
[----:B------:R-:W-:-:S04]  /*a2a0*/  F2FP.F16.F32.PACK_AB R212, R97, R96 ;  /* 0x0000006061d4723e */ /* 0x000fc800000000ff */
[----:B------:R-:W5:Y:S01]  /*a2b0*/  MUFU.EX2 R189, R189 ;  /* 0x000000bd00bd7308 */ /* 0x000f620000000800 */
[----:B------:R-:W-:Y:S01]  /*a2c0*/  F2FP.F16.F32.PACK_AB R214, R101, R100 ;  /* 0x0000006465d6723e */ /* 0x000fe200000000ff */
[----:B------:R-:W-:Y:S06]  /*a2d0*/  HGMMA.64x128x16.F32 R24, R216, gdesc[UR8].tnspB, R24, gsb0 ;  /* 0x41e00008d8187df0 */ /* 0x000fec0008000818 */
[----:B------:R-:W5:Y:S08]  /*a2e0*/  MUFU.EX2 R128, R128 ;  /* 0x0000008000807308 */ /* 0x000f700000000800 */
        /* <DEDUP_REMOVED lines=13> */
[----:B------:R-:W-:Y:S08]  /*a3c0*/  MUFU.EX2 R104, R107 ;  /* 0x0000006b00687308 */ /* 0x000ff00000000800 */
[----:B------:R-:W-:Y:S08]  /*a3d0*/  MUFU.EX2 R205, R205 ;  /* 0x000000cd00cd7308 */ /* 0x000ff00000000800 */
[----:B------:R-:W-:Y:S08]  /*a3e0*/  MUFU.EX2 R207, R207 ;  /* 0x000000cf00cf7308 */ /* 0x000ff00000000800 */
[----:B------:R-:W-:Y:S01]  /*a3f0*/  MUFU.EX2 R209, R209 ;  /* 0x000000d100d17308 */ /* 0x000fe20000000800 */
[----:B------:R-:W-:-:S02]  /*a400*/  WARPGROUP.DEPBAR.LE gsb0, 0x0 ;  /* 0x00008000000079c5 */ /* 0x000fc40000010000 */
[----:B------:R0:W-:Y:S06]  /*a410*/  BAR.ARV R131, 0x100 ;  /* 0x000400830000751d */ /* 0x0001ec0000002000 */
[----:B------:R1:W-:Y:S01]  /*a420*/  @!P1 SYNCS.ARRIVE.TRANS64.RED.A1T0 RZ, [R134+URZ], RZ ;  /* 0x000000ff86ff99a7 */ /* 0x0003e2000810043f */
[----:B------:R-:W-:Y:S01]  /*a430*/  MUFU.EX2 R211, R211 ;  /* 0x000000d300d37308 */ /* 0x000fe20000000800 */
[----:B------:R-:W-:Y:S01]  /*a440*/  F2FP.F16.F32.PACK_AB R216, R133, R88 ;  /* 0x0000005885d8723e */ /* 0x000fe200000000ff */
[----:B------:R-:W-:Y:S01]  /*a450*/  FMUL.FTZ R24, R24, R20 ;  /* 0x0000001418187220 */ /* 0x000fe20000410000 */
[----:B------:R-:W-:Y:S01]  /*a460*/  F2FP.F16.F32.PACK_AB R218, R15, R92 ;  /* 0x0000005c0fda723e */ /* 0x000fe200000000ff */
[-C--:B------:R-:W-:Y:S01]  /*a470*/  FMUL.FTZ R25, R25, R20.reuse ;  /* 0x0000001419197220 */ /* 0x080fe20000410000 */
[-C--:B------:R-:W-:Y:S01]  /*a480*/  FMUL.FTZ R28, R28, R20.reuse ;  /* 0x000000141c1c7220 */ /* 0x080fe20000410000 */
[-C--:B------:R-:W-:Y:S01]  /*a490*/  FMUL.FTZ R29, R29, R20.reuse ;  /* 0x000000141d1d7220 */ /* 0x080fe20000410000 */
[----:B-1----:R-:W-:Y:S01]  /*a4a0*/  @!P1 IMAD R134, R139, 0x8, R0 ;  /* 0x000000088b869824 */ /* 0x002fe200078e0200 */
[----:B------:R-:W-:Y:S01]  /*a4b0*/  MUFU.EX2 R99, R99 ;  /* 0x0000006300637308 */ /* 0x000fe20000000800 */
[-C--:B------:R-:W-:Y:S01]  /*a4c0*/  FMUL.FTZ R32, R32, R20.reuse ;  /* 0x0000001420207220 */ /* 0x080fe20000410000 */
[----:B------:R-:W-:Y:S01]  /*a4d0*/  FMUL.FTZ R33, R33, R20 ;  /* 0x0000001421217220 */ /* 0x000fe20000410000 */
[----:B0-----:R-:W-:-:S02]  /*a4e0*/  @!P1 VIADD R131, R134, 0x34860 ;  /* 0x0003486086839836 */ /* 0x001fc40000000000 */
[----:B------:R-:W-:Y:S01]  /*a4f0*/  FADD.FTZ R134, R178, R13 ;  /* 0x0000000db2867221 */ /* 0x000fe20000010000 */
[----:B------:R-:W-:Y:S01]  /*a500*/  FADD.FTZ R13, R179, R122 ;  /* 0x0000007ab30d7221 */ /* 0x000fe20000010000 */
[-C--:B------:R-:W-:Y:S01]  /*a510*/  FMUL.FTZ R36, R36, R20.reuse ;  /* 0x0000001424247220 */ /* 0x080fe20000410000 */
[-C--:B------:R-:W-:Y:S01]  /*a520*/  FMUL.FTZ R37, R37, R20.reuse ;  /* 0x0000001425257220 */ /* 0x080fe20000410000 */
[----:B------:R-:W-:Y:S01]  /*a530*/  FADD.FTZ R123, R169, R134 ;  /* 0x00000086a97b7221 */ /* 0x000fe20000010000 */
[----:B------:R-:W-:Y:S01]  /*a540*/  FADD.FTZ R13, R140, R13 ;  /* 0x0000000d8c0d7221 */ /* 0x000fe20000010000 */
[----:B------:R-:W-:Y:S01]  /*a550*/  MUFU.EX2 R103, R103 ;  /* 0x0000006700677308 */ /* 0x000fe20000000800 */
[----:B------:R-:W-:Y:S01]  /*a560*/  @!P1 PRMT R131, RZ, 0x654, R131 ;  /* 0x00000654ff839816 */ /* 0x000fe20000000083 */
[----:B------:R-:W-:Y:S01]  /*a570*/  FADD.FTZ R122, R180, R123 ;  /* 0x0000007bb47a7221 */ /* 0x000fe20000010000 */
[----:B--2---:R-:W-:Y:S01]  /*a580*/  FADD.FTZ R126, R136, R13 ;  /* 0x0000000d887e7221 */ /* 0x004fe20000010000 */
[-C--:B------:R-:W-:Y:S01]  /*a590*/  FMUL.FTZ R40, R40, R20.reuse ;  /* 0x0000001428287220 */ /* 0x080fe20000410000 */
[----:B------:R0:W-:Y:S01]  /*a5a0*/  @!P1 SYNCS.ARRIVE.TRANS64.RED.A1T0 RZ, [R131+URZ], RZ ;  /* 0x000000ff83ff99a7 */ /* 0x0001e2000810043f */
[----:B------:R-:W-:Y:S01]  /*a5b0*/  FADD.FTZ R13, R173, R122 ;  /* 0x0000007aad0d7221 */ /* 0x000fe20000010000 */
[----:B---3--:R-:W-:Y:S01]  /*a5c0*/  FADD.FTZ R126, R163, R126 ;  /* 0x0000007ea37e7221 */ /* 0x008fe20000010000 */
[----:B------:R-:W-:Y:S01]  /*a5d0*/  MUFU.EX2 R90, R90 ;  /* 0x0000005a005a7308 */ /* 0x000fe20000000800 */
[-C--:B------:R-:W-:Y:S01]  /*a5e0*/  FMUL.FTZ R41, R41, R20.reuse ;  /* 0x0000001429297220 */ /* 0x080fe20000410000 */
[----:B------:R-:W-:Y:S01]  /*a5f0*/  FADD.FTZ R114, R182, R13 ;  /* 0x0000000db6727221 */ /* 0x000fe20000010000 */
[----:B----4-:R-:W-:Y:S01]  /*a600*/  FADD.FTZ R13, R183, R126 ;  /* 0x0000007eb70d7221 */ /* 0x010fe20000010000 */
[-C--:B------:R-:W-:Y:S01]  /*a610*/  FMUL.FTZ R44, R44, R20.reuse ;  /* 0x000000142c2c7220 */ /* 0x080fe20000410000 */
[-C--:B------:R-:W-:Y:S01]  /*a620*/  FMUL.FTZ R45, R45, R20.reuse ;  /* 0x000000142d2d7220 */ /* 0x080fe20000410000 */
[----:B------:R-:W-:Y:S01]  /*a630*/  FADD.FTZ R123, R161, R114 ;  /* 0x00000072a17b7221 */ /* 0x000fe20000010000 */
[----:B-----5:R-:W-:Y:S01]  /*a640*/  FADD.FTZ R118, R144, R13 ;  /* 0x0000000d90767221 */ /* 0x020fe20000010000 */
[----:B------:R1:W2:Y:S01]  /*a650*/  MUFU.EX2 R114, R127 ;  /* 0x0000007f00727308 */ /* 0x0002a20000000800 */
[-C--:B------:R-:W-:Y:S01]  /*a660*/  FMUL.FTZ R48, R48, R20.reuse ;  /* 0x0000001430307220 */ /* 0x080fe20000410000 */
[----:B------:R-:W-:Y:S01]  /*a670*/  FADD.FTZ R122, R184, R123 ;  /* 0x0000007bb87a7221 */ /* 0x000fe20000010000 */
[----:B------:R-:W-:Y:S01]  /*a680*/  FADD.FTZ R13, R185, R118 ;  /* 0x00000076b90d7221 */ /* 0x000fe20000010000 */
[-C--:B------:R-:W-:Y:S01]  /*a690*/  FMUL.FTZ R49, R49, R20.reuse ;  /* 0x0000001431317220 */ /* 0x080fe20000410000 */
[----:B------:R-:W-:Y:S01]  /*a6a0*/  FMUL.FTZ R52, R52, R20 ;  /* 0x0000001434347220 */ /* 0x000fe20000410000 */
[----:B------:R-:W-:Y:S01]  /*a6b0*/  FADD.FTZ R123, R165, R122 ;  /* 0x0000007aa57b7221 */ /* 0x000fe20000010000 */
[----:B------:R-:W-:Y:S01]  /*a6c0*/  FADD.FTZ R106, R132, R13 ;  /* 0x0000000d846a7221 */ /* 0x000fe20000010000 */
[----:B------:R-:W-:Y:S01]  /*a6d0*/  FFMA.FTZ R13, R98, R10, -R181 ;  /* 0x0000000a620d7223 */ /* 0x000fe200000108b5 */
[----:B------:R-:W-:Y:S01]  /*a6e0*/  MUFU.EX2 R217, R91 ;  /* 0x0000005b00d97308 */ /* 0x000fe20000000800 */
[----:B------:R-:W-:Y:S01]  /*a6f0*/  FADD.FTZ R110, R186, R123 ;  /* 0x0000007bba6e7221 */ /* 0x000fe20000010000 */
[----:B------:R-:W-:Y:S01]  /*a700*/  FADD.FTZ R123, R187, R106 ;  /* 0x0000006abb7b7221 */ /* 0x000fe20000010000 */
[C---:B------:R-:W-:Y:S01]  /*a710*/  F2FP.F16.F32.PACK_AB R187, R108.reuse, R187 ;  /* 0x000000bb6cbb723e */ /* 0x040fe200000000ff */
[-C--:B------:R-:W-:Y:S01]  /*a720*/  FMUL.FTZ R53, R53, R20.reuse ;  /* 0x0000001435357220 */ /* 0x080fe20000410000 */
[----:B-1----:R-:W-:Y:S01]  /*a730*/  FADD.FTZ R127, R153, R110 ;  /* 0x0000006e997f7221 */ /* 0x002fe20000010000 */
[----:B------:R-:W-:Y:S01]  /*a740*/  FADD.FTZ R106, R108, R123 ;  /* 0x0000007b6c6a7221 */ /* 0x000fe20000010000 */
[-C--:B------:R-:W-:Y:S01]  /*a750*/  FMUL.FTZ R56, R56, R20.reuse ;  /* 0x0000001438387220 */ /* 0x080fe20000410000 */
[----:B------:R1:W3:Y:S01]  /*a760*/  MUFU.EX2 R98, R115 ;  /* 0x0000007300627308 */ /* 0x0002e20000000800 */
[----:B------:R-:W-:Y:S01]  /*a770*/  FADD.FTZ R110, R188, R127 ;  /* 0x0000007fbc6e7221 */ /* 0x000fe20000010000 */
[----:B------:R-:W-:Y:S01]  /*a780*/  FADD.FTZ R123, R189, R106 ;  /* 0x0000006abd7b7221 */ /* 0x000fe20000010000 */
[-C--:B------:R-:W-:Y:S01]  /*a790*/  FMUL.FTZ R57, R57, R20.reuse ;  /* 0x0000001439397220 */ /* 0x080fe20000410000 */
[-C--:B------:R-:W-:Y:S01]  /*a7a0*/  FMUL.FTZ R60, R60, R20.reuse ;  /* 0x000000143c3c7220 */ /* 0x080fe20000410000 */
[----:B------:R-:W-:Y:S01]  /*a7b0*/  FADD.FTZ R127, R145, R110 ;  /* 0x0000006e917f7221 */ /* 0x000fe20000010000 */
[----:B------:R-:W-:Y:S01]  /*a7c0*/  FADD.FTZ R106, R128, R123 ;  /* 0x0000007b806a7221 */ /* 0x000fe20000010000 */
[-C--:B------:R-:W-:Y:S01]  /*a7d0*/  FMUL.FTZ R61, R61, R20.reuse ;  /* 0x000000143d3d7220 */ /* 0x080fe20000410000 */
[----:B------:R4:W-:Y:S01]  /*a7e0*/  MUFU.EX2 R122, R13 ;  /* 0x0000000d007a7308 */ /* 0x0009e20000000800 */
[----:B------:R-:W-:Y:S01]  /*a7f0*/  FADD.FTZ R110, R190, R127 ;  /* 0x0000007fbe6e7221 */ /* 0x000fe20000010000 */
[----:B-1----:R-:W-:Y:S01]  /*a800*/  FADD.FTZ R115, R191, R106 ;  /* 0x0000006abf737221 */ /* 0x002fe20000010000 */
[----:B------:R-:W-:Y:S01]  /*a810*/  F2FP.F16.F32.PACK_AB R191, R112, R191 ;  /* 0x000000bf70bf723e */ /* 0x000fe200000000ff */
[-C--:B------:R-:W-:Y:S01]  /*a820*/  FMUL.FTZ R64, R64, R20.reuse ;  /* 0x0000001440407220 */ /* 0x080fe20000410000 */
[----:B------:R-:W-:Y:S01]  /*a830*/  FADD.FTZ R123, R149, R110 ;  /* 0x0000006e957b7221 */ /* 0x000fe20000010000 */
[----:B------:R-:W-:Y:S01]  /*a840*/  FADD.FTZ R110, R112, R115 ;  /* 0x00000073706e7221 */ /* 0x000fe20000010000 */
[-C--:B------:R-:W-:Y:S01]  /*a850*/  FMUL.FTZ R65, R65, R20.reuse ;  /* 0x0000001441417220 */ /* 0x080fe20000410000 */
[----:B------:R-:W1:Y:S01]  /*a860*/  MUFU.EX2 R106, R119 ;  /* 0x00000077006a7308 */ /* 0x000e620000000800 */
[----:B------:R-:W-:Y:S01]  /*a870*/  FADD.FTZ R118, R192, R123 ;  /* 0x0000007bc0767221 */ /* 0x000fe20000010000 */
[----:B------:R-:W-:Y:S01]  /*a880*/  FADD.FTZ R115, R193, R110 ;  /* 0x0000006ec1737221 */ /* 0x000fe20000010000 */
[----:B------:R-:W-:Y:S01]  /*a890*/  F2FP.F16.F32.PACK_AB R193, R116, R193 ;  /* 0x000000c174c1723e */ /* 0x000fe200000000ff */
[-C--:B------:R-:W-:Y:S01]  /*a8a0*/  FMUL.FTZ R68, R68, R20.reuse ;  /* 0x0000001444447220 */ /* 0x080fe20000410000 */
[----:B------:R-:W-:Y:S01]  /*a8b0*/  FADD.FTZ R123, R137, R118 ;  /* 0x00000076897b7221 */ /* 0x000fe20000010000 */
[----:B------:R-:W-:Y:S01]  /*a8c0*/  FADD.FTZ R110, R116, R115 ;  /* 0x00000073746e7221 */ /* 0x000fe20000010000 */
[-C--:B------:R-:W-:Y:S01]  /*a8d0*/  FMUL.FTZ R69, R69, R20.reuse ;  /* 0x0000001445457220 */ /* 0x080fe20000410000 */
[----:B------:R5:W-:Y:S01]  /*a8e0*/  MUFU.EX2 R116, R102 ;  /* 0x0000006600747308 */ /* 0x000be20000000800 */
[----:B------:R-:W-:Y:S01]  /*a8f0*/  FADD.FTZ R118, R194, R123 ;  /* 0x0000007bc2767221 */ /* 0x000fe20000010000 */
[----:B------:R-:W-:Y:S01]  /*a900*/  FADD.FTZ R93, R195, R110 ;  /* 0x0000006ec35d7221 */ /* 0x000fe20000010000 */
[-C--:B------:R-:W-:Y:S01]  /*a910*/  FMUL.FTZ R72, R72, R20.reuse ;  /* 0x0000001448487220 */ /* 0x080fe20000410000 */
[-C--:B------:R-:W-:Y:S01]  /*a920*/  FMUL.FTZ R73, R73, R20.reuse ;  /* 0x0000001449497220 */ /* 0x080fe20000410000 */
[----:B------:R-:W-:Y:S01]  /*a930*/  FADD.FTZ R115, R141, R118 ;  /* 0x000000768d737221 */ /* 0x000fe20000010000 */
[----:B------:R-:W-:Y:S01]  /*a940*/  FADD.FTZ R110, R124, R93 ;  /* 0x0000005d7c6e7221 */ /* 0x000fe20000010000 */
[-C--:B------:R-:W-:Y:S01]  /*a950*/  FMUL.FTZ R76, R76, R20.reuse ;  /* 0x000000144c4c7220 */ /* 0x080fe20000410000 */
[----:B------:R-:W-:Y:S01]  /*a960*/  MUFU.EX2 R94, R94 ;  /* 0x0000005e005e7308 */ /* 0x000fe20000000800 */
        /* <DEDUP_REMOVED lines=11> */
[----:B------:R-:W-:Y:S01]  /*aa20*/  FMUL.FTZ R85, R85, R20 ;  /* 0x0000001455557220 */ /* 0x000fe20000410000 */
[----:B------:R-:W-:Y:S01]  /*aa30*/  FADD.FTZ R107, R129, R118 ;  /* 0x00000076816b7221 */ /* 0x000fe20000010000 */
[----:B------:R-:W-:Y:S01]  /*aa40*/  FADD.FTZ R118, R130, R93 ;  /* 0x0000005d82767221 */ /* 0x000fe20000010000 */
[----:B------:R-:W-:Y:S01]  /*aa50*/  FMUL.FTZ R26, R26, R21 ;  /* 0x000000151a1a7220 */ /* 0x000fe20000410000 */
[----:B------:R-:W0:Y:S01]  /*aa60*/  MUFU.EX2 R110, R111 ;  /* 0x0000006f006e7308 */ /* 0x000e220000000800 */
[----:B------:R-:W-:Y:S01]  /*aa70*/  FADD.FTZ R108, R200, R107 ;  /* 0x0000006bc86c7221 */ /* 0x000fe20000010000 */
[----:B------:R-:W-:Y:S01]  /*aa80*/  FADD.FTZ R93, R201, R118 ;  /* 0x00000076c95d7221 */ /* 0x000fe20000010000 */
[C---:B------:R-:W-:Y:S01]  /*aa90*/  F2FP.F16.F32.PACK_AB R201, R12.reuse, R201 ;  /* 0x000000c90cc9723e */ /* 0x040fe200000000ff */
[-C--:B------:R-:W-:Y:S01]  /*aaa0*/  FMUL.FTZ R27, R27, R21.reuse ;  /* 0x000000151b1b7220 */ /* 0x080fe20000410000 */
[----:B------:R-:W-:Y:S01]  /*aab0*/  FADD.FTZ R107, R121, R108 ;  /* 0x0000006c796b7221 */ /* 0x000fe20000010000 */
[----:B------:R-:W-:Y:S01]  /*aac0*/  FADD.FTZ R108, R12, R93 ;  /* 0x0000005d0c6c7221 */ /* 0x000fe20000010000 */
[-C--:B------:R-:W-:Y:S01]  /*aad0*/  FMUL.FTZ R30, R30, R21.reuse ;  /* 0x000000151e1e7220 */ /* 0x080fe20000410000 */
[-C--:B------:R-:W-:Y:S01]  /*aae0*/  FMUL.FTZ R31, R31, R21.reuse ;  /* 0x000000151f1f7220 */ /* 0x080fe20000410000 */
[----:B------:R-:W-:Y:S01]  /*aaf0*/  FADD.FTZ R118, R202, R107 ;  /* 0x0000006bca767221 */ /* 0x000fe20000010000 */
[----:B------:R-:W-:Y:S01]  /*ab00*/  FADD.FTZ R93, R203, R108 ;  /* 0x0000006ccb5d7221 */ /* 0x000fe20000010000 */
[-C--:B------:R-:W-:Y:S01]  /*ab10*/  FMUL.FTZ R34, R34, R21.reuse ;  /* 0x0000001522227220 */ /* 0x080fe20000410000 */
[-C--:B------:R-:W-:Y:S01]  /*ab20*/  FMUL.FTZ R35, R35, R21.reuse ;  /* 0x0000001523237220 */ /* 0x080fe20000410000 */
[----:B------:R-:W-:Y:S01]  /*ab30*/  FADD.FTZ R107, R125, R118 ;  /* 0x000000767d6b7221 */ /* 0x000fe20000010000 */
[----:B--2---:R-:W-:Y:S01]  /*ab40*/  FADD.FTZ R108, R114, R93 ;  /* 0x0000005d726c7221 */ /* 0x004fe20000010000 */
[-C--:B------:R-:W-:Y:S01]  /*ab50*/  FMUL.FTZ R38, R38, R21.reuse ;  /* 0x0000001526267220 */ /* 0x080fe20000410000 */
[-C--:B------:R-:W-:Y:S01]  /*ab60*/  FMUL.FTZ R39, R39, R21.reuse ;  /* 0x0000001527277220 */ /* 0x080fe20000410000 */
[----:B------:R-:W-:Y:S01]  /*ab70*/  FADD.FTZ R112, R204, R107 ;  /* 0x0000006bcc707221 */ /* 0x000fe20000010000 */
[----:B----4-:R-:W-:Y:S01]  /*ab80*/  FADD.FTZ R13, R205, R108 ;  /* 0x0000006ccd0d7221 */ /* 0x010fe20000010000 */
[-C--:B------:R-:W-:Y:S01]  /*ab90*/  FMUL.FTZ R42, R42, R21.reuse ;  /* 0x000000152a2a7220 */ /* 0x080fe20000410000 */
[-C--:B------:R-:W-:Y:S01]  /*aba0*/  FMUL.FTZ R43, R43, R21.reuse ;  /* 0x000000152b2b7220 */ /* 0x080fe20000410000 */
[----:B------:R-:W-:Y:S01]  /*abb0*/  FADD.FTZ R93, R113, R112 ;  /* 0x00000070715d7221 */ /* 0x000fe20000010000 */
[----:B---3--:R-:W-:Y:S01]  /*abc0*/  FADD.FTZ R108, R98, R13 ;  /* 0x0000000d626c7221 */ /* 0x008fe20000010000 */
[-C--:B------:R-:W-:Y:S01]  /*abd0*/  FMUL.FTZ R46, R46, R21.reuse ;  /* 0x000000152e2e7220 */ /* 0x080fe20000410000 */
[-C--:B------:R-:W-:Y:S01]  /*abe0*/  FMUL.FTZ R47, R47, R21.reuse ;  /* 0x000000152f2f7220 */ /* 0x080fe20000410000 */
[----:B------:R-:W-:Y:S01]  /*abf0*/  FADD.FTZ R112, R206, R93 ;  /* 0x0000005dce707221 */ /* 0x000fe20000010000 */
[----:B------:R-:W-:Y:S01]  /*ac00*/  FADD.FTZ R13, R207, R108 ;  /* 0x0000006ccf0d7221 */ /* 0x000fe20000010000 */
[-C--:B------:R-:W-:Y:S01]  /*ac10*/  FMUL.FTZ R50, R50, R21.reuse ;  /* 0x0000001532327220 */ /* 0x080fe20000410000 */
[-C--:B------:R-:W-:Y:S01]  /*ac20*/  FMUL.FTZ R51, R51, R21.reuse ;  /* 0x0000001533337220 */ /* 0x080fe20000410000 */
[----:B------:R-:W-:Y:S01]  /*ac30*/  FADD.FTZ R93, R117, R112 ;  /* 0x00000070755d7221 */ /* 0x000fe20000010000 */
[----:B-1----:R-:W-:Y:S01]  /*ac40*/  FADD.FTZ R108, R106, R13 ;  /* 0x0000000d6a6c7221 */ /* 0x002fe20000010000 */
[-C--:B------:R-:W-:Y:S01]  /*ac50*/  FMUL.FTZ R54, R54, R21.reuse ;  /* 0x0000001536367220 */ /* 0x080fe20000410000 */
[-C--:B------:R-:W-:Y:S01]  /*ac60*/  FMUL.FTZ R55, R55, R21.reuse ;  /* 0x0000001537377220 */ /* 0x080fe20000410000 */
[----:B-----5:R-:W-:Y:S01]  /*ac70*/  FADD.FTZ R102, R208, R93 ;  /* 0x0000005dd0667221 */ /* 0x020fe20000010000 */
        /* <DEDUP_REMOVED lines=12> */
[----:B0-----:R-:W-:Y:S01]  /*ad40*/  FADD.FTZ R13, R110, R13 ;  /* 0x0000000d6e0d7221 */ /* 0x001fe20000010000 */
        /* <DEDUP_REMOVED lines=17> */
[----:B------:R-:W-:Y:S01]  /*ae60*/  FMUL.FTZ R87, R87, R21 ;  /* 0x0000001557577220 */ /* 0x000fe20000410000 */
[----:B------:R-:W-:Y:S01]  /*ae70*/  FADD.FTZ R12, R88, R91 ;  /* 0x0000005b580c7221 */ /* 0x000fe20000010000 */
[----:B------:R-:W-:Y:S01]  /*ae80*/  FADD.FTZ R13, R90, R13 ;  /* 0x0000000d5a0d7221 */ /* 0x000fe20000010000 */
[----:B------:R-:W-:Y:S01]  /*ae90*/  F2FP.F16.F32.PACK_AB R178, R169, R178 ;  /* 0x000000b2a9b2723e */ /* 0x000fe200000000ff */
[----:B------:R-:W-:-:S02]  /*aea0*/  IMAD.MOV.U32 R21, RZ, RZ, R16 ;  /* 0x000000ffff157224 */ /* 0x000fc400078e0010 */
[----:B------:R-:W-:Y:S01]  /*aeb0*/  FADD.FTZ R91, R133, R12 ;  /* 0x0000000c855b7221 */ /* 0x000fe20000010000 */
[----:B------:R-:W-:Y:S01]  /*aec0*/  FADD.FTZ R13, R217, R13 ;  /* 0x0000000dd90d7221 */ /* 0x000fe20000010000 */
[----:B------:R-:W-:Y:S01]  /*aed0*/  F2FP.F16.F32.PACK_AB R180, R173, R180 ;  /* 0x000000b4adb4723e */ /* 0x000fe200000000ff */
[----:B------:R-:W-:Y:S02]  /*aee0*/  IMAD.MOV.U32 R20, RZ, RZ, R11 ;  /* 0x000000ffff147224 */ /* 0x000fe400078e000b */
[----:B------:R-:W-:Y:S01]  /*aef0*/  FADD.FTZ R12, R92, R91 ;  /* 0x0000005b5c0c7221 */ /* 0x000fe20000010000 */
[----:B------:R-:W-:Y:S01]  /*af00*/  FADD.FTZ R88, R94, R13 ;  /* 0x0000000d5e587221 */ /* 0x000fe20000010000 */
[----:B------:R-:W-:Y:S02]  /*af10*/  F2FP.F16.F32.PACK_AB R179, R140, R179 ;  /* 0x000000b38cb3723e */ /* 0x000fe400000000ff */
[----:B------:R-:W-:Y:S01]  /*af20*/  FADD.FTZ R13, R15, R12 ;  /* 0x0000000c0f0d7221 */ /* 0x000fe20000010000 */
[----:B------:R-:W-:Y:S01]  /*af30*/  F2FP.F16.F32.PACK_AB R181, R163, R136 ;  /* 0x00000088a3b5723e */ /* 0x000fe200000000ff */
[----:B------:R-:W-:Y:S01]  /*af40*/  FADD.FTZ R12, R95, R88 ;  /* 0x000000585f0c7221 */ /* 0x000fe20000010000 */
        /* <DEDUP_REMOVED lines=30> */
[----:B------:R-:W-:Y:S01]  /*b130*/  F2FP.F16.F32.PACK_AB R219, R95, R94 ;  /* 0x0000005e5fdb723e */ /* 0x000fe200000000ff */
[----:B------:R-:W-:Y:S06]  /*b140*/  @P2 BRA `(.L_x_273) ;  /* 0xffffffb400142947 */ /* 0x000fec000383ffff */
.L_x_264:
[----:B------:R-:W-:Y:S06]  /*b150*/  BAR.ARV 0x8, 0x120 ;  /* 0x0204800000007b1d */ /* 0x000fec0000002000 */
[----:B------:R-:W-:Y:S05]  /*b160*/  @!P0 BRA `(.L_x_274) ;  /* 0x0000000000048947 */ /* 0x000fea0003800000 */
[----:B------:R-:W-:Y:S01]  /*b170*/  BPT.TRAP 0x1 ;  /* 0x000000040000795c */ /* 0x000fe20000300000 */
.L_x_274:
[----:B------:R-:W-:Y:S01]  /*b180*/  IMAD R8, R2, 0x8, R0 ;  /* 0x0000000802087824 */ /* 0x000fe200078e0200 */
[----:B------:R-:W-:-:S04]  /*b190*/  SHF.L.U32 R3, R16, 0x1f, RZ ;  /* 0x0000001f10037819 */ /* 0x000fc800000006ff */
[----:B------:R0:W1:Y:S01]  /*b1a0*/  SYNCS.PHASECHK.TRANS64.TRYWAIT P2, [R8+URZ+0x34850], R3 ;  /* 0x03485003080075a7 */ /* 0x000062000804017f */
[----:B------:R-:W-:Y:S05]  /*b1b0*/  @!P0 BRA `(.L_x_275) ;  /* 0x0000000000048947 */ /* 0x000fea0003800000 */
[----:B------:R-:W-:Y:S01]  /*b1c0*/  BPT.TRAP 0x1 ;  /* 0x000000040000795c */ /* 0x000fe20000300000 */
.L_x_275:
[----:B-1----:R-:W-:Y:S05]  /*b1d0*/  @P2 BRA `(.L_x_276) ;  /* 0x0000000000082947 */ /* 0x002fea0003800000 */
[----:B------:R-:W1:Y:S02]  /*b1e0*/  SYNCS.PHASECHK.TRANS64.TRYWAIT P0, [R8+URZ+0x34850], R3 ;  /* 0x03485003080075a7 */ /* 0x000e64000800017f */
[----:B-1----:R-:W-:Y:S05]  /*b1f0*/  @!P0 BRA `(.L_x_277) ;  /* 0x00000074000c8947 */ /* 0x002fea0003800000 */
.L_x_276:
[----:B------:R-:W-:Y:S05]  /*b200*/  WARPSYNC.ALL ;  /* 0x0000000000007948 */ /* 0x000fea0003800000 */
[----:B------:R-:W-:Y:S01]  /*b210*/  VIADD R0, R0, 0x400 ;  /* 0x0000040000007836 */ /* 0x000fe20000000000 */
[----:B------:R-:W-:Y:S01]  /*b220*/  WARPGROUP.ARRIVE ;  /* 0x00000000000079c5 */ /* 0x000fe20000000000 */
[----:B------:R-:W-:Y:S01]  /*b230*/  IMAD.MOV.U32 R7, RZ, RZ, 0x40000040 ;  /* 0x40000040ff077424 */ /* 0x000fe200078e00ff */
[----:B01----:R-:W-:Y:S01]  /*b240*/  SHFL.BFLY PT, R3, R12, 0x2, 0x1f ;  /* 0x0c401f000c037f89 */ /* 0x003fe200000e0000 */
[----:B------:R-:W-:Y:S01]  /*b250*/  IMAD.MOV.U32 R9, RZ, RZ, RZ ;  /* 0x000000ffff097224 */ /* 0x000fe200078e00ff */
[----:B------:R-:W-:Y:S01]  /*b260*/  SHF.R.U32.HI R0, RZ, 0x4, R0 ;  /* 0x00000004ff007819 */ /* 0x000fe20000011600 */
[----:B------:R-:W-:-:S03]  /*b270*/  VIADD R224, R224, 0x1 ;  /* 0x00000001e0e07836 */ /* 0x000fc60000000000 */
[----:B------:R-:W-:-:S04]  /*b280*/  LOP3.LUT R0, R0, 0x3fff, RZ, 0xc0, !PT ;  /* 0x00003fff00007812 */ /* 0x000fc800078ec0ff */
[----:B------:R-:W-:Y:S02]  /*b290*/  LOP3.LUT R5, R0, 0x5800000, RZ, 0xfc, !PT ;  /* 0x0580000000057812 */ /* 0x000fe400078efcff */
[----:B------:R-:W0:Y:S03]  /*b2a0*/  SHFL.BFLY PT, R0, R13, 0x2, 0x1f ;  /* 0x0c401f000d007f89 */ /* 0x000e2600000e0000 */
[----:B------:R-:W-:Y:S02]  /*b2b0*/  IMAD R4, R2, 0xb00, R5 ;  /* 0x00000b0002047824 */ /* 0x000fe400078e0205 */
[----:B------:R-:W-:Y:S02]  /*b2c0*/  IMAD.MOV.U32 R5, RZ, RZ, 0x40000040 ;  /* 0x40000040ff057424 */ /* 0x000fe400078e00ff */
[C---:B------:R-:W-:Y:S01]  /*b2d0*/  VIADD R6, R4.reuse, 0x80 ;  /* 0x0000008004067836 */ /* 0x040fe20000000000 */
[----:B------:R-:W-:-:S02]  /*b2e0*/  R2UR UR6, R4 ;  /* 0x00000000040672ca */ /* 0x000fc400000e0000 */
[----:B------:R-:W-:Y:S01]  /*b2f0*/  R2UR UR7, R5 ;  /* 0x00000000050772ca */ /* 0x000fe200000e0000 */
[----:B------:R-:W-:-:S12]  /*b300*/  IMAD.MOV.U32 R5, RZ, RZ, 0x40000040 ;  /* 0x40000040ff057424 */ /* 0x000fd800078e00ff */
[----:B------:R-:W-:Y:S01]  /*b310*/  HGMMA.64x128x16.F32 R24, R176, gdesc[UR4].tnspB, R24, gsb0 ;  /* 0x41e00004b0187df0 */ /* 0x000fe20008000818 */
[----:B------:R-:W-:Y:S01]  /*b320*/  R2UR UR6, R6 ;  /* 0x00000000060672ca */ /* 0x000fe200000e0000 */
[----:B------:R-:W-:Y:S01]  /*b330*/  VIADD R6, R4, 0x100 ;  /* 0x0000010004067836 */ /* 0x000fe20000000000 */
[----:B------:R-:W-:Y:S01]  /*b340*/  R2UR UR7, R7 ;  /* 0x00000000070772ca */ /* 0x000fe200000e0000 */
[----:B------:R-:W-:Y:S02]  /*b350*/  IMAD.MOV.U32 R7, RZ, RZ, 0x40000040 ;  /* 0x40000040ff077424 */ /* 0x000fe400078e00ff */
[----:B0-----:R-:W-:Y:S01]  /*b360*/  FADD.FTZ R0, R0, R13 ;  /* 0x0000000d00007221 */ /* 0x001fe20000010000 */
[----:B------:R-:W-:Y:S02]  /*b370*/  VIADD R13, R2, 0x1 ;  /* 0x00000001020d7836 */ /* 0x000fe40000000000 */
[----:B------:R-:W-:-:S03]  /*b380*/  IMAD.MOV.U32 R2, RZ, RZ, RZ ;  /* 0x000000ffff027224 */ /* 0x000fc600078e00ff */
[----:B------:R-:W-:Y:S01]  /*b390*/  ISETP.NE.AND P2, PT, R13, 0x2, PT ;  /* 0x000000020d00780c */ /* 0x000fe20003f45270 */
[----:B------:R-:W-:Y:S02]  /*b3a0*/  WARPGROUP.DEPBAR.LE gsb0, 0x0 ;  /* 0x00008000000079c5 */ /* 0x000fe40000010000 */
[----:B------:R-:W-:-:S06]  /*b3b0*/  WARPGROUP.ARRIVE ;  /* 0x00000000000079c5 */ /* 0x000fcc0000000000 */
[----:B------:R-:W-:Y:S01]  /*b3c0*/  HGMMA.64x128x16.F32 R24, R180, gdesc[UR4].tnspB, R24, gsb0 ;  /* 0x41e00004b4187df0 */ /* 0x000fe20008000818 */
[----:B------:R-:W-:Y:S01]  /*b3d0*/  R2UR UR6, R6 ;  /* 0x00000000060672ca */ /* 0x000fe200000e0000 */
[----:B------:R-:W-:Y:S01]  /*b3e0*/  VIADD R6, R4, 0x180 ;  /* 0x0000018004067836 */ /* 0x000fe20000000000 */
[----:B------:R-:W-:Y:S01]  /*b3f0*/  R2UR UR7, R7 ;  /* 0x00000000070772ca */ /* 0x000fe200000e0000 */
[----:B------:R-:W-:Y:S01]  /*b400*/  IMAD.MOV.U32 R7, RZ, RZ, 0x40000040 ;  /* 0x40000040ff077424 */ /* 0x000fe200078e00ff */
[----:B------:R-:W-:Y:S02]  /*b410*/  WARPGROUP.DEPBAR.LE gsb0, 0x0 ;  /* 0x00008000000079c5 */ /* 0x000fe40000010000 */
[----:B------:R-:W-:-:S09]  /*b420*/  WARPGROUP.ARRIVE ;  /* 0x00000000000079c5 */ /* 0x000fd20000000000 */
        /* <DEDUP_REMOVED lines=37> */
[C---:B------:R-:W-:Y:S01]  /*b680*/  VIADD R6, R4.reuse, 0x480 ;  /* 0x0000048004067836 */ /* 0x040fe20000000000 */
[----:B------:R-:W-:Y:S01]  /*b690*/  R2UR UR7, R7 ;  /* 0x00000000070772ca */ /* 0x000fe200000e0000 */
[----:B------:R-:W-:Y:S02]  /*b6a0*/  IMAD.MOV.U32 R7, RZ, RZ, 0x40000040 ;  /* 0x40000040ff077424 */ /* 0x000fe400078e00ff */
[----:B------:R-:W-:Y:S01]  /*b6b0*/  VIADD R4, R4, 0x500 ;  /* 0x0000050004047836 */ /* 0x000fe20000000000 */
[----:B------:R-:W-:Y:S02]  /*b6c0*/  WARPGROUP.DEPBAR.LE gsb0, 0x0 ;  /* 0x00008000000079c5 */ /* 0x000fe40000010000 */
[----:B------:R-:W-:-:S07]  /*b6d0*/  WARPGROUP.ARRIVE ;  /* 0x00000000000079c5 */ /* 0x000fce0000000000 */
[----:B------:R-:W-:Y:S01]  /*b6e0*/  HGMMA.64x128x16.F32 R24, R208, gdesc[UR4].tnspB, R24, gsb0 ;  /* 0x41e00004d0187df0 */ /* 0x000fe20008000818 */
[----:B------:R-:W-:Y:S02]  /*b6f0*/  R2UR UR6, R6 ;  /* 0x00000000060672ca */ /* 0x000fe400000e0000 */
[----:B------:R-:W-:Y:S01]  /*b700*/  R2UR UR7, R7 ;  /* 0x00000000070772ca */ /* 0x000fe200000e0000 */
[----:B------:R-:W-:-:S05]  /*b710*/  @!P1 VIADD R7, R8, 0x34860 ;  /* 0x0003486008079836 */ /* 0x000fca0000000000 */
[----:B------:R-:W-:Y:S01]  /*b720*/  @!P1 PRMT R7, RZ, 0x654, R7 ;  /* 0x00000654ff079816 */ /* 0x000fe20000000007 */
[----:B------:R-:W-:Y:S02]  /*b730*/  WARPGROUP.DEPBAR.LE gsb0, 0x0 ;  /* 0x00008000000079c5 */ /* 0x000fe40000010000 */
[----:B------:R-:W-:-:S06]  /*b740*/  WARPGROUP.ARRIVE ;  /* 0x00000000000079c5 */ /* 0x000fcc0000000000 */
[----:B------:R-:W-:Y:S01]  /*b750*/  HGMMA.64x128x16.F32 R24, R212, gdesc[UR4].tnspB, R24, gsb0 ;  /* 0x41e00004d4187df0 */ /* 0x000fe20008000818 */
[----:B------:R-:W-:Y:S01]  /*b760*/  R2UR UR6, R4 ;  /* 0x00000000040672ca */ /* 0x000fe200000e0000 */
[----:B------:R-:W-:Y:S01]  /*b770*/  FADD.FTZ R4, R3, R12 ;  /* 0x0000000c03047221 */ /* 0x000fe20000010000 */
[----:B------:R-:W-:Y:S01]  /*b780*/  R2UR UR7, R5 ;  /* 0x00000000050772ca */ /* 0x000fe200000e0000 */
[----:B------:R-:W0:Y:S04]  /*b790*/  SHFL.BFLY PT, R3, R0, 0x1, 0x1f ;  /* 0x0c201f0000037f89 */ /* 0x000e2800000e0000 */
[----:B------:R-:W1:Y:S01]  /*b7a0*/  SHFL.BFLY PT, R5, R4, 0x1, 0x1f ;  /* 0x0c201f0004057f89 */ /* 0x000e6200000e0000 */
[----:B0-----:R-:W-:Y:S01]  /*b7b0*/  FADD.FTZ R14, R0, R3 ;  /* 0x00000003000e7221 */ /* 0x001fe20000010000 */
[----:B------:R-:W-:Y:S01]  /*b7c0*/  SEL R3, RZ, 0x1, P2 ;  /* 0x00000001ff037807 */ /* 0x000fe20001000000 */
[----:B------:R-:W-:-:S02]  /*b7d0*/  IMAD.MOV.U32 R0, RZ, RZ, -0x800000 ;  /* 0xff800000ff007424 */ /* 0x000fc400078e00ff */
[----:B-1----:R-:W-:Y:S01]  /*b7e0*/  FADD.FTZ R15, R4, R5 ;  /* 0x00000005040f7221 */ /* 0x002fe20000010000 */
[----:B------:R-:W-:Y:S02]  /*b7f0*/  FSETP.NE.FTZ.AND P0, PT, R14, RZ, PT ;  /* 0x000000ff0e00720b */ /* 0x000fe40003f15000 */
[----:B------:R-:W-:Y:S01]  /*b800*/  LOP3.LUT R16, R16, R3, RZ, 0x3c, !PT ;  /* 0x0000000310107212 */ /* 0x000fe200078e3cff */
[----:B------:R-:W-:Y:S01]  /*b810*/  IMAD.MOV.U32 R3, RZ, RZ, -0x800000 ;  /* 0xff800000ff037424 */ /* 0x000fe200078e00ff */
[----:B------:R-:W-:-:S09]  /*b820*/  FSETP.NE.FTZ.AND P3, PT, R15, RZ, PT ;  /* 0x000000ff0f00720b */ /* 0x000fd20003f75000 */
[----:B------:R-:W0:Y:S01]  /*b830*/  @P0 MUFU.LG2 R5, R14 ;  /* 0x0000000e00050308 */ /* 0x000e220000000c00 */
[----:B------:R-:W-:-:S03]  /*b840*/  @P0 FMUL.FTZ R4, R10, 0.69314718246459960938 ;  /* 0x3f3172180a040820 */ /* 0x000fc60000410000 */
[----:B------:R-:W-:-:S04]  /*b850*/  @P3 FMUL.FTZ R21, R10, 0.69314718246459960938 ;  /* 0x3f3172180a153820 */ /* 0x000fc80000410000 */
[----:B------:R-:W1:Y:S08]  /*b860*/  @P3 MUFU.LG2 R6, R15 ;  /* 0x0000000f00063308 */ /* 0x000e700000000c00 */
[----:B------:R-:W2:Y:S01]  /*b870*/  @P0 MUFU.RCP R2, R14 ;  /* 0x0000000e00020308 */ /* 0x000ea20000001000 */
[----:B0-----:R-:W-:-:S04]  /*b880*/  @P0 FMUL.FTZ R5, R5, 0.69314718246459960938 ;  /* 0x3f31721805050820 */ /* 0x001fc80000410000 */
[----:B------:R-:W-:Y:S01]  /*b890*/  @P0 FFMA.FTZ R0, R4, R11, R5 ;  /* 0x0000000b04000223 */ /* 0x000fe20000010005 */
[----:B------:R-:W-:Y:S02]  /*b8a0*/  PLOP3.LUT P0, PT, PT, PT, PT, 0x8, 0x0 ;  /* 0x000000000000781c */ /* 0x000fe40003f0e170 */
[----:B------:R-:W0:Y:S01]  /*b8b0*/  @P3 MUFU.RCP R9, R15 ;  /* 0x0000000f00093308 */ /* 0x000e220000001000 */
[----:B-1----:R-:W-:-:S04]  /*b8c0*/  @P3 FMUL.FTZ R6, R6, 0.69314718246459960938 ;  /* 0x3f31721806063820 */ /* 0x002fc80000410000 */
[----:B------:R-:W-:Y:S01]  /*b8d0*/  @P3 FFMA.FTZ R3, R21, R89, R6 ;  /* 0x0000005915033223 */ /* 0x000fe20000010006 */
[----:B------:R-:W-:Y:S02]  /*b8e0*/  WARPGROUP.DEPBAR.LE gsb0, 0x0 ;  /* 0x00008000000079c5 */ /* 0x000fe40000010000 */
[----:B------:R-:W-:-:S06]  /*b8f0*/  WARPGROUP.ARRIVE ;  /* 0x00000000000079c5 */ /* 0x000fcc0000000000 */
[----:B------:R-:W-:Y:S03]  /*b900*/  HGMMA.64x128x16.F32 R24, R216, gdesc[UR4].tnspB, R24, gsb0 ;  /* 0x41e00004d8187df0 */ /* 0x000fe60008000818 */
[----:B------:R-:W-:Y:S02]  /*b910*/  WARPGROUP.DEPBAR.LE gsb0, 0x0 ;  /* 0x00008000000079c5 */ /* 0x000fe40000010000 */
        /* <DEDUP_REMOVED lines=33> */
[-C--:B0-----:R-:W-:Y:S01]  /*bb30*/  FMUL.FTZ R8, R30, R9.reuse ;  /* 0x000000091e087220 */ /* 0x081fe20000410000 */
[-C--:B-1----:R-:W-:Y:S01]  /*bb40*/  FMUL.FTZ R7, R31, R9.reuse ;  /* 0x000000091f077220 */ /* 0x082fe20000410000 */
        /* <DEDUP_REMOVED lines=30> */
[----:B------:R-:W-:-:S07]  /*bd30*/  SEL R2, R13, RZ, P2 ;  /* 0x000000ff0d027207 */ /* 0x000fce0001000000 */
.L_x_256:
[----:B0-----:R-:W0:Y:S01]  /*bd40*/  S2R R5, SR_CgaCtaId ;  /* 0x0000000000057919 */ /* 0x001e220000008800 */
[----:B------:R-:W-:Y:S01]  /*bd50*/  MOV R22, 0x400 ;  /* 0x0000040000167802 */ /* 0x000fe20000000f00 */
[----:B------:R-:W-:Y:S01]  /*bd60*/  BSSY B0, `(.L_x_278) ;  /* 0x00001d8000007945 */ /* 0x000fe20003800000 */
[----:B------:R-:W-:Y:S02]  /*bd70*/  BAR.SYNC.DEFER_BLOCKING 0x5, 0x120 ;  /* 0x0144800000007b1d */ /* 0x000fe40000010000 */
[----:B0-----:R-:W-:-:S05]  /*bd80*/  LEA R22, R5, R22, 0x18 ;  /* 0x0000001605167211 */ /* 0x001fca00078ec0ff */
[----:B------:R0:W1:Y:S01]  /*bd90*/  LDS.128 R48, [R22+0x348d0] ;  /* 0x0348d00016307984 */ /* 0x0000620000000c00 */
[----:B------:R-:W-:Y:S06]  /*bda0*/  BAR.ARV 0x4, 0x120 ;  /* 0x0104800000007b1d */ /* 0x000fec0000002000 */
[----:B------:R-:W-:Y:S05]  /*bdb0*/  @P0 BRA `(.L_x_279) ;  /* 0x0000001000c80947 */ /* 0x000fea0003800000 */
[----:B------:R-:W2:Y:S01]  /*bdc0*/  S2R R5, SR_SWINHI ;  /* 0x0000000000057919 */ /* 0x000ea20000002f00 */
[----:B------:R-:W-:Y:S01]  /*bdd0*/  F2FP.F16.F32.PACK_AB R7, R7, R8 ;  /* 0x000000080707723e */ /* 0x000fe200000000ff */
[----:B------:R-:W-:Y:S01]  /*bde0*/  ULDC.64 UR4, c[0x0][0xbe0] ;  /* 0x0002f80000047ab9 */ /* 0x000fe20000000a00 */
        /* <DEDUP_REMOVED lines=10> */
[----:B------:R-:W-:-:S02]  /*be90*/  MOV R20, R22 ;  /* 0x0000001600147202 */ /* 0x000fc40000000f00 */
[----:B--2---:R-:W-:-:S03]  /*bea0*/  MOV R21, R5 ;  /* 0x0000000500157202 */ /* 0x004fc60000000f00 */
[----:B------:R-:W-:-:S03]  /*beb0*/  IMAD.WIDE R4, R229, 0x2, R20 ;  /* 0x00000002e5047825 */ /* 0x000fc600078e0214 */
[C---:B------:R-:W-:Y:S02]  /*bec0*/  IADD3 R67, P5, R4.reuse, 0x40, RZ ;  /* 0x0000004004437810 */ /* 0x040fe40007fbe0ff */
[C---:B------:R-:W-:Y:S02]  /*bed0*/  IADD3 R71, P4, R4.reuse, 0x60, RZ ;  /* 0x0000006004477810 */ /* 0x040fe40007f9e0ff */
[C---:B------:R-:W-:Y:S01]  /*bee0*/  LOP3.LUT R9, R4.reuse, 0x380, RZ, 0xc0, !PT ;  /* 0x0000038004097812 */ /* 0x040fe200078ec0ff */
[--C-:B------:R-:W-:Y:S01]  /*bef0*/  IMAD.X R25, RZ, RZ, R5.reuse, P5 ;  /* 0x000000ffff197224 */ /* 0x100fe200028e0605 */
[C---:B------:R-:W-:Y:S01]  /*bf00*/  IADD3 R63, P6, R4.reuse, 0x20, RZ ;  /* 0x00000020043f7810 */ /* 0x040fe20007fde0ff */
[--C-:B------:R-:W-:Y:S01]  /*bf10*/  IMAD.X R15, RZ, RZ, R5.reuse, P4 ;  /* 0x000000ffff0f7224 */ /* 0x100fe200020e0605 */
[----:B------:R-:W-:Y:S02]  /*bf20*/  IADD3 R75, P3, R4, 0x4000, RZ ;  /* 0x00004000044b7810 */ /* 0x000fe40007f7e0ff */
[----:B------:R-:W-:Y:S01]  /*bf30*/  LOP3.LUT R14, R67, 0x380, RZ, 0xc0, !PT ;  /* 0x00000380430e7812 */ /* 0x000fe200078ec0ff */
[--C-:B------:R-:W-:Y:S01]  /*bf40*/  IMAD.X R27, RZ, RZ, R5.reuse, P6 ;  /* 0x000000ffff1b7224 */ /* 0x100fe200030e0605 */
[----:B------:R-:W-:Y:S01]  /*bf50*/  LOP3.LUT R28, R71, 0x380, RZ, 0xc0, !PT ;  /* 0x00000380471c7812 */ /* 0x000fe200078ec0ff */
[----:B------:R-:W-:Y:S01]  /*bf60*/  IMAD.X R13, RZ, RZ, R5, P3 ;  /* 0x000000ffff0d7224 */ /* 0x000fe200018e0605 */
[----:B------:R-:W-:-:S02]  /*bf70*/  SHF.R.U64 R9, R9, 0x3, RZ ;  /* 0x0000000309097819 */ /* 0x000fc400000012ff */
[----:B------:R-:W-:Y:S02]  /*bf80*/  LOP3.LUT R12, R63, 0x380, RZ, 0xc0, !PT ;  /* 0x000003803f0c7812 */ /* 0x000fe400078ec0ff */
[----:B-1----:R-:W-:Y:S02]  /*bf90*/  LOP3.LUT R48, R75, 0x380, RZ, 0xc0, !PT ;  /* 0x000003804b307812 */ /* 0x002fe400078ec0ff */
[----:B------:R-:W-:Y:S01]  /*bfa0*/  SHF.R.U64 R14, R14, 0x3, RZ ;  /* 0x000000030e0e7819 */ /* 0x000fe200000012ff */
[----:B------:R-:W-:Y:S01]  /*bfb0*/  BAR.SYNC.DEFER_BLOCKING 0x1, 0x100 ;  /* 0x0044000000007b1d */ /* 0x000fe20000010000 */
[C---:B------:R-:W-:Y:S02]  /*bfc0*/  IADD3 R79, P2, R4.reuse, 0x4020, RZ ;  /* 0x00004020044f7810 */ /* 0x040fe40007f5e0ff */
[C---:B------:R-:W-:Y:S02]  /*bfd0*/  IADD3 R83, P1, R4.reuse, 0x4040, RZ ;  /* 0x0000404004537810 */ /* 0x040fe40007f3e0ff */
[----:B------:R-:W-:Y:S01]  /*bfe0*/  IADD3 R109, P0, R4, 0x4060, RZ ;  /* 0x00004060046d7810 */ /* 0x000fe20007f1e0ff */
[----:B------:R-:W-:Y:S01]  /*bff0*/  IMAD.X R11, RZ, RZ, R5, P2 ;  /* 0x000000ffff0b7224 */ /* 0x000fe200010e0605 */
[----:B------:R-:W-:-:S02]  /*c000*/  SHF.R.U64 R28, R28, 0x3, RZ ;  /* 0x000000031c1c7819 */ /* 0x000fc400000012ff */
[----:B------:R-:W-:Y:S01]  /*c010*/  LOP3.LUT R4, R9, R4, RZ, 0x3c, !PT ;  /* 0x0000000409047212 */ /* 0x000fe200078e3cff */
[--C-:B------:R-:W-:Y:S01]  /*c020*/  IMAD.X R9, RZ, RZ, R5.reuse, P1 ;  /* 0x000000ffff097224 */ /* 0x100fe200008e0605 */
[----:B------:R-:W-:Y:S01]  /*c030*/  SHF.R.U64 R12, R12, 0x3, RZ ;  /* 0x000000030c0c7819 */ /* 0x000fe200000012ff */
[----:B------:R-:W-:Y:S01]  /*c040*/  IMAD.X R29, RZ, RZ, R5, P0 ;  /* 0x000000ffff1d7224 */ /* 0x000fe200000e0605 */
[----:B------:R-:W-:Y:S02]  /*c050*/  SHF.R.U64 R48, R48, 0x3, RZ ;  /* 0x0000000330307819 */ /* 0x000fe400000012ff */
[----:B------:R-:W-:Y:S02]  /*c060*/  LOP3.LUT R24, R14, R67, RZ, 0x3c, !PT ;  /* 0x000000430e187212 */ /* 0x000fe400078e3cff */
[----:B------:R-:W-:Y:S02]  /*c070*/  LOP3.LUT R14, R28, R71, RZ, 0x3c, !PT ;  /* 0x000000471c0e7212 */ /* 0x000fe400078e3cff */
[----:B------:R-:W-:-:S02]  /*c080*/  MOV R71, R4 ;  /* 0x0000000400477202 */ /* 0x000fc40000000f00 */
[----:B------:R-:W-:Y:S02]  /*c090*/  LOP3.LUT R26, R12, R63, RZ, 0x3c, !PT ;  /* 0x0000003f0c1a7212 */ /* 0x000fe400078e3cff */
[----:B------:R-:W-:Y:S02]  /*c0a0*/  F2FP.F16.F32.PACK_AB R5, R10, R85 ;  /* 0x000000550a05723e */ /* 0x000fe400000000ff */
[----:B------:R-:W-:Y:S02]  /*c0b0*/  LOP3.LUT R12, R48, R75, RZ, 0x3c, !PT ;  /* 0x0000004b300c7212 */ /* 0x000fe400078e3cff */
[----:B------:R-:W-:Y:S01]  /*c0c0*/  LOP3.LUT R10, R79, 0x380, RZ, 0xc0, !PT ;  /* 0x000003804f0a7812 */ /* 0x000fe200078ec0ff */
[----:B------:R-:W1:Y:S01]  /*c0d0*/  LDC.64 R74, c[0x0][0xbd8] ;  /* 0x0002f600ff4a7b82 */ /* 0x000e620000000a00 */
[----:B------:R-:W-:Y:S02]  /*c0e0*/  LOP3.LUT R28, R83, 0x380, RZ, 0xc0, !PT ;  /* 0x00000380531c7812 */ /* 0x000fe400078ec0ff */
[----:B------:R-:W-:-:S02]  /*c0f0*/  LOP3.LUT R48, R109, 0x380, RZ, 0xc0, !PT ;  /* 0x000003806d307812 */ /* 0x000fc400078ec0ff */
[----:B------:R-:W-:Y:S02]  /*c100*/  SHF.R.U64 R10, R10, 0x3, RZ ;  /* 0x000000030a0a7819 */ /* 0x000fe400000012ff */
[----:B------:R-:W-:Y:S02]  /*c110*/  SHF.R.U64 R28, R28, 0x3, RZ ;  /* 0x000000031c1c7819 */ /* 0x000fe400000012ff */
[----:B------:R-:W-:Y:S02]  /*c120*/  SHF.R.U64 R48, R48, 0x3, RZ ;  /* 0x0000000330307819 */ /* 0x000fe400000012ff */
[----:B------:R-:W-:Y:S02]  /*c130*/  F2FP.F16.F32.PACK_AB R4, R106, R107 ;  /* 0x0000006b6a04723e */ /* 0x000fe400000000ff */
[----:B------:R-:W-:Y:S02]  /*c140*/  LOP3.LUT R10, R10, R79, RZ, 0x3c, !PT ;  /* 0x0000004f0a0a7212 */ /* 0x000fe400078e3cff */
[----:B------:R-:W-:Y:S01]  /*c150*/  LOP3.LUT R8, R28, R83, RZ, 0x3c, !PT ;  /* 0x000000531c087212 */ /* 0x000fe200078e3cff */
[----:B------:R2:W-:Y:S01]  /*c160*/  STSM.16.M88.4 [R71], R4 ;  /* 0x0000000447007844 */ /* 0x0005e20000000200 */
[----:B------:R-:W-:-:S02]  /*c170*/  LOP3.LUT R28, R48, R109, RZ, 0x3c, !PT ;  /* 0x0000006d301c7212 */ /* 0x000fc400078e3cff */
[----:B------:R-:W-:Y:S02]  /*c180*/  MOV R62, R10 ;  /* 0x0000000a003e7202 */ /* 0x000fe40000000f00 */
[----:B------:R-:W-:Y:S02]  /*c190*/  MOV R48, R8 ;  /* 0x0000000800307202 */ /* 0x000fe40000000f00 */
[----:B------:R-:W-:Y:S02]  /*c1a0*/  MOV R70, R26 ;  /* 0x0000001a00467202 */ /* 0x000fe40000000f00 */
[----:B------:R-:W-:Y:S02]  /*c1b0*/  F2FP.F16.F32.PACK_AB R8, R103, R104 ;  /* 0x000000686708723e */ /* 0x000fe400000000ff */
[----:B------:R-:W-:Y:S02]  /*c1c0*/  F2FP.F16.F32.PACK_AB R9, R81, R102 ;  /* 0x000000665109723e */ /* 0x000fe400000000ff */
[----:B------:R-:W-:-:S02]  /*c1d0*/  F2FP.F16.F32.PACK_AB R10, R100, R101 ;  /* 0x00000065640a723e */ /* 0x000fc400000000ff */
[----:B------:R-:W-:Y:S02]  /*c1e0*/  F2FP.F16.F32.PACK_AB R11, R77, R98 ;  /* 0x000000624d0b723e */ /* 0x000fe400000000ff */
[----:B------:R-:W-:Y:S02]  /*c1f0*/  MOV R67, R24 ;  /* 0x0000001800437202 */ /* 0x000fe40000000f00 */
[----:B--2---:R-:W-:Y:S01]  /*c200*/  F2FP.F16.F32.PACK_AB R4, R96, R99 ;  /* 0x000000636004723e */ /* 0x004fe200000000ff */
[----:B------:R-:W-:Y:S01]  /*c210*/  STSM.16.M88.4 [R70], R8 ;  /* 0x0000000846007844 */ /* 0x000fe20000000200 */
[----:B------:R-:W-:Y:S02]  /*c220*/  F2FP.F16.F32.PACK_AB R5, R73, R84 ;  /* 0x000000544905723e */ /* 0x000fe400000000ff */
[----:B------:R-:W-:Y:S02]  /*c230*/  F2FP.F16.F32.PACK_AB R6, R94, R97 ;  /* 0x000000615e06723e */ /* 0x000fe400000000ff */
[----:B------:R-:W-:-:S02]  /*c240*/  F2FP.F16.F32.PACK_AB R7, R69, R76 ;  /* 0x0000004c4507723e */ /* 0x000fc400000000ff */
[----:B------:R-:W-:Y:S02]  /*c250*/  MOV R66, R14 ;  /* 0x0000000e00427202 */ /* 0x000fe40000000f00 */
[----:B------:R-:W-:Y:S01]  /*c260*/  MOV R63, R12 ;  /* 0x0000000c003f7202 */ /* 0x000fe20000000f00 */
[----:B------:R2:W-:Y:S01]  /*c270*/  STSM.16.M88.4 [R67], R4 ;  /* 0x0000000443007844 */ /* 0x0005e20000000200 */
[----:B------:R-:W-:Y:S02]  /*c280*/  F2FP.F16.F32.PACK_AB R12, R92, R95 ;  /* 0x0000005f5c0c723e */ /* 0x000fe400000000ff */
[----:B------:R-:W-:Y:S02]  /*c290*/  F2FP.F16.F32.PACK_AB R13, R65, R72 ;  /* 0x00000048410d723e */ /* 0x000fe400000000ff */
[----:B------:R-:W-:Y:S02]  /*c2a0*/  F2FP.F16.F32.PACK_AB R14, R90, R93 ;  /* 0x0000005d5a0e723e */ /* 0x000fe400000000ff */
[----:B------:R-:W-:Y:S01]  /*c2b0*/  F2FP.F16.F32.PACK_AB R15, R61, R68 ;  /* 0x000000443d0f723e */ /* 0x000fe200000000ff */
[----:B------:R-:W-:Y:S01]  /*c2c0*/  IMAD.MOV.U32 R61, RZ, RZ, RZ ;  /* 0x000000ffff3d7224 */ /* 0x000fe200078e00ff */
[----:B------:R-:W-:-:S02]  /*c2d0*/  F2FP.F16.F32.PACK_AB R24, R88, R91 ;  /* 0x0000005b5818723e */ /* 0x000fc400000000ff */
[----:B------:R-:W-:Y:S01]  /*c2e0*/  F2FP.F16.F32.PACK_AB R25, R59, R64 ;  /* 0x000000403b19723e */ /* 0x000fe200000000ff */
[----:B------:R3:W-:Y:S01]  /*c2f0*/  STSM.16.M88.4 [R66], R12 ;  /* 0x0000000c42007844 */ /* 0x0007e20000000200 */
[----:B------:R-:W-:Y:S02]  /*c300*/  F2FP.F16.F32.PACK_AB R26, R60, R89 ;  /* 0x000000593c1a723e */ /* 0x000fe400000000ff */
[----:B------:R-:W-:Y:S01]  /*c310*/  F2FP.F16.F32.PACK_AB R27, R55, R58 ;  /* 0x0000003a371b723e */ /* 0x000fe200000000ff */
[----:B--2---:R-:W-:Y:S01]  /*c320*/  IMAD.SHL.U32 R5, R220, 0x4, RZ ;  /* 0x00000004dc057824 */ /* 0x004fe200078e00ff */
[----:B------:R-:W-:Y:S02]  /*c330*/  F2FP.F16.F32.PACK_AB R58, R52, R53 ;  /* 0x00000035343a723e */ /* 0x000fe400000000ff */
[----:B------:R-:W-:Y:S01]  /*c340*/  F2FP.F16.F32.PACK_AB R59, R43, R46 ;  /* 0x0000002e2b3b723e */ /* 0x000fe200000000ff */
[----:B------:R3:W-:Y:S01]  /*c350*/  STSM.16.M88.4 [R63], R24 ;  /* 0x000000183f007844 */ /* 0x0007e20000000200 */
[----:B------:R-:W-:-:S02]  /*c360*/  SHF.L.U64.HI R8, R220, 0x2, R223 ;  /* 0x00000002dc087819 */ /* 0x000fc400000102df */
[----:B-1----:R-:W-:Y:S01]  /*c370*/  IADD3 R6, P1, R5, R74, RZ ;  /* 0x0000004a05067210 */ /* 0x002fe20007f3e0ff */
[----:B------:R3:W-:Y:S01]  /*c380*/  STSM.16.M88.4 [R62], R56 ;  /* 0x000000383e007844 */ /* 0x0007e20000000200 */
[----:B------:R-:W-:Y:S02]  /*c390*/  F2FP.F16.F32.PACK_AB R46, R40, R41 ;  /* 0x00000029282e723e */ /* 0x000fe400000000ff */
[----:B------:R-:W-:Y:S01]  /*c3a0*/  MOV R28, R28 ;  /* 0x0000001c001c7202 */ /* 0x000fe20000000f00 */
[----:B------:R-:W-:Y:S01]  /*c3b0*/  IMAD.X R7, R8, 0x1, R75, P1 ;  /* 0x0000000108077824 */ /* 0x000fe200008e064b */
[----:B------:R-:W-:Y:S01]  /*c3c0*/  ISETP.NE.U32.AND P1, PT, RZ, UR4, PT ;  /* 0x00000004ff007c0c */ /* 0x000fe2000bf25070 */
[----:B------:R3:W-:Y:S01]  /*c3d0*/  STSM.16.M88.4 [R48], R44 ;  /* 0x0000002c30007844 */ /* 0x0007e20000000200 */
[----:B------:R-:W1:Y:S01]  /*c3e0*/  LDC R55, c[0x0][0xa88] ;  /* 0x0002a200ff377b82 */ /* 0x000e620000000800 */
[----:B------:R-:W-:Y:S02]  /*c3f0*/  ISETP.NE.U32.AND P0, PT, R74, RZ, PT ;  /* 0x000000ff4a00720c */ /* 0x000fe40003f05070 */
[----:B------:R3:W-:Y:S05]  /*c400*/  STSM.16.M88.4 [R28], R36 ;  /* 0x000000241c007844 */ /* 0x0007ea0000000200 */
[----:B------:R-:W-:Y:S01]  /*c410*/  BAR.SYNC.DEFER_BLOCKING 0x1, 0x100 ;  /* 0x0044000000007b1d */ /* 0x000fe20000010000 */
[----:B------:R-:W-:-:S02]  /*c420*/  ISETP.NE.AND.EX P1, PT, RZ, UR5, PT, P1 ;  /* 0x00000005ff007c0c */ /* 0x000fc4000bf25310 */
[----:B------:R-:W-:-:S11]  /*c430*/  ISETP.NE.AND.EX P0, PT, R75, RZ, PT, P0 ;  /* 0x000000ff4b00720c */ /* 0x000fd60003f05300 */
[----:B------:R-:W-:-:S04]  /*c440*/  @P1 IADD3 R4, P2, R5, UR4, RZ ;  /* 0x0000000405041c10 */ /* 0x000fc8000ff5e0ff */
[----:B------:R-:W-:Y:S01]  /*c450*/  @P1 IADD3.X R5, R8, UR5, RZ, P2, !PT ;  /* 0x0000000508051c10 */ /* 0x000fe200097fe4ff */
[----:B------:R3:W5:Y:S01]  /*c460*/  @P0 LDG.E R61, desc[UR60][R6.64] ;  /* 0x0000003c063d0981 */ /* 0x000762000c1e1900 */
[----:B------:R-:W-:-:S03]  /*c470*/  IMAD R9, R18, 0x40, R17 ;  /* 0x0000004012097824 */ /* 0x000fc600078e0211 */
[----:B-1----:R3:W5:Y:S01]  /*c480*/  @P1 LDG.E R55, desc[UR60][R4.64] ;  /* 0x0000003c04371981 */ /* 0x002762000c1e1900 */
[----:B------:R-:W-:Y:S01]  /*c490*/  IMAD.WIDE R20, R9, 0x2, R20 ;  /* 0x0000000209147825 */ /* 0x000fe200078e0214 */
[----:B------:R-:W-:Y:S06]  /*c4a0*/  @P1 BRA `(.L_x_280) ;  /* 0x0000000000101947 */ /* 0x000fec0003800000 */
[----:B------:R-:W-:Y:S05]  /*c4b0*/  @!P0 BRA `(.L_x_280) ;  /* 0x00000000000c8947 */ /* 0x000fea0003800000 */
[----:B---3--:R-:W2:Y:S04]  /*c4c0*/  LDG.E R4, desc[UR60][R6.64] ;  /* 0x0000003c06047981 */ /* 0x008ea8000c1e1900 */
[----:B-----5:R-:W2:Y:S02]  /*c4d0*/  LDG.E R55, desc[UR60][R6.64+0x4] ;  /* 0x0000043c06377981 */ /* 0x020ea4000c1e1900 */
[----:B--2---:R-:W-:-:S07]  /*c4e0*/  IMAD.IADD R55, R55, 0x1, -R4 ;  /* 0x0000000137377824 */ /* 0x004fce00078e0a04 */
.L_x_280:
[----:B------:R-:W-:Y:S01]  /*c4f0*/  SHF.R.S32.HI R19, RZ, 0x1f, R221 ;  /* 0x0000001fff137819 */ /* 0x000fe200000114dd */
[----:B------:R-:W-:Y:S01]  /*c500*/  ULDC.64 UR4, c[0x0][0xb70] ;  /* 0x0002dc0000047ab9 */ /* 0x000fe20000000a00 */
[--C-:B---3-5:R-:W-:Y:S01]  /*c510*/  SHF.R.S32.HI R45, RZ, 0x1f, R61.reuse ;  /* 0x0000001fff2d7819 */ /* 0x128fe2000001143d */
[----:B------:R-:W-:Y:S01]  /*c520*/  IMAD.MOV.U32 R44, RZ, RZ, R61 ;  /* 0x000000ffff2c7224 */ /* 0x000fe200078e003d */
[----:B------:R-:W-:Y:S01]  /*c530*/  SEL R223, R223, RZ, !P0 ;  /* 0x000000ffdfdf7207 */ /* 0x000fe20004000000 */
[----:B------:R-:W-:Y:S01]  /*c540*/  IMAD R4, R19, UR4, RZ ;  /* 0x0000000413047c24 */ /* 0x000fe2000f8e02ff */
[----:B------:R-:W-:Y:S01]  /*c550*/  SEL R57, R220, RZ, !P0 ;  /* 0x000000ffdc397207 */ /* 0x000fe20004000000 */
[----:B------:R-:W-:Y:S01]  /*c560*/  IMAD R11, R222, 0x80, R228 ;  /* 0x00000080de0b7824 */ /* 0x000fe200078e02e4 */
[C---:B------:R-:W-:Y:S01]  /*c570*/  IADD3 R9, P1, R20.reuse, 0x3000, RZ ;  /* 0x0000300014097810 */ /* 0x040fe20007f3e0ff */
[C---:B------:R-:W-:Y:S01]  /*c580*/  IMAD R7, R221.reuse, UR5, R4 ;  /* 0x00000005dd077c24 */ /* 0x040fe2000f8e0204 */
[C---:B------:R-:W-:Y:S01]  /*c590*/  IADD3 R13, P2, R20.reuse, 0x2000, RZ ;  /* 0x00002000140d7810 */ /* 0x040fe20007f5e0ff */
[----:B------:R-:W-:Y:S01]  /*c5a0*/  IMAD.WIDE.U32 R4, R221, UR4, R44 ;  /* 0x00000004dd047c25 */ /* 0x000fe2000f8e002c */
[----:B------:R-:W-:Y:S01]  /*c5b0*/  ULDC.64 UR4, c[0x0][0xb78] ;  /* 0x0002de0000047ab9 */ /* 0x000fe20000000a00 */
[----:B------:R-:W-:-:S02]  /*c5c0*/  IADD3 R29, P3, R20, 0x1000, RZ ;  /* 0x00001000141d7810 */ /* 0x000fc40007f7e0ff */
[----:B------:R-:W-:Y:S01]  /*c5d0*/  IMAD.IADD R5, R5, 0x1, R7 ;  /* 0x0000000105057824 */ /* 0x000fe200078e0207 */
[----:B------:R-:W-:Y:S01]  /*c5e0*/  LOP3.LUT R6, R9, 0x380, RZ, 0xc0, !PT ;  /* 0x0000038009067812 */ /* 0x000fe200078ec0ff */
[----:B------:R-:W-:Y:S01]  /*c5f0*/  IMAD R7, R223, UR4, RZ ;  /* 0x00000004df077c24 */ /* 0x000fe2000f8e02ff */
[----:B------:R-:W-:Y:S01]  /*c600*/  LOP3.LUT R12, R13, 0x380, RZ, 0xc0, !PT ;  /* 0x000003800d0c7812 */ /* 0x000fe200078ec0ff */
[----:B------:R-:W-:Y:S01]  /*c610*/  IMAD.WIDE.U32 R4, R57, UR4, R4 ;  /* 0x0000000439047c25 */ /* 0x000fe2000f8e0004 */
[----:B------:R-:W-:Y:S02]  /*c620*/  LOP3.LUT R28, R29, 0x380, RZ, 0xc0, !PT ;  /* 0x000003801d1c7812 */ /* 0x000fe400078ec0ff */
[----:B------:R-:W-:Y:S01]  /*c630*/  SHF.R.U64 R6, R6, 0x3, RZ ;  /* 0x0000000306067819 */ /* 0x000fe200000012ff */
[----:B------:R-:W-:Y:S01]  /*c640*/  IMAD R10, R57, UR5, R7 ;  /* 0x00000005390a7c24 */ /* 0x000fe2000f8e0207 */
[----:B------:R-:W-:Y:S01]  /*c650*/  SHF.R.S32.HI R7, RZ, 0x1f, R11 ;  /* 0x0000001fff077819 */ /* 0x000fe2000001140b */
[----:B------:R-:W-:Y:S01]  /*c660*/  ULDC.64 UR4, c[0x0][0xb40] ;  /* 0x0002d00000047ab9 */ /* 0x000fe20000000a00 */
[----:B------:R-:W-:-:S02]  /*c670*/  IADD3 R8, P0, R11, R4, RZ ;  /* 0x000000040b087210 */ /* 0x000fc40007f1e0ff */
[----:B------:R-:W-:Y:S02]  /*c680*/  SHF.R.U64 R12, R12, 0x3, RZ ;  /* 0x000000030c0c7819 */ /* 0x000fe400000012ff */
[----:B------:R-:W-:Y:S01]  /*c690*/  IADD3.X R7, R7, R5, R10, P0, !PT ;  /* 0x0000000507077210 */ /* 0x000fe200007fe40a */
[----:B------:R-:W-:Y:S01]  /*c6a0*/  IMAD.X R5, RZ, RZ, R21, P1 ;  /* 0x000000ffff057224 */ /* 0x000fe200008e0615 */
[----:B------:R-:W-:Y:S02]  /*c6b0*/  LEA R52, P0, R8, UR4, 0x2 ;  /* 0x0000000408347c11 */ /* 0x000fe4000f8010ff */
[----:B------:R-:W-:Y:S02]  /*c6c0*/  SHF.R.U64 R28, R28, 0x3, RZ ;  /* 0x000000031c1c7819 */ /* 0x000fe400000012ff */
[----:B------:R-:W-:Y:S01]  /*c6d0*/  LOP3.LUT R4, R6, R9, RZ, 0x3c, !PT ;  /* 0x0000000906047212 */ /* 0x000fe200078e3cff */
[----:B------:R-:W-:Y:S01]  /*c6e0*/  VIADD R6, R11, 0x8 ;  /* 0x000000080b067836 */ /* 0x000fe20000000000 */
[----:B------:R-:W-:Y:S01]  /*c6f0*/  LEA.HI.X R53, R8, UR5, R7, 0x2, P0 ;  /* 0x0000000508357c11 */ /* 0x000fe200080f1407 */
[----:B------:R-:W-:Y:S01]  /*c700*/  ULDC.64 UR4, c[0x0][0xaa0] ;  /* 0x0002a80000047ab9 */ /* 0x000fe20000000a00 */
[----:B------:R-:W-:Y:S01]  /*c710*/  LOP3.LUT R12, R12, R13, RZ, 0x3c, !PT ;  /* 0x0000000d0c0c7212 */ /* 0x000fe200078e3cff */
[----:B------:R-:W-:Y:S01]  /*c720*/  IMAD.X R13, RZ, RZ, R21, P2 ;  /* 0x000000ffff0d7224 */ /* 0x000fe200010e0615 */
[----:B------:R-:W-:-:S02]  /*c730*/  LOP3.LUT P0, RZ, R225, 0x3, RZ, 0xc0, !PT ;  /* 0x00000003e1ff7812 */ /* 0x000fc4000780c0ff */
[C---:B------:R-:W-:Y:S02]  /*c740*/  IADD3 R41, P6, R20.reuse, 0x4000, RZ ;  /* 0x0000400014297810 */ /* 0x040fe40007fde0ff */
[C---:B------:R-:W-:Y:S02]  /*c750*/  IADD3 R33, P5, R20.reuse, 0x5000, RZ ;  /* 0x0000500014217810 */ /* 0x040fe40007fbe0ff */
[----:B------:R-:W-:Y:S02]  /*c760*/  IADD3 R25, P4, R20, 0x6000, RZ ;  /* 0x0000600014197810 */ /* 0x000fe40007f9e0ff */
[----:B------:R-:W-:Y:S01]  /*c770*/  LOP3.LUT R28, R28, R29, RZ, 0x3c, !PT ;  /* 0x0000001d1c1c7212 */ /* 0x000fe200078e3cff */
[----:B------:R-:W-:Y:S01]  /*c780*/  IMAD.X R29, RZ, RZ, R21, P3 ;  /* 0x000000ffff1d7224 */ /* 0x000fe200018e0615 */
[----:B------:R-:W-:Y:S02]  /*c790*/  IADD3 R7, P2, R20, 0x7000, RZ ;  /* 0x0000700014077810 */ /* 0x000fe40007f5e0ff */
[----:B------:R-:W-:-:S02]  /*c7a0*/  ISETP.GE.OR P3, PT, R11, R55, P0 ;  /* 0x000000370b00720c */ /* 0x000fc40000766670 */
[----:B------:R-:W-:Y:S02]  /*c7b0*/  LOP3.LUT R40, R41, 0x380, RZ, 0xc0, !PT ;  /* 0x0000038029287812 */ /* 0x000fe400078ec0ff */
[----:B------:R-:W-:Y:S02]  /*c7c0*/  LOP3.LUT R32, R33, 0x380, RZ, 0xc0, !PT ;  /* 0x0000038021207812 */ /* 0x000fe400078ec0ff */
[----:B------:R-:W-:Y:S02]  /*c7d0*/  LOP3.LUT R24, R25, 0x380, RZ, 0xc0, !PT ;  /* 0x0000038019187812 */ /* 0x000fe400078ec0ff */
[----:B------:R-:W-:Y:S02]  /*c7e0*/  LOP3.LUT R9, R20, 0x380, RZ, 0xc0, !PT ;  /* 0x0000038014097812 */ /* 0x000fe400078ec0ff */
[----:B------:R-:W-:Y:S02]  /*c7f0*/  ISETP.GE.OR P0, PT, R6, R55, P0 ;  /* 0x000000370600720c */ /* 0x000fe40000706670 */
[----:B------:R-:W-:Y:S01]  /*c800*/  LOP3.LUT R6, R7, 0x380, RZ, 0xc0, !PT ;  /* 0x0000038007067812 */ /* 0x000fe200078ec0ff */
[----:B------:R1:W-:Y:S01]  /*c810*/  @!P3 STG.E desc[UR60][R52.64], R0 ;  /* 0x000000003400b986 */ /* 0x0003e2000c10193c */
[----:B------:R-:W-:-:S02]  /*c820*/  SHF.R.U64 R40, R40, 0x3, RZ ;  /* 0x0000000328287819 */ /* 0x000fc400000012ff */
[----:B------:R-:W-:Y:S02]  /*c830*/  SHF.R.U64 R32, R32, 0x3, RZ ;  /* 0x0000000320207819 */ /* 0x000fe400000012ff */
[----:B------:R-:W-:Y:S02]  /*c840*/  SHF.R.U64 R24, R24, 0x3, RZ ;  /* 0x0000000318187819 */ /* 0x000fe400000012ff */
[----:B------:R-:W-:Y:S02]  /*c850*/  SHF.R.U64 R9, R9, 0x3, RZ ;  /* 0x0000000309097819 */ /* 0x000fe400000012ff */
[----:B------:R-:W-:Y:S01]  /*c860*/  SHF.R.U64 R6, R6, 0x3, RZ ;  /* 0x0000000306067819 */ /* 0x000fe200000012ff */
[----:B------:R2:W-:Y:S01]  /*c870*/  @!P0 STG.E desc[UR60][R52.64+0x20], R3 ;  /* 0x0000200334008986 */ /* 0x0005e2000c10193c */
[----:B------:R-:W-:Y:S01]  /*c880*/  LOP3.LUT R40, R40, R41, RZ, 0x3c, !PT ;  /* 0x0000002928287212 */ /* 0x000fe200078e3cff */
[--C-:B------:R-:W-:Y:S01]  /*c890*/  IMAD.X R41, RZ, RZ, R21.reuse, P6 ;  /* 0x000000ffff297224 */ /* 0x100fe200030e0615 */
[----:B------:R-:W-:Y:S01]  /*c8a0*/  LOP3.LUT R32, R32, R33, RZ, 0x3c, !PT ;  /* 0x0000002120207212 */ /* 0x000fe200078e3cff */
[--C-:B------:R-:W-:Y:S01]  /*c8b0*/  IMAD.X R33, RZ, RZ, R21.reuse, P5 ;  /* 0x000000ffff217224 */ /* 0x100fe200028e0615 */
[----:B------:R-:W-:Y:S01]  /*c8c0*/  LOP3.LUT R24, R24, R25, RZ, 0x3c, !PT ;  /* 0x0000001918187212 */ /* 0x000fe200078e3cff */
[--C-:B------:R-:W-:Y:S01]  /*c8d0*/  IMAD.X R25, RZ, RZ, R21.reuse, P4 ;  /* 0x000000ffff197224 */ /* 0x100fe200020e0615 */
[----:B------:R-:W-:Y:S01]  /*c8e0*/  LOP3.LUT R20, R9, R20, RZ, 0x3c, !PT ;  /* 0x0000001409147212 */ /* 0x000fe200078e3cff */
[----:B------:R-:W-:Y:S01]  /*c8f0*/  IMAD.X R9, RZ, RZ, R21, P2 ;  /* 0x000000ffff097224 */ /* 0x000fe200010e0615 */
[----:B------:R-:W-:Y:S01]  /*c900*/  LOP3.LUT R8, R6, R7, RZ, 0x3c, !PT ;  /* 0x0000000706087212 */ /* 0x000fe200078e3cff */
[----:B------:R-:W5:Y:S01]  /*c910*/  LD.E.128 R28, desc[UR60][R28.64] ;  /* 0x0000003c1c1c7980 */ /* 0x000f62000c101d00 */
[----:B------:R-:W-:-:S03]  /*c920*/  SHF.R.S32.HI R47, RZ, 0x1f, R17 ;  /* 0x0000001fff2f7819 */ /* 0x000fc60000011411 */
[----:B------:R3:W5:Y:S01]  /*c930*/  LD.E.128 R36, desc[UR60][R20.64] ;  /* 0x0000003c14247980 */ /* 0x000762000c101d00 */
[----:B------:R-:W-:-:S03]  /*c940*/  IMAD.MOV.U32 R46, RZ, RZ, R17 ;  /* 0x000000ffff2e7224 */ /* 0x000fc600078e0011 */
[----:B------:R-:W5:Y:S04]  /*c950*/  LD.E.128 R12, desc[UR60][R12.64] ;  /* 0x0000003c0c0c7980 */ /* 0x000f68000c101d00 */
[----:B------:R-:W5:Y:S04]  /*c960*/  LD.E.128 R4, desc[UR60][R4.64] ;  /* 0x0000003c04047980 */ /* 0x000f68000c101d00 */
[----:B------:R-:W5:Y:S04]  /*c970*/  LD.E.128 R40, desc[UR60][R40.64] ;  /* 0x0000003c28287980 */ /* 0x000f68000c101d00 */
[----:B------:R-:W5:Y:S04]  /*c980*/  LD.E.128 R32, desc[UR60][R32.64] ;  /* 0x0000003c20207980 */ /* 0x000f68000c101d00 */
[----:B------:R-:W5:Y:S04]  /*c990*/  LD.E.128 R24, desc[UR60][R24.64] ;  /* 0x0000003c18187980 */ /* 0x000f68000c101d00 */
[----:B------:R-:W5:Y:S01]  /*c9a0*/  LD.E.128 R8, desc[UR60][R8.64] ;  /* 0x0000003c08087980 */ /* 0x000f62000c101d00 */
[----:B-1----:R-:W-:Y:S01]  /*c9b0*/  IMAD R0, R45, UR4, RZ ;  /* 0x000000042d007c24 */ /* 0x002fe2000f8e02ff */
[----:B------:R-:W-:Y:S01]  /*c9c0*/  @!PT LDS RZ, [RZ] ;  /* 0x00000000fffff984 */ /* 0x000fe20000000800 */
[----:B------:R-:W-:Y:S01]  /*c9d0*/  @!PT LDS RZ, [RZ] ;  /* 0x00000000fffff984 */ /* 0x000fe20000000800 */
[----:B------:R-:W-:Y:S01]  /*c9e0*/  @!PT LDS RZ, [RZ] ;  /* 0x00000000fffff984 */ /* 0x000fe20000000800 */
[----:B------:R-:W-:Y:S01]  /*c9f0*/  @!PT LDS RZ, [RZ] ;  /* 0x00000000fffff984 */ /* 0x000fe20000000800 */
[----:B------:R1:W-:Y:S06]  /*ca00*/  MEMBAR.ALL.CTA ;  /* 0x0000000000007992 */ /* 0x0003ec0000008000 */
[----:B-1----:R-:W1:Y:S01]  /*ca10*/  FENCE.VIEW.ASYNC.S ;  /* 0x00000000000073c6 */ /* 0x002e620000000000 */
[----:B---3--:R-:W-:-:S04]  /*ca20*/  IMAD.WIDE.U32 R20, R61, UR4, R46 ;  /* 0x000000043d147c25 */ /* 0x008fc8000f8e002e */
[----:B------:R-:W-:Y:S01]  /*ca30*/  IMAD R61, R61, UR5, R0 ;  /* 0x000000053d3d7c24 */ /* 0x000fe2000f8e0200 */
[----:B------:R-:W-:Y:S01]  /*ca40*/  ULDC.64 UR4, c[0x0][0xae0] ;  /* 0x0002b80000047ab9 */ /* 0x000fe20000000a00 */
[----:B------:R-:W-:Y:S02]  /*ca50*/  IMAD R55, R222, -0x80, R55 ;  /* 0xffffff80de377824 */ /* 0x000fe400078e0237 */
[----:B------:R-:W-:Y:S02]  /*ca60*/  IMAD.IADD R21, R21, 0x1, R61 ;  /* 0x0000000115157824 */ /* 0x000fe400078e023d */
[----:B------:R-:W-:Y:S01]  /*ca70*/  IMAD R44, R19, UR4, RZ ;  /* 0x00000004132c7c24 */ /* 0x000fe2000f8e02ff */
[C---:B------:R-:W-:Y:S01]  /*ca80*/  ISETP.GE.AND P2, PT, R18.reuse, R55, PT ;  /* 0x000000371200720c */ /* 0x040fe20003f46270 */
[----:B------:R-:W-:Y:S02]  /*ca90*/  VIADD R0, R18, 0x20 ;  /* 0x0000002012007836 */ /* 0x000fe40000000000 */
[----:B------:R-:W-:-:S02]  /*caa0*/  IMAD R45, R221, UR5, R44 ;  /* 0x00000005dd2d7c24 */ /* 0x000fc4000f8e022c */
[----:B------:R-:W-:Y:S01]  /*cab0*/  IMAD.WIDE.U32 R20, R221, UR4, R20 ;  /* 0x00000004dd147c25 */ /* 0x000fe2000f8e0014 */
[----:B------:R-:W-:-:S03]  /*cac0*/  ULDC.64 UR4, c[0x0][0xae8] ;  /* 0x0002ba0000047ab9 */ /* 0x000fc60000000a00 */
[----:B0-----:R-:W-:Y:S02]  /*cad0*/  VIADD R22, R22, 0x34820 ;  /* 0x0003482016167836 */ /* 0x001fe40000000000 */
[----:B------:R-:W-:Y:S01]  /*cae0*/  VIADD R19, R18, 0x60 ;  /* 0x0000006012137836 */ /* 0x000fe20000000000 */
[-C--:B------:R-:W-:Y:S01]  /*caf0*/  ISETP.GE.AND P4, PT, R0, R55.reuse, PT ;  /* 0x000000370000720c */ /* 0x080fe20003f86270 */
[----:B--2---:R-:W-:Y:S01]  /*cb00*/  VIADD R3, R18, 0x40 ;  /* 0x0000004012037836 */ /* 0x004fe20000000000 */
[----:B------:R-:W-:Y:S01]  /*cb10*/  PRMT R22, RZ, 0x654, R22 ;  /* 0x00000654ff167816 */ /* 0x000fe20000000016 */
[----:B------:R-:W-:Y:S02]  /*cb20*/  IMAD.IADD R21, R21, 0x1, R45 ;  /* 0x0000000115157824 */ /* 0x000fe400078e022d */
[----:B------:R-:W-:Y:S01]  /*cb30*/  IMAD R0, R223, UR4, RZ ;  /* 0x00000004df007c24 */ /* 0x000fe2000f8e02ff */
[-C--:B------:R-:W-:Y:S01]  /*cb40*/  ISETP.GE.AND P1, PT, R19, R55.reuse, PT ;  /* 0x000000371300720c */ /* 0x080fe20003f26270 */
[----:B------:R-:W-:Y:S01]  /*cb50*/  IMAD.WIDE.U32 R46, R57, UR4, R20 ;  /* 0x00000004392e7c25 */ /* 0x000fe2000f8e0014 */
[----:B------:R-:W-:Y:S01]  /*cb60*/  ISETP.GE.AND P0, PT, R3, R55, PT ;  /* 0x000000370300720c */ /* 0x000fe20003f06270 */
[----:B-1----:R0:W-:Y:S01]  /*cb70*/  SYNCS.ARRIVE.TRANS64.RED.A1T0 RZ, [R22+URZ], RZ ;  /* 0x000000ff16ff79a7 */ /* 0x0021e2000810043f */
[----:B------:R-:W-:Y:S01]  /*cb80*/  SHF.R.S32.HI R19, RZ, 0x1f, R18 ;  /* 0x0000001fff137819 */ /* 0x000fe20000011412 */
[----:B------:R-:W-:Y:S01]  /*cb90*/  IMAD R3, R57, UR5, R0 ;  /* 0x0000000539037c24 */ /* 0x000fe2000f8e0200 */
[----:B------:R-:W-:Y:S01]  /*cba0*/  BSSY B1, `(.L_x_281) ;  /* 0x0000014000017945 */ /* 0x000fe20003800000 */
[----:B------:R-:W-:-:S04]  /*cbb0*/  IMAD.WIDE R44, R222, 0x80, R18 ;  /* 0x00000080de2c7825 */ /* 0x000fc800078e0212 */
[----:B------:R-:W-:Y:S01]  /*cbc0*/  IMAD.IADD R55, R47, 0x1, R3 ;  /* 0x000000012f377824 */ /* 0x000fe200078e0203 */
[----:B0-----:R-:W-:Y:S06]  /*cbd0*/  @P2 BRA `(.L_x_282) ;  /* 0x0000000000402947 */ /* 0x001fec0003800000 */
[----:B------:R-:W-:Y:S01]  /*cbe0*/  ULDC.64 UR4, c[0x0][0xad8] ;  /* 0x0002b60000047ab9 */ /* 0x000fe20000000a00 */
[----:B------:R-:W-:Y:S01]  /*cbf0*/  IMAD.MOV.U32 R20, RZ, RZ, R46 ;  /* 0x000000ffff147224 */ /* 0x000fe200078e002e */
[----:B------:R-:W-:Y:S01]  /*cc00*/  ULDC.64 UR6, c[0x0][0xa80] ;  /* 0x0002a00000067ab9 */ /* 0x000fe20000000a00 */
[----:B------:R-:W-:Y:S02]  /*cc10*/  IMAD.MOV.U32 R21, RZ, RZ, R55 ;  /* 0x000000ffff157224 */ /* 0x000fe400078e0037 */
[----:B------:R-:W-:Y:S02]  /*cc20*/  IMAD R3, R45, UR4, RZ ;  /* 0x000000042d037c24 */ /* 0x000fe4000f8e02ff */
[----:B------:R-:W-:Y:S02]  /*cc30*/  VIADD R0, R17, 0x40 ;  /* 0x0000004011007836 */ /* 0x000fe40000000000 */
[----:B------:R-:W-:Y:S01]  /*cc40*/  IMAD.WIDE.U32 R20, R44, UR4, R20 ;  /* 0x000000042c147c25 */ /* 0x000fe2000f8e0014 */
[----:B------:R-:W-:-:S02]  /*cc50*/  ULDC UR4, c[0x0][0xa8c] ;  /* 0x0002a30000047ab9 */ /* 0x000fc40000000800 */
[----:B------:R-:W-:Y:S01]  /*cc60*/  ISETP.GE.AND P2, PT, R17, UR4, PT ;  /* 0x0000000411007c0c */ /* 0x000fe2000bf46270 */
[----:B------:R-:W-:Y:S01]  /*cc70*/  IMAD R3, R44, UR5, R3 ;  /* 0x000000052c037c24 */ /* 0x000fe2000f8e0203 */
[----:B------:R-:W-:Y:S02]  /*cc80*/  ISETP.GE.AND P3, PT, R0, UR4, PT ;  /* 0x0000000400007c0c */ /* 0x000fe4000bf66270 */
[----:B------:R-:W-:Y:S01]  /*cc90*/  LEA R52, P5, R20, UR6, 0x1 ;  /* 0x0000000614347c11 */ /* 0x000fe2000f8a08ff */
[----:B------:R-:W-:-:S05]  /*cca0*/  IMAD.IADD R3, R21, 0x1, R3 ;  /* 0x0000000115037824 */ /* 0x000fca00078e0203 */
[----:B------:R-:W-:-:S05]  /*ccb0*/  LEA.HI.X R53, R20, UR7, R3, 0x1, P5 ;  /* 0x0000000714357c11 */ /* 0x000fca000a8f0c03 */
[----:B-----5:R0:W-:Y:S04]  /*ccc0*/  @!P2 STG.E.128 desc[UR60][R52.64], R36 ;  /* 0x000000243400a986 */ /* 0x0201e8000c101d3c */
[----:B------:R0:W-:Y:S02]  /*ccd0*/  @!P3 STG.E.128 desc[UR60][R52.64+0x80], R40 ;  /* 0x000080283400b986 */ /* 0x0001e4000c101d3c */
.L_x_282:
[----:B------:R-:W-:Y:S05]  /*cce0*/  BSYNC B1 ;  /* 0x0000000000017941 */ /* 0x000fea0003800000 */
.L_x_281:
[----:B------:R-:W-:Y:S04]  /*ccf0*/  BSSY B1, `(.L_x_283) ;  /* 0x0000014000017945 */ /* 0x000fe80003800000 */
[----:B------:R-:W-:Y:S05]  /*cd00*/  @P4 BRA `(.L_x_284) ;  /* 0x0000000000484947 */ /* 0x000fea0003800000 */
[----:B------:R-:W-:Y:S01]  /*cd10*/  IADD3 R3, P2, R44, 0x20, RZ ;  /* 0x000000202c037810 */ /* 0x000fe20007f5e0ff */
[----:B------:R-:W-:Y:S01]  /*cd20*/  ULDC.64 UR4, c[0x0][0xad8] ;  /* 0x0002b60000047ab9 */ /* 0x000fe20000000a00 */
[----:B------:R-:W-:Y:S01]  /*cd30*/  IMAD.MOV.U32 R20, RZ, RZ, R46 ;  /* 0x000000ffff147224 */ /* 0x000fe200078e002e */
[----:B------:R-:W-:Y:S01]  /*cd40*/  ULDC.64 UR6, c[0x0][0xa80] ;  /* 0x0002a00000067ab9 */ /* 0x000fe20000000a00 */
[----:B------:R-:W-:Y:S02]  /*cd50*/  IMAD.MOV.U32 R21, RZ, RZ, R55 ;  /* 0x000000ffff157224 */ /* 0x000fe400078e0037 */
[----:B------:R-:W-:Y:S02]  /*cd60*/  IMAD.X R0, RZ, RZ, R45, P2 ;  /* 0x000000ffff007224 */ /* 0x000fe400010e062d */
[----:B------:R-:W-:Y:S02]  /*cd70*/  VIADD R22, R17, 0x40 ;  /* 0x0000004011167836 */ /* 0x000fe40000000000 */
[----:B------:R-:W-:-:S02]  /*cd80*/  IMAD R0, R0, UR4, RZ ;  /* 0x0000000400007c24 */ /* 0x000fc4000f8e02ff */
[----:B------:R-:W-:Y:S01]  /*cd90*/  IMAD.WIDE.U32 R20, R3, UR4, R20 ;  /* 0x0000000403147c25 */ /* 0x000fe2000f8e0014 */
[----:B------:R-:W-:Y:S02]  /*cda0*/  ULDC UR4, c[0x0][0xa8c] ;  /* 0x0002a30000047ab9 */ /* 0x000fe40000000800 */
[----:B------:R-:W-:Y:S01]  /*cdb0*/  ISETP.GE.AND P3, PT, R17, UR4, PT ;  /* 0x0000000411007c0c */ /* 0x000fe2000bf66270 */
[----:B------:R-:W-:Y:S01]  /*cdc0*/  IMAD R3, R3, UR5, R0 ;  /* 0x0000000503037c24 */ /* 0x000fe2000f8e0200 */
[----:B------:R-:W-:Y:S02]  /*cdd0*/  ISETP.GE.AND P4, PT, R22, UR4, PT ;  /* 0x0000000416007c0c */ /* 0x000fe4000bf86270 */
[----:B0----5:R-:W-:Y:S01]  /*cde0*/  LEA R36, P2, R20, UR6, 0x1 ;  /* 0x0000000614247c11 */ /* 0x021fe2000f8408ff */
[----:B------:R-:W-:-:S05]  /*cdf0*/  IMAD.IADD R3, R21, 0x1, R3 ;  /* 0x0000000115037824 */ /* 0x000fca00078e0203 */
[----:B------:R-:W-:-:S05]  /*ce00*/  LEA.HI.X R37, R20, UR7, R3, 0x1, P2 ;  /* 0x0000000714257c11 */ /* 0x000fca00090f0c03 */
[----:B------:R1:W-:Y:S04]  /*ce10*/  @!P3 STG.E.128 desc[UR60][R36.64], R28 ;  /* 0x0000001c2400b986 */ /* 0x0003e8000c101d3c */
[----:B------:R1:W-:Y:S02]  /*ce20*/  @!P4 STG.E.128 desc[UR60][R36.64+0x80], R32 ;  /* 0x000080202400c986 */ /* 0x0003e4000c101d3c */
.L_x_284:
[----:B------:R-:W-:Y:S05]  /*ce30*/  BSYNC B1 ;  /* 0x0000000000017941 */ /* 0x000fea0003800000 */
.L_x_283:
        /* <DEDUP_REMOVED lines=15> */
[----:B-1---5:R-:W-:Y:S01]  /*cf30*/  LEA R28, P0, R20, UR6, 0x1 ;  /* 0x00000006141c7c11 */ /* 0x022fe2000f8008ff */
[----:B------:R-:W-:-:S05]  /*cf40*/  IMAD.IADD R3, R21, 0x1, R3 ;  /* 0x0000000115037824 */ /* 0x000fca00078e0203 */
[----:B------:R-:W-:-:S05]  /*cf50*/  LEA.HI.X R29, R20, UR7, R3, 0x1, P0 ;  /* 0x00000007141d7c11 */ /* 0x000fca00080f0c03 */
[----:B------:R2:W-:Y:S04]  /*cf60*/  @!P2 STG.E.128 desc[UR60][R28.64], R12 ;  /* 0x0000000c1c00a986 */ /* 0x0005e8000c101d3c */
[----:B------:R2:W-:Y:S02]  /*cf70*/  @!P3 STG.E.128 desc[UR60][R28.64+0x80], R24 ;  /* 0x000080181c00b986 */ /* 0x0005e4000c101d3c */
.L_x_286:
[----:B------:R-:W-:Y:S05]  /*cf80*/  BSYNC B1 ;  /* 0x0000000000017941 */ /* 0x000fea0003800000 */
.L_x_285:
[----:B------:R-:W-:Y:S05]  /*cf90*/  @P1 BRA `(.L_x_287) ;  /* 0x0000000800d01947 */ /* 0x000fea0003800000 */
[----:B------:R-:W-:Y:S01]  /*cfa0*/  IADD3 R3, P0, R44, 0x60, RZ ;  /* 0x000000602c037810 */ /* 0x000fe20007f1e0ff */
[----:B------:R-:W-:Y:S01]  /*cfb0*/  ULDC.64 UR6, c[0x0][0xad8] ;  /* 0x0002b60000067ab9 */ /* 0x000fe20000000a00 */
[----:B--2--5:R-:W-:Y:S01]  /*cfc0*/  IMAD.MOV.U32 R12, RZ, RZ, R46 ;  /* 0x000000ffff0c7224 */ /* 0x024fe200078e002e */
[----:B------:R-:W-:Y:S01]  /*cfd0*/  ULDC UR4, c[0x0][0xa8c] ;  /* 0x0002a30000047ab9 */ /* 0x000fe20000000800 */
[----:B------:R-:W-:Y:S01]  /*cfe0*/  IMAD.MOV.U32 R13, RZ, RZ, R55 ;  /* 0x000000ffff0d7224 */ /* 0x000fe200078e0037 */
[----:B------:R-:W-:Y:S01]  /*cff0*/  ISETP.GE.AND P1, PT, R17, UR4, PT ;  /* 0x0000000411007c0c */ /* 0x000fe2000bf26270 */
[----:B------:R-:W-:Y:S02]  /*d000*/  IMAD.X R44, RZ, RZ, R45, P0 ;  /* 0x000000ffff2c7224 */ /* 0x000fe400000e062d */
[----:B------:R-:W-:-:S04]  /*d010*/  IMAD.WIDE.U32 R12, R3, UR6, R12 ;  /* 0x00000006030c7c25 */ /* 0x000fc8000f8e000c */
[----:B------:R-:W-:Y:S02]  /*d020*/  IMAD R44, R44, UR6, RZ ;  /* 0x000000062c2c7c24 */ /* 0x000fe4000f8e02ff */
[----:B------:R-:W-:Y:S02]  /*d030*/  VIADD R0, R17, 0x40 ;  /* 0x0000004011007836 */ /* 0x000fe40000000000 */
[----:B------:R-:W-:Y:S01]  /*d040*/  IMAD R3, R3, UR7, R44 ;  /* 0x0000000703037c24 */ /* 0x000fe2000f8e022c */
[----:B------:R-:W-:Y:S02]  /*d050*/  ULDC.64 UR6, c[0x0][0xa80] ;  /* 0x0002a00000067ab9 */ /* 0x000fe40000000a00 */
[----:B------:R-:W-:Y:S01]  /*d060*/  LEA R14, P0, R12, UR6, 0x1 ;  /* 0x000000060c0e7c11 */ /* 0x000fe2000f8008ff */
[----:B------:R-:W-:-:S05]  /*d070*/  IMAD.IADD R3, R13, 0x1, R3 ;  /* 0x000000010d037824 */ /* 0x000fca00078e0203 */
[----:B------:R-:W-:Y:S02]  /*d080*/  LEA.HI.X R15, R12, UR7, R3, 0x1, P0 ;  /* 0x000000070c0f7c11 */ /* 0x000fe400080f0c03 */
[----:B------:R-:W-:-:S03]  /*d090*/  ISETP.GE.AND P0, PT, R0, UR4, PT ;  /* 0x0000000400007c0c */ /* 0x000fc6000bf06270 */
[----:B------:R3:W-:Y:S10]  /*d0a0*/  @!P1 STG.E.128 desc[UR60][R14.64], R4 ;  /* 0x000000040e009986 */ /* 0x0007f4000c101d3c */
[----:B------:R-:W-:Y:S05]  /*d0b0*/  @P0 BRA `(.L_x_287) ;  /* 0x0000000800880947 */ /* 0x000fea0003800000 */
[----:B------:R4:W-:Y:S01]  /*d0c0*/  STG.E.128 desc[UR60][R14.64+0x80], R8 ;  /* 0x000080080e007986 */ /* 0x0009e2000c101d3c */
[----:B------:R-:W-:Y:S05]  /*d0d0*/  BRA `(.L_x_287) ;  /* 0x0000000800807947 */ /* 0x000fea0003800000 */
.L_x_279:
[----:B------:R-:W2:Y:S01]  /*d0e0*/  LDC.64 R6, c[0x0][0xbd8] ;  /* 0x0002f600ff067b82 */ /* 0x000ea20000000a00 */
[C---:B------:R-:W-:Y:S01]  /*d0f0*/  IMAD.SHL.U32 R5, R220.reuse, 0x4, RZ ;  /* 0x00000004dc057824 */ /* 0x040fe200078e00ff */
[----:B------:R-:W-:Y:S01]  /*d100*/  SHF.L.U64.HI R0, R220, 0x2, R223 ;  /* 0x00000002dc007819 */ /* 0x000fe200000102df */
[----:B------:R-:W-:Y:S01]  /*d110*/  ULDC.64 UR4, c[0x0][0xbe0] ;  /* 0x0002f80000047ab9 */ /* 0x000fe20000000a00 */
[----:B------:R-:W-:-:S04]  /*d120*/  IMAD.MOV.U32 R9, RZ, RZ, RZ ;  /* 0x000000ffff097224 */ /* 0x000fc800078e00ff */
[----:B------:R-:W3:Y:S01]  /*d130*/  LDC R3, c[0x0][0xa88] ;  /* 0x0002a200ff037b82 */ /* 0x000ee20000000800 */
[----:B--2---:R-:W-:Y:S02]  /*d140*/  ISETP.NE.U32.AND P0, PT, R6, RZ, PT ;  /* 0x000000ff0600720c */ /* 0x004fe40003f05070 */
[----:B------:R-:W-:Y:S02]  /*d150*/  IADD3 R6, P1, R5, R6, RZ ;  /* 0x0000000605067210 */ /* 0x000fe40007f3e0ff */
[----:B------:R-:W-:-:S03]  /*d160*/  ISETP.NE.AND.EX P0, PT, R7, RZ, PT, P0 ;  /* 0x000000ff0700720c */ /* 0x000fc60003f05300 */
[----:B------:R-:W-:Y:S01]  /*d170*/  IMAD.X R7, R0, 0x1, R7, P1 ;  /* 0x0000000100077824 */ /* 0x000fe200008e0607 */
[----:B------:R-:W-:-:S04]  /*d180*/  ISETP.NE.U32.AND P1, PT, RZ, UR4, PT ;  /* 0x00000004ff007c0c */ /* 0x000fc8000bf25070 */
[----:B------:R-:W-:-:S05]  /*d190*/  ISETP.NE.AND.EX P1, PT, RZ, UR5, PT, P1 ;  /* 0x00000005ff007c0c */ /* 0x000fca000bf25310 */
[----:B------:R2:W5:Y:S08]  /*d1a0*/  @P0 LDG.E R9, desc[UR60][R6.64] ;  /* 0x0000003c06090981 */ /* 0x000570000c1e1900 */
[----:B------:R-:W-:-:S04]  /*d1b0*/  @P1 IADD3 R4, P2, R5, UR4, RZ ;  /* 0x0000000405041c10 */ /* 0x000fc8000ff5e0ff */
[----:B------:R-:W-:-:S05]  /*d1c0*/  @P1 IADD3.X R5, R0, UR5, RZ, P2, !PT ;  /* 0x0000000500051c10 */ /* 0x000fca00097fe4ff */
[----:B---3--:R2:W5:Y:S01]  /*d1d0*/  @P1 LDG.E R3, desc[UR60][R4.64] ;  /* 0x0000003c04031981 */ /* 0x008562000c1e1900 */
[----:B------:R-:W-:Y:S01]  /*d1e0*/  ISETP.GE.AND P2, PT, R230, 0x80, PT ;  /* 0x00000080e600780c */ /* 0x000fe20003f46270 */
[----:B------:R-:W-:-:S12]  /*d1f0*/  @P1 BRA `(.L_x_288) ;  /* 0x0000000000101947 */ /* 0x000fd80003800000 */
[----:B------:R-:W-:Y:S05]  /*d200*/  @!P0 BRA `(.L_x_288) ;  /* 0x00000000000c8947 */ /* 0x000fea0003800000 */
[----:B------:R-:W3:Y:S04]  /*d210*/  LDG.E R0, desc[UR60][R6.64] ;  /* 0x0000003c06007981 */ /* 0x000ee8000c1e1900 */
[----:B-----5:R-:W3:Y:S02]  /*d220*/  LDG.E R3, desc[UR60][R6.64+0x4] ;  /* 0x0000043c06037981 */ /* 0x020ee4000c1e1900 */
[----:B---3--:R-:W-:-:S07]  /*d230*/  IMAD.IADD R3, R3, 0x1, -R0 ;  /* 0x0000000103037824 */ /* 0x008fce00078e0a00 */
.L_x_288:
[----:B------:R-:W-:Y:S01]  /*d240*/  BSSY B1, `(.L_x_289) ;  /* 0x000001d000017945 */ /* 0x000fe20003800000 */
[----:B------:R-:W-:Y:S02]  /*d250*/  SHF.R.S32.HI R10, RZ, 0x1f, R221 ;  /* 0x0000001fff0a7819 */ /* 0x000fe400000114dd */
[----:B------:R-:W-:Y:S02]  /*d260*/  SHF.R.S32.HI R12, RZ, 0x1f, R17 ;  /* 0x0000001fff0c7819 */ /* 0x000fe40000011411 */
[----:B------:R-:W-:Y:S02]  /*d270*/  SEL R11, R220, RZ, !P0 ;  /* 0x000000ffdc0b7207 */ /* 0x000fe40004000000 */
[----:B------:R-:W-:Y:S02]  /*d280*/  SEL R223, R223, RZ, !P0 ;  /* 0x000000ffdfdf7207 */ /* 0x000fe40004000000 */
[----:B-----5:R-:W-:Y:S01]  /*d290*/  SHF.R.S32.HI R8, RZ, 0x1f, R9 ;  /* 0x0000001fff087819 */ /* 0x020fe20000011409 */
[----:B------:R-:W-:Y:S06]  /*d2a0*/  @P2 BRA `(.L_x_290) ;  /* 0x0000000000582947 */ /* 0x000fec0003800000 */
[----:B------:R-:W3:Y:S02]  /*d2b0*/  S2R R0, SR_TID.X ;  /* 0x0000000000007919 */ /* 0x000ee40000002100 */
[----:B---3--:R-:W-:-:S04]  /*d2c0*/  IMAD R0, R222, 0x80, R0 ;  /* 0x00000080de007824 */ /* 0x008fc800078e0200 */
[----:B------:R-:W-:-:S05]  /*d2d0*/  VIADD R0, R0, 0xffffff80 ;  /* 0xffffff8000007836 */ /* 0x000fca0000000000 */
[----:B------:R-:W-:-:S13]  /*d2e0*/  ISETP.GE.AND P0, PT, R0, R3, PT ;  /* 0x000000030000720c */ /* 0x000fda0003f06270 */
[----:B------:R-:W-:Y:S05]  /*d2f0*/  @P0 BRA `(.L_x_290) ;  /* 0x0000000000440947 */ /* 0x000fea0003800000 */
[----:B--2---:R-:W-:Y:S01]  /*d300*/  IADD3 R4, P0, R0, R9, RZ ;  /* 0x0000000900047210 */ /* 0x004fe20007f1e0ff */
[----:B------:R-:W-:-:S03]  /*d310*/  ULDC.64 UR4, c[0x0][0xb70] ;  /* 0x0002dc0000047ab9 */ /* 0x000fc60000000a00 */
[----:B------:R-:W-:Y:S01]  /*d320*/  LEA.HI.X.SX32 R5, R0, R8, 0x1, P0 ;  /* 0x0000000800057211 */ /* 0x000fe200000f0eff */
[----:B------:R-:W-:-:S04]  /*d330*/  IMAD R0, R10, UR4, RZ ;  /* 0x000000040a007c24 */ /* 0x000fc8000f8e02ff */
[C---:B------:R-:W-:Y:S02]  /*d340*/  IMAD R7, R221.reuse, UR5, R0 ;  /* 0x00000005dd077c24 */ /* 0x040fe4000f8e0200 */
[----:B------:R-:W-:Y:S01]  /*d350*/  IMAD.WIDE.U32 R4, R221, UR4, R4 ;  /* 0x00000004dd047c25 */ /* 0x000fe2000f8e0004 */
[----:B------:R-:W-:-:S03]  /*d360*/  ULDC.64 UR4, c[0x0][0xb78] ;  /* 0x0002de0000047ab9 */ /* 0x000fc60000000a00 */
[----:B------:R-:W-:Y:S02]  /*d370*/  IMAD R0, R223, UR4, RZ ;  /* 0x00000004df007c24 */ /* 0x000fe4000f8e02ff */
[----:B------:R-:W-:Y:S02]  /*d380*/  IMAD.IADD R5, R5, 0x1, R7 ;  /* 0x0000000105057824 */ /* 0x000fe400078e0207 */
[C---:B------:R-:W-:Y:S02]  /*d390*/  IMAD R7, R11.reuse, UR5, R0 ;  /* 0x000000050b077c24 */ /* 0x040fe4000f8e0200 */
[----:B------:R-:W-:Y:S01]  /*d3a0*/  IMAD.WIDE.U32 R4, R11, UR4, R4 ;  /* 0x000000040b047c25 */ /* 0x000fe2000f8e0004 */
[----:B------:R-:W-:-:S03]  /*d3b0*/  ULDC.64 UR4, c[0x0][0xb40] ;  /* 0x0002d00000047ab9 */ /* 0x000fc60000000a00 */
[----:B------:R-:W-:Y:S01]  /*d3c0*/  IMAD.IADD R5, R5, 0x1, R7 ;  /* 0x0000000105057824 */ /* 0x000fe200078e0207 */
[----:B------:R-:W-:-:S04]  /*d3d0*/  LEA R6, P0, R4, UR4, 0x2 ;  /* 0x0000000404067c11 */ /* 0x000fc8000f8010ff */
[----:B------:R-:W-:Y:S01]  /*d3e0*/  LEA.HI.X R7, R4, UR5, R5, 0x2, P0 ;  /* 0x0000000504077c11 */ /* 0x000fe200080f1405 */
[----:B------:R-:W-:-:S05]  /*d3f0*/  IMAD.MOV.U32 R5, RZ, RZ, -0x800000 ;  /* 0xff800000ff057424 */ /* 0x000fca00078e00ff */
[----:B------:R3:W-:Y:S03]  /*d400*/  STG.E desc[UR60][R6.64], R5 ;  /* 0x0000000506007986 */ /* 0x0007e6000c10193c */
.L_x_290:
[----:B------:R-:W-:Y:S05]  /*d410*/  BSYNC B1 ;  /* 0x0000000000017941 */ /* 0x000fea0003800000 */
.L_x_289:
[----:B------:R-:W-:Y:S01]  /*d420*/  ULDC.64 UR4, c[0x0][0xaa0] ;  /* 0x0002a80000047ab9 */ /* 0x000fe20000000a00 */
[----:B--2---:R-:W-:Y:S01]  /*d430*/  IMAD.MOV.U32 R4, RZ, RZ, R17 ;  /* 0x000000ffff047224 */ /* 0x004fe200078e0011 */
[----:B------:R-:W-:Y:S01]  /*d440*/  BSSY B1, `(.L_x_291) ;  /* 0x000002c000017945 */ /* 0x000fe20003800000 */
[----:B---3--:R-:W-:Y:S02]  /*d450*/  IMAD.MOV.U32 R5, RZ, RZ, R12 ;  /* 0x000000ffff057224 */ /* 0x008fe400078e000c */
[----:B------:R-:W-:Y:S02]  /*d460*/  IMAD R0, R8, UR4, RZ ;  /* 0x0000000408007c24 */ /* 0x000fe4000f8e02ff */
[----:B------:R-:W-:-:S04]  /*d470*/  IMAD.WIDE.U32 R4, R9, UR4, R4 ;  /* 0x0000000409047c25 */ /* 0x000fc8000f8e0004 */
[----:B------:R-:W-:Y:S01]  /*d480*/  IMAD R9, R9, UR5, R0 ;  /* 0x0000000509097c24 */ /* 0x000fe2000f8e0200 */
[----:B------:R-:W-:Y:S01]  /*d490*/  ULDC.64 UR4, c[0x0][0xae0] ;  /* 0x0002b80000047ab9 */ /* 0x000fe20000000a00 */
[----:B------:R-:W-:Y:S02]  /*d4a0*/  IMAD R7, R222, -0x80, R3 ;  /* 0xffffff80de077824 */ /* 0x000fe400078e0203 */
[----:B------:R-:W-:Y:S02]  /*d4b0*/  IMAD R0, R10, UR4, RZ ;  /* 0x000000040a007c24 */ /* 0x000fe4000f8e02ff */
[----:B------:R-:W-:Y:S01]  /*d4c0*/  IMAD.IADD R5, R5, 0x1, R9 ;  /* 0x0000000105057824 */ /* 0x000fe200078e0209 */
[C---:B------:R-:W-:Y:S01]  /*d4d0*/  ISETP.GE.AND P2, PT, R18.reuse, R7, PT ;  /* 0x000000071200720c */ /* 0x040fe20003f46270 */
[----:B------:R-:W-:Y:S01]  /*d4e0*/  VIADD R6, R18, 0x20 ;  /* 0x0000002012067836 */ /* 0x000fe20000000000 */
[----:B------:R-:W-:Y:S01]  /*d4f0*/  SHF.R.S32.HI R9, RZ, 0x1f, R18 ;  /* 0x0000001fff097819 */ /* 0x000fe20000011412 */
[----:B------:R-:W-:-:S02]  /*d500*/  IMAD R3, R221, UR5, R0 ;  /* 0x00000005dd037c24 */ /* 0x000fc4000f8e0200 */
[----:B------:R-:W-:Y:S01]  /*d510*/  VIADD R0, R18, 0x40 ;  /* 0x0000004012007836 */ /* 0x000fe20000000000 */
[-C--:B------:R-:W-:Y:S01]  /*d520*/  ISETP.GE.AND P3, PT, R6, R7.reuse, PT ;  /* 0x000000070600720c */ /* 0x080fe20003f66270 */
[----:B------:R-:W-:Y:S01]  /*d530*/  IMAD.WIDE.U32 R4, R221, UR4, R4 ;  /* 0x00000004dd047c25 */ /* 0x000fe2000f8e0004 */
[----:B------:R-:W-:Y:S02]  /*d540*/  ULDC.64 UR4, c[0x0][0xae8] ;  /* 0x0002ba0000047ab9 */ /* 0x000fe40000000a00 */
[-C--:B------:R-:W-:Y:S01]  /*d550*/  ISETP.GE.AND P1, PT, R0, R7.reuse, PT ;  /* 0x000000070000720c */ /* 0x080fe20003f26270 */
[----:B------:R-:W-:Y:S02]  /*d560*/  VIADD R6, R18, 0x60 ;  /* 0x0000006012067836 */ /* 0x000fe40000000000 */
[----:B------:R-:W-:Y:S02]  /*d570*/  IMAD.IADD R5, R5, 0x1, R3 ;  /* 0x0000000105057824 */ /* 0x000fe400078e0203 */
[----:B------:R-:W-:Y:S01]  /*d580*/  IMAD R0, R223, UR4, RZ ;  /* 0x00000004df007c24 */ /* 0x000fe2000f8e02ff */
[----:B------:R-:W-:Y:S01]  /*d590*/  ISETP.GE.AND P0, PT, R6, R7, PT ;  /* 0x000000070600720c */ /* 0x000fe20003f06270 */
[----:B------:R-:W-:-:S04]  /*d5a0*/  IMAD.WIDE.U32 R6, R11, UR4, R4 ;  /* 0x000000040b067c25 */ /* 0x000fc8000f8e0004 */
[----:B------:R-:W-:Y:S02]  /*d5b0*/  IMAD R3, R11, UR5, R0 ;  /* 0x000000050b037c24 */ /* 0x000fe4000f8e0200 */
[----:B------:R-:W-:Y:S02]  /*d5c0*/  IMAD.MOV.U32 R8, RZ, RZ, R18 ;  /* 0x000000ffff087224 */ /* 0x000fe400078e0012 */
[----:B------:R-:W-:Y:S02]  /*d5d0*/  IMAD.IADD R11, R7, 0x1, R3 ;  /* 0x00000001070b7824 */ /* 0x000fe400078e0203 */
[----:B------:R-:W-:Y:S01]  /*d5e0*/  IMAD.WIDE R8, R222, 0x80, R8 ;  /* 0x00000080de087825 */ /* 0x000fe200078e0208 */
[----:B------:R-:W-:Y:S06]  /*d5f0*/  @P2 BRA `(.L_x_292) ;  /* 0x0000000000402947 */ /* 0x000fec0003800000 */
        /* <DEDUP_REMOVED lines=14> */
[----:B------:R2:W-:Y:S04]  /*d6e0*/  @!P4 STG.E.128 desc[UR60][R12.64], RZ ;  /* 0x000000ff0c00c986 */ /* 0x0005e8000c101d3c */
[----:B------:R2:W-:Y:S02]  /*d6f0*/  @!P5 STG.E.128 desc[UR60][R12.64+0x80], RZ ;  /* 0x000080ff0c00d986 */ /* 0x0005e4000c101d3c */
.L_x_292:
[----:B------:R-:W-:Y:S05]  /*d700*/  BSYNC B1 ;  /* 0x0000000000017941 */ /* 0x000fea0003800000 */
.L_x_291:
        /* <DEDUP_REMOVED lines=15> */
[----:B--2---:R-:W-:Y:S01]  /*d800*/  LEA R12, P2, R4, UR6, 0x1 ;  /* 0x00000006040c7c11 */ /* 0x004fe2000f8408ff */
[----:B------:R-:W-:-:S05]  /*d810*/  IMAD.IADD R3, R5, 0x1, R3 ;  /* 0x0000000105037824 */ /* 0x000fca00078e0203 */
[----:B------:R-:W-:-:S05]  /*d820*/  LEA.HI.X R13, R4, UR7, R3, 0x1, P2 ;  /* 0x00000007040d7c11 */ /* 0x000fca00090f0c03 */
[----:B------:R3:W-:Y:S04]  /*d830*/  @!P3 STG.E.128 desc[UR60][R12.64], RZ ;  /* 0x000000ff0c00b986 */ /* 0x0007e8000c101d3c */
[----:B------:R3:W-:Y:S02]  /*d840*/  @!P4 STG.E.128 desc[UR60][R12.64+0x80], RZ ;  /* 0x000080ff0c00c986 */ /* 0x0007e4000c101d3c */
.L_x_294:
[----:B------:R-:W-:Y:S05]  /*d850*/  BSYNC B1 ;  /* 0x0000000000017941 */ /* 0x000fea0003800000 */
.L_x_293:
        /* <DEDUP_REMOVED lines=15> */
[----:B--23--:R-:W-:Y:S01]  /*d950*/  LEA R12, P1, R4, UR6, 0x1 ;  /* 0x00000006040c7c11 */ /* 0x00cfe2000f8208ff */
[----:B------:R-:W-:-:S05]  /*d960*/  IMAD.IADD R3, R5, 0x1, R3 ;  /* 0x0000000105037824 */ /* 0x000fca00078e0203 */
[----:B------:R-:W-:-:S05]  /*d970*/  LEA.HI.X R13, R4, UR7, R3, 0x1, P1 ;  /* 0x00000007040d7c11 */ /* 0x000fca00088f0c03 */
[----:B------:R4:W-:Y:S04]  /*d980*/  @!P2 STG.E.128 desc[UR60][R12.64], RZ ;  /* 0x000000ff0c00a986 */ /* 0x0009e8000c101d3c */
[----:B------:R4:W-:Y:S02]  /*d990*/  @!P3 STG.E.128 desc[UR60][R12.64+0x80], RZ ;  /* 0x000080ff0c00b986 */ /* 0x0009e4000c101d3c */
.L_x_296:
[----:B------:R-:W-:Y:S05]  /*d9a0*/  BSYNC B1 ;  /* 0x0000000000017941 */ /* 0x000fea0003800000 */
.L_x_295:
        /* <DEDUP_REMOVED lines=19> */
.L_x_287:
[----:B------:R-:W-:Y:S05]  /*dae0*/  BSYNC B0 ;  /* 0x0000000000007941 */ /* 0x000fea0003800000 */
.L_x_278:
[----:B------:R-:W-:Y:S02]  /*daf0*/  ULDC UR4, c[0x0][0xc14] ;  /* 0x0003050000047ab9 */ /* 0x000fe40000000800 */
[----:B-1----:R-:W-:-:S13]  /*db00*/  ISETP.GE.AND P0, PT, R51, UR4, PT ;  /* 0x0000000433007c0c */ /* 0x002fda000bf06270 */
[----:B------:R-:W-:Y:S05]  /*db10*/  @!P0 BRA `(.L_x_297) ;  /* 0xffffff30009c8947 */ /* 0x000fea000383ffff */
[----:B------:R-:W-:Y:S05]  /*db20*/  EXIT ;  /* 0x000000000000794d */ /* 0x000fea0003800000 */
.L_x_253:
[----:B------:R-:W-:-:S08]  /*db30*/  NOP ;  /* 0x0000000000007918 */ /* 0x000fd00000000000 */
[----:B--2---:R-:W0:-:S00]  /*db40*/  USETMAXREG.DEALLOC.CTAPOOL 0x18 ;  /* 0x00000018000079c8 */ /* 0x004e0000080e0500 */
[----:B0-----:R-:W-:-:S06]  /*db50*/  LOP3.LUT R0, R0, 0x3, RZ, 0xc0, !PT ;  /* 0x0000000300007812 */ /* 0x001fcc00078ec0ff */
[----:B------:R-:W0:Y:S02]  /*db60*/  SHFL.IDX PT, R0, R0, RZ, 0x1f ;  /* 0x00001fff00007589 */ /* 0x000e2400000e0000 */
[----:B0-----:R-:W-:-:S13]  /*db70*/  ISETP.NE.AND P0, PT, R0, RZ, PT ;  /* 0x000000ff0000720c */ /* 0x001fda0003f05270 */
[----:B------:R-:W-:Y:S05]  /*db80*/  @P0 EXIT ;  /* 0x000000000000094d */ /* 0x000fea0003800000 */
[----:B------:R-:W0:Y:S01]  /*db90*/  S2R R2, SR_TID.X ;  /* 0x0000000000027919 */ /* 0x000e220000002100 */
[----:B------:R-:W-:Y:S01]  /*dba0*/  LOP3.LUT R4, R4, 0xffffffdf, RZ, 0xc0, !PT ;  /* 0xffffffdf04047812 */ /* 0x000fe200078ec0ff */
[----:B------:R-:W-:Y:S01]  /*dbb0*/  ULDC UR5, c[0x0][0xc14] ;  /* 0x0003050000057ab9 */ /* 0x000fe20000000800 */
[----:B------:R-:W-:Y:S01]  /*dbc0*/  IMAD.MOV.U32 R0, RZ, RZ, RZ ;  /* 0x000000ffff007224 */ /* 0x000fe200078e00ff */
[----:B------:R-:W1:Y:S01]  /*dbd0*/  S2UR UR6, SR_CTAID.X ;  /* 0x00000000000679c3 */ /* 0x000e620000002500 */
[----:B------:R-:W-:Y:S01]  /*dbe0*/  ULDC UR4, c[0x0][0xc10] ;  /* 0x0003040000047ab9 */ /* 0x000fe20000000800 */
[----:B0-----:R-:W-:-:S04]  /*dbf0*/  LOP3.LUT R8, R2, 0x1f, RZ, 0xc0, !PT ;  /* 0x0000001f02087812 */ /* 0x001fc800078ec0ff */
[----:B------:R-:W-:-:S13]  /*dc00*/  ISETP.NE.AND P0, PT, R8, 0x1f, PT ;  /* 0x0000001f0800780c */ /* 0x000fda0003f05270 */
[----:B------:R-:W-:Y:S02]  /*dc10*/  @P0 LOP3.LUT R4, R4, 0x20, RZ, 0xfc, !PT ;  /* 0x0000002004040812 */ /* 0x000fe400078efcff */
[----:B------:R-:W-:-:S13]  /*dc20*/  ISETP.GE.OR P0, PT, R8, UR5, !P0 ;  /* 0x0000000508007c0c */ /* 0x000fda000c706670 */
[----:B------:R-:W0:Y:S02]  /*dc30*/  @!P0 LDC.64 R2, c[0x0][0xc58] ;  /* 0x00031600ff028b82 */ /* 0x000e240000000a00 */
[----:B0-----:R-:W-:-:S05]  /*dc40*/  @!P0 IMAD.WIDE.U32 R2, R8, 0x4, R2 ;  /* 0x0000000408028825 */ /* 0x001fca00078e0002 */
[----:B------:R-:W2:Y:S01]  /*dc50*/  @!P0 LDG.E R0, desc[UR60][R2.64] ;  /* 0x0000003c02008981 */ /* 0x000ea2000c1e1900 */
[C---:B------:R-:W-:Y:S01]  /*dc60*/  ISETP.NE.AND P1, PT, R8.reuse, RZ, PT ;  /* 0x000000ff0800720c */ /* 0x040fe20003f25270 */
[----:B------:R-:W-:Y:S01]  /*dc70*/  IMAD.MOV.U32 R16, RZ, RZ, RZ ;  /* 0x000000ffff107224 */ /* 0x000fe200078e00ff */
[----:B------:R-:W-:Y:S01]  /*dc80*/  ISETP.GE.U32.AND P0, PT, R8, 0x2, PT ;  /* 0x000000020800780c */ /* 0x000fe20003f06070 */
[----:B------:R-:W-:Y:S01]  /*dc90*/  IMAD.MOV.U32 R19, RZ, RZ, RZ ;  /* 0x000000ffff137224 */ /* 0x000fe200078e00ff */
[----:B------:R-:W-:-:S09]  /*dca0*/  LOP3.LUT R4, R4, 0xfffffffe, RZ, 0xc0, !PT ;  /* 0xfffffffe04047812 */ /* 0x000fd200078ec0ff */
[----:B------:R-:W-:-:S04]  /*dcb0*/  @P1 LOP3.LUT R4, R4, 0x1, RZ, 0xfc, !PT ;  /* 0x0000000104041812 */ /* 0x000fc800078efcff */
[----:B------:R-:W-:-:S04]  /*dcc0*/  LOP3.LUT R4, R4, 0xffffffef, RZ, 0xc0, !PT ;  /* 0xffffffef04047812 */ /* 0x000fc800078ec0ff */
[----:B------:R-:W-:-:S04]  /*dcd0*/  @P0 LOP3.LUT R4, R4, 0x10, RZ, 0xfc, !PT ;  /* 0x0000001004040812 */ /* 0x000fc800078efcff */
[----:B------:R-:W-:Y:S01]  /*dce0*/  LOP3.LUT R4, R4, 0xfffffff7, RZ, 0xc0, !PT ;  /* 0xfffffff704047812 */ /* 0x000fe200078ec0ff */
[----:B--2---:R-:W0:Y:S02]  /*dcf0*/  SHFL.UP PT, R5, R0, 0x1, RZ ;  /* 0x0420000000057989 */ /* 0x004e2400000e00ff */
[----:B0-----:R-:W-:-:S05]  /*dd00*/  SEL R5, R5, RZ, P1 ;  /* 0x000000ff05057207 */ /* 0x001fca0000800000 */
[----:B------:R-:W-:-:S05]  /*dd10*/  IMAD.IADD R5, R0, 0x1, R5 ;  /* 0x0000000100057824 */ /* 0x000fca00078e0205 */
[----:B------:R-:W0:Y:S02]  /*dd20*/  SHFL.UP PT, R6, R5, 0x2, RZ ;  /* 0x0440000005067989 */ /* 0x000e2400000e00ff */
[----:B0-----:R-:W-:Y:S02]  /*dd30*/  SEL R6, R6, RZ, P0 ;  /* 0x000000ff06067207 */ /* 0x001fe40000000000 */
[----:B------:R-:W-:-:S03]  /*dd40*/  ISETP.GE.U32.AND P0, PT, R8, 0x4, PT ;  /* 0x000000040800780c */ /* 0x000fc60003f06070 */
[----:B------:R-:W-:-:S05]  /*dd50*/  IMAD.IADD R6, R5, 0x1, R6 ;  /* 0x0000000105067824 */ /* 0x000fca00078e0206 */
[----:B------:R-:W0:Y:S05]  /*dd60*/  SHFL.UP PT, R7, R6, 0x4, RZ ;  /* 0x0480000006077989 */ /* 0x000e2a00000e00ff */
[----:B------:R-:W-:-:S04]  /*dd70*/  @P0 LOP3.LUT R4, R4, 0x8, RZ, 0xfc, !PT ;  /* 0x0000000804040812 */ /* 0x000fc800078efcff */
[----:B------:R-:W-:Y:S02]  /*dd80*/  LOP3.LUT R4, R4, 0xfffffffb, RZ, 0xc0, !PT ;  /* 0xfffffffb04047812 */ /* 0x000fe400078ec0ff */
        /* <DEDUP_REMOVED lines=10> */
[----:B------:R-:W-:Y:S02]  /*de30*/  @P0 LOP3.LUT R4, R4, 0x2, RZ, 0xfc, !PT ;  /* 0x0000000204040812 */ /* 0x000fe400078efcff */
[----:B0-----:R-:W-:-:S05]  /*de40*/  SEL R2, R2, RZ, P0 ;  /* 0x000000ff02027207 */ /* 0x001fca0000000000 */
[----:B------:R-:W-:-:S05]  /*de50*/  IMAD.IADD R2, R3, 0x1, R2 ;  /* 0x0000000103027824 */ /* 0x000fca00078e0202 */
[----:B------:R-:W0:Y:S02]  /*de60*/  SHFL.IDX PT, R5, R2, 0x1f, 0x1f ;  /* 0x03e01f0002057f89 */ /* 0x000e2400000e0000 */
[----:B0-----:R-:W-:-:S04]  /*de70*/  IMAD R5, R5, UR4, RZ ;  /* 0x0000000405057c24 */ /* 0x001fc8000f8e02ff */
[----:B------:R-:W-:Y:S01]  /*de80*/  IMAD.MOV.U32 R6, RZ, RZ, R5 ;  /* 0x000000ffff067224 */ /* 0x000fe200078e0005 */
[----:B-1----:R-:W-:-:S13]  /*de90*/  ISETP.GT.AND P0, PT, R5, UR6, PT ;  /* 0x0000000605007c0c */ /* 0x002fda000bf04270 */
[----:B------:R-:W-:Y:S05]  /*dea0*/  @P0 BRA `(.L_x_298) ;  /* 0x0000000000c00947 */ /* 0x000fea0003800000 */
[----:B------:R-:W-:Y:S01]  /*deb0*/  IMAD.MOV.U32 R5, RZ, RZ, R6 ;  /* 0x000000ffff057224 */ /* 0x000fe200078e0006 */
[----:B------:R-:W-:Y:S01]  /*dec0*/  ULDC UR5, c[0x0][0xc14] ;  /* 0x0003050000057ab9 */ /* 0x000fe20000000800 */
[----:B------:R-:W-:Y:S01]  /*ded0*/  IMAD.MOV.U32 R19, RZ, RZ, RZ ;  /* 0x000000ffff137224 */ /* 0x000fe200078e00ff */
[----:B------:R-:W-:Y:S01]  /*dee0*/  ULDC UR7, c[0x0][0xc14] ;  /* 0x0003050000077ab9 */ /* 0x000fe20000000800 */
[----:B------:R-:W-:-:S05]  /*def0*/  ULDC UR4, c[0x0][0xc10] ;  /* 0x0003040000047ab9 */ /* 0x000fca0000000800 */
.L_x_302:
[----:B------:R-:W-:Y:S02]  /*df00*/  VIADD R0, R19, 0x1f ;  /* 0x0000001f13007836 */ /* 0x000fe40000000000 */
[----:B------:R-:W-:-:S03]  /*df10*/  IMAD.U32 R19, RZ, RZ, UR7 ;  /* 0x00000007ff137e24 */ /* 0x000fc6000f8e00ff */
[----:B------:R-:W-:-:S13]  /*df20*/  ISETP.GE.AND P0, PT, R0, UR5, PT ;  /* 0x0000000500007c0c */ /* 0x000fda000bf06270 */
[----:B------:R-:W-:Y:S05]  /*df30*/  @P0 BRA `(.L_x_299) ;  /* 0x0000000400400947 */ /* 0x000fea0003800000 */
[----:B------:R-:W0:Y:S01]  /*df40*/  S2R R2, SR_TID.X ;  /* 0x0000000000027919 */ /* 0x000e220000002100 */
[----:B------:R-:W-:Y:S01]  /*df50*/  IMAD.MOV.U32 R19, RZ, RZ, R0 ;  /* 0x000000ffff137224 */ /* 0x000fe200078e0000 */
[----:B------:R-:W-:Y:S01]  /*df60*/  BSSY B0, `(.L_x_300) ;  /* 0x000000a000007945 */ /* 0x000fe20003800000 */
[----:B------:R-:W-:Y:S01]  /*df70*/  IMAD.MOV.U32 R0, RZ, RZ, RZ ;  /* 0x000000ffff007224 */ /* 0x000fe200078e00ff */
[----:B0-----:R-:W-:-:S04]  /*df80*/  LOP3.LUT R8, R2, 0x1f, RZ, 0xc0, !PT ;  /* 0x0000001f02087812 */ /* 0x001fc800078ec0ff */
[C---:B------:R-:W-:Y:S01]  /*df90*/  ISETP.NE.AND P1, PT, R8.reuse, 0x1f, PT ;  /* 0x0000001f0800780c */ /* 0x040fe20003f25270 */
[----:B------:R-:W-:-:S05]  /*dfa0*/  IMAD.IADD R7, R8, 0x1, R19 ;  /* 0x0000000108077824 */ /* 0x000fca00078e0213 */
[----:B------:R-:W-:-:S13]  /*dfb0*/  ISETP.GE.OR P0, PT, R7, UR5, !P1 ;  /* 0x0000000507007c0c */ /* 0x000fda000cf06670 */
[----:B------:R-:W-:Y:S05]  /*dfc0*/  @P0 BRA `(.L_x_301) ;  /* 0x00000000000c0947 */ /* 0x000fea0003800000 */
[----:B------:R-:W0:Y:S02]  /*dfd0*/  LDC.64 R2, c[0x0][0xc58] ;  /* 0x00031600ff027b82 */ /* 0x000e240000000a00 */
[----:B0-----:R-:W-:-:S05]  /*dfe0*/  IMAD.WIDE R2, R7, 0x4, R2 ;  /* 0x0000000407027825 */ /* 0x001fca00078e0202 */
[----:B------:R0:W5:Y:S02]  /*dff0*/  LDG.E R0, desc[UR60][R2.64] ;  /* 0x0000003c02007981 */ /* 0x000164000c1e1900 */
.L_x_301:
[----:B------:R-:W-:Y:S05]  /*e000*/  BSYNC B0 ;  /* 0x0000000000007941 */ /* 0x000fea0003800000 */
.L_x_300:
[----:B0----5:R-:W0:Y:S01]  /*e010*/  SHFL.UP PT, R2, R0, 0x1, RZ ;  /* 0x0420000000027989 */ /* 0x021e2200000e00ff */
[C---:B------:R-:W-:Y:S02]  /*e020*/  ISETP.NE.AND P0, PT, R8.reuse, RZ, PT ;  /* 0x000000ff0800720c */ /* 0x040fe40003f05270 */
[----:B------:R-:W-:Y:S02]  /*e030*/  ISETP.GE.U32.AND P1, PT, R8, 0x2, PT ;  /* 0x000000020800780c */ /* 0x000fe40003f26070 */
[----:B0-----:R-:W-:Y:S02]  /*e040*/  SEL R3, R2, RZ, P0 ;  /* 0x000000ff02037207 */ /* 0x001fe40000000000 */
[----:B------:R-:W-:-:S03]  /*e050*/  ISETP.GE.U32.AND P0, PT, R8, 0x4, PT ;  /* 0x000000040800780c */ /* 0x000fc60003f06070 */
[----:B------:R-:W-:-:S05]  /*e060*/  IMAD.IADD R3, R0, 0x1, R3 ;  /* 0x0000000100037824 */ /* 0x000fca00078e0203 */
[----:B------:R-:W0:Y:S02]  /*e070*/  SHFL.UP PT, R2, R3, 0x2, RZ ;  /* 0x0440000003027989 */ /* 0x000e2400000e00ff */
        /* <DEDUP_REMOVED lines=8> */
[----:B0-----:R-:W-:-:S05]  /*e100*/  SEL R6, R6, RZ, P1 ;  /* 0x000000ff06067207 */ /* 0x001fca0000800000 */
[----:B------:R-:W-:-:S05]  /*e110*/  IMAD.IADD R6, R7, 0x1, R6 ;  /* 0x0000000107067824 */ /* 0x000fca00078e0206 */
[----:B------:R-:W0:Y:S02]  /*e120*/  SHFL.UP PT, R8, R6, 0x10, RZ ;  /* 0x0600000006087989 */ /* 0x000e2400000e00ff */
[----:B0-----:R-:W-:-:S05]  /*e130*/  SEL R9, R8, RZ, P0 ;  /* 0x000000ff08097207 */ /* 0x001fca0000000000 */
[----:B------:R-:W-:-:S05]  /*e140*/  IMAD.IADD R9, R6, 0x1, R9 ;  /* 0x0000000106097824 */ /* 0x000fca00078e0209 */
[----:B------:R-:W0:Y:S02]  /*e150*/  SHFL.IDX PT, R3, R9, 0x1f, 0x1f ;  /* 0x03e01f0009037f89 */ /* 0x000e2400000e0000 */
[----:B0-----:R-:W-:-:S04]  /*e160*/  IMAD R6, R3, UR4, RZ ;  /* 0x0000000403067c24 */ /* 0x001fc8000f8e02ff */
[----:B------:R-:W-:-:S05]  /*e170*/  IMAD.IADD R5, R6, 0x1, R5 ;  /* 0x0000000106057824 */ /* 0x000fca00078e0205 */
[----:B------:R-:W-:-:S13]  /*e180*/  ISETP.GT.AND P0, PT, R5, UR6, PT ;  /* 0x0000000605007c0c */ /* 0x000fda000bf04270 */
[----:B------:R-:W-:Y:S05]  /*e190*/  @!P0 BRA `(.L_x_302) ;  /* 0xfffffffc00588947 */ /* 0x000fea000383ffff */
[----:B------:R-:W-:-:S07]  /*e1a0*/  IMAD.MOV.U32 R2, RZ, RZ, R9 ;  /* 0x000000ffff027224 */ /* 0x000fce00078e0009 */
.L_x_298:
[----:B------:R-:W-:-:S04]  /*e1b0*/  IMAD.IADD R7, R5, 0x1, -R6 ;  /* 0x0000000105077824 */ /* 0x000fc800078e0a06 */
[----:B------:R-:W-:-:S05]  /*e1c0*/  IMAD R3, R2, UR4, R7 ;  /* 0x0000000402037c24 */ /* 0x000fca000f8e0207 */
[----:B------:R-:W-:-:S13]  /*e1d0*/  ISETP.GT.AND P0, PT, R3, UR6, PT ;  /* 0x0000000603007c0c */ /* 0x000fda000bf04270 */
[----:B------:R-:W-:-:S04]  /*e1e0*/  VOTE.ANY R8, PT, !P0 ;  /* 0x0000000000087806 */ /* 0x000fc800040e0100 */
[----:B------:R-:W0:Y:S01]  /*e1f0*/  POPC R5, R8 ;  /* 0x0000000800057309 */ /* 0x000e220000000000 */
[----:B------:R-:W-:Y:S01]  /*e200*/  ISETP.NE.AND P0, PT, R8, RZ, PT ;  /* 0x000000ff0800720c */ /* 0x000fe20003f05270 */
[----:B0-----:R-:W0:Y:S02]  /*e210*/  SHFL.IDX PT, R0, R0, R5, 0x1f ;  /* 0x00001f0500007589 */ /* 0x001e2400000e0000 */
[----:B0-----:R-:W-:-:S04]  /*e220*/  IABS R6, R0 ;  /* 0x0000000000067213 */ /* 0x001fc80000000000 */
[----:B------:R-:W0:Y:S08]  /*e230*/  I2F.RP R9, R6 ;  /* 0x0000000600097306 */ /* 0x000e300000209400 */
[----:B0-----:R-:W0:Y:S02]  /*e240*/  MUFU.RCP R9, R9 ;  /* 0x0000000900097308 */ /* 0x001e240000001000 */
[----:B0-----:R-:W-:-:S06]  /*e250*/  VIADD R3, R9, 0xffffffe ;  /* 0x0ffffffe09037836 */ /* 0x001fcc0000000000 */
[----:B------:R-:W0:Y:S02]  /*e260*/  F2I.FTZ.U32.TRUNC.NTZ R3, R3 ;  /* 0x0000000300037305 */ /* 0x000e24000021f000 */
[----:B0-----:R-:W-:Y:S01]  /*e270*/  IMAD.MOV R11, RZ, RZ, -R3 ;  /* 0x000000ffff0b7224 */ /* 0x001fe200078e0a03 */
[----:B------:R-:W-:Y:S06]  /*e280*/  @!P0 BRA `(.L_x_303) ;  /* 0x0000000000088947 */ /* 0x000fec0003800000 */
[----:B------:R-:W-:-:S05]  /*e290*/  VIADD R9, R5, 0xffffffff ;  /* 0xffffffff05097836 */ /* 0x000fca0000000000 */
[----:B------:R0:W1:Y:S02]  /*e2a0*/  SHFL.IDX PT, R16, R2, R9, 0x1f ;  /* 0x00001f0902107589 */ /* 0x00006400000e0000 */
.L_x_303:
[----:B-1----:R-:W-:Y:S02]  /*e2b0*/  IMAD R16, R16, UR4, R7 ;  /* 0x0000000410107c24 */ /* 0x002fe4000f8e0207 */
[----:B------:R-:W-:Y:S02]  /*e2c0*/  IMAD R7, R11, R6, RZ ;  /* 0x000000060b077224 */ /* 0x000fe400078e02ff */
[----:B0-----:R-:W-:Y:S01]  /*e2d0*/  IMAD.MOV.U32 R2, RZ, RZ, RZ ;  /* 0x000000ffff027224 */ /* 0x001fe200078e00ff */
[----:B------:R-:W-:Y:S01]  /*e2e0*/  IADD3 R17, -R16, UR6, RZ ;  /* 0x0000000610117c10 */ /* 0x000fe2000fffe1ff */
[----:B------:R-:W-:Y:S02]  /*e2f0*/  IMAD.IADD R19, R5, 0x1, R19 ;  /* 0x0000000105137824 */ /* 0x000fe400078e0213 */
[----:B------:R-:W-:Y:S01]  /*e300*/  IMAD.HI.U32 R2, R3, R7, R2 ;  /* 0x0000000703027227 */ /* 0x000fe200078e0002 */
[----:B------:R-:W-:Y:S02]  /*e310*/  IABS R7, R0 ;  /* 0x0000000000077213 */ /* 0x000fe40000000000 */
[----:B------:R-:W-:-:S03]  /*e320*/  IABS R3, R17 ;  /* 0x0000001100037213 */ /* 0x000fc60000000000 */
[----:B------:R-:W-:Y:S02]  /*e330*/  IMAD.MOV R7, RZ, RZ, -R7 ;  /* 0x000000ffff077224 */ /* 0x000fe400078e0a07 */
[----:B------:R-:W-:-:S04]  /*e340*/  IMAD.HI.U32 R2, R2, R3, RZ ;  /* 0x0000000302027227 */ /* 0x000fc800078e00ff */
[----:B------:R-:W-:-:S05]  /*e350*/  IMAD R3, R2, R7, R3 ;  /* 0x0000000702037224 */ /* 0x000fca00078e0203 */
[----:B------:R-:W-:-:S13]  /*e360*/  ISETP.GT.U32.AND P0, PT, R6, R3, PT ;  /* 0x000000030600720c */ /* 0x000fda0003f04070 */
[----:B------:R-:W-:Y:S02]  /*e370*/  @!P0 IMAD.IADD R3, R3, 0x1, -R6 ;  /* 0x0000000103038824 */ /* 0x000fe400078e0a06 */
[----:B------:R-:W-:-:S03]  /*e380*/  @!P0 VIADD R2, R2, 0x1 ;  /* 0x0000000102028836 */ /* 0x000fc60000000000 */
[----:B------:R-:W-:Y:S02]  /*e390*/  ISETP.GE.U32.AND P0, PT, R3, R6, PT ;  /* 0x000000060300720c */ /* 0x000fe40003f06070 */
[----:B------:R-:W-:-:S11]  /*e3a0*/  LOP3.LUT R3, R17, R0, RZ, 0x3c, !PT ;  /* 0x0000000011037212 */ /* 0x000fd600078e3cff */
[----:B------:R-:W-:Y:S01]  /*e3b0*/  @P0 VIADD R2, R2, 0x1 ;  /* 0x0000000102020836 */ /* 0x000fe20000000000 */
[----:B------:R-:W-:-:S13]  /*e3c0*/  ISETP.GE.AND P0, PT, R3, RZ, PT ;  /* 0x000000ff0300720c */ /* 0x000fda0003f06270 */
[----:B------:R-:W-:Y:S01]  /*e3d0*/  @!P0 IMAD.MOV R2, RZ, RZ, -R2 ;  /* 0x000000ffff028224 */ /* 0x000fe200078e0a02 */
[----:B------:R-:W-:-:S13]  /*e3e0*/  ISETP.NE.AND P0, PT, R0, RZ, PT ;  /* 0x000000ff0000720c */ /* 0x000fda0003f05270 */
[----:B------:R-:W-:-:S05]  /*e3f0*/  @!P0 LOP3.LUT R2, RZ, R0, RZ, 0x33, !PT ;  /* 0x00000000ff028212 */ /* 0x000fca00078e33ff */
[--C-:B------:R-:W-:Y:S02]  /*e400*/  IMAD.MOV R3, RZ, RZ, -R2.reuse ;  /* 0x000000ffff037224 */ /* 0x100fe400078e0a02 */
[----:B------:R-:W-:Y:S02]  /*e410*/  IMAD.MOV.U32 R18, RZ, RZ, R2 ;  /* 0x000000ffff127224 */ /* 0x000fe400078e0002 */
[----:B------:R-:W-:Y:S01]  /*e420*/  IMAD R17, R0, R3, R17 ;  /* 0x0000000300117224 */ /* 0x000fe200078e0211 */
[----:B------:R-:W-:Y:S06]  /*e430*/  BRA `(.L_x_304) ;  /* 0x00000000000c7947 */ /* 0x000fec0003800000 */
.L_x_299:
[----:B------:R-:W-:Y:S02]  /*e440*/  IMAD.MOV.U32 R17, RZ, RZ, RZ ;  /* 0x000000ffff117224 */ /* 0x000fe400078e00ff */
[----:B------:R-:W-:Y:S02]  /*e450*/  IMAD.U32 R16, RZ, RZ, UR6 ;  /* 0x00000006ff107e24 */ /* 0x000fe4000f8e00ff */
[----:B------:R-:W-:-:S07]  /*e460*/  IMAD.MOV.U32 R18, RZ, RZ, RZ ;  /* 0x000000ffff127224 */ /* 0x000fce00078e00ff */
.L_x_304:
[----:B------:R-:W0:Y:S01]  /*e470*/  S2R R0, SR_TID.X ;  /* 0x0000000000007919 */ /* 0x000e220000002100 */
[----:B------:R-:W-:Y:S01]  /*e480*/  STL [R1+0x28], RZ ;  /* 0x000028ff01007387 */ /* 0x000fe20000100800 */
[----:B0-----:R-:W-:-:S04]  /*e490*/  LOP3.LUT R0, R0, 0x1f, RZ, 0xc0, !PT ;  /* 0x0000001f00007812 */ /* 0x001fc800078ec0ff */
[----:B------:R-:W-:-:S13]  /*e4a0*/  ISETP.NE.AND P0, PT, R0, RZ, PT ;  /* 0x000000ff0000720c */ /* 0x000fda0003f05270 */
[----:B------:R-:W0:Y:S01]  /*e4b0*/  @!P0 S2R R3, SR_CgaCtaId ;  /* 0x0000000000038919 */ /* 0x000e220000008800 */
[----:B------:R-:W-:-:S04]  /*e4c0*/  @!P0 MOV R0, 0x400 ;  /* 0x0000040000008802 */ /* 0x000fc80000000f00 */
[----:B0-----:R-:W-:-:S05]  /*e4d0*/  @!P0 LEA R0, R3, R0, 0x18 ;  /* 0x0000000003008211 */ /* 0x001fca00078ec0ff */
[----:B------:R0:W-:Y:S01]  /*e4e0*/  @!P0 STS.128 [R0+0x348d0], R16 ;  /* 0x0348d01000008388 */ /* 0x0001e20000000c00 */
[----:B------:R-:W-:Y:S06]  /*e4f0*/  BAR.ARV 0x5, 0x120 ;  /* 0x0144800000007b1d */ /* 0x000fec0000002000 */
[----:B------:R-:W-:Y:S01]  /*e500*/  ISETP.GE.AND P0, PT, R19, UR5, PT ;  /* 0x0000000513007c0c */ /* 0x000fe2000bf06270 */
[----:B0-----:R-:W-:-:S05]  /*e510*/  IMAD.MOV.U32 R0, RZ, RZ, 0x1 ;  /* 0x00000001ff007424 */ /* 0x001fca00078e00ff */
[----:B------:R0:W-:Y:S04]  /*e520*/  STL [R1+0x8], R0 ;  /* 0x0000080001007387 */ /* 0x0001e80000100800 */
[----:B------:R0:W-:Y:S03]  /*e530*/  STL [R1], RZ ;  /* 0x000000ff01007387 */ /* 0x0001e60000100800 */
[----:B------:R-:W-:Y:S05]  /*e540*/  @P0 BRA `(.L_x_305) ;  /* 0x0000003800f00947 */ /* 0x000fea0003800000 */
[----:B0-----:R-:W-:Y:S01]  /*e550*/  IMAD.MOV.U32 R0, RZ, RZ, 0x1 ;  /* 0x00000001ff007424 */ /* 0x001fe200078e00ff */
[----:B------:R0:W-:Y:S01]  /*e560*/  STL [R1], RZ ;  /* 0x000000ff01007387 */ /* 0x0001e20000100800 */
[----:B------:R-:W-:Y:S01]  /*e570*/  ULDC UR38, c[0x0][0xc] ;  /* 0x0000030000267ab9 */ /* 0x000fe20000000800 */
[----:B------:R-:W-:Y:S02]  /*e580*/  ULDC.64 UR36, c[0x0][0x198] ;  /* 0x0000660000247ab9 */ /* 0x000fe40000000a00 */
[----:B------:R0:W-:Y:S04]  /*e590*/  STL [R1+0x8], R0 ;  /* 0x0000080001007387 */ /* 0x0001e80000100800 */
[----:B------:R0:W-:Y:S02]  /*e5a0*/  STL [R1+0x28], RZ ;  /* 0x000028ff01007387 */ /* 0x0001e40000100800 */
.L_x_369:
[----:B-1----:R-:W1:Y:S02]  /*e5b0*/  LDC.64 R2, c[0x0][0xc60] ;  /* 0x00031800ff027b82 */ /* 0x002e640000000a00 */
[----:B-1----:R-:W-:-:S05]  /*e5c0*/  IMAD.WIDE R2, R19, 0x4, R2 ;  /* 0x0000000413027825 */ /* 0x002fca00078e0202 */
[----:B------:R-:W2:Y:S01]  /*e5d0*/  LDG.E R5, desc[UR60][R2.64] ;  /* 0x0000003c02057981 */ /* 0x000ea2000c1e1900 */
[----:B------:R-:W-:Y:S05]  /*e5e0*/  YIELD ;  /* 0x0000000000007946 */ /* 0x000fea0003800000 */
[----:B------:R-:W-:Y:S01]  /*e5f0*/  ULDC.64 UR4, c[0x0][0xa28] ;  /* 0x00028a0000047ab9 */ /* 0x000fe20000000a00 */
[----:B0-----:R-:W-:Y:S01]  /*e600*/  IMAD.MOV.U32 R0, RZ, RZ, RZ ;  /* 0x000000ffff007224 */ /* 0x001fe200078e00ff */
[----:B------:R-:W-:-:S04]  /*e610*/  ISETP.NE.U32.AND P0, PT, RZ, UR4, PT ;  /* 0x00000004ff007c0c */ /* 0x000fc8000bf05070 */
[----:B------:R-:W-:Y:S01]  /*e620*/  ISETP.NE.AND.EX P0, PT, RZ, UR5, PT, P0 ;  /* 0x00000005ff007c0c */ /* 0x000fe2000bf05300 */
[----:B------:R-:W-:Y:S01]  /*e630*/  IMAD.MOV.U32 R6, RZ, RZ, RZ ;  /* 0x000000ffff067224 */ /* 0x000fe200078e00ff */
[----:B--2---:R-:W-:Y:S01]  /*e640*/  SHF.R.S32.HI R4, RZ, 0x1f, R5 ;  /* 0x0000001fff047819 */ /* 0x004fe20000011405 */
[----:B------:R-:W-:-:S10]  /*e650*/  IMAD.SHL.U32 R7, R5, 0x4, RZ ;  /* 0x0000000405077824 */ /* 0x000fd400078e00ff */
[C---:B------:R-:W-:Y:S01]  /*e660*/  @P0 LEA R2, P1, R5.reuse, UR4, 0x2 ;  /* 0x0000000405020c11 */ /* 0x040fe2000f8210ff */
[----:B------:R-:W-:Y:S03]  /*e670*/  STL [R1+0x14], R5 ;  /* 0x0000140501007387 */ /* 0x000fe60000100800 */
[----:B------:R-:W-:Y:S01]  /*e680*/  @P0 LEA.HI.X R3, R5, UR5, R4, 0x2, P1 ;  /* 0x0000000505030c11 */ /* 0x000fe200088f1404 */
[----:B------:R-:W-:-:S04]  /*e690*/  ULDC.64 UR4, c[0x0][0xa00] ;  /* 0x0002800000047ab9 */ /* 0x000fc80000000a00 */
[----:B------:R0:W5:Y:S01]  /*e6a0*/  @P0 LDG.E R0, desc[UR60][R2.64] ;  /* 0x0000003c02000981 */ /* 0x000162000c1e1900 */
[----:B------:R-:W-:-:S04]  /*e6b0*/  ISETP.NE.U32.AND P0, PT, RZ, UR4, PT ;  /* 0x00000004ff007c0c */ /* 0x000fc8000bf05070 */
[----:B------:R-:W-:-:S13]  /*e6c0*/  ISETP.NE.AND.EX P0, PT, RZ, UR5, PT, P0 ;  /* 0x00000005ff007c0c */ /* 0x000fda000bf05300 */
[----:B0-----:R-:W-:-:S04]  /*e6d0*/  @P0 LEA R2, P1, R5, UR4, 0x2 ;  /* 0x0000000405020c11 */ /* 0x001fc8000f8210ff */
[----:B------:R-:W-:Y:S01]  /*e6e0*/  @P0 LEA.HI.X R3, R5, UR5, R4, 0x2, P1 ;  /* 0x0000000505030c11 */ /* 0x000fe200088f1404 */
[----:B------:R-:W-:-:S04]  /*e6f0*/  ULDC.64 UR4, c[0x0][0xa20] ;  /* 0x0002880000047ab9 */ /* 0x000fc80000000a00 */
[----:B------:R-:W2:Y:S01]  /*e700*/  @P0 LDG.E R6, desc[UR60][R2.64] ;  /* 0x0000003c02060981 */ /* 0x000ea2000c1e1900 */
[----:B------:R-:W-:-:S04]  /*e710*/  ISETP.NE.U32.AND P0, PT, RZ, UR4, PT ;  /* 0x00000004ff007c0c */ /* 0x000fc8000bf05070 */
[----:B------:R-:W-:Y:S01]  /*e720*/  ISETP.NE.AND.EX P0, PT, RZ, UR5, PT, P0 ;  /* 0x00000005ff007c0c */ /* 0x000fe2000bf05300 */
[----:B--2---:R0:W-:Y:S04]  /*e730*/  STL [R1+0x2c], R6 ;  /* 0x00002c0601007387 */ /* 0x0041e80000100800 */
[----:B------:R1:W-:Y:S01]  /*e740*/  STL [R1+0x1c], R7 ;  /* 0x00001c0701007387 */ /* 0x0003e20000100800 */
[----:B0-----:R-:W-:-:S07]  /*e750*/  SHF.L.U64.HI R6, R5, 0x2, R4 ;  /* 0x0000000205067819 */ /* 0x001fce0000010204 */
[C---:B------:R-:W-:Y:S01]  /*e760*/  @P0 IADD3 R4, P1, R7.reuse, UR4, RZ ;  /* 0x0000000407040c10 */ /* 0x040fe2000ff3e0ff */
[----:B------:R0:W-:Y:S03]  /*e770*/  STL [R1+0x20], R6 ;  /* 0x0000200601007387 */ /* 0x0001e60000100800 */
[----:B------:R-:W-:Y:S01]  /*e780*/  @P0 IADD3.X R5, R6, UR5, RZ, P1, !PT ;  /* 0x0000000506050c10 */ /* 0x000fe20008ffe4ff */
[----:B------:R-:W-:Y:S02]  /*e790*/  ULDC.64 UR4, c[0x0][0xa08] ;  /* 0x0002820000047ab9 */ /* 0x000fe40000000a00 */
[----:B------:R-:W-:Y:S01]  /*e7a0*/  IADD3 R2, P1, R7, UR4, RZ ;  /* 0x0000000407027c10 */ /* 0x000fe2000ff3e0ff */
[----:B-1----:R-:W-:-:S03]  /*e7b0*/  IMAD.MOV.U32 R7, RZ, RZ, RZ ;  /* 0x000000ffff077224 */ /* 0x002fc600078e00ff */
[----:B------:R-:W-:Y:S02]  /*e7c0*/  IADD3.X R3, R6, UR5, RZ, P1, !PT ;  /* 0x0000000506037c10 */ /* 0x000fe40008ffe4ff */
[----:B------:R-:W-:-:S04]  /*e7d0*/  ISETP.NE.U32.AND P1, PT, RZ, UR4, PT ;  /* 0x00000004ff007c0c */ /* 0x000fc8000bf25070 */
[----:B------:R-:W-:Y:S01]  /*e7e0*/  ISETP.NE.AND.EX P1, PT, RZ, UR5, PT, P1 ;  /* 0x00000005ff007c0c */ /* 0x000fe2000bf25310 */
[----:B------:R-:W-:Y:S02]  /*e7f0*/  ULDC.64 UR4, c[0x0][0x3f8] ;  /* 0x0000fe0000047ab9 */ /* 0x000fe40000000a00 */
[----:B------:R-:W-:-:S03]  /*e800*/  UISETP.NE.U32.AND UP0, UPT, UR4, URZ, UPT ;  /* 0x0000003f0400728c */ /* 0x000fc6000bf05070 */
[----:B------:R-:W-:Y:S01]  /*e810*/  ULDC UR4, c[0x0][0x404] ;  /* 0x0001010000047ab9 */ /* 0x000fe20000000800 */
[----:B------:R-:W-:-:S03]  /*e820*/  UISETP.NE.AND.EX UP0, UPT, UR5, URZ, UPT, UP0 ;  /* 0x0000003f0500728c */ /* 0x000fc6000bf05300 */
[----:B------:R-:W-:Y:S01]  /*e830*/  ULDC UR5, c[0x0][0x2e0] ;  /* 0x0000b80000057ab9 */ /* 0x000fe20000000800 */
[----:B------:R-:W-:Y:S02]  /*e840*/  USEL UR4, UR4, 0x1, UP0 ;  /* 0x0000000104047887 */ /* 0x000fe40008000000 */
[----:B------:R1:W5:Y:S02]  /*e850*/  @P1 LDG.E R7, desc[UR60][R2.64] ;  /* 0x0000003c02071981 */ /* 0x000364000c1e1900 */
[----:B------:R-:W-:-:S06]  /*e860*/  UIMAD UR4, UR4, UR5, URZ ;  /* 0x00000005040472a4 */ /* 0x000fcc000f8e023f */
[----:B0-----:R-:W-:-:S06]  /*e870*/  IMAD.U32 R6, RZ, RZ, UR4 ;  /* 0x00000004ff067e24 */ /* 0x001fcc000f8e00ff */
[----:B------:R1:W5:Y:S01]  /*e880*/  @P0 LDG.E R6, desc[UR60][R4.64] ;  /* 0x0000003c04060981 */ /* 0x000362000c1e1900 */
[----:B------:R-:W-:Y:S05]  /*e890*/  @P0 BRA `(.L_x_306) ;  /* 0x0000000000100947 */ /* 0x000fea0003800000 */
[----:B------:R-:W-:Y:S05]  /*e8a0*/  @!P1 BRA `(.L_x_306) ;  /* 0x00000000000c9947 */ /* 0x000fea0003800000 */
[----:B-----5:R-:W2:Y:S04]  /*e8b0*/  LDG.E R6, desc[UR60][R2.64] ;  /* 0x0000003c02067981 */ /* 0x020ea8000c1e1900 */
[----:B-1----:R-:W2:Y:S02]  /*e8c0*/  LDG.E R5, desc[UR60][R2.64+0x4] ;  /* 0x0000043c02057981 */ /* 0x002ea4000c1e1900 */
[----:B--2---:R-:W-:-:S07]  /*e8d0*/  IMAD.IADD R6, R5, 0x1, -R6 ;  /* 0x0000000105067824 */ /* 0x004fce00078e0a06 */
.L_x_306:
[--C-:B-1---5:R-:W-:Y:S01]  /*e8e0*/  IMAD.IADD R2, R6, 0x1, -R0.reuse ;  /* 0x0000000106027824 */ /* 0x122fe200078e0a00 */
[----:B------:R-:W-:Y:S01]  /*e8f0*/  BSSY B6, `(.L_x_307) ;  /* 0x00002e4000067945 */ /* 0x000fe20003800000 */
[----:B------:R-:W-:Y:S02]  /*e900*/  IMAD.IADD R3, R7, 0x1, R0 ;  /* 0x0000000107037824 */ /* 0x000fe400078e0200 */
[C---:B------:R-:W-:Y:S01]  /*e910*/  VIADD R0, R2.reuse, 0xaf ;  /* 0x000000af02007836 */ /* 0x040fe20000000000 */
[----:B------:R-:W-:Y:S01]  /*e920*/  STL [R1+0x24], R2 ;  /* 0x0000240201007387 */ /* 0x000fe20000100800 */
[----:B------:R-:W-:Y:S02]  /*e930*/  ISETP.GT.AND P0, PT, R2, RZ, PT ;  /* 0x000000ff0200720c */ /* 0x000fe40003f04270 */
[----:B------:R-:W-:Y:S01]  /*e940*/  IMAD.HI R0, R0, 0x2e8ba2e9, RZ ;  /* 0x2e8ba2e900007827 */ /* 0x000fe200078e02ff */
[----:B------:R0:W-:Y:S04]  /*e950*/  STL [R1+0x4], R3 ;  /* 0x0000040301007387 */ /* 0x0001e80000100800 */
[----:B0-----:R-:W-:-:S04]  /*e960*/  SHF.R.U32.HI R3, RZ, 0x1f, R0 ;  /* 0x0000001fff037819 */ /* 0x001fc80000011600 */
[----:B------:R-:W-:-:S05]  /*e970*/  LEA.HI.SX32 R0, R0, R3, 0x1b ;  /* 0x0000000300007211 */ /* 0x000fca00078fdaff */
[----:B------:R0:W-:Y:S01]  /*e980*/  STL [R1+0x18], R0 ;  /* 0x0000180001007387 */ /* 0x0001e20000100800 */
[----:B------:R-:W-:Y:S05]  /*e990*/  @P0 BRA `(.L_x_308) ;  /* 0x0000000000440947 */ /* 0x000fea0003800000 */
[----:B------:R-:W1:Y:S02]  /*e9a0*/  S2R R2, SR_TID.X ;  /* 0x0000000000027919 */ /* 0x000e640000002100 */
[----:B-1----:R-:W-:-:S04]  /*e9b0*/  LOP3.LUT R2, R2, 0x1f, RZ, 0xc0, !PT ;  /* 0x0000001f02027812 */ /* 0x002fc800078ec0ff */
[----:B------:R-:W-:-:S13]  /*e9c0*/  ISETP.NE.AND P1, PT, R2, RZ, PT ;  /* 0x000000ff0200720c */ /* 0x000fda0003f25270 */
[----:B------:R-:W-:Y:S05]  /*e9d0*/  @P1 BRA `(.L_x_309) ;  /* 0x0000002c00541947 */ /* 0x000fea0003800000 */
[----:B------:R-:W1:Y:S01]  /*e9e0*/  S2R R7, SR_LANEID ;  /* 0x0000000000077919 */ /* 0x000e620000000000 */
[----:B------:R-:W-:Y:S01]  /*e9f0*/  VOTEU.ANY UR4, UPT, PT ;  /* 0x0000000000047886 */ /* 0x000fe200038e0100 */
[----:B------:R-:W2:Y:S01]  /*ea00*/  LDC.64 R2, c[0x0][0xc38] ;  /* 0x00030e00ff027b82 */ /* 0x000ea20000000a00 */
[----:B0-----:R-:W1:Y:S08]  /*ea10*/  FLO.U32 R0, UR4 ;  /* 0x0000000400007d00 */ /* 0x001e7000080e0000 */
[----:B------:R-:W2:Y:S01]  /*ea20*/  POPC R5, UR4 ;  /* 0x0000000400057d09 */ /* 0x000ea20008000000 */
[----:B-1----:R-:W-:-:S13]  /*ea30*/  ISETP.EQ.U32.AND P0, PT, R0, R7, PT ;  /* 0x000000070000720c */ /* 0x002fda0003f02070 */
[----:B--2---:R-:W2:Y:S01]  /*ea40*/  @P0 ATOMG.E.ADD.STRONG.GPU PT, R3, desc[UR60][R2.64], R5 ;  /* 0x00000005020309a8 */ /* 0x004ea200081ee1fc */
[----:B------:R-:W0:Y:S02]  /*ea50*/  S2R R4, SR_LTMASK ;  /* 0x0000000000047919 */ /* 0x000e240000003900 */
[----:B0-----:R-:W-:-:S04]  /*ea60*/  LOP3.LUT R4, R4, UR4, RZ, 0xc0, !PT ;  /* 0x0000000404047c12 */ /* 0x001fc8000f8ec0ff */
[----:B------:R-:W0:Y:S01]  /*ea70*/  POPC R7, R4 ;  /* 0x0000000400077309 */ /* 0x000e220000000000 */
[----:B--2---:R-:W0:Y:S02]  /*ea80*/  SHFL.IDX PT, R0, R3, R0, 0x1f ;  /* 0x00001f0003007589 */ /* 0x004e2400000e0000 */
[----:B0-----:R-:W-:Y:S01]  /*ea90*/  IADD3 R16, R0, UR38, R7 ;  /* 0x0000002600107c10 */ /* 0x001fe2000fffe007 */
[----:B------:R-:W-:Y:S06]  /*eaa0*/  BRA `(.L_x_309) ;  /* 0x0000002c00207947 */ /* 0x000fec0003800000 */
.L_x_308:
[----:B------:R-:W1:Y:S01]  /*eab0*/  S2R R3, SR_CgaCtaId ;  /* 0x0000000000037919 */ /* 0x000e620000008800 */
[----:B0-----:R-:W-:-:S04]  /*eac0*/  MOV R0, 0x400 ;  /* 0x0000040000007802 */ /* 0x001fc80000000f00 */
[----:B-1----:R-:W-:-:S05]  /*ead0*/  LEA R2, R3, R0, 0x18 ;  /* 0x0000000003027211 */ /* 0x002fca00078ec0ff */
[----:B------:R0:W-:Y:S01]  /*eae0*/  STL [R1+0x10], R2 ;  /* 0x0000100201007387 */ /* 0x0001e20000100800 */
[----:B------:R-:W-:-:S05]  /*eaf0*/  VIADD R0, R2, 0x1e400 ;  /* 0x0001e40002007836 */ /* 0x000fca0000000000 */
[----:B------:R-:W-:-:S13]  /*eb00*/  LOP3.LUT P0, RZ, R0, 0x3ff, RZ, 0xc0, !PT ;  /* 0x000003ff00ff7812 */ /* 0x000fda000780c0ff */
[----:B0-----:R-:W-:Y:S05]  /*eb10*/  @!P0 BRA `(.L_x_310) ;  /* 0x0000000000408947 */ /* 0x001fea0003800000 */
[----:B------:R-:W-:Y:S01]  /*eb20*/  MOV R2, 0x0 ;  /* 0x0000000000027802 */ /* 0x000fe20000000f00 */
[----:B------:R-:W-:Y:S01]  /*eb30*/  ULDC.64 UR6, c[0x4][0xa0] ;  /* 0x0100280000067ab9 */ /* 0x000fe20000000a00 */
[----:B------:R-:W-:Y:S01]  /*eb40*/  ULDC.64 UR8, c[0x4][0xa8] ;  /* 0x01002a0000087ab9 */ /* 0x000fe20000000a00 */
[----:B------:R-:W-:Y:S01]  /*eb50*/  ULDC.64 UR4, c[0x4][0x28] ;  /* 0x01000a0000047ab9 */ /* 0x000fe20000000a00 */
[----:B------:R-:W-:Y:S02]  /*eb60*/  IMAD.U32 R4, RZ, RZ, UR6 ;  /* 0x00000006ff047e24 */ /* 0x000fe4000f8e00ff */
[----:B------:R-:W0:Y:S01]  /*eb70*/  LDC.64 R2, c[0x4][R2] ;  /* 0x0100000002027b82 */ /* 0x000e220000000a00 */
        /* <DEDUP_REMOVED lines=9> */
[----:B0-----:R-:W-:Y:S05]  /*ec10*/  CALL.ABS.NOINC R2 ;  /* 0x0000000002007343 */ /* 0x001fea0003c00000 */
.L_x_310:
        /* <DEDUP_REMOVED lines=8> */
[----:B------:R0:W1:Y:S01]  /*eca0*/  LDC.64 R2, c[0x4][R0] ;  /* 0x0100000000027b82 */ /* 0x0000620000000a00 */
        /* <DEDUP_REMOVED lines=8> */
[----:B0-----:R-:W-:-:S07]  /*ed30*/  IMAD.MOV.U32 R13, RZ, RZ, RZ ;  /* 0x000000ffff0d7224 */ /* 0x001fce00078e00ff */
[----:B------:R-:W-:-:S07]  /*ed40*/  LEPC R20, `(.L_x_312) ;  /* 0x000000001014794e */ /* 0x000fce0000000000 */
[----:B-1----:R-:W-:Y:S05]  /*ed50*/  CALL.ABS.NOINC R2 ;  /* 0x0000000002007343 */ /* 0x002fea0003c00000 */
.L_x_312:
        /* <DEDUP_REMOVED lines=16> */
.L_x_311:
[----:B------:R-:W2:Y:S01]  /*ee60*/  LDL.LU R2, [R1+0x1c] ;  /* 0x00001c0001027983 */ /* 0x000ea20000300800 */
[----:B------:R-:W-:-:S03]  /*ee70*/  ULDC.64 UR4, c[0x0][0x9f8] ;  /* 0x00027e0000047ab9 */ /* 0x000fc60000000a00 */
[----:B------:R-:W3:Y:S04]  /*ee80*/  LDL.LU R0, [R1+0x20] ;  /* 0x0000200001007983 */ /* 0x000ee80000300800 */
[----:B------:R-:W4:Y:S04]  /*ee90*/  LDL.LU R4, [R1+0x2c] ;  /* 0x00002c0001047983 */ /* 0x000f280000300800 */
[----:B------:R-:W4:Y:S01]  /*eea0*/  LDL.LU R8, [R1+0x14] ;  /* 0x0000140001087983 */ /* 0x000f220000300800 */
[----:B------:R-:W-:-:S04]  /*eeb0*/  ISETP.NE.U32.AND P0, PT, RZ, UR4, PT ;  /* 0x00000004ff007c0c */ /* 0x000fc8000bf05070 */
[----:B------:R-:W-:Y:S01]  /*eec0*/  ISETP.NE.AND.EX P0, PT, RZ, UR5, PT, P0 ;  /* 0x00000005ff007c0c */ /* 0x000fe2000bf05300 */
[----:B------:R-:W0:Y:S02]  /*eed0*/  S2R R9, SR_TID.X ;  /* 0x0000000000097919 */ /* 0x000e240000002100 */
[----:B0-----:R-:W-:-:S04]  /*eee0*/  LOP3.LUT R9, R9, 0x1f, RZ, 0xc0, !PT ;  /* 0x0000001f09097812 */ /* 0x001fc800078ec0ff */
[----:B------:R-:W-:-:S13]  /*eef0*/  ISETP.NE.AND P6, PT, R9, RZ, PT ;  /* 0x000000ff0900720c */ /* 0x000fda0003fc5270 */
[----:B------:R-:W-:-:S05]  /*ef00*/  VOTEU.ALL UP1, P6 ;  /* 0x00000000003f7886 */ /* 0x000fca0003020000 */
[----:B------:R-:W-:-:S04]  /*ef10*/  @!UP1 UIADD3 UR8, UP0, UR36, 0x270, URZ ;  /* 0x0000027024089890 */ /* 0x000fc8000ff1e03f */
[----:B------:R-:W-:-:S03]  /*ef20*/  @!UP1 UIADD3.X UR9, URZ, UR37, URZ, UP0, !UPT ;  /* 0x000000253f099290 */ /* 0x000fc600087fe43f */
[----:B------:R-:W-:Y:S01]  /*ef30*/  VOTEU.ALL UP0, P6 ;  /* 0x00000000003f7886 */ /* 0x000fe20003000000 */
[----:B--2---:R-:W-:-:S04]  /*ef40*/  @P0 IADD3 R2, P1, R2, UR4, RZ ;  /* 0x0000000402020c10 */ /* 0x004fc8000ff3e0ff */
[----:B---3--:R-:W-:Y:S01]  /*ef50*/  @P0 IADD3.X R3, R0, UR5, RZ, P1, !PT ;  /* 0x0000000500030c10 */ /* 0x008fe20008ffe4ff */
[----:B------:R-:W-:Y:S01]  /*ef60*/  ULDC.64 UR4, c[0x0][0xa00] ;  /* 0x0002800000047ab9 */ /* 0x000fe20000000a00 */
[----:B----4-:R-:W-:Y:S02]  /*ef70*/  IMAD R17, R17, 0x80, R4 ;  /* 0x0000008011117824 */ /* 0x010fe400078e0204 */
[----:B------:R-:W0:Y:S01]  /*ef80*/  LDC R4, c[0x0][0x428] ;  /* 0x00010a00ff047b82 */ /* 0x000e220000000800 */
[----:B------:R-:W-:-:S06]  /*ef90*/  IMAD.MOV.U32 R0, RZ, RZ, R8 ;  /* 0x000000ffff007224 */ /* 0x000fcc00078e0008 */
[----:B------:R1:W5:Y:S01]  /*efa0*/  @P0 LDG.E R0, desc[UR60][R2.64] ;  /* 0x0000003c02000981 */ /* 0x000362000c1e1900 */
[----:B------:R-:W-:Y:S02]  /*efb0*/  PLOP3.LUT P1, PT, P6, PT, PT, 0x8, 0x0 ;  /* 0x000000000000781c */ /* 0x000fe4000372e170 */
[----:B0-----:R-:W-:Y:S01]  /*efc0*/  ISETP.NE.AND P0, PT, R4, 0x1, PT ;  /* 0x000000010400780c */ /* 0x001fe20003f05270 */
[----:B------:R-:W-:-:S12]  /*efd0*/  IMAD.MOV.U32 R4, RZ, RZ, R18 ;  /* 0x000000ffff047224 */ /* 0x000fd800078e0012 */
[----:B------:R-:W0:Y:S08]  /*efe0*/  @P0 LDC R7, c[0x0][0x42c] ;  /* 0x00010b00ff070b82 */ /* 0x000e300000000800 */
[----:B------:R-:W2:Y:S01]  /*eff0*/  @P0 LDC R5, c[0x0][0x430] ;  /* 0x00010c00ff050b82 */ /* 0x000ea20000000800 */
[----:B0-----:R-:W-:-:S05]  /*f000*/  @P0 IMAD.HI.U32 R6, R18, R7, RZ ;  /* 0x0000000712060227 */ /* 0x001fca00078e00ff */
[----:B--2---:R-:W-:Y:S02]  /*f010*/  @P0 SHF.R.U32.HI R4, RZ, R5, R6 ;  /* 0x00000005ff040219 */ /* 0x004fe40000011606 */
[----:B------:R-:W-:-:S04]  /*f020*/  ISETP.NE.U32.AND P0, PT, RZ, UR4, PT ;  /* 0x00000004ff007c0c */ /* 0x000fc8000bf05070 */
[----:B------:R-:W-:-:S04]  /*f030*/  ISETP.NE.AND.EX P0, PT, RZ, UR5, PT, P0 ;  /* 0x00000005ff007c0c */ /* 0x000fc8000bf05300 */
[----:B-1----:R-:W-:-:S09]  /*f040*/  SEL R6, R8, RZ, !P0 ;  /* 0x000000ff08067207 */ /* 0x002fd20004000000 */
.L_x_313:
[----:B------:R-:W-:Y:S02]  /*f050*/  PLOP3.LUT P0, PT, P0, P1, PT, 0xa2, 0x0 ;  /* 0x000000000000781c */ /* 0x000fe40000703472 */
[----:B------:R-:W-:Y:S01]  /*f060*/  @P1 R2UR P0, UR7, R6 ;  /* 0x00000000060712ca */ /* 0x000fe20000000000 */
[----:B------:R-:W-:-:S07]  /*f070*/  UMOV UR4, URZ ;  /* 0x0000003f00047c82 */ /* 0x000fce0008000000 */
[----:B------:R-:W-:Y:S02]  /*f080*/  PLOP3.LUT P0, PT, P0, P1, PT, 0xa2, 0x0 ;  /* 0x000000000000781c */ /* 0x000fe40000703472 */
[----:B------:R-:W-:-:S08]  /*f090*/  @P1 R2UR.OR P0, UR6, R18 ;  /* 0x00000000120612ca */ /* 0x000fd00000100000 */
[----:B------:R-:W-:Y:S02]  /*f0a0*/  PLOP3.LUT P0, PT, P0, P1, PT, 0xa2, 0x0 ;  /* 0x000000000000781c */ /* 0x000fe40000703472 */
[----:B------:R-:W-:-:S08]  /*f0b0*/  @P1 R2UR.OR P0, UR5, R17 ;  /* 0x00000000110512ca */ /* 0x000fd00000100000 */
[----:B------:R-:W-:-:S05]  /*f0c0*/  @P1 PLOP3.LUT P1, PT, P0, PT, PT, 0x80, 0x0 ;  /* 0x000000000000181c */ /* 0x000fca000072f070 */
[----:B------:R0:W-:Y:S08]  /*f0d0*/  @!UP0 UTMAPF.L2.4D [UR4], [UR8] ;  /* 0x00000004080085b8 */ /* 0x0001f00008018000 */
[----:B0-----:R-:W-:Y:S05]  /*f0e0*/  @P1 BRA.U.ANY `(.L_x_313) ;  /* 0xfffffffd00d81947 */ /* 0x001fea000393ffff */
[----:B------:R-:W0:Y:S01]  /*f0f0*/  S2R R2, SR_TID.X ;  /* 0x0000000000027919 */ /* 0x000e220000002100 */
[----:B------:R-:W-:Y:S01]  /*f100*/  UMOV UR4, 0x40 ;  /* 0x0000004000047882 */ /* 0x000fe20000000000 */
[----:B0-----:R-:W-:-:S04]  /*f110*/  LOP3.LUT R2, R2, 0x1f, RZ, 0xc0, !PT ;  /* 0x0000001f02027812 */ /* 0x001fc800078ec0ff */
[----:B------:R-:W-:-:S04]  /*f120*/  ISETP.NE.AND P2, PT, R2, RZ, PT ;  /* 0x000000ff0200720c */ /* 0x000fc80003f45270 */
[----:B------:R-:W-:-:S09]  /*f130*/  PLOP3.LUT P1, PT, P2, PT, PT, 0x8, 0x0 ;  /* 0x000000000000781c */ /* 0x000fd2000172e170 */
[----:B------:R-:W-:-:S05]  /*f140*/  VOTEU.ALL UP0, P2 ;  /* 0x00000000003f7886 */ /* 0x000fca0001000000 */
.L_x_314:
[----:B------:R-:W-:Y:S02]  /*f150*/  PLOP3.LUT P0, PT, P0, P1, PT, 0xa2, 0x0 ;  /* 0x000000000000781c */ /* 0x000fe40000703472 */
[----:B------:R-:W-:-:S08]  /*f160*/  @P1 R2UR P0, UR7, R6 ;  /* 0x00000000060712ca */ /* 0x000fd00000000000 */
[----:B------:R-:W-:Y:S02]  /*f170*/  PLOP3.LUT P0, PT, P0, P1, PT, 0xa2, 0x0 ;  /* 0x000000000000781c */ /* 0x000fe40000703472 */
[----:B------:R-:W-:-:S08]  /*f180*/  @P1 R2UR.OR P0, UR6, R18 ;  /* 0x00000000120612ca */ /* 0x000fd00000100000 */
[----:B------:R-:W-:Y:S02]  /*f190*/  PLOP3.LUT P0, PT, P0, P1, PT, 0xa2, 0x0 ;  /* 0x000000000000781c */ /* 0x000fe40000703472 */
[----:B------:R-:W-:-:S08]  /*f1a0*/  @P1 R2UR.OR P0, UR5, R17 ;  /* 0x00000000110512ca */ /* 0x000fd00000100000 */
[----:B------:R-:W-:-:S05]  /*f1b0*/  @P1 PLOP3.LUT P1, PT, P0, PT, PT, 0x80, 0x0 ;  /* 0x000000000000181c */ /* 0x000fca000072f070 */
[----:B------:R0:W-:Y:S08]  /*f1c0*/  @!UP0 UTMAPF.L2.4D [UR4], [UR8] ;  /* 0x00000004080085b8 */ /* 0x0001f00008018000 */
[----:B0-----:R-:W-:Y:S05]  /*f1d0*/  @P1 BRA.U.ANY `(.L_x_314) ;  /* 0xfffffffd00dc1947 */ /* 0x001fea000393ffff */
[----:B------:R-:W0:Y:S01]  /*f1e0*/  LDC.64 R2, c[0x0][0x3f8] ;  /* 0x0000fe00ff027b82 */ /* 0x000e220000000a00 */
[----:B------:R-:W-:Y:S02]  /*f1f0*/  ULDC.64 UR4, c[0x0][0xa08] ;  /* 0x0002820000047ab9 */ /* 0x000fe40000000a00 */
[----:B0-----:R-:W-:Y:S01]  /*f200*/  LOP3.LUT P0, RZ, R2, UR4, RZ, 0xfc, !PT ;  /* 0x0000000402ff7c12 */ /* 0x001fe2000f80fcff */
[----:B------:R-:W-:-:S03]  /*f210*/  UMOV UR4, 0xffffffff ;  /* 0xffffffff00047882 */ /* 0x000fc60000000000 */
[----:B------:R-:W-:-:S04]  /*f220*/  LOP3.LUT P0, RZ, R3, UR5, RZ, 0xfc, P0 ;  /* 0x0000000503ff7c12 */ /* 0x000fc8000800fcff */
[----:B-----5:R-:W-:Y:S01]  /*f230*/  SEL R5, R0, RZ, !P0 ;  /* 0x000000ff00057207 */ /* 0x020fe20004000000 */
[----:B------:R-:W-:Y:S08]  /*f240*/  BRA.DIV UR4, `(.L_x_315) ;  /* 0x00000036040c7947 */ /* 0x000ff0000b800000 */
.L_x_385:
[----:B------:R-:W2:Y:S01]  /*f250*/  LDL R7, [R1+0x18] ;  /* 0x0000180001077983 */ /* 0x000ea20000100800 */
[----:B------:R-:W-:Y:S01]  /*f260*/  UMOV UR4, 0xffffffff ;  /* 0xffffffff00047882 */ /* 0x000fe20000000000 */
[----:B------:R-:W-:Y:S01]  /*f270*/  SHF.R.S32.HI R12, RZ, 0x1f, R0 ;  /* 0x0000001fff0c7819 */ /* 0x000fe20000011400 */
[----:B--2---:R-:W-:Y:S01]  /*f280*/  VIADD R7, R7, 0xffffffff ;  /* 0xffffffff07077836 */ /* 0x004fe20000000000 */
[----:B------:R-:W-:Y:S06]  /*f290*/  BRA.DIV UR4, `(.L_x_316) ;  /* 0x00000036042c7947 */ /* 0x000fec000b800000 */
[----:B------:R-:W-:-:S13]  /*f2a0*/  ELECT P6, URZ, PT ;  /* 0x00000000003f782f */ /* 0x000fda00038c0000 */
.L_x_388:
[----:B------:R-:W-:Y:S05]  /*f2b0*/  @!P6 BRA `(.L_x_317) ;  /* 0x00000004001ce947 */ /* 0x000fea0003800000 */
[----:B------:R0:W-:Y:S01]  /*f2c0*/  STL [R1+0xc], R7 ;  /* 0x00000c0701007387 */ /* 0x0001e20000100800 */
[----:B------:R-:W-:-:S04]  /*f2d0*/  ISETP.NE.U32.AND P0, PT, R2, RZ, PT ;  /* 0x000000ff0200720c */ /* 0x000fc80003f05070 */
[----:B------:R-:W-:-:S13]  /*f2e0*/  ISETP.NE.AND.EX P0, PT, R3, RZ, PT, P0 ;  /* 0x000000ff0300720c */ /* 0x000fda0003f05300 */
[----:B0-----:R-:W-:Y:S05]  /*f2f0*/  @!P0 BRA `(.L_x_318) ;  /* 0x00000000004c8947 */ /* 0x001fea0003800000 */
[----:B------:R-:W0:Y:S01]  /*f300*/  LDC R10, c[0x0][0x41c] ;  /* 0x00010700ff0a7b82 */ /* 0x000e220000000800 */
[----:B------:R-:W-:Y:S01]  /*f310*/  IMAD.MOV.U32 R5, RZ, RZ, R7 ;  /* 0x000000ffff057224 */ /* 0x000fe200078e0007 */
[----:B------:R-:W-:Y:S01]  /*f320*/  ULDC.64 UR4, c[0x0][0x408] ;  /* 0x0001020000047ab9 */ /* 0x000fe20000000a00 */
[----:B0-----:R-:W-:-:S13]  /*f330*/  ISETP.NE.AND P0, PT, R10, 0x1, PT ;  /* 0x000000010a00780c */ /* 0x001fda0003f05270 */
[----:B------:R-:W0:Y:S02]  /*f340*/  @P0 LDC.64 R8, c[0x0][0x420] ;  /* 0x00010800ff080b82 */ /* 0x000e240000000a00 */
[----:B0-----:R-:W-:-:S05]  /*f350*/  @P0 IMAD.HI.U32 R8, R7, R8, RZ ;  /* 0x0000000807080227 */ /* 0x001fca00078e00ff */
[----:B------:R-:W-:-:S05]  /*f360*/  @P0 SHF.R.U32.HI R5, RZ, R9, R8 ;  /* 0x00000009ff050219 */ /* 0x000fca0000011608 */
[----:B------:R-:W-:-:S04]  /*f370*/  IMAD.MOV R8, RZ, RZ, -R5 ;  /* 0x000000ffff087224 */ /* 0x000fc800078e0a05 */
[----:B------:R-:W-:Y:S02]  /*f380*/  IMAD R9, R10, R8, R7 ;  /* 0x000000080a097224 */ /* 0x000fe400078e0207 */
[----:B------:R-:W-:-:S03]  /*f390*/  IMAD R8, R12, UR4, RZ ;  /* 0x000000040c087c24 */ /* 0x000fc6000f8e02ff */
[----:B------:R0:W-:Y:S01]  /*f3a0*/  STL [R1+0xc], R9 ;  /* 0x00000c0901007387 */ /* 0x0001e20000100800 */
[----:B------:R-:W-:Y:S02]  /*f3b0*/  IMAD R10, R0, UR5, R8 ;  /* 0x00000005000a7c24 */ /* 0x000fe4000f8e0208 */
[--C-:B------:R-:W-:Y:S01]  /*f3c0*/  IMAD.MOV.U32 R8, RZ, RZ, R5.reuse ;  /* 0x000000ffff087224 */ /* 0x100fe200078e0005 */
[----:B0-----:R-:W-:-:S03]  /*f3d0*/  SHF.R.S32.HI R9, RZ, 0x1f, R5 ;  /* 0x0000001fff097819 */ /* 0x001fc60000011405 */
[----:B------:R-:W-:-:S04]  /*f3e0*/  IMAD.WIDE.U32 R8, R0, UR4, R8 ;  /* 0x0000000400087c25 */ /* 0x000fc8000f8e0008 */
[----:B------:R-:W-:Y:S01]  /*f3f0*/  IMAD.IADD R5, R9, 0x1, R10 ;  /* 0x0000000109057824 */ /* 0x000fe200078e020a */
[----:B------:R-:W-:-:S04]  /*f400*/  LEA R10, P0, R8, R2, 0x2 ;  /* 0x00000002080a7211 */ /* 0x000fc800078010ff */
[----:B------:R-:W-:-:S05]  /*f410*/  LEA.HI.X R11, R8, R3, R5, 0x2, P0 ;  /* 0x00000003080b7211 */ /* 0x000fca00000f1405 */
[----:B------:R0:W5:Y:S04]  /*f420*/  LDG.E R5, desc[UR60][R10.64] ;  /* 0x0000003c0a057981 */ /* 0x000168000c1e1900 */
.L_x_318:
[----:B------:R-:W2:Y:S01]  /*f430*/  LDL R8, [R1] ;  /* 0x0000000001087983 */ /* 0x000ea20000100800 */
[----:B0-----:R-:W-:-:S03]  /*f440*/  MOV R10, 0x400 ;  /* 0x00000400000a7802 */ /* 0x001fc60000000f00 */
[----:B------:R-:W3:Y:S01]  /*f450*/  LDL R9, [R1+0x8] ;  /* 0x0000080001097983 */ /* 0x000ee20000100800 */
[----:B------:R-:W0:Y:S02]  /*f460*/  S2R R11, SR_CgaCtaId ;  /* 0x00000000000b7919 */ /* 0x000e240000008800 */
[----:B0-----:R-:W-:-:S05]  /*f470*/  LEA R10, R11, R10, 0x18 ;  /* 0x0000000a0b0a7211 */ /* 0x001fca00078ec0ff */
[----:B--2---:R-:W-:Y:S01]  /*f480*/  IMAD R8, R8, 0x8, R10 ;  /* 0x0000000808087824 */ /* 0x004fe200078e020a */
[----:B---3--:R-:W-:-:S04]  /*f490*/  SHF.L.U32 R9, R9, 0x1f, RZ ;  /* 0x0000001f09097819 */ /* 0x008fc800000006ff */
[----:B------:R-:W0:Y:S02]  /*f4a0*/  SYNCS.PHASECHK.TRANS64.TRYWAIT P0, [R8+URZ+0x34840], R9 ;  /* 0x03484009080075a7 */ /* 0x000e24000800017f */
[----:B0-----:R-:W-:Y:S05]  /*f4b0*/  @!P0 BRA `(.L_x_319) ;  /* 0x0000003000c48947 */ /* 0x001fea0003800000 */
.L_x_389:
[----:B------:R-:W1:Y:S02]  /*f4c0*/  S2R R10, SR_TID.X ;  /* 0x00000000000a7919 */ /* 0x000e640000002100 */
[----:B-1----:R-:W-:-:S04]  /*f4d0*/  LOP3.LUT R10, R10, 0x7f, RZ, 0xc0, !PT ;  /* 0x0000007f0a0a7812 */ /* 0x002fc800078ec0ff */
[----:B------:R-:W-:-:S13]  /*f4e0*/  ISETP.NE.AND P0, PT, R10, RZ, PT ;  /* 0x000000ff0a00720c */ /* 0x000fda0003f05270 */
[----:B------:R-:W-:Y:S05]  /*f4f0*/  @P0 BRA `(.L_x_320) ;  /* 0x00000000001c0947 */ /* 0x000fea0003800000 */
[----:B------:R-:W1:Y:S01]  /*f500*/  S2R R10, SR_TID.X ;  /* 0x00000000000a7919 */ /* 0x000e620000002100 */
[----:B0-----:R-:W-:-:S04]  /*f510*/  IMAD.MOV.U32 R9, RZ, RZ, 0xb000 ;  /* 0x0000b000ff097424 */ /* 0x001fc800078e00ff */
[----:B------:R2:W-:Y:S01]  /*f520*/  SYNCS.ARRIVE.TRANS64 RZ, [R8+URZ+0x34830], R9 ;  /* 0x0348300908ff79a7 */ /* 0x0005e2000800003f */
[----:B-1----:R-:W-:-:S04]  /*f530*/  LOP3.LUT R10, R10, 0x1f, RZ, 0xc0, !PT ;  /* 0x0000001f0a0a7812 */ /* 0x002fc800078ec0ff */
[----:B------:R-:W-:-:S13]  /*f540*/  ISETP.NE.AND P1, PT, R10, RZ, PT ;  /* 0x000000ff0a00720c */ /* 0x000fda0003f25270 */
[----:B--2---:R-:W-:Y:S05]  /*f550*/  @!P1 BRA `(.L_x_320) ;  /* 0x0000000000049947 */ /* 0x004fea0003800000 */
[----:B------:R-:W-:Y:S01]  /*f560*/  BPT.TRAP 0x1 ;  /* 0x000000040000795c */ /* 0x000fe20000300000 */
.L_x_320:
[----:B------:R-:W2:Y:S01]  /*f570*/  LDL R11, [R1] ;  /* 0x00000000010b7983 */ /* 0x000ea20000100800 */
[----:B------:R-:W-:-:S03]  /*f580*/  MOV R13, 0x400 ;  /* 0x00000400000d7802 */ /* 0x000fc60000000f00 */
[----:B------:R-:W3:Y:S04]  /*f590*/  LDL R10, [R1+0xc] ;  /* 0x00000c00010a7983 */ /* 0x000ee80000100800 */
[----:B0-----:R-:W4:Y:S01]  /*f5a0*/  LDL R9, [R1+0x4] ;  /* 0x0000040001097983 */ /* 0x001f220000100800 */
[----:B------:R-:W0:Y:S01]  /*f5b0*/  S2R R14, SR_CgaCtaId ;  /* 0x00000000000e7919 */ /* 0x000e220000008800 */
[----:B------:R-:W-:Y:S01]  /*f5c0*/  R2UR UR9, R8 ;  /* 0x00000000080972ca */ /* 0x000fe200000e0000 */
[----:B------:R-:W-:Y:S01]  /*f5d0*/  UIADD3 UR4, UP0, UR36, 0x370, URZ ;  /* 0x0000037024047890 */ /* 0x000fe2000ff1e03f */
[----:B------:R-:W-:Y:S02]  /*f5e0*/  R2UR UR12, R4 ;  /* 0x00000000040c72ca */ /* 0x000fe400000e0000 */
[----:B-----5:R-:W-:-:S02]  /*f5f0*/  R2UR UR13, R5 ;  /* 0x00000000050d72ca */ /* 0x020fc400000e0000 */
[----:B0-----:R-:W-:-:S07]  /*f600*/  LEA R13, R14, R13, 0x18 ;  /* 0x0000000d0e0d7211 */ /* 0x001fce00078ec0ff */
[----:B------:R-:W-:Y:S01]  /*f610*/  UIADD3 UR9, UR9, 0x34830, URZ ;  /* 0x0003483009097890 */ /* 0x000fe2000fffe03f */
[----:B------:R-:W-:Y:S01]  /*f620*/  UMOV UR10, URZ ;  /* 0x0000003f000a7c82 */ /* 0x000fe20008000000 */
[----:B------:R-:W-:Y:S01]  /*f630*/  UMOV UR7, 0x14f00000 ;  /* 0x14f0000000077882 */ /* 0x000fe20000000000 */
[----:B------:R-:W-:Y:S01]  /*f640*/  UMOV UR15, 0x40 ;  /* 0x00000040000f7882 */ /* 0x000fe20000000000 */
[----:B--2---:R-:W-:Y:S01]  /*f650*/  IMAD R8, R11, 0xb000, R13 ;  /* 0x0000b0000b087824 */ /* 0x004fe200078e020d */
[----:B---3--:R-:W-:-:S04]  /*f660*/  R2UR UR11, R10 ;  /* 0x000000000a0b72ca */ /* 0x008fc800000e0000 */
[----:B------:R-:W-:Y:S02]  /*f670*/  R2UR UR6, R8 ;  /* 0x00000000080672ca */ /* 0x000fe400000e0000 */
[----:B----4-:R-:W-:-:S11]  /*f680*/  R2UR UR5, R9 ;  /* 0x00000000090572ca */ /* 0x010fd600000e0000 */
[----:B------:R-:W-:Y:S02]  /*f690*/  UIADD3 UR8, UR6, 0x1e400, URZ ;  /* 0x0001e40006087890 */ /* 0x000fe4000fffe03f */
[----:B------:R-:W-:Y:S02]  /*f6a0*/  UIMAD UR11, UR11, 0xb0, UR5 ;  /* 0x000000b00b0b78a4 */ /* 0x000fe4000f8e0205 */
[----:B------:R-:W-:Y:S02]  /*f6b0*/  UIADD3.X UR5, URZ, UR37, URZ, UP0, !UPT ;  /* 0x000000253f057290 */ /* 0x000fe400087fe43f */
[----:B------:R-:W-:-:S03]  /*f6c0*/  UIADD3 UR14, UR6, 0x23c00, URZ ;  /* 0x00023c00060e7890 */ /* 0x000fc6000fffe03f */
[----:B------:R-:W-:-:S04]  /*f6d0*/  UMOV UR6, 0x0 ;  /* 0x0000000000067882 */ /* 0x000fc80000000000 */
[----:B------:R0:W-:Y:S02]  /*f6e0*/  UTMALDG.4D [UR8], [UR4], desc[UR6] ;  /* 0x00000608040075b4 */ /* 0x0001e40008019000 */
[----:B0-----:R-:W-:Y:S01]  /*f6f0*/  UMOV UR8, UR14 ;  /* 0x0000000e00087c82 */ /* 0x001fe20008000000 */
[----:B------:R-:W-:Y:S02]  /*f700*/  UMOV UR10, UR15 ;  /* 0x0000000f000a7c82 */ /* 0x000fe40008000000 */
[----:B------:R0:W-:Y:S02]  /*f710*/  UTMALDG.4D [UR8], [UR4], desc[UR6] ;  /* 0x00000608040075b4 */ /* 0x0001e40008019000 */
[----:B0-----:R-:W-:Y:S01]  /*f720*/  NOP ;  /* 0x0000000000007918 */ /* 0x001fe20000000000 */
.L_x_317:
[----:B------:R-:W2:Y:S01]  /*f730*/  LDL.LU R11, [R1+0x28] ;  /* 0x00002800010b7983 */ /* 0x000ea20000300800 */
[----:B------:R-:W-:Y:S01]  /*f740*/  MOV R9, 0x400 ;  /* 0x0000040000097802 */ /* 0x000fe20000000f00 */
[----:B------:R-:W-:Y:S05]  /*f750*/  WARPSYNC.ALL ;  /* 0x0000000000007948 */ /* 0x000fea0003800000 */
[----:B------:R-:W0:Y:S01]  /*f760*/  S2R R10, SR_CgaCtaId ;  /* 0x00000000000a7919 */ /* 0x000e220000008800 */
[----:B------:R-:W-:-:S13]  /*f770*/  ELECT P0, URZ, PT ;  /* 0x00000000003f782f */ /* 0x000fda0003800000 */
[----:B------:R-:W-:Y:S01]  /*f780*/  @P0 R2UR UR13, R6 ;  /* 0x00000000060d02ca */ /* 0x000fe200000e0000 */
[----:B------:R-:W-:Y:S01]  /*f790*/  UIADD3 UR4, UP0, UR36, 0x270, URZ ;  /* 0x0000027024047890 */ /* 0x000fe2000ff1e03f */
[----:B------:R-:W-:Y:S01]  /*f7a0*/  @P0 R2UR UR12, R18 ;  /* 0x00000000120c02ca */ /* 0x000fe200000e0000 */
[----:B------:R-:W-:Y:S01]  /*f7b0*/  UMOV UR6, 0x0 ;  /* 0x0000000000067882 */ /* 0x000fe20000000000 */
[----:B------:R-:W-:Y:S01]  /*f7c0*/  @P0 R2UR UR11, R17 ;  /* 0x00000000110b02ca */ /* 0x000fe200000e0000 */
[----:B------:R-:W-:Y:S01]  /*f7d0*/  UIADD3.X UR5, URZ, UR37, URZ, UP0, !UPT ;  /* 0x000000253f057290 */ /* 0x000fe200087fe43f */
[----:B------:R-:W-:Y:S01]  /*f7e0*/  BSSY B0, `(.L_x_321) ;  /* 0x000001b000007945 */ /* 0x000fe20003800000 */
[----:B------:R-:W-:Y:S01]  /*f7f0*/  UMOV UR7, 0x12f00000 ;  /* 0x12f0000000077882 */ /* 0x000fe20000000000 */
[----:B------:R-:W-:Y:S01]  /*f800*/  UMOV UR10, URZ ;  /* 0x0000003f000a7c82 */ /* 0x000fe20008000000 */
[----:B------:R-:W-:Y:S01]  /*f810*/  UMOV UR14, 0x0 ;  /* 0x00000000000e7882 */ /* 0x000fe20000000000 */
[----:B------:R-:W-:Y:S01]  /*f820*/  UMOV UR15, 0x12f00000 ;  /* 0x12f00000000f7882 */ /* 0x000fe20000000000 */
[----:B------:R-:W-:Y:S01]  /*f830*/  @P0 IMAD.MOV.U32 R8, RZ, RZ, 0x8000 ;  /* 0x00008000ff080424 */ /* 0x000fe200078e00ff */
[----:B0-----:R-:W-:Y:S01]  /*f840*/  LEA R9, R10, R9, 0x18 ;  /* 0x000000090a097211 */ /* 0x001fe200078ec0ff */
[----:B------:R-:W-:Y:S03]  /*f850*/  BAR.SYNC.DEFER_BLOCKING 0x8, 0x120 ;  /* 0x0204800000007b1d */ /* 0x000fe60000010000 */
[----:B------:R-:W-:-:S13]  /*f860*/  R2UR UR16, R9 ;  /* 0x00000000091072ca */ /* 0x000fda00000e0000 */
[----:B------:R-:W-:Y:S02]  /*f870*/  UIADD3 UR8, UR16, 0x16400, URZ ;  /* 0x0001640010087890 */ /* 0x000fe4000fffe03f */
[----:B------:R-:W-:Y:S01]  /*f880*/  UIADD3 UR9, UR16, 0x34800, URZ ;  /* 0x0003480010097890 */ /* 0x000fe2000fffe03f */
[----:B------:R0:W-:Y:S08]  /*f890*/  @P0 SYNCS.ARRIVE.TRANS64 RZ, [R9+URZ+0x34800], R8 ;  /* 0x0348000809ff09a7 */ /* 0x0001f0000800003f */
[----:B------:R1:W-:Y:S02]  /*f8a0*/  UTMALDG.4D [UR8], [UR4], desc[UR6] ;  /* 0x00000608040075b4 */ /* 0x0003e40008019000 */
[----:B-1----:R-:W-:Y:S01]  /*f8b0*/  @P0 R2UR UR13, R6 ;  /* 0x00000000060d02ca */ /* 0x002fe200000e0000 */
[----:B------:R-:W-:Y:S01]  /*f8c0*/  UIADD3 UR8, UR16, 0x1a400, URZ ;  /* 0x0001a40010087890 */ /* 0x000fe2000fffe03f */
[----:B------:R-:W-:Y:S01]  /*f8d0*/  @P0 R2UR UR12, R18 ;  /* 0x00000000120c02ca */ /* 0x000fe200000e0000 */
[----:B------:R-:W-:Y:S01]  /*f8e0*/  UMOV UR10, 0x40 ;  /* 0x00000040000a7882 */ /* 0x000fe20000000000 */
[----:B------:R-:W-:-:S13]  /*f8f0*/  @P0 R2UR UR11, R17 ;  /* 0x00000000110b02ca */ /* 0x000fda00000e0000 */
[----:B------:R0:W-:Y:S01]  /*f900*/  UTMALDG.4D [UR8], [UR4], desc[UR14] ;  /* 0x00000e08040075b4 */ /* 0x0001e20008019000 */
[----:B--2---:R-:W-:-:S05]  /*f910*/  VIADD R11, R11, 0x1 ;  /* 0x000000010b0b7836 */ /* 0x004fca0000000000 */
[----:B------:R-:W-:Y:S01]  /*f920*/  LEA.HI R6, R11, R11, RZ, 0x1 ;  /* 0x0000000b0b067211 */ /* 0x000fe200078f08ff */
[----:B------:R0:W-:Y:S03]  /*f930*/  STL [R1+0x28], R11 ;  /* 0x0000280b01007387 */ /* 0x0001e60000100800 */
[----:B------:R-:W-:-:S05]  /*f940*/  LOP3.LUT R6, R6, 0xfffffffe, RZ, 0xc0, !PT ;  /* 0xfffffffe06067812 */ /* 0x000fca00078ec0ff */
[----:B------:R-:W-:-:S05]  /*f950*/  IMAD.IADD R6, R11, 0x1, -R6 ;  /* 0x000000010b067824 */ /* 0x000fca00078e0a06 */
[----:B------:R-:W-:-:S04]  /*f960*/  SHF.L.U32 R6, R6, 0x1f, RZ ;  /* 0x0000001f06067819 */ /* 0x000fc800000006ff */
[----:B------:R-:W1:Y:S02]  /*f970*/  SYNCS.PHASECHK.TRANS64.TRYWAIT P0, [R9+URZ+0x34820], R6 ;  /* 0x03482006090075a7 */ /* 0x000e64000800017f */
[----:B01----:R-:W-:Y:S05]  /*f980*/  @!P0 BRA `(.L_x_322) ;  /* 0x0000002c00a48947 */ /* 0x003fea0003800000 */
.L_x_390:
[----:B------:R-:W-:Y:S05]  /*f990*/  BSYNC B0 ;  /* 0x0000000000007941 */ /* 0x000fea0003800000 */
.L_x_321:
[----:B0-----:R-:W2:Y:S01]  /*f9a0*/  LDL.LU R8, [R1+0x24] ;  /* 0x0000240001087983 */ /* 0x001ea20000300800 */
[----:B------:R-:W-:Y:S01]  /*f9b0*/  BSSY B0, `(.L_x_323) ;  /* 0x0000189000007945 */ /* 0x000fe20003800000 */
[----:B--2---:R-:W-:-:S13]  /*f9c0*/  ISETP.GE.AND P0, PT, R8, 0xb1, PT ;  /* 0x000000b10800780c */ /* 0x004fda0003f06270 */
[----:B------:R-:W-:Y:S05]  /*f9d0*/  @!P0 BRA `(.L_x_324) ;  /* 0x0000001800188947 */ /* 0x000fea0003800000 */
[----:B------:R-:W2:Y:S01]  /*f9e0*/  LDL R8, [R1+0x18] ;  /* 0x0000180001087983 */ /* 0x000ea20000100800 */
[----:B------:R-:W-:Y:S01]  /*f9f0*/  IMAD.MOV.U32 R6, RZ, RZ, 0x1 ;  /* 0x00000001ff067424 */ /* 0x000fe200078e00ff */
[----:B------:R-:W-:Y:S01]  /*fa00*/  BSSY B1, `(.L_x_325) ;  /* 0x000008a000017945 */ /* 0x000fe20003800000 */
[----:B--2---:R-:W-:-:S05]  /*fa10*/  IMAD.MOV R14, RZ, RZ, -R8 ;  /* 0x000000ffff0e7224 */ /* 0x004fca00078e0a08 */
[----:B------:R-:W-:-:S05]  /*fa20*/  VIADDMNMX R14, R14, R6, 0xffffffff, !PT ;  /* 0xffffffff0e0e7446 */ /* 0x000fca0007800106 */
[----:B------:R-:W-:-:S05]  /*fa30*/  IMAD.IADD R6, R8, 0x1, R14 ;  /* 0x0000000108067824 */ /* 0x000fca00078e020e */
[----:B------:R-:W-:-:S04]  /*fa40*/  LOP3.LUT R6, R6, 0x1, RZ, 0xc0, !PT ;  /* 0x0000000106067812 */ /* 0x000fc800078ec0ff */
[----:B------:R-:W-:Y:S01]  /*fa50*/  ISETP.NE.U32.AND P0, PT, R6, 0x1, PT ;  /* 0x000000010600780c */ /* 0x000fe20003f05070 */
[----:B------:R-:W-:-:S12]  /*fa60*/  VIADD R6, R8, 0xfffffffe ;  /* 0xfffffffe08067836 */ /* 0x000fd80000000000 */
[----:B------:R-:W-:Y:S05]  /*fa70*/  @P0 BRA `(.L_x_326) ;  /* 0x0000000800080947 */ /* 0x000fea0003800000 */
[----:B------:R-:W2:Y:S04]  /*fa80*/  LDL R9, [R1] ;  /* 0x0000000001097983 */ /* 0x000ea80000100800 */
[----:B------:R-:W3:Y:S01]  /*fa90*/  LDL R8, [R1+0x8] ;  /* 0x0000080001087983 */ /* 0x000ee20000100800 */
[----:B------:R-:W-:Y:S01]  /*faa0*/  BSSY B2, `(.L_x_327) ;  /* 0x000007b000027945 */ /* 0x000fe20003800000 */
[----:B--2---:R-:W-:-:S05]  /*fab0*/  VIADD R13, R9, 0x1 ;  /* 0x00000001090d7836 */ /* 0x004fca0000000000 */
[----:B------:R-:W-:-:S04]  /*fac0*/  ISETP.NE.AND P0, PT, R13, 0x2, PT ;  /* 0x000000020d00780c */ /* 0x000fc80003f05270 */
[----:B------:R-:W-:Y:S02]  /*fad0*/  SEL R15, RZ, 0x1, P0 ;  /* 0x00000001ff0f7807 */ /* 0x000fe40000000000 */
[----:B------:R-:W-:Y:S02]  /*fae0*/  SEL R13, R13, RZ, P0 ;  /* 0x000000ff0d0d7207 */ /* 0x000fe40000000000 */
[----:B---3--:R-:W-:Y:S01]  /*faf0*/  LOP3.LUT R15, R8, R15, RZ, 0x3c, !PT ;  /* 0x0000000f080f7212 */ /* 0x008fe200078e3cff */
[----:B------:R-:W-:Y:S06]  /*fb00*/  @!P6 BRA `(.L_x_328) ;  /* 0x0000000400d0e947 */ /* 0x000fec0003800000 */
[----:B------:R-:W-:Y:S01]  /*fb10*/  ISETP.NE.U32.AND P0, PT, R2, RZ, PT ;  /* 0x000000ff0200720c */ /* 0x000fe20003f05070 */
[----:B------:R-:W-:-:S03]  /*fb20*/  IMAD.MOV.U32 R8, RZ, RZ, R5 ;  /* 0x000000ffff087224 */ /* 0x000fc600078e0005 */
[----:B------:R-:W-:-:S13]  /*fb30*/  ISETP.NE.AND.EX P0, PT, R3, RZ, PT, P0 ;  /* 0x000000ff0300720c */ /* 0x000fda0003f05300 */
[----:B------:R-:W-:Y:S05]  /*fb40*/  @!P0 BRA `(.L_x_329) ;  /* 0x0000000000448947 */ /* 0x000fea0003800000 */
[----:B------:R-:W0:Y:S01]  /*fb50*/  LDC R18, c[0x0][0x41c] ;  /* 0x00010700ff127b82 */ /* 0x000e220000000800 */
[----:B------:R-:W-:Y:S01]  /*fb60*/  ULDC.64 UR4, c[0x0][0x408] ;  /* 0x0001020000047ab9 */ /* 0x000fe20000000a00 */
[----:B0-----:R-:W-:-:S13]  /*fb70*/  ISETP.NE.AND P0, PT, R18, 0x1, PT ;  /* 0x000000011200780c */ /* 0x001fda0003f05270 */
[----:B------:R-:W0:Y:S02]  /*fb80*/  @P0 LDC.64 R8, c[0x0][0x420] ;  /* 0x00010800ff080b82 */ /* 0x000e240000000a00 */
[----:B0-----:R-:W-:-:S04]  /*fb90*/  @P0 IMAD.HI.U32 R10, R6, R8, RZ ;  /* 0x00000008060a0227 */ /* 0x001fc800078e00ff */
[----:B------:R-:W-:Y:S01]  /*fba0*/  IMAD.MOV.U32 R8, RZ, RZ, R6 ;  /* 0x000000ffff087224 */ /* 0x000fe200078e0006 */
[----:B------:R-:W-:Y:S01]  /*fbb0*/  @P0 SHF.R.U32.HI R8, RZ, R9, R10 ;  /* 0x00000009ff080219 */ /* 0x000fe2000001160a */
[----:B------:R-:W-:-:S03]  /*fbc0*/  IMAD R10, R12, UR4, RZ ;  /* 0x000000040c0a7c24 */ /* 0x000fc6000f8e02ff */
[----:B------:R-:W-:Y:S01]  /*fbd0*/  SHF.R.S32.HI R9, RZ, 0x1f, R8 ;  /* 0x0000001fff097819 */ /* 0x000fe20000011408 */
[C---:B------:R-:W-:Y:S02]  /*fbe0*/  IMAD R17, R0.reuse, UR5, R10 ;  /* 0x0000000500117c24 */ /* 0x040fe4000f8e020a */
[----:B------:R-:W-:-:S04]  /*fbf0*/  IMAD.WIDE.U32 R10, R0, UR4, R8 ;  /* 0x00000004000a7c25 */ /* 0x000fc8000f8e0008 */
[----:B------:R-:W-:Y:S01]  /*fc00*/  IMAD.IADD R17, R17, 0x1, R11 ;  /* 0x0000000111117824 */ /* 0x000fe200078e020b */
[----:B------:R-:W-:Y:S01]  /*fc10*/  LEA R2, P0, R10, R2, 0x2 ;  /* 0x000000020a027211 */ /* 0x000fe200078010ff */
[----:B------:R-:W-:-:S03]  /*fc20*/  IMAD.MOV R8, RZ, RZ, -R8 ;  /* 0x000000ffff087224 */ /* 0x000fc600078e0a08 */
[----:B------:R-:W-:Y:S01]  /*fc30*/  LEA.HI.X R3, R10, R3, R17, 0x2, P0 ;  /* 0x000000030a037211 */ /* 0x000fe200000f1411 */
[----:B------:R-:W-:-:S04]  /*fc40*/  IMAD R6, R18, R8, R6 ;  /* 0x0000000812067224 */ /* 0x000fc800078e0206 */
[----:B------:R0:W5:Y:S04]  /*fc50*/  LDG.E R8, desc[UR60][R2.64] ;  /* 0x0000003c02087981 */ /* 0x000168000c1e1900 */
.L_x_329:
[----:B0-----:R-:W0:Y:S01]  /*fc60*/  S2R R3, SR_CgaCtaId ;  /* 0x0000000000037919 */ /* 0x001e220000008800 */
[----:B------:R-:W-:-:S04]  /*fc70*/  MOV R2, 0x400 ;  /* 0x0000040000027802 */ /* 0x000fc80000000f00 */
[----:B0-----:R-:W-:Y:S02]  /*fc80*/  LEA R2, R3, R2, 0x18 ;  /* 0x0000000203027211 */ /* 0x001fe400078ec0ff */
[----:B------:R-:W-:-:S03]  /*fc90*/  SHF.L.U32 R3, R15, 0x1f, RZ ;  /* 0x0000001f0f037819 */ /* 0x000fc600000006ff */
[----:B------:R-:W-:-:S04]  /*fca0*/  IMAD R2, R13, 0x8, R2 ;  /* 0x000000080d027824 */ /* 0x000fc800078e0202 */
[----:B------:R-:W0:Y:S02]  /*fcb0*/  SYNCS.PHASECHK.TRANS64.TRYWAIT P0, [R2+URZ+0x34840], R3 ;  /* 0x03484003020075a7 */ /* 0x000e24000800017f */
[----:B0-----:R-:W-:Y:S05]  /*fcc0*/  @!P0 BRA `(.L_x_330) ;  /* 0x0000002800f48947 */ /* 0x001fea0003800000 */
.L_x_391:
        /* <DEDUP_REMOVED lines=11> */
.L_x_331:
[----:B------:R-:W2:Y:S01]  /*fd80*/  LDL R17, [R1+0x4] ;  /* 0x0000040001117983 */ /* 0x000ea20000100800 */
[----:B0-----:R-:W-:-:S03]  /*fd90*/  MOV R3, 0x400 ;  /* 0x0000040000037802 */ /* 0x001fc60000000f00 */
[----:B------:R-:W3:Y:S04]  /*fda0*/  LDL.LU R10, [R1+0x8] ;  /* 0x00000800010a7983 */ /* 0x000ee80000300800 */
[----:B------:R-:W4:Y:S01]  /*fdb0*/  LDL R9, [R1] ;  /* 0x0000000001097983 */ /* 0x000f220000100800 */
[----:B------:R-:W0:Y:S01]  /*fdc0*/  S2R R11, SR_CgaCtaId ;  /* 0x00000000000b7919 */ /* 0x000e220000008800 */
[----:B------:R-:W-:Y:S02]  /*fdd0*/  R2UR UR14, R2 ;  /* 0x00000000020e72ca */ /* 0x000fe400000e0000 */
[----:B------:R-:W-:Y:S01]  /*fde0*/  R2UR UR11, R6 ;  /* 0x00000000060b72ca */ /* 0x000fe200000e0000 */
[----:B------:R-:W-:Y:S01]  /*fdf0*/  UIADD3 UR4, UP0, UR36, 0x370, URZ ;  /* 0x0000037024047890 */ /* 0x000fe2000ff1e03f */
[----:B------:R-:W-:-:S02]  /*fe00*/  R2UR UR12, R4 ;  /* 0x00000000040c72ca */ /* 0x000fc400000e0000 */
[----:B-----5:R-:W-:Y:S01]  /*fe10*/  R2UR UR13, R8 ;  /* 0x00000000080d72ca */ /* 0x020fe200000e0000 */
[----:B------:R-:W-:Y:S01]  /*fe20*/  UIADD3.X UR5, URZ, UR37, URZ, UP0, !UPT ;  /* 0x000000253f057290 */ /* 0x000fe200087fe43f */
[----:B0-----:R-:W-:-:S05]  /*fe30*/  LEA R3, R11, R3, 0x18 ;  /* 0x000000030b037211 */ /* 0x001fca00078ec0ff */
[----:B------:R-:W-:-:S05]  /*fe40*/  IMAD R2, R13, 0xb000, R3 ;  /* 0x0000b0000d027824 */ /* 0x000fca00078e0203 */
[----:B------:R-:W-:Y:S01]  /*fe50*/  R2UR UR8, R2 ;  /* 0x00000000020872ca */ /* 0x000fe200000e0000 */
[----:B------:R-:W-:Y:S01]  /*fe60*/  VIADD R3, R3, 0x34800 ;  /* 0x0003480003037836 */ /* 0x000fe20000000000 */
[----:B------:R-:W-:Y:S01]  /*fe70*/  UMOV UR10, URZ ;  /* 0x0000003f000a7c82 */ /* 0x000fe20008000000 */
[----:B------:R-:W-:Y:S01]  /*fe80*/  UMOV UR6, 0x0 ;  /* 0x0000000000067882 */ /* 0x000fe20000000000 */
[----:B------:R-:W-:Y:S01]  /*fe90*/  UMOV UR7, 0x14f00000 ;  /* 0x14f0000000077882 */ /* 0x000fe20000000000 */
[----:B------:R-:W-:-:S08]  /*fea0*/  UMOV UR16, 0x40 ;  /* 0x0000004000107882 */ /* 0x000fd00000000000 */
[----:B------:R-:W-:Y:S01]  /*feb0*/  UIADD3 UR15, UR8, 0x23c00, URZ ;  /* 0x00023c00080f7890 */ /* 0x000fe2000fffe03f */
[----:B--2---:R-:W-:-:S13]  /*fec0*/  R2UR UR9, R17 ;  /* 0x00000000110972ca */ /* 0x004fda00000e0000 */
[----:B------:R-:W-:Y:S02]  /*fed0*/  UIMAD UR11, UR11, 0xb0, UR9 ;  /* 0x000000b00b0b78a4 */ /* 0x000fe4000f8e0209 */
[----:B------:R-:W-:Y:S02]  /*fee0*/  UIADD3 UR9, UR14, 0x34830, URZ ;  /* 0x000348300e097890 */ /* 0x000fe4000fffe03f */
[----:B------:R-:W-:Y:S01]  /*fef0*/  UIADD3 UR14, UR8, 0x1e400, URZ ;  /* 0x0001e400080e7890 */ /* 0x000fe2000fffe03f */
[----:B---3--:R-:W-:Y:S01]  /*ff00*/  SHF.L.U32 R2, R10, 0x1f, RZ ;  /* 0x0000001f0a027819 */ /* 0x008fe200000006ff */
[----:B----4-:R-:W-:-:S05]  /*ff10*/  IMAD R3, R9, 0x8, R3 ;  /* 0x0000000809037824 */ /* 0x010fca00078e0203 */
[----:B------:R-:W-:Y:S02]  /*ff20*/  UMOV UR8, UR14 ;  /* 0x0000000e00087c82 */ /* 0x000fe40008000000 */
[----:B------:R0:W-:Y:S02]  /*ff30*/  UTMALDG.4D [UR8], [UR4], desc[UR6] ;  /* 0x00000608040075b4 */ /* 0x0001e40008019000 */
[----:B0-----:R-:W-:Y:S01]  /*ff40*/  UMOV UR8, UR15 ;  /* 0x0000000f00087c82 */ /* 0x001fe20008000000 */
[----:B------:R-:W-:Y:S02]  /*ff50*/  UMOV UR10, UR16 ;  /* 0x00000010000a7c82 */ /* 0x000fe40008000000 */
[----:B------:R0:W-:Y:S01]  /*ff60*/  UTMALDG.4D [UR8], [UR4], desc[UR6] ;  /* 0x00000608040075b4 */ /* 0x0001e20008019000 */
[----:B------:R-:W1:Y:S02]  /*ff70*/  SYNCS.PHASECHK.TRANS64.TRYWAIT P0, [R3+URZ+0x60], R2 ;  /* 0x00006002030075a7 */ /* 0x000e64000800017f */
[----:B01----:R-:W-:Y:S05]  /*ff80*/  @!P0 BRA `(.L_x_332) ;  /* 0x0000002800588947 */ /* 0x003fea0003800000 */
.L_x_392:
[----:B------:R-:W-:Y:S05]  /*ff90*/  @P1 BRA `(.L_x_333) ;  /* 0x0000000000301947 */ /* 0x000fea0003800000 */
[----:B------:R-:W1:Y:S01]  /*ffa0*/  S2R R9, SR_TID.X ;  /* 0x0000000000097919 */ /* 0x000e620000002100 */
[----:B------:R-:W-:Y:S01]  /*ffb0*/  MOV R10, 0x400 ;  /* 0x00000400000a7802 */ /* 0x000fe20000000f00 */
[----:B------:R-:W2:Y:S01]  /*ffc0*/  S2R R11, SR_CgaCtaId ;  /* 0x00000000000b7919 */ /* 0x000ea20000008800 */
[----:B-1----:R-:W-:Y:S02]  /*ffd0*/  LOP3.LUT R17, R9, 0x1f, RZ, 0xc0, !PT ;  /* 0x0000001f09117812 */ /* 0x002fe400078ec0ff */
[----:B------:R-:W3:Y:S02]  /*ffe0*/  LDL R9, [R1] ;  /* 0x0000000001097983 */ /* 0x000ee40000100800 */
[----:B------:R-:W-:Y:S02]  /*fff0*/  ISETP.NE.AND P0, PT, R17, RZ, PT ;  /* 0x000000ff1100720c */ /* 0x000fe40003f05270 */
[----:B--2---:R-:W-:Y:S01]  /*10000*/  LEA R10, R11, R10, 0x18 ;  /* 0x0000000a0b0a7211 */ /* 0x004fe200078ec0ff */
[----:B0-----:R-:W-:-:S04]  /*10010*/  IMAD.MOV.U32 R3, RZ, RZ, 0xb000 ;  /* 0x0000b000ff037424 */ /* 0x001fc800078e00ff */
[----:B---3--:R-:W-:-:S04]  /*10020*/  IMAD R2, R9, 0x8, R10 ;  /* 0x0000000809027824 */ /* 0x008fc800078e020a */
[----:B------:R1:W-:Y:S02]  /*10030*/  SYNCS.ARRIVE.TRANS64 RZ, [R2+URZ+0x34850], R3 ;  /* 0x0348500302ff79a7 */ /* 0x0003e4000800003f */
[----:B------:R-:W-:Y:S05]  /*10040*/  @!P0 BRA `(.L_x_333) ;  /* 0x0000000000048947 */ /* 0x000fea0003800000 */
[----:B------:R-:W-:Y:S01]  /*10050*/  BPT.TRAP 0x1 ;  /* 0x000000040000795c */ /* 0x000fe20000300000 */
.L_x_333:
[----:B01----:R-:W2:Y:S01]  /*10060*/  LDL.LU R2, [R1+0xc] ;  /* 0x00000c0001027983 */ /* 0x003ea20000300800 */
[----:B------:R-:W-:-:S03]  /*10070*/  MOV R10, 0x400 ;  /* 0x00000400000a7802 */ /* 0x000fc60000000f00 */
[----:B------:R-:W3:Y:S04]  /*10080*/  LDL.LU R9, [R1] ;  /* 0x0000000001097983 */ /* 0x000ee80000300800 */
[----:B------:R-:W4:Y:S01]  /*10090*/  LDL R3, [R1+0x4] ;  /* 0x0000040001037983 */ /* 0x000f220000100800 */
[----:B------:R-:W0:Y:S01]  /*100a0*/  S2R R11, SR_CgaCtaId ;  /* 0x00000000000b7919 */ /* 0x000e220000008800 */
[----:B------:R-:W-:Y:S01]  /*100b0*/  R2UR UR13, R5 ;  /* 0x00000000050d72ca */ /* 0x000fe200000e0000 */
[----:B------:R-:W-:Y:S01]  /*100c0*/  UIADD3 UR4, UP0, UR36, 0x470, URZ ;  /* 0x0000047024047890 */ /* 0x000fe2000ff1e03f */
[----:B------:R-:W-:Y:S02]  /*100d0*/  R2UR UR12, R4 ;  /* 0x00000000040c72ca */ /* 0x000fe400000e0000 */
[----:B0-----:R-:W-:Y:S01]  /*100e0*/  LEA R10, R11, R10, 0x18 ;  /* 0x0000000a0b0a7211 */ /* 0x001fe200078ec0ff */
[----:B------:R-:W-:Y:S01]  /*100f0*/  UMOV UR10, URZ ;  /* 0x0000003f000a7c82 */ /* 0x000fe20008000000 */
[----:B------:R-:W-:Y:S01]  /*10100*/  UMOV UR6, 0x0 ;  /* 0x0000000000067882 */ /* 0x000fe20000000000 */
[----:B------:R-:W-:Y:S01]  /*10110*/  UMOV UR7, 0x14f00000 ;  /* 0x14f0000000077882 */ /* 0x000fe20000000000 */
[----:B------:R-:W-:Y:S01]  /*10120*/  UMOV UR15, 0x40 ;  /* 0x00000040000f7882 */ /* 0x000fe20000000000 */
[----:B------:R0:W-:Y:S01]  /*10130*/  STL [R1+0xc], R6 ;  /* 0x00000c0601007387 */ /* 0x0001e20000100800 */
[----:B------:R-:W-:Y:S01]  /*10140*/  IMAD.MOV.U32 R5, RZ, RZ, R8 ;  /* 0x000000ffff057224 */ /* 0x000fe200078e0008 */
[----:B--2---:R-:W-:Y:S01]  /*10150*/  R2UR UR11, R2 ;  /* 0x00000000020b72ca */ /* 0x004fe200000e0000 */
[----:B---3--:R-:W-:-:S05]  /*10160*/  IMAD R2, R9, 0x8, R10 ;  /* 0x0000000809027824 */ /* 0x008fca00078e020a */
[----:B------:R-:W-:Y:S01]  /*10170*/  R2UR UR9, R2 ;  /* 0x00000000020972ca */ /* 0x000fe200000e0000 */
[----:B------:R-:W-:Y:S01]  /*10180*/  IMAD R2, R9, 0xb000, R10 ;  /* 0x0000b00009027824 */ /* 0x000fe200078e020a */
[----:B----4-:R-:W-:-:S04]  /*10190*/  R2UR UR5, R3 ;  /* 0x00000000030572ca */ /* 0x010fc800000e0000 */
[----:B------:R-:W-:-:S07]  /*101a0*/  R2UR UR14, R2 ;  /* 0x00000000020e72ca */ /* 0x000fce00000e0000 */
[----:B------:R-:W-:Y:S02]  /*101b0*/  UIADD3 UR9, UR9, 0x34850, URZ ;  /* 0x0003485009097890 */ /* 0x000fe4000fffe03f */
[----:B------:R-:W-:Y:S02]  /*101c0*/  UIMAD UR11, UR11, 0xb0, UR5 ;  /* 0x000000b00b0b78a4 */ /* 0x000fe4000f8e0205 */
[----:B------:R-:W-:Y:S02]  /*101d0*/  UIADD3.X UR5, URZ, UR37, URZ, UP0, !UPT ;  /* 0x000000253f057290 */ /* 0x000fe400087fe43f */
[----:B------:R-:W-:Y:S02]  /*101e0*/  UIADD3 UR8, UR14, 0x400, URZ ;  /* 0x000004000e087890 */ /* 0x000fe4000fffe03f */
[----:B------:R-:W-:-:S07]  /*101f0*/  UIADD3 UR14, UR14, 0x5c00, URZ ;  /* 0x00005c000e0e7890 */ /* 0x000fce000fffe03f */
[----:B------:R1:W-:Y:S02]  /*10200*/  UTMALDG.4D [UR8], [UR4], desc[UR6] ;  /* 0x00000608040075b4 */ /* 0x0003e40008019000 */
[----:B-1----:R-:W-:Y:S01]  /*10210*/  UMOV UR8, UR14 ;  /* 0x0000000e00087c82 */ /* 0x002fe20008000000 */
[----:B------:R-:W-:Y:S02]  /*10220*/  UMOV UR10, UR15 ;  /* 0x0000000f000a7c82 */ /* 0x000fe40008000000 */
[----:B------:R0:W-:Y:S02]  /*10230*/  UTMALDG.4D [UR8], [UR4], desc[UR6] ;  /* 0x00000608040075b4 */ /* 0x0001e40008019000 */
[----:B0-----:R-:W-:Y:S01]  /*10240*/  NOP ;  /* 0x0000000000007918 */ /* 0x001fe20000000000 */
.L_x_328:
[----:B------:R-:W-:Y:S05]  /*10250*/  BSYNC B2 ;  /* 0x0000000000027941 */ /* 0x000fea0003800000 */
.L_x_327:
[----:B------:R-:W2:Y:S04]  /*10260*/  LDL.LU R2, [R1+0x18] ;  /* 0x0000180001027983 */ /* 0x000ea80000300800 */
[----:B------:R0:W-:Y:S04]  /*10270*/  STL [R1], R13 ;  /* 0x0000000d01007387 */ /* 0x0001e80000100800 */
[----:B------:R0:W-:Y:S02]  /*10280*/  STL [R1+0x8], R15 ;  /* 0x0000080f01007387 */ /* 0x0001e40000100800 */
[----:B0-2---:R-:W-:-:S07]  /*10290*/  VIADD R6, R2, 0xfffffffd ;  /* 0xfffffffd02067836 */ /* 0x005fce0000000000 */
.L_x_326:
[----:B------:R-:W-:Y:S05]  /*102a0*/  BSYNC B1 ;  /* 0x0000000000017941 */ /* 0x000fea0003800000 */
.L_x_325:
[----:B------:R-:W-:-:S05]  /*102b0*/  IMAD.MOV R14, RZ, RZ, -R14 ;  /* 0x000000ffff0e7224 */ /* 0x000fca00078e0a0e */
[----:B------:R-:W-:-:S13]  /*102c0*/  ISETP.NE.AND P0, PT, R7, R14, PT ;  /* 0x0000000e0700720c */ /* 0x000fda0003f05270 */
[----:B------:R-:W-:Y:S05]  /*102d0*/  @!P0 BRA `(.L_x_324) ;  /* 0x0000000c00d88947 */ /* 0x000fea0003800000 */
[----:B------:R-:W-:-:S07]  /*102e0*/  IMAD.MOV.U32 R10, RZ, RZ, R5 ;  /* 0x000000ffff0a7224 */ /* 0x000fce00078e0005 */
.L_x_348:
[----:B------:R-:W2:Y:S04]  /*102f0*/  LDL R3, [R1] ;  /* 0x0000000001037983 */ /* 0x000ea80000100800 */
[----:B------:R-:W3:Y:S01]  /*10300*/  LDL R2, [R1+0x8] ;  /* 0x0000080001027983 */ /* 0x000ee20000100800 */
[----:B------:R-:W-:Y:S05]  /*10310*/  YIELD ;  /* 0x0000000000007946 */ /* 0x000fea0003800000 */
[----:B------:R-:W-:Y:S01]  /*10320*/  BSSY B1, `(.L_x_334) ;  /* 0x0000076000017945 */ /* 0x000fe20003800000 */
[----:B--2---:R-:W-:-:S05]  /*10330*/  VIADD R7, R3, 0x1 ;  /* 0x0000000103077836 */ /* 0x004fca0000000000 */
[----:B------:R-:W-:-:S04]  /*10340*/  ISETP.NE.AND P0, PT, R7, 0x2, PT ;  /* 0x000000020700780c */ /* 0x000fc80003f05270 */
[----:B------:R-:W-:Y:S02]  /*10350*/  SEL R8, RZ, 0x1, P0 ;  /* 0x00000001ff087807 */ /* 0x000fe40000000000 */
[----:B------:R-:W-:Y:S02]  /*10360*/  SEL R7, R7, RZ, P0 ;  /* 0x000000ff07077207 */ /* 0x000fe40000000000 */
[----:B---3--:R-:W-:Y:S01]  /*10370*/  LOP3.LUT R8, R2, R8, RZ, 0x3c, !PT ;  /* 0x0000000802087212 */ /* 0x008fe200078e3cff */
[----:B0-----:R-:W-:Y:S06]  /*10380*/  @!P6 BRA `(.L_x_335) ;  /* 0x0000000400bce947 */ /* 0x001fec0003800000 */
[----:B------:R-:W-:Y:S01]  /*10390*/  ULDC.64 UR4, c[0x0][0x3f8] ;  /* 0x0000fe0000047ab9 */ /* 0x000fe20000000a00 */
[----:B------:R-:W-:Y:S01]  /*103a0*/  IMAD.MOV.U32 R9, RZ, RZ, R6 ;  /* 0x000000ffff097224 */ /* 0x000fe200078e0006 */
[----:B------:R-:W-:-:S04]  /*103b0*/  ISETP.NE.U32.AND P0, PT, RZ, UR4, PT ;  /* 0x00000004ff007c0c */ /* 0x000fc8000bf05070 */
[----:B------:R-:W-:-:S13]  /*103c0*/  ISETP.NE.AND.EX P0, PT, RZ, UR5, PT, P0 ;  /* 0x00000005ff007c0c */ /* 0x000fda000bf05300 */
        /* <DEDUP_REMOVED lines=15> */
[----:B------:R-:W-:-:S04]  /*104c0*/  LEA R10, P0, R2, UR4, 0x2 ;  /* 0x00000004020a7c11 */ /* 0x000fc8000f8010ff */
[----:B------:R-:W-:-:S05]  /*104d0*/  LEA.HI.X R11, R2, UR5, R3, 0x2, P0 ;  /* 0x00000005020b7c11 */ /* 0x000fca00080f1403 */
[----:B------:R0:W5:Y:S04]  /*104e0*/  LDG.E R10, desc[UR60][R10.64] ;  /* 0x0000003c0a0a7981 */ /* 0x000168000c1e1900 */
.L_x_336:
[----:B------:R-:W1:Y:S01]  /*104f0*/  S2R R3, SR_CgaCtaId ;  /* 0x0000000000037919 */ /* 0x000e620000008800 */
[----:B------:R-:W-:-:S04]  /*10500*/  MOV R2, 0x400 ;  /* 0x0000040000027802 */ /* 0x000fc80000000f00 */
[----:B-1----:R-:W-:Y:S02]  /*10510*/  LEA R2, R3, R2, 0x18 ;  /* 0x0000000203027211 */ /* 0x002fe400078ec0ff */
[----:B------:R-:W-:-:S03]  /*10520*/  SHF.L.U32 R3, R8, 0x1f, RZ ;  /* 0x0000001f08037819 */ /* 0x000fc600000006ff */
[----:B------:R-:W-:-:S04]  /*10530*/  IMAD R2, R7, 0x8, R2 ;  /* 0x0000000807027824 */ /* 0x000fc800078e0202 */
[----:B------:R-:W1:Y:S02]  /*10540*/  SYNCS.PHASECHK.TRANS64.TRYWAIT P0, [R2+URZ+0x34840], R3 ;  /* 0x03484003020075a7 */ /* 0x000e64000800017f */
[----:B-1----:R-:W-:Y:S05]  /*10550*/  @!P0 BRA `(.L_x_337) ;  /* 0x0000002000f88947 */ /* 0x002fea0003800000 */
.L_x_393:
[----:B0-----:R-:W0:Y:S02]  /*10560*/  S2R R11, SR_TID.X ;  /* 0x00000000000b7919 */ /* 0x001e240000002100 */
[----:B0-----:R-:W-:-:S04]  /*10570*/  LOP3.LUT R11, R11, 0x7f, RZ, 0xc0, !PT ;  /* 0x0000007f0b0b7812 */ /* 0x001fc800078ec0ff */
[----:B------:R-:W-:-:S13]  /*10580*/  ISETP.NE.AND P0, PT, R11, RZ, PT ;  /* 0x000000ff0b00720c */ /* 0x000fda0003f05270 */
[----:B------:R-:W-:Y:S05]  /*10590*/  @P0 BRA `(.L_x_338) ;  /* 0x00000000001c0947 */ /* 0x000fea0003800000 */
[----:B------:R-:W0:Y:S01]  /*105a0*/  S2R R11, SR_TID.X ;  /* 0x00000000000b7919 */ /* 0x000e220000002100 */
[----:B-1----:R-:W-:-:S04]  /*105b0*/  IMAD.MOV.U32 R3, RZ, RZ, 0xb000 ;  /* 0x0000b000ff037424 */ /* 0x002fc800078e00ff */
[----:B------:R2:W-:Y:S01]  /*105c0*/  SYNCS.ARRIVE.TRANS64 RZ, [R2+URZ+0x34830], R3 ;  /* 0x0348300302ff79a7 */ /* 0x0005e2000800003f */
[----:B0-----:R-:W-:-:S04]  /*105d0*/  LOP3.LUT R11, R11, 0x1f, RZ, 0xc0, !PT ;  /* 0x0000001f0b0b7812 */ /* 0x001fc800078ec0ff */
[----:B------:R-:W-:-:S13]  /*105e0*/  ISETP.NE.AND P1, PT, R11, RZ, PT ;  /* 0x000000ff0b00720c */ /* 0x000fda0003f25270 */
[----:B--2---:R-:W-:Y:S05]  /*105f0*/  @!P1 BRA `(.L_x_338) ;  /* 0x0000000000049947 */ /* 0x004fea0003800000 */
[----:B------:R-:W-:Y:S01]  /*10600*/  BPT.TRAP 0x1 ;  /* 0x000000040000795c */ /* 0x000fe20000300000 */
.L_x_338:
[----:B------:R-:W2:Y:S01]  /*10610*/  LDL R15, [R1+0x4] ;  /* 0x00000400010f7983 */ /* 0x000ea20000100800 */
[----:B------:R-:W-:-:S03]  /*10620*/  MOV R13, 0x400 ;  /* 0x00000400000d7802 */ /* 0x000fc60000000f00 */
[----:B-1----:R-:W3:Y:S04]  /*10630*/  LDL.LU R3, [R1+0x8] ;  /* 0x0000080001037983 */ /* 0x002ee80000300800 */
        /* <DEDUP_REMOVED lines=30> */
.L_x_394:
        /* <DEDUP_REMOVED lines=8> */
.L_x_340:
[----:B------:R-:W2:Y:S01]  /*108a0*/  LDL.LU R15, [R1+0xc] ;  /* 0x00000c00010f7983 */ /* 0x000ea20000300800 */
[----:B------:R-:W-:-:S03]  /*108b0*/  MOV R13, 0x400 ;  /* 0x00000400000d7802 */ /* 0x000fc60000000f00 */
[----:B0-----:R-:W3:Y:S04]  /*108c0*/  LDL.LU R3, [R1] ;  /* 0x0000000001037983 */ /* 0x001ee80000300800 */
[----:B------:R-:W4:Y:S01]  /*108d0*/  LDL R11, [R1+0x4] ;  /* 0x00000400010b7983 */ /* 0x000f220000100800 */
[----:B------:R-:W0:Y:S01]  /*108e0*/  S2R R14, SR_CgaCtaId ;  /* 0x00000000000e7919 */ /* 0x000e220000008800 */
[----:B------:R-:W-:Y:S01]  /*108f0*/  R2UR UR9, R2 ;  /* 0x00000000020972ca */ /* 0x000fe200000e0000 */
[----:B------:R-:W-:Y:S01]  /*10900*/  UIADD3 UR4, UP0, UR36, 0x470, URZ ;  /* 0x0000047024047890 */ /* 0x000fe2000ff1e03f */
[----:B------:R-:W-:Y:S02]  /*10910*/  R2UR UR13, R5 ;  /* 0x00000000050d72ca */ /* 0x000fe400000e0000 */
[----:B------:R-:W-:-:S02]  /*10920*/  R2UR UR12, R4 ;  /* 0x00000000040c72ca */ /* 0x000fc400000e0000 */
[----:B0-----:R-:W-:-:S07]  /*10930*/  LEA R13, R14, R13, 0x18 ;  /* 0x0000000d0e0d7211 */ /* 0x001fce00078ec0ff */
[----:B------:R-:W-:Y:S01]  /*10940*/  UIADD3 UR9, UR9, 0x50, URZ ;  /* 0x0000005009097890 */ /* 0x000fe2000fffe03f */
[----:B------:R-:W-:Y:S01]  /*10950*/  UMOV UR10, URZ ;  /* 0x0000003f000a7c82 */ /* 0x000fe20008000000 */
[----:B------:R-:W-:Y:S01]  /*10960*/  UMOV UR7, 0x14f00000 ;  /* 0x14f0000000077882 */ /* 0x000fe20000000000 */
[----:B------:R-:W-:Y:S01]  /*10970*/  UMOV UR15, 0x40 ;  /* 0x00000040000f7882 */ /* 0x000fe20000000000 */
[----:B------:R0:W-:Y:S01]  /*10980*/  STL [R1+0xc], R9 ;  /* 0x00000c0901007387 */ /* 0x0001e20000100800 */
[----:B------:R-:W-:Y:S01]  /*10990*/  IMAD.MOV.U32 R5, RZ, RZ, R10 ;  /* 0x000000ffff057224 */ /* 0x000fe200078e000a */
[----:B--2---:R-:W-:Y:S01]  /*109a0*/  R2UR UR11, R15 ;  /* 0x000000000f0b72ca */ /* 0x004fe200000e0000 */
[----:B---3--:R-:W-:Y:S01]  /*109b0*/  IMAD R3, R3, 0xb000, R13 ;  /* 0x0000b00003037824 */ /* 0x008fe200078e020d */
[----:B----4-:R-:W-:-:S04]  /*109c0*/  R2UR UR5, R11 ;  /* 0x000000000b0572ca */ /* 0x010fc800000e0000 */
[----:B------:R-:W-:-:S09]  /*109d0*/  R2UR UR6, R3 ;  /* 0x00000000030672ca */ /* 0x000fd200000e0000 */
[----:B------:R-:W-:-:S04]  /*109e0*/  UIMAD UR11, UR11, 0xb0, UR5 ;  /* 0x000000b00b0b78a4 */ /* 0x000fc8000f8e0205 */
[----:B------:R-:W-:Y:S02]  /*109f0*/  UIADD3 UR8, UR6, 0x400, URZ ;  /* 0x0000040006087890 */ /* 0x000fe4000fffe03f */
[----:B------:R-:W-:Y:S02]  /*10a00*/  UIADD3.X UR5, URZ, UR37, URZ, UP0, !UPT ;  /* 0x000000253f057290 */ /* 0x000fe400087fe43f */
[----:B------:R-:W-:-:S03]  /*10a10*/  UIADD3 UR14, UR6, 0x5c00, URZ ;  /* 0x00005c00060e7890 */ /* 0x000fc6000fffe03f */
[----:B------:R-:W-:-:S04]  /*10a20*/  UMOV UR6, 0x0 ;  /* 0x0000000000067882 */ /* 0x000fc80000000000 */
[----:B------:R1:W-:Y:S02]  /*10a30*/  UTMALDG.4D [UR8], [UR4], desc[UR6] ;  /* 0x00000608040075b4 */ /* 0x0003e40008019000 */
[----:B-1----:R-:W-:Y:S01]  /*10a40*/  UMOV UR8, UR14 ;  /* 0x0000000e00087c82 */ /* 0x002fe20008000000 */
[----:B------:R-:W-:Y:S02]  /*10a50*/  UMOV UR10, UR15 ;  /* 0x0000000f000a7c82 */ /* 0x000fe40008000000 */
[----:B------:R0:W-:Y:S02]  /*10a60*/  UTMALDG.4D [UR8], [UR4], desc[UR6] ;  /* 0x00000608040075b4 */ /* 0x0001e40008019000 */
[----:B0-----:R-:W-:Y:S01]  /*10a70*/  NOP ;  /* 0x0000000000007918 */ /* 0x001fe20000000000 */
.L_x_335:
[----:B------:R-:W-:Y:S05]  /*10a80*/  BSYNC B1 ;  /* 0x0000000000017941 */ /* 0x000fea0003800000 */
.L_x_334:
[----:B------:R-:W-:Y:S01]  /*10a90*/  VIADD R2, R7, 0x1 ;  /* 0x0000000107027836 */ /* 0x000fe20000000000 */
[----:B------:R-:W-:Y:S04]  /*10aa0*/  BSSY B1, `(.L_x_341) ;  /* 0x0000076000017945 */ /* 0x000fe80003800000 */
[----:B------:R-:W-:-:S04]  /*10ab0*/  ISETP.NE.AND P0, PT, R2, 0x2, PT ;  /* 0x000000020200780c */ /* 0x000fc80003f05270 */
[----:B------:R-:W-:Y:S02]  /*10ac0*/  SEL R3, RZ, 0x1, P0 ;  /* 0x00000001ff037807 */ /* 0x000fe40000000000 */
[----:B------:R-:W-:Y:S02]  /*10ad0*/  SEL R14, R2, RZ, P0 ;  /* 0x000000ff020e7207 */ /* 0x000fe40000000000 */
[----:B------:R-:W-:-:S05]  /*10ae0*/  LOP3.LUT R13, R8, R3, RZ, 0x3c, !PT ;  /* 0x00000003080d7212 */ /* 0x000fca00078e3cff */
[----:B------:R0:W-:Y:S04]  /*10af0*/  STL [R1+0x8], R13 ;  /* 0x0000080d01007387 */ /* 0x0001e80000100800 */
[----:B------:R0:W-:Y:S01]  /*10b00*/  STL [R1], R14 ;  /* 0x0000000e01007387 */ /* 0x0001e20000100800 */
[----:B------:R-:W-:Y:S05]  /*10b10*/  @!P6 BRA `(.L_x_342) ;  /* 0x0000000400b8e947 */ /* 0x000fea0003800000 */
[----:B------:R-:W-:Y:S01]  /*10b20*/  ULDC.64 UR4, c[0x0][0x3f8] ;  /* 0x0000fe0000047ab9 */ /* 0x000fe20000000a00 */
[----:B------:R-:W-:Y:S01]  /*10b30*/  VIADD R9, R6, 0xffffffff ;  /* 0xffffffff06097836 */ /* 0x000fe20000000000 */
[----:B------:R-:W-:-:S04]  /*10b40*/  ISETP.NE.U32.AND P0, PT, RZ, UR4, PT ;  /* 0x00000004ff007c0c */ /* 0x000fc8000bf05070 */
[----:B------:R-:W-:-:S13]  /*10b50*/  ISETP.NE.AND.EX P0, PT, RZ, UR5, PT, P0 ;  /* 0x00000005ff007c0c */ /* 0x000fda000bf05300 */
[----:B------:R-:W-:Y:S05]  /*10b60*/  @!P0 BRA `(.L_x_343) ;  /* 0x0000000000448947 */ /* 0x000fea0003800000 */
[----:B------:R-:W1:Y:S01]  /*10b70*/  LDC R11, c[0x0][0x41c] ;  /* 0x00010700ff0b7b82 */ /* 0x000e620000000800 */
        /* <DEDUP_REMOVED lines=16> */
.L_x_343:
[----:B------:R-:W2:Y:S01]  /*10c80*/  S2R R3, SR_CgaCtaId ;  /* 0x0000000000037919 */ /* 0x000ea20000008800 */
[----:B------:R-:W-:-:S04]  /*10c90*/  MOV R2, 0x400 ;  /* 0x0000040000027802 */ /* 0x000fc80000000f00 */
[----:B--2---:R-:W-:Y:S02]  /*10ca0*/  LEA R2, R3, R2, 0x18 ;  /* 0x0000000203027211 */ /* 0x004fe400078ec0ff */
[----:B------:R-:W-:-:S03]  /*10cb0*/  SHF.L.U32 R3, R13, 0x1f, RZ ;  /* 0x0000001f0d037819 */ /* 0x000fc600000006ff */
[----:B------:R-:W-:-:S04]  /*10cc0*/  IMAD R2, R14, 0x8, R2 ;  /* 0x000000080e027824 */ /* 0x000fc800078e0202 */
[----:B------:R-:W2:Y:S02]  /*10cd0*/  SYNCS.PHASECHK.TRANS64.TRYWAIT P0, [R2+URZ+0x34840], R3 ;  /* 0x03484003020075a7 */ /* 0x000ea4000800017f */
[----:B--2---:R-:W-:Y:S05]  /*10ce0*/  @!P0 BRA `(.L_x_344) ;  /* 0x0000001c003c8947 */ /* 0x004fea0003800000 */
.L_x_395:
        /* <DEDUP_REMOVED lines=11> */
.L_x_345:
[----:B0-----:R-:W3:Y:S01]  /*10da0*/  LDL R13, [R1] ;  /* 0x00000000010d7983 */ /* 0x001ee20000100800 */
[----:B------:R-:W-:-:S03]  /*10db0*/  MOV R14, 0x400 ;  /* 0x00000400000e7802 */ /* 0x000fc60000000f00 */
[----:B------:R-:W4:Y:S01]  /*10dc0*/  LDL R11, [R1+0x4] ;  /* 0x00000400010b7983 */ /* 0x000f220000100800 */
[----:B------:R-:W0:Y:S01]  /*10dd0*/  S2R R15, SR_CgaCtaId ;  /* 0x00000000000f7919 */ /* 0x000e220000008800 */
[----:B------:R-:W-:Y:S01]  /*10de0*/  R2UR UR11, R9 ;  /* 0x00000000090b72ca */ /* 0x000fe200000e0000 */
[----:B------:R-:W-:Y:S01]  /*10df0*/  UIADD3 UR4, UP0, UR36, 0x370, URZ ;  /* 0x0000037024047890 */ /* 0x000fe2000ff1e03f */
[----:B------:R-:W-:Y:S02]  /*10e00*/  R2UR UR12, R4 ;  /* 0x00000000040c72ca */ /* 0x000fe400000e0000 */
[----:B0-----:R-:W-:-:S05]  /*10e10*/  LEA R14, R15, R14, 0x18 ;  /* 0x0000000e0f0e7211 */ /* 0x001fca00078ec0ff */
[----:B--2---:R-:W-:Y:S01]  /*10e20*/  VIADD R2, R14, 0x34800 ;  /* 0x000348000e027836 */ /* 0x004fe20000000000 */
[----:B-----5:R-:W-:Y:S01]  /*10e30*/  R2UR UR13, R10 ;  /* 0x000000000a0d72ca */ /* 0x020fe200000e0000 */
[----:B------:R-:W-:Y:S01]  /*10e40*/  UMOV UR10, URZ ;  /* 0x0000003f000a7c82 */ /* 0x000fe20008000000 */
[----:B------:R-:W-:Y:S01]  /*10e50*/  UMOV UR6, 0x0 ;  /* 0x0000000000067882 */ /* 0x000fe20000000000 */
[----:B------:R-:W-:Y:S01]  /*10e60*/  UMOV UR7, 0x14f00000 ;  /* 0x14f0000000077882 */ /* 0x000fe20000000000 */
[----:B------:R-:W-:Y:S01]  /*10e70*/  UMOV UR16, 0x40 ;  /* 0x0000004000107882 */ /* 0x000fe20000000000 */
[----:B------:R-:W-:Y:S01]  /*10e80*/  SHF.L.U32 R8, R8, 0x1f, RZ ;  /* 0x0000001f08087819 */ /* 0x000fe200000006ff */
        /* <DEDUP_REMOVED lines=9> */
[----:B------:R-:W-:Y:S01]  /*10f20*/  UIADD3 UR15, UR8, 0x23c00, URZ ;  /* 0x00023c00080f7890 */ /* 0x000fe2000fffe03f */
[----:B------:R-:W-:-:S04]  /*10f30*/  IMAD R2, R7, 0x8, R2 ;  /* 0x0000000807027824 */ /* 0x000fc800078e0202 */
[----:B------:R-:W-:Y:S02]  /*10f40*/  UMOV UR8, UR14 ;  /* 0x0000000e00087c82 */ /* 0x000fe40008000000 */
[----:B------:R0:W-:Y:S02]  /*10f50*/  UTMALDG.4D [UR8], [UR4], desc[UR6] ;  /* 0x00000608040075b4 */ /* 0x0001e40008019000 */
[----:B0-----:R-:W-:Y:S01]  /*10f60*/  UMOV UR8, UR15 ;  /* 0x0000000f00087c82 */ /* 0x001fe20008000000 */
[----:B------:R-:W-:Y:S02]  /*10f70*/  UMOV UR10, UR16 ;  /* 0x00000010000a7c82 */ /* 0x000fe40008000000 */
[----:B------:R0:W-:Y:S01]  /*10f80*/  UTMALDG.4D [UR8], [UR4], desc[UR6] ;  /* 0x00000608040075b4 */ /* 0x0001e20008019000 */
[----:B------:R-:W1:Y:S02]  /*10f90*/  SYNCS.PHASECHK.TRANS64.TRYWAIT P1, [R2+URZ+0x60], R8 ;  /* 0x00006008020075a7 */ /* 0x000e64000802017f */
[----:B01----:R-:W-:Y:S05]  /*10fa0*/  @!P1 BRA `(.L_x_346) ;  /* 0x0000001800a09947 */ /* 0x003fea0003800000 */
.L_x_396:
[----:B------:R-:W-:Y:S05]  /*10fb0*/  @P0 BRA `(.L_x_347) ;  /* 0x00000000001c0947 */ /* 0x000fea0003800000 */
[----:B------:R-:W1:Y:S02]  /*10fc0*/  S2R R3, SR_TID.X ;  /* 0x0000000000037919 */ /* 0x000e640000002100 */
[----:B-1----:R-:W-:-:S04]  /*10fd0*/  LOP3.LUT R3, R3, 0x1f, RZ, 0xc0, !PT ;  /* 0x0000001f03037812 */ /* 0x002fc800078ec0ff */
[----:B------:R-:W-:Y:S01]  /*10fe0*/  ISETP.NE.AND P1, PT, R3, RZ, PT ;  /* 0x000000ff0300720c */ /* 0x000fe20003f25270 */
[----:B------:R-:W-:-:S04]  /*10ff0*/  IMAD.MOV.U32 R3, RZ, RZ, 0xb000 ;  /* 0x0000b000ff037424 */ /* 0x000fc800078e00ff */
[----:B------:R1:W-:Y:S08]  /*11000*/  SYNCS.ARRIVE.TRANS64 RZ, [R2+URZ+0x50], R3 ;  /* 0x0000500302ff79a7 */ /* 0x0003f0000800003f */
[----:B------:R-:W-:Y:S05]  /*11010*/  @!P1 BRA `(.L_x_347) ;  /* 0x0000000000049947 */ /* 0x000fea0003800000 */
[----:B------:R-:W-:Y:S01]  /*11020*/  BPT.TRAP 0x1 ;  /* 0x000000040000795c */ /* 0x000fe20000300000 */
.L_x_347:
[----:B------:R-:W2:Y:S01]  /*11030*/  LDL.LU R13, [R1+0xc] ;  /* 0x00000c00010d7983 */ /* 0x000ea20000300800 */
[----:B0-----:R-:W-:-:S03]  /*11040*/  MOV R8, 0x400 ;  /* 0x0000040000087802 */ /* 0x001fc60000000f00 */
[----:B-1----:R-:W3:Y:S01]  /*11050*/  LDL R3, [R1+0x4] ;  /* 0x0000040001037983 */ /* 0x002ee20000100800 */
[----:B------:R-:W0:Y:S01]  /*11060*/  S2R R11, SR_CgaCtaId ;  /* 0x00000000000b7919 */ /* 0x000e220000008800 */
[----:B------:R-:W-:Y:S01]  /*11070*/  R2UR UR9, R2 ;  /* 0x00000000020972ca */ /* 0x000fe200000e0000 */
[----:B------:R-:W-:Y:S01]  /*11080*/  UIADD3 UR4, UP0, UR36, 0x470, URZ ;  /* 0x0000047024047890 */ /* 0x000fe2000ff1e03f */
[----:B------:R-:W-:Y:S02]  /*11090*/  R2UR UR13, R5 ;  /* 0x00000000050d72ca */ /* 0x000fe400000e0000 */
[----:B------:R-:W-:Y:S02]  /*110a0*/  R2UR UR12, R4 ;  /* 0x00000000040c72ca */ /* 0x000fe400000e0000 */
[----:B0-----:R-:W-:-:S05]  /*110b0*/  LEA R8, R11, R8, 0x18 ;  /* 0x000000080b087211 */ /* 0x001fca00078ec0ff */
[----:B------:R-:W-:-:S05]  /*110c0*/  IMAD R7, R7, 0xb000, R8 ;  /* 0x0000b00007077824 */ /* 0x000fca00078e0208 */
[----:B------:R-:W-:Y:S01]  /*110d0*/  R2UR UR14, R7 ;  /* 0x00000000070e72ca */ /* 0x000fe200000e0000 */
[----:B------:R-:W-:Y:S01]  /*110e0*/  UIADD3 UR9, UR9, 0x50, URZ ;  /* 0x0000005009097890 */ /* 0x000fe2000fffe03f */
[----:B------:R-:W-:Y:S01]  /*110f0*/  UMOV UR10, URZ ;  /* 0x0000003f000a7c82 */ /* 0x000fe20008000000 */
[----:B------:R-:W-:Y:S01]  /*11100*/  UMOV UR6, 0x0 ;  /* 0x0000000000067882 */ /* 0x000fe20000000000 */
[----:B------:R-:W-:-:S09]  /*11110*/  UMOV UR7, 0x14f00000 ;  /* 0x14f0000000077882 */ /* 0x000fd20000000000 */
[----:B------:R-:W-:Y:S02]  /*11120*/  UIADD3 UR8, UR14, 0x400, URZ ;  /* 0x000004000e087890 */ /* 0x000fe4000fffe03f */
[----:B------:R-:W-:Y:S01]  /*11130*/  UIADD3 UR14, UR14, 0x5c00, URZ ;  /* 0x00005c000e0e7890 */ /* 0x000fe2000fffe03f */
[----:B------:R-:W-:Y:S01]  /*11140*/  UMOV UR15, 0x40 ;  /* 0x00000040000f7882 */ /* 0x000fe20000000000 */
[----:B------:R1:W-:Y:S01]  /*11150*/  STL [R1+0xc], R9 ;  /* 0x00000c0901007387 */ /* 0x0003e20000100800 */
[----:B------:R-:W-:Y:S01]  /*11160*/  IMAD.MOV.U32 R5, RZ, RZ, R10 ;  /* 0x000000ffff057224 */ /* 0x000fe200078e000a */
[----:B--2---:R-:W-:Y:S02]  /*11170*/  R2UR UR11, R13 ;  /* 0x000000000d0b72ca */ /* 0x004fe400000e0000 */
[----:B---3--:R-:W-:-:S13]  /*11180*/  R2UR UR5, R3 ;  /* 0x00000000030572ca */ /* 0x008fda00000e0000 */
[----:B------:R-:W-:Y:S02]  /*11190*/  UIMAD UR11, UR11, 0xb0, UR5 ;  /* 0x000000b00b0b78a4 */ /* 0x000fe4000f8e0205 */
[----:B------:R-:W-:-:S09]  /*111a0*/  UIADD3.X UR5, URZ, UR37, URZ, UP0, !UPT ;  /* 0x000000253f057290 */ /* 0x000fd200087fe43f */
[----:B------:R0:W-:Y:S02]  /*111b0*/  UTMALDG.4D [UR8], [UR4], desc[UR6] ;  /* 0x00000608040075b4 */ /* 0x0001e40008019000 */
[----:B0-----:R-:W-:Y:S01]  /*111c0*/  UMOV UR8, UR14 ;  /* 0x0000000e00087c82 */ /* 0x001fe20008000000 */
[----:B------:R-:W-:Y:S02]  /*111d0*/  UMOV UR10, UR15 ;  /* 0x0000000f000a7c82 */ /* 0x000fe40008000000 */
[----:B------:R1:W-:Y:S02]  /*111e0*/  UTMALDG.4D [UR8], [UR4], desc[UR6] ;  /* 0x00000608040075b4 */ /* 0x0003e40008019000 */
[----:B-1----:R-:W-:Y:S01]  /*111f0*/  NOP ;  /* 0x0000000000007918 */ /* 0x002fe20000000000 */
.L_x_342:
[----:B------:R-:W-:Y:S05]  /*11200*/  BSYNC B1 ;  /* 0x0000000000017941 */ /* 0x000fea0003800000 */
.L_x_341:
[C---:B------:R-:W-:Y:S01]  /*11210*/  ISETP.GT.AND P0, PT, R6.reuse, 0x1, PT ;  /* 0x000000010600780c */ /* 0x040fe20003f04270 */
[----:B------:R-:W-:-:S12]  /*11220*/  VIADD R6, R6, 0xfffffffe ;  /* 0xfffffffe06067836 */ /* 0x000fd80000000000 */
[----:B------:R-:W-:Y:S05]  /*11230*/  @P0 BRA `(.L_x_348) ;  /* 0xfffffff0002c0947 */ /* 0x000fea000383ffff */
.L_x_324:
[----:B------:R-:W-:Y:S05]  /*11240*/  BSYNC B0 ;  /* 0x0000000000007941 */ /* 0x000fea0003800000 */
.L_x_323:
[----:B------:R-:W1:Y:S01]  /*11250*/  S2R R2, SR_TID.X ;  /* 0x0000000000027919 */ /* 0x000e620000002100 */
[----:B------:R-:W-:Y:S01]  /*11260*/  BSSY B0, `(.L_x_349) ;  /* 0x0000010000007945 */ /* 0x000fe20003800000 */
[----:B-1----:R-:W-:-:S04]  /*11270*/  LOP3.LUT R2, R2, 0x1f, RZ, 0xc0, !PT ;  /* 0x0000001f02027812 */ /* 0x002fc800078ec0ff */
[----:B------:R-:W-:-:S13]  /*11280*/  ISETP.NE.AND P0, PT, R2, RZ, PT ;  /* 0x000000ff0200720c */ /* 0x000fda0003f05270 */
[----:B------:R-:W-:Y:S05]  /*11290*/  @P0 BRA `(.L_x_350) ;  /* 0x0000000000300947 */ /* 0x000fea0003800000 */
[----:B------:R-:W1:Y:S01]  /*112a0*/  S2R R9, SR_LANEID ;  /* 0x0000000000097919 */ /* 0x000e620000000000 */
[----:B------:R-:W-:Y:S01]  /*112b0*/  VOTEU.ANY UR4, UPT, PT ;  /* 0x0000000000047886 */ /* 0x000fe200038e0100 */
[----:B------:R-:W2:Y:S01]  /*112c0*/  LDC.64 R2, c[0x0][0xc38] ;  /* 0x00030e00ff027b82 */ /* 0x000ea20000000a00 */
[----:B------:R-:W1:Y:S08]  /*112d0*/  FLO.U32 R0, UR4 ;  /* 0x0000000400007d00 */ /* 0x000e7000080e0000 */
[----:B------:R-:W2:Y:S01]  /*112e0*/  POPC R7, UR4 ;  /* 0x0000000400077d09 */ /* 0x000ea20008000000 */
[----:B-1----:R-:W-:-:S13]  /*112f0*/  ISETP.EQ.U32.AND P0, PT, R0, R9, PT ;  /* 0x000000090000720c */ /* 0x002fda0003f02070 */
[----:B--2---:R-:W2:Y:S01]  /*11300*/  @P0 ATOMG.E.ADD.STRONG.GPU PT, R3, desc[UR60][R2.64], R7 ;  /* 0x00000007020309a8 */ /* 0x004ea200081ee1fc */
[----:B------:R-:W1:Y:S02]  /*11310*/  S2R R6, SR_LTMASK ;  /* 0x0000000000067919 */ /* 0x000e640000003900 */
[----:B-1----:R-:W-:-:S04]  /*11320*/  LOP3.LUT R6, R6, UR4, RZ, 0xc0, !PT ;  /* 0x0000000406067c12 */ /* 0x002fc8000f8ec0ff */
[----:B------:R-:W1:Y:S01]  /*11330*/  POPC R9, R6 ;  /* 0x0000000600097309 */ /* 0x000e620000000000 */
[----:B--2---:R-:W1:Y:S02]  /*11340*/  SHFL.IDX PT, R0, R3, R0, 0x1f ;  /* 0x00001f0003007589 */ /* 0x004e6400000e0000 */
[----:B-1----:R-:W-:-:S07]  /*11350*/  IADD3 R16, R0, UR38, R9 ;  /* 0x0000002600107c10 */ /* 0x002fce000fffe009 */
.L_x_350:
[----:B------:R-:W-:Y:S05]  /*11360*/  BSYNC B0 ;  /* 0x0000000000007941 */ /* 0x000fea0003800000 */
.L_x_349:
[----:B------:R-:W-:Y:S04]  /*11370*/  BSSY B0, `(.L_x_351) ;  /* 0x0000032000007945 */ /* 0x000fe80003800000 */
[----:B------:R-:W-:Y:S05]  /*11380*/  @!P6 BRA `(.L_x_352) ;  /* 0x0000000000c0e947 */ /* 0x000fea0003800000 */
[----:B------:R-:W2:Y:S01]  /*11390*/  LDL R2, [R1] ;  /* 0x0000000001027983 */ /* 0x000ea20000100800 */
[----:B------:R-:W-:-:S03]  /*113a0*/  MOV R3, 0x400 ;  /* 0x0000040000037802 */ /* 0x000fc60000000f00 */
[----:B------:R-:W3:Y:S01]  /*113b0*/  LDL R0, [R1+0x8] ;  /* 0x0000080001007983 */ /* 0x000ee20000100800 */
[----:B------:R-:W1:Y:S02]  /*113c0*/  S2R R6, SR_CgaCtaId ;  /* 0x0000000000067919 */ /* 0x000e640000008800 */
[----:B-1----:R-:W-:-:S05]  /*113d0*/  LEA R3, R6, R3, 0x18 ;  /* 0x0000000306037211 */ /* 0x002fca00078ec0ff */
[----:B--2---:R-:W-:Y:S01]  /*113e0*/  IMAD R3, R2, 0x8, R3 ;  /* 0x0000000802037824 */ /* 0x004fe200078e0203 */
[----:B---3--:R-:W-:-:S04]  /*113f0*/  SHF.L.U32 R0, R0, 0x1f, RZ ;  /* 0x0000001f00007819 */ /* 0x008fc800000006ff */
[----:B------:R-:W1:Y:S02]  /*11400*/  SYNCS.PHASECHK.TRANS64.TRYWAIT P0, [R3+URZ+0x34860], R0 ;  /* 0x03486000030075a7 */ /* 0x000e64000800017f */
[----:B-1----:R-:W-:Y:S05]  /*11410*/  @!P0 BRA `(.L_x_353) ;  /* 0x0000001400988947 */ /* 0x002fea0003800000 */
.L_x_397:
        /* <DEDUP_REMOVED lines=11> */
.L_x_354:
[----:B-1----:R-:W2:Y:S01]  /*114d0*/  LDL R0, [R1] ;  /* 0x0000000001007983 */ /* 0x002ea20000100800 */
[----:B------:R-:W-:-:S03]  /*114e0*/  MOV R7, 0x400 ;  /* 0x0000040000077802 */ /* 0x000fc60000000f00 */
[----:B------:R-:W3:Y:S04]  /*114f0*/  LDL.LU R6, [R1+0x4] ;  /* 0x0000040001067983 */ /* 0x000ee80000300800 */
[----:B------:R-:W4:Y:S01]  /*11500*/  LDL R2, [R1+0xc] ;  /* 0x00000c0001027983 */ /* 0x000f220000100800 */
[----:B------:R-:W1:Y:S01]  /*11510*/  S2R R8, SR_CgaCtaId ;  /* 0x0000000000087919 */ /* 0x000e620000008800 */
[----:B------:R-:W-:Y:S01]  /*11520*/  R2UR UR9, R3 ;  /* 0x00000000030972ca */ /* 0x000fe200000e0000 */
[----:B------:R-:W-:Y:S01]  /*11530*/  UIADD3 UR4, UP0, UR36, 0x470, URZ ;  /* 0x0000047024047890 */ /* 0x000fe2000ff1e03f */
[----:B------:R-:W-:Y:S02]  /*11540*/  R2UR UR12, R4 ;  /* 0x00000000040c72ca */ /* 0x000fe400000e0000 */
[----:B------:R-:W-:-:S02]  /*11550*/  R2UR UR13, R5 ;  /* 0x00000000050d72ca */ /* 0x000fc400000e0000 */
[----:B-1----:R-:W-:-:S07]  /*11560*/  LEA R7, R8, R7, 0x18 ;  /* 0x0000000708077211 */ /* 0x002fce00078ec0ff */
        /* <DEDUP_REMOVED lines=14> */
[----:B-1----:R-:W-:Y:S01]  /*11650*/  UMOV UR8, UR14 ;  /* 0x0000000e00087c82 */ /* 0x002fe20008000000 */
[----:B------:R-:W-:Y:S02]  /*11660*/  UMOV UR10, UR15 ;  /* 0x0000000f000a7c82 */ /* 0x000fe40008000000 */
[----:B------:R1:W-:Y:S02]  /*11670*/  UTMALDG.4D [UR8], [UR4], desc[UR6] ;  /* 0x00000608040075b4 */ /* 0x0003e40008019000 */
[----:B-1----:R-:W-:Y:S01]  /*11680*/  NOP ;  /* 0x0000000000007918 */ /* 0x002fe20000000000 */
.L_x_352:
[----:B------:R-:W-:Y:S05]  /*11690*/  BSYNC B0 ;  /* 0x0000000000007941 */ /* 0x000fea0003800000 */
.L_x_351:
[----:B------:R-:W2:Y:S04]  /*116a0*/  LDL.LU R0, [R1] ;  /* 0x0000000001007983 */ /* 0x000ea80000300800 */
[----:B------:R-:W3:Y:S01]  /*116b0*/  LDL.LU R3, [R1+0x8] ;  /* 0x0000080001037983 */ /* 0x000ee20000300800 */
[----:B--2---:R-:W-:-:S05]  /*116c0*/  VIADD R0, R0, 0x1 ;  /* 0x0000000100007836 */ /* 0x004fca0000000000 */
[----:B------:R-:W-:-:S04]  /*116d0*/  ISETP.NE.AND P0, PT, R0, 0x2, PT ;  /* 0x000000020000780c */ /* 0x000fc80003f05270 */
[----:B------:R-:W-:Y:S02]  /*116e0*/  SEL R2, RZ, 0x1, P0 ;  /* 0x00000001ff027807 */ /* 0x000fe40000000000 */
[----:B------:R-:W-:Y:S02]  /*116f0*/  SEL R0, R0, RZ, P0 ;  /* 0x000000ff00007207 */ /* 0x000fe40000000000 */
[----:B---3--:R-:W-:-:S05]  /*11700*/  LOP3.LUT R3, R3, R2, RZ, 0x3c, !PT ;  /* 0x0000000203037212 */ /* 0x008fca00078e3cff */
[----:B------:R1:W-:Y:S04]  /*11710*/  STL [R1+0x8], R3 ;  /* 0x0000080301007387 */ /* 0x0003e80000100800 */
[----:B------:R1:W-:Y:S02]  /*11720*/  STL [R1], R0 ;  /* 0x0000000001007387 */ /* 0x0003e40000100800 */
.L_x_309:
[----:B------:R-:W-:Y:S05]  /*11730*/  BSYNC B6 ;  /* 0x0000000000067941 */ /* 0x000fea0003800000 */
.L_x_307:
[----:B------:R-:W-:-:S03]  /*11740*/  UMOV UR4, 0xffffffff ;  /* 0xffffffff00047882 */ /* 0x000fc60000000000 */
[----:B------:R-:W-:Y:S05]  /*11750*/  BRA.DIV UR4, `(.L_x_355) ;  /* 0x0000001204dc7947 */ /* 0x000fea000b800000 */
[----:B------:R2:W3:Y:S04]  /*11760*/  SHFL.IDX PT, R4, R16, RZ, 0x1f ;  /* 0x00001fff10047589 */ /* 0x0004e800000e0000 */
[----:B------:R2:W4:Y:S02]  /*11770*/  SHFL.IDX PT, R5, R16, 0x1, 0x1f ;  /* 0x00201f0010057f89 */ /* 0x00052400000e0000 */
.L_x_401:
[----:B01----:R-:W0:Y:S01]  /*11780*/  S2R R0, SR_TID.X ;  /* 0x0000000000007919 */ /* 0x003e220000002100 */
[----:B------:R-:W-:Y:S01]  /*11790*/  ULDC UR4, c[0x0][0xc14] ;  /* 0x0003050000047ab9 */ /* 0x000fe20000000800 */
[----:B------:R-:W-:Y:S01]  /*117a0*/  BSSY B0, `(.L_x_356) ;  /* 0x000000b000007945 */ /* 0x000fe20003800000 */
[----:B------:R-:W-:Y:S01]  /*117b0*/  IMAD.MOV.U32 R3, RZ, RZ, RZ ;  /* 0x000000ffff037224 */ /* 0x000fe200078e00ff */
[----:B0-----:R-:W-:Y:S01]  /*117c0*/  LOP3.LUT R9, R0, 0x1f, RZ, 0xc0, !PT ;  /* 0x0000001f00097812 */ /* 0x001fe200078ec0ff */
[----:B------:R-:W-:-:S03]  /*117d0*/  IMAD.U32 R0, RZ, RZ, UR4 ;  /* 0x00000004ff007e24 */ /* 0x000fc6000f8e00ff */
[C---:B------:R-:W-:Y:S01]  /*117e0*/  ISETP.NE.AND P0, PT, R9.reuse, 0x1f, PT ;  /* 0x0000001f0900780c */ /* 0x040fe20003f05270 */
[----:B------:R-:W-:-:S05]  /*117f0*/  IMAD.IADD R7, R9, 0x1, R19 ;  /* 0x0000000109077824 */ /* 0x000fca00078e0213 */
[----:B------:R-:W-:-:S13]  /*11800*/  ISETP.GE.OR P0, PT, R7, R0, !P0 ;  /* 0x000000000700720c */ /* 0x000fda0004706670 */
[----:B------:R-:W-:Y:S05]  /*11810*/  @P0 BRA `(.L_x_357) ;  /* 0x00000000000c0947 */ /* 0x000fea0003800000 */
[----:B------:R-:W0:Y:S02]  /*11820*/  LDC.64 R2, c[0x0][0xc58] ;  /* 0x00031600ff027b82 */ /* 0x000e240000000a00 */
[----:B0-----:R-:W-:-:S06]  /*11830*/  IMAD.WIDE R2, R7, 0x4, R2 ;  /* 0x0000000407027825 */ /* 0x001fcc00078e0202 */
[----:B------:R0:W5:Y:S02]  /*11840*/  LDG.E R3, desc[UR60][R2.64] ;  /* 0x0000003c02037981 */ /* 0x000164000c1e1900 */
.L_x_357:
[----:B------:R-:W-:Y:S05]  /*11850*/  BSYNC B0 ;  /* 0x0000000000007941 */ /* 0x000fea0003800000 */
.L_x_356:
[----:B------:R-:W-:-:S03]  /*11860*/  UMOV UR4, 0xffffffff ;  /* 0xffffffff00047882 */ /* 0x000fc60000000000 */
[----:B------:R-:W-:Y:S05]  /*11870*/  BRA.DIV UR4, `(.L_x_358) ;  /* 0x0000001204e07947 */ /* 0x000fea000b800000 */
[----:B-----5:R-:W1:Y:S01]  /*11880*/  SHFL.UP PT, R14, R3, 0x1, RZ ;  /* 0x04200000030e7989 */ /* 0x020e6200000e00ff */
[C---:B------:R-:W-:Y:S02]  /*11890*/  ISETP.NE.AND P0, PT, R9.reuse, RZ, PT ;  /* 0x000000ff0900720c */ /* 0x040fe40003f05270 */
[C---:B------:R-:W-:Y:S02]  /*118a0*/  ISETP.GE.U32.AND P1, PT, R9.reuse, 0x2, PT ;  /* 0x000000020900780c */ /* 0x040fe40003f26070 */
[----:B-1----:R-:W-:Y:S02]  /*118b0*/  SEL R14, R14, RZ, P0 ;  /* 0x000000ff0e0e7207 */ /* 0x002fe40000000000 */
[----:B------:R-:W-:-:S03]  /*118c0*/  ISETP.GE.U32.AND P0, PT, R9, 0x4, PT ;  /* 0x000000040900780c */ /* 0x000fc60003f06070 */
[----:B------:R-:W-:-:S05]  /*118d0*/  IMAD.IADD R13, R3, 0x1, R14 ;  /* 0x00000001030d7824 */ /* 0x000fca00078e020e */
[----:B------:R-:W1:Y:S02]  /*118e0*/  SHFL.UP PT, R14, R13, 0x2, RZ ;  /* 0x044000000d0e7989 */ /* 0x000e6400000e00ff */
        /* <DEDUP_REMOVED lines=8> */
[----:B-1----:R-:W-:-:S05]  /*11970*/  SEL R8, R14, RZ, P1 ;  /* 0x000000ff0e087207 */ /* 0x002fca0000800000 */
[----:B------:R-:W-:-:S05]  /*11980*/  IMAD.IADD R8, R7, 0x1, R8 ;  /* 0x0000000107087824 */ /* 0x000fca00078e0208 */
[----:B------:R-:W1:Y:S02]  /*11990*/  SHFL.UP PT, R14, R8, 0x10, RZ ;  /* 0x06000000080e7989 */ /* 0x000e6400000e00ff */
[----:B-1----:R-:W-:-:S05]  /*119a0*/  SEL R9, R14, RZ, P0 ;  /* 0x000000ff0e097207 */ /* 0x002fca0000000000 */
[----:B0-----:R-:W-:-:S05]  /*119b0*/  IMAD.IADD R2, R8, 0x1, R9 ;  /* 0x0000000108027824 */ /* 0x001fca00078e0209 */
[----:B------:R0:W1:Y:S02]  /*119c0*/  SHFL.IDX PT, R14, R2, 0x1f, 0x1f ;  /* 0x03e01f00020e7f89 */ /* 0x00006400000e0000 */
.L_x_409:
[----:B------:R-:W-:Y:S02]  /*119d0*/  ULDC UR4, c[0x0][0xc10] ;  /* 0x0003040000047ab9 */ /* 0x000fe40000000800 */
[----:B--2---:R-:W-:-:S04]  /*119e0*/  IMAD.U32 R16, RZ, RZ, UR4 ;  /* 0x00000004ff107e24 */ /* 0x004fc8000f8e00ff */
[----:B-1----:R-:W-:-:S04]  /*119f0*/  IMAD R6, R14, R16, RZ ;  /* 0x000000100e067224 */ /* 0x002fc800078e02ff */
[----:B----4-:R-:W-:-:S05]  /*11a00*/  IMAD.IADD R5, R5, 0x1, R6 ;  /* 0x0000000105057824 */ /* 0x010fca00078e0206 */
[----:B---3--:R-:W-:-:S13]  /*11a10*/  ISETP.GT.AND P0, PT, R5, R4, PT ;  /* 0x000000040500720c */ /* 0x008fda0003f04270 */
[----:B------:R-:W-:Y:S05]  /*11a20*/  @P0 BRA `(.L_x_359) ;  /* 0x0000000000b40947 */ /* 0x000fea0003800000 */
[----:B------:R-:W1:Y:S02]  /*11a30*/  LDC R0, c[0x0][0xc14] ;  /* 0x00030500ff007b82 */ /* 0x000e640000000800 */
.L_x_364:
[----:B------:R-:W-:-:S05]  /*11a40*/  VIADD R19, R19, 0x1f ;  /* 0x0000001f13137836 */ /* 0x000fca0000000000 */
[----:B-1----:R-:W-:-:S13]  /*11a50*/  ISETP.GE.AND P0, PT, R19, R0, PT ;  /* 0x000000001300720c */ /* 0x002fda0003f06270 */
[----:B------:R-:W-:Y:S05]  /*11a60*/  @P0 BRA `(.L_x_360) ;  /* 0x00000004005c0947 */ /* 0x000fea0003800000 */
[----:B0-----:R-:W0:Y:S01]  /*11a70*/  S2R R2, SR_TID.X ;  /* 0x0000000000027919 */ /* 0x001e220000002100 */
[----:B------:R-:W-:Y:S01]  /*11a80*/  BSSY B0, `(.L_x_361) ;  /* 0x000000a000007945 */ /* 0x000fe20003800000 */
[----:B------:R-:W-:Y:S01]  /*11a90*/  IMAD.MOV.U32 R3, RZ, RZ, RZ ;  /* 0x000000ffff037224 */ /* 0x000fe200078e00ff */
[----:B0-----:R-:W-:-:S04]  /*11aa0*/  LOP3.LUT R8, R2, 0x1f, RZ, 0xc0, !PT ;  /* 0x0000001f02087812 */ /* 0x001fc800078ec0ff */
[C---:B------:R-:W-:Y:S01]  /*11ab0*/  ISETP.NE.AND P1, PT, R8.reuse, 0x1f, PT ;  /* 0x0000001f0800780c */ /* 0x040fe20003f25270 */
[----:B------:R-:W-:-:S05]  /*11ac0*/  IMAD.IADD R7, R8, 0x1, R19 ;  /* 0x0000000108077824 */ /* 0x000fca00078e0213 */
[----:B------:R-:W-:-:S13]  /*11ad0*/  ISETP.GE.OR P0, PT, R7, R0, !P1 ;  /* 0x000000000700720c */ /* 0x000fda0004f06670 */
[----:B------:R-:W-:Y:S05]  /*11ae0*/  @P0 BRA `(.L_x_362) ;  /* 0x00000000000c0947 */ /* 0x000fea0003800000 */
[----:B------:R-:W0:Y:S02]  /*11af0*/  LDC.64 R2, c[0x0][0xc58] ;  /* 0x00031600ff027b82 */ /* 0x000e240000000a00 */
[----:B0-----:R-:W-:-:S06]  /*11b00*/  IMAD.WIDE R2, R7, 0x4, R2 ;  /* 0x0000000407027825 */ /* 0x001fcc00078e0202 */
[----:B------:R0:W5:Y:S02]  /*11b10*/  LDG.E R3, desc[UR60][R2.64] ;  /* 0x0000003c02037981 */ /* 0x000164000c1e1900 */
.L_x_362:
[----:B------:R-:W-:Y:S05]  /*11b20*/  BSYNC B0 ;  /* 0x0000000000007941 */ /* 0x000fea0003800000 */
.L_x_361:
[----:B------:R-:W-:-:S03]  /*11b30*/  UMOV UR4, 0xffffffff ;  /* 0xffffffff00047882 */ /* 0x000fc60000000000 */
[----:B------:R-:W-:Y:S05]  /*11b40*/  BRA.DIV UR4, `(.L_x_363) ;  /* 0x0000001204fc7947 */ /* 0x000fea000b800000 */
[----:B-----5:R-:W1:Y:S01]  /*11b50*/  SHFL.UP PT, R14, R3, 0x1, RZ ;  /* 0x04200000030e7989 */ /* 0x020e6200000e00ff */
[C---:B------:R-:W-:Y:S02]  /*11b60*/  ISETP.NE.AND P0, PT, R8.reuse, RZ, PT ;  /* 0x000000ff0800720c */ /* 0x040fe40003f05270 */
[----:B------:R-:W-:Y:S02]  /*11b70*/  ISETP.GE.U32.AND P1, PT, R8, 0x2, PT ;  /* 0x000000020800780c */ /* 0x000fe40003f26070 */
[----:B-1----:R-:W-:Y:S02]  /*11b80*/  SEL R14, R14, RZ, P0 ;  /* 0x000000ff0e0e7207 */ /* 0x002fe40000000000 */
        /* <DEDUP_REMOVED lines=16> */
[----:B------:R0:W1:Y:S02]  /*11c90*/  SHFL.IDX PT, R14, R2, 0x1f, 0x1f ;  /* 0x03e01f00020e7f89 */ /* 0x00006400000e0000 */
.L_x_417:
[----:B------:R-:W-:Y:S02]  /*11ca0*/  ULDC UR4, c[0x0][0xc10] ;  /* 0x0003040000047ab9 */ /* 0x000fe40000000800 */
[----:B------:R-:W-:-:S04]  /*11cb0*/  IMAD.U32 R16, RZ, RZ, UR4 ;  /* 0x00000004ff107e24 */ /* 0x000fc8000f8e00ff */
[----:B-1----:R-:W-:-:S04]  /*11cc0*/  IMAD R6, R14, R16, RZ ;  /* 0x000000100e067224 */ /* 0x002fc800078e02ff */
[----:B------:R-:W-:-:S05]  /*11cd0*/  IMAD.IADD R5, R6, 0x1, R5 ;  /* 0x0000000106057824 */ /* 0x000fca00078e0205 */
[----:B------:R-:W-:-:S13]  /*11ce0*/  ISETP.GT.AND P0, PT, R5, R4, PT ;  /* 0x000000040500720c */ /* 0x000fda0003f04270 */
[----:B------:R-:W-:Y:S05]  /*11cf0*/  @!P0 BRA `(.L_x_364) ;  /* 0xfffffffc00508947 */ /* 0x000fea000383ffff */
.L_x_359:
[----:B------:R-:W-:Y:S01]  /*11d00*/  IMAD.IADD R6, R5, 0x1, -R6 ;  /* 0x0000000105067824 */ /* 0x000fe200078e0a06 */
[----:B------:R-:W-:-:S03]  /*11d10*/  UMOV UR4, 0xffffffff ;  /* 0xffffffff00047882 */ /* 0x000fc60000000000 */
[----:B------:R-:W-:-:S05]  /*11d20*/  IMAD R5, R2, R16, R6 ;  /* 0x0000001002057224 */ /* 0x000fca00078e0206 */
[----:B------:R-:W-:Y:S01]  /*11d30*/  ISETP.GT.AND P6, PT, R5, R4, PT ;  /* 0x000000040500720c */ /* 0x000fe20003fc4270 */
[----:B------:R-:W-:-:S12]  /*11d40*/  BRA.DIV UR4, `(.L_x_365) ;  /* 0x00000016044c7947 */ /* 0x000fd8000b800000 */
[----:B------:R-:W-:-:S04]  /*11d50*/  VOTE.ANY R7, PT, !P6 ;  /* 0x0000000000077806 */ /* 0x000fc800070e0100 */
[----:B------:R-:W1:Y:S02]  /*11d60*/  POPC R5, R7 ;  /* 0x0000000700057309 */ /* 0x000e640000000000 */
[----:B-1----:R1:W2:Y:S02]  /*11d70*/  SHFL.IDX PT, R17, R3, R5, 0x1f ;  /* 0x00001f0503117589 */ /* 0x0022a400000e0000 */
.L_x_421:
[----:B------:R-:W-:Y:S01]  /*11d80*/  ISETP.NE.AND P0, PT, R7, RZ, PT ;  /* 0x000000ff0700720c */ /* 0x000fe20003f05270 */
[----:B------:R-:W-:-:S12]  /*11d90*/  IMAD.MOV.U32 R14, RZ, RZ, RZ ;  /* 0x000000ffff0e7224 */ /* 0x000fd800078e00ff */
[----:B------:R-:W-:Y:S05]  /*11da0*/  @!P0 BRA `(.L_x_366) ;  /* 0x0000000000108947 */ /* 0x000fea0003800000 */
[----:B------:R-:W-:Y:S01]  /*11db0*/  UMOV UR4, 0xffffffff ;  /* 0xffffffff00047882 */ /* 0x000fe20000000000 */
[----:B------:R-:W-:Y:S02]  /*11dc0*/  VIADD R12, R5, 0xffffffff ;  /* 0xffffffff050c7836 */ /* 0x000fe40000000000 */
[----:B------:R-:W-:Y:S05]  /*11dd0*/  BRA.DIV UR4, `(.L_x_367) ;  /* 0x0000001604707947 */ /* 0x000fea000b800000 */
[----:B------:R3:W4:Y:S02]  /*11de0*/  SHFL.IDX PT, R14, R2, R12, 0x1f ;  /* 0x00001f0c020e7589 */ /* 0x00072400000e0000 */
.L_x_366:
[-C--:B--2---:R-:W-:Y:S01]  /*11df0*/  IABS R7, R17.reuse ;  /* 0x0000001100077213 */ /* 0x084fe20000000000 */
[----:B----4-:R-:W-:Y:S01]  /*11e00*/  IMAD R16, R14, R16, R6 ;  /* 0x000000100e107224 */ /* 0x010fe200078e0206 */
[----:B------:R-:W-:Y:S01]  /*11e10*/  IABS R6, R17 ;  /* 0x0000001100067213 */ /* 0x000fe20000000000 */
[----:B------:R-:W-:Y:S01]  /*11e20*/  IMAD.IADD R19, R5, 0x1, R19 ;  /* 0x0000000105137824 */ /* 0x000fe200078e0213 */
[----:B------:R-:W2:Y:S03]  /*11e30*/  I2F.RP R8, R7 ;  /* 0x0000000700087306 */ /* 0x000ea60000209400 */
[----:B------:R-:W-:-:S05]  /*11e40*/  IMAD.MOV R6, RZ, RZ, -R6 ;  /* 0x000000ffff067224 */ /* 0x000fca00078e0a06 */
[----:B--2---:R-:W2:Y:S02]  /*11e50*/  MUFU.RCP R8, R8 ;  /* 0x0000000800087308 */ /* 0x004ea40000001000 */
[----:B--2---:R-:W-:-:S06]  /*11e60*/  VIADD R9, R8, 0xffffffe ;  /* 0x0ffffffe08097836 */ /* 0x004fcc0000000000 */
[----:B-1----:R-:W0:Y:S02]  /*11e70*/  F2I.FTZ.U32.TRUNC.NTZ R3, R9 ;  /* 0x0000000900037305 */ /* 0x002e24000021f000 */
[----:B0--3--:R-:W-:-:S04]  /*11e80*/  IMAD.MOV R2, RZ, RZ, -R3 ;  /* 0x000000ffff027224 */ /* 0x009fc800078e0a03 */
[----:B------:R-:W-:Y:S02]  /*11e90*/  IMAD R11, R2, R7, RZ ;  /* 0x00000007020b7224 */ /* 0x000fe400078e02ff */
[----:B------:R-:W-:-:S04]  /*11ea0*/  IMAD.MOV.U32 R2, RZ, RZ, RZ ;  /* 0x000000ffff027224 */ /* 0x000fc800078e00ff */
[----:B------:R-:W-:-:S04]  /*11eb0*/  IMAD.HI.U32 R3, R3, R11, R2 ;  /* 0x0000000b03037227 */ /* 0x000fc800078e0002 */
[----:B------:R-:W-:-:S05]  /*11ec0*/  IMAD.IADD R2, R4, 0x1, -R16 ;  /* 0x0000000104027824 */ /* 0x000fca00078e0a10 */
[----:B------:R-:W-:-:S05]  /*11ed0*/  IABS R4, R2 ;  /* 0x0000000200047213 */ /* 0x000fca0000000000 */
        /* <DEDUP_REMOVED lines=16> */
.L_x_360:
[----:B------:R-:W-:Y:S01]  /*11fe0*/  UMOV UR4, URZ ;  /* 0x0000003f00047c82 */ /* 0x000fe20008000000 */
[----:B------:R-:W-:Y:S01]  /*11ff0*/  UMOV UR5, URZ ;  /* 0x0000003f00057c82 */ /* 0x000fe20008000000 */
[----:B------:R-:W-:Y:S01]  /*12000*/  ULDC UR6, c[0x0][0xc14] ;  /* 0x0003050000067ab9 */ /* 0x000fe20000000800 */
[----:B------:R-:W-:Y:S02]  /*12010*/  IMAD.MOV.U32 R16, RZ, RZ, R4 ;  /* 0x000000ffff107224 */ /* 0x000fe400078e0004 */
[----:B------:R-:W-:Y:S02]  /*12020*/  IMAD.U32 R17, RZ, RZ, UR4 ;  /* 0x00000004ff117e24 */ /* 0x000fe4000f8e00ff */
[----:B------:R-:W-:Y:S02]  /*12030*/  IMAD.U32 R18, RZ, RZ, UR5 ;  /* 0x00000005ff127e24 */ /* 0x000fe4000f8e00ff */
[----:B------:R-:W-:-:S07]  /*12040*/  IMAD.U32 R19, RZ, RZ, UR6 ;  /* 0x00000006ff137e24 */ /* 0x000fce000f8e00ff */
.L_x_368:
[----:B0-----:R-:W0:Y:S01]  /*12050*/  S2R R2, SR_TID.X ;  /* 0x0000000000027919 */ /* 0x001e220000002100 */
[----:B------:R-:W-:Y:S05]  /*12060*/  WARPSYNC.ALL ;  /* 0x0000000000007948 */ /* 0x000fea0003800000 */
[----:B------:R-:W-:Y:S01]  /*12070*/  BAR.SYNC.DEFER_BLOCKING 0x4, 0x120 ;  /* 0x0104800000007b1d */ /* 0x000fe20000010000 */
[----:B0-----:R-:W-:-:S04]  /*12080*/  LOP3.LUT R2, R2, 0x1f, RZ, 0xc0, !PT ;  /* 0x0000001f02027812 */ /* 0x001fc800078ec0ff */
[----:B------:R-:W-:-:S13]  /*12090*/  ISETP.NE.AND P0, PT, R2, RZ, PT ;  /* 0x000000ff0200720c */ /* 0x000fda0003f05270 */
[----:B------:R-:W0:Y:S01]  /*120a0*/  @!P0 S2R R3, SR_CgaCtaId ;  /* 0x0000000000038919 */ /* 0x000e220000008800 */
[----:B------:R-:W-:-:S04]  /*120b0*/  @!P0 MOV R2, 0x400 ;  /* 0x0000040000028802 */ /* 0x000fc80000000f00 */
[----:B0-----:R-:W-:-:S05]  /*120c0*/  @!P0 LEA R2, R3, R2, 0x18 ;  /* 0x0000000203028211 */ /* 0x001fca00078ec0ff */
[----:B------:R1:W-:Y:S01]  /*120d0*/  @!P0 STS.128 [R2+0x348d0], R16 ;  /* 0x0348d01002008388 */ /* 0x0003e20000000c00 */
[----:B------:R-:W-:Y:S06]  /*120e0*/  BAR.ARV 0x5, 0x120 ;  /* 0x0144800000007b1d */ /* 0x000fec0000002000 */
[----:B------:R-:W-:-:S13]  /*120f0*/  ISETP.GE.AND P0, PT, R19, R0, PT ;  /* 0x000000001300720c */ /* 0x000fda0003f06270 */
[----:B------:R-:W-:Y:S05]  /*12100*/  @!P0 BRA `(.L_x_369) ;  /* 0xffffffc400288947 */ /* 0x000fea000383ffff */
.L_x_305:
[----:B0-----:R-:W2:Y:S01]  /*12110*/  LDL.LU R0, [R1+0x28] ;  /* 0x0000280001007983 */ /* 0x001ea20000300800 */
[----:B------:R-:W-:Y:S01]  /*12120*/  BSSY B0, `(.L_x_370) ;  /* 0x000000b000007945 */ /* 0x000fe20003800000 */
[----:B------:R-:W0:Y:S01]  /*12130*/  S2R R5, SR_CgaCtaId ;  /* 0x0000000000057919 */ /* 0x000e220000008800 */
[----:B--2---:R-:W-:-:S05]  /*12140*/  VIADD R0, R0, 0x1 ;  /* 0x0000000100007836 */ /* 0x004fca0000000000 */
[----:B-1----:R-:W-:-:S04]  /*12150*/  LEA.HI R2, R0, R0, RZ, 0x1 ;  /* 0x0000000000027211 */ /* 0x002fc800078f08ff */
[----:B------:R-:W-:-:S05]  /*12160*/  LOP3.LUT R3, R2, 0xfffffffe, RZ, 0xc0, !PT ;  /* 0xfffffffe02037812 */ /* 0x000fca00078ec0ff */
[----:B------:R-:W-:Y:S01]  /*12170*/  IMAD.IADD R3, R0, 0x1, -R3 ;  /* 0x0000000100037824 */ /* 0x000fe200078e0a03 */
[----:B------:R-:W-:-:S04]  /*12180*/  MOV R0, 0x400 ;  /* 0x0000040000007802 */ /* 0x000fc80000000f00 */
[----:B0-----:R-:W-:Y:S02]  /*12190*/  LEA R0, R5, R0, 0x18 ;  /* 0x0000000005007211 */ /* 0x001fe400078ec0ff */
[----:B------:R-:W-:-:S04]  /*121a0*/  SHF.L.U32 R3, R3, 0x1f, RZ ;  /* 0x0000001f03037819 */ /* 0x000fc800000006ff */
[----:B------:R-:W0:Y:S02]  /*121b0*/  SYNCS.PHASECHK.TRANS64.TRYWAIT P0, [R0+URZ+0x34820], R3 ;  /* 0x03482003000075a7 */ /* 0x000e24000800017f */
[----:B0-----:R-:W-:Y:S05]  /*121c0*/  @!P0 BRA `(.L_x_371) ;  /* 0x0000001000988947 */ /* 0x001fea0003800000 */
.L_x_424:
[----:B------:R-:W-:Y:S05]  /*121d0*/  BSYNC B0 ;  /* 0x0000000000007941 */ /* 0x000fea0003800000 */
.L_x_370:
[----:B------:R-:W-:-:S03]  /*121e0*/  UMOV UR4, 0xffffffff ;  /* 0xffffffff00047882 */ /* 0x000fc60000000000 */
[----:B------:R-:W-:Y:S05]  /*121f0*/  BRA.DIV UR4, `(.L_x_372) ;  /* 0x0000001204a07947 */ /* 0x000fea000b800000 */
[----:B------:R-:W1:Y:S02]  /*12200*/  S2R R2, SR_TID.X ;  /* 0x0000000000027919 */ /* 0x000e640000002100 */
[----:B-1----:R-:W-:-:S04]  /*12210*/  SHF.R.U32.HI R2, RZ, 0x5, R2 ;  /* 0x00000005ff027819 */ /* 0x002fc80000011602 */
[----:B------:R-:W-:-:S05]  /*12220*/  LOP3.LUT R2, R2, 0x3, RZ, 0xc0, !PT ;  /* 0x0000000302027812 */ /* 0x000fca00078ec0ff */
[----:B------:R1:W2:Y:S02]  /*12230*/  SHFL.IDX PT, R14, R2, RZ, 0x1f ;  /* 0x00001fff020e7589 */ /* 0x0002a400000e0000 */
.L_x_427:
[----:B--2---:R-:W-:Y:S01]  /*12240*/  ISETP.NE.AND P0, PT, R14, RZ, PT ;  /* 0x000000ff0e00720c */ /* 0x004fe20003f05270 */
[----:B------:R-:W-:-:S12]  /*12250*/  BSSY B0, `(.L_x_373) ;  /* 0x0000027000007945 */ /* 0x000fd80003800000 */
[----:B------:R-:W-:Y:S05]  /*12260*/  @P0 BRA `(.L_x_374) ;  /* 0x0000000000940947 */ /* 0x000fea0003800000 */
[----:B------:R-:W-:-:S03]  /*12270*/  UMOV UR4, 0xffffffff ;  /* 0xffffffff00047882 */ /* 0x000fc60000000000 */
[----:B------:R-:W-:Y:S05]  /*12280*/  BRA.DIV UR4, `(.L_x_375) ;  /* 0x0000001204b07947 */ /* 0x000fea000b800000 */
[----:B------:R-:W-:-:S13]  /*12290*/  ELECT P6, URZ, PT ;  /* 0x00000000003f782f */ /* 0x000fda00038c0000 */
.L_x_430:
[----:B------:R-:W-:Y:S05]  /*122a0*/  @!P6 BRA `(.L_x_374) ;  /* 0x000000000084e947 */ /* 0x000fea0003800000 */
[----:B-1----:R-:W2:Y:S02]  /*122b0*/  LDL.LU R2, [R1+0x30] ;  /* 0x0000300001027983 */ /* 0x002ea40000300800 */
[----:B--2---:R-:W-:-:S04]  /*122c0*/  LOP3.LUT R2, R2, 0x2, RZ, 0xfc, !PT ;  /* 0x0000000202027812 */ /* 0x004fc800078efcff */
[----:B------:R-:W-:-:S13]  /*122d0*/  ISETP.NE.AND P2, PT, R2, 0x3, PT ;  /* 0x000000030200780c */ /* 0x000fda0003f45270 */
[----:B------:R-:W-:Y:S05]  /*122e0*/  @!P2 BRA `(.L_x_376) ;  /* 0x000000000004a947 */ /* 0x000fea0003800000 */
[----:B------:R-:W-:Y:S01]  /*122f0*/  BPT.TRAP 0x1 ;  /* 0x000000040000795c */ /* 0x000fe20000300000 */
.L_x_376:
[----:B0-----:R-:W2:Y:S04]  /*12300*/  LDL R3, [R1] ;  /* 0x0000000001037983 */ /* 0x001ea80000100800 */
[----:B------:R-:W3:Y:S01]  /*12310*/  LDL.LU R7, [R1+0x8] ;  /* 0x0000080001077983 */ /* 0x000ee20000300800 */
[----:B------:R-:W-:-:S04]  /*12320*/  VIADD R2, R0, 0x34840 ;  /* 0x0003484000027836 */ /* 0x000fc80000000000 */
[C---:B--2---:R-:W-:Y:S02]  /*12330*/  IMAD R6, R3.reuse, 0x8, R2 ;  /* 0x0000000803067824 */ /* 0x044fe400078e0202 */
[----:B------:R-:W-:Y:S01]  /*12340*/  VIADD R3, R3, 0x1 ;  /* 0x0000000103037836 */ /* 0x000fe20000000000 */
[----:B---3--:R-:W-:-:S04]  /*12350*/  SHF.L.U32 R5, R7, 0x1f, RZ ;  /* 0x0000001f07057819 */ /* 0x008fc800000006ff */
[C---:B------:R-:W-:Y:S01]  /*12360*/  ISETP.NE.AND P1, PT, R3.reuse, 0x2, PT ;  /* 0x000000020300780c */ /* 0x040fe20003f25270 */
[----:B------:R-:W0:Y:S03]  /*12370*/  SYNCS.PHASECHK.TRANS64.TRYWAIT P0, [R6+URZ], R5 ;  /* 0x00000005060075a7 */ /* 0x000e26000800017f */
[----:B------:R-:W-:Y:S02]  /*12380*/  SEL R4, RZ, 0x1, P1 ;  /* 0x00000001ff047807 */ /* 0x000fe40000800000 */
[----:B------:R-:W-:Y:S02]  /*12390*/  SEL R3, R3, RZ, P1 ;  /* 0x000000ff03037207 */ /* 0x000fe40000800000 */
[----:B------:R-:W-:-:S03]  /*123a0*/  LOP3.LUT R4, R7, R4, RZ, 0x3c, !PT ;  /* 0x0000000407047212 */ /* 0x000fc600078e3cff */
[----:B------:R-:W-:Y:S01]  /*123b0*/  IMAD R7, R3, 0x8, R2 ;  /* 0x0000000803077824 */ /* 0x000fe200078e0202 */
[----:B------:R-:W-:Y:S01]  /*123c0*/  SHF.L.U32 R2, R4, 0x1f, RZ ;  /* 0x0000001f04027819 */ /* 0x000fe200000006ff */
[----:B0-----:R-:W-:Y:S06]  /*123d0*/  @!P0 BRA `(.L_x_377) ;  /* 0x00000010007c8947 */ /* 0x001fec0003800000 */
.L_x_431:
[----:B------:R-:W1:Y:S02]  /*123e0*/  SYNCS.PHASECHK.TRANS64.TRYWAIT P0, [R7+URZ], R2 ;  /* 0x00000002070075a7 */ /* 0x000e64000800017f */
[----:B-1----:R-:W-:Y:S05]  /*123f0*/  @!P0 BRA `(.L_x_378) ;  /* 0x0000001000888947 */ /* 0x002fea0003800000 */
.L_x_432:
[----:B------:R-:W-:Y:S05]  /*12400*/  @!P2 BRA `(.L_x_379) ;  /* 0x000000000004a947 */ /* 0x000fea0003800000 */
[----:B------:R-:W-:Y:S01]  /*12410*/  BPT.TRAP 0x1 ;  /* 0x000000040000795c */ /* 0x000fe20000300000 */
.L_x_379:
[----:B------:R-:W2:Y:S01]  /*12420*/  LDL.LU R4, [R1] ;  /* 0x0000000001047983 */ /* 0x000ea20000300800 */
[----:B------:R-:W-:-:S04]  /*12430*/  VIADD R0, R0, 0x34860 ;  /* 0x0003486000007836 */ /* 0x000fc80000000000 */
[----:B--2---:R-:W-:-:S04]  /*12440*/  IMAD R4, R4, 0x8, R0 ;  /* 0x0000000804047824 */ /* 0x004fc800078e0200 */
[----:B------:R-:W2:Y:S02]  /*12450*/  SYNCS.PHASECHK.TRANS64.TRYWAIT P0, [R4+URZ], R5 ;  /* 0x00000005040075a7 */ /* 0x000ea4000800017f */
[----:B--2---:R-:W-:Y:S05]  /*12460*/  @!P0 BRA `(.L_x_380) ;  /* 0x0000001000808947 */ /* 0x004fea0003800000 */
.L_x_433:
[----:B------:R-:W-:-:S07]  /*12470*/  IMAD R3, R3, 0x8, R0 ;  /* 0x0000000803037824 */ /* 0x000fce00078e0200 */
.L_x_381:
[----:B---3--:R3:W4:Y:S02]  /*12480*/  SYNCS.PHASECHK.TRANS64.TRYWAIT P0, [R3+URZ], R2 ;  /* 0x00000002030075a7 */ /* 0x008724000800017f */
[----:B----4-:R-:W-:Y:S05]  /*12490*/  @!P0 NANOSLEEP.SYNCS 0x989680 ;  /* 0x009896800000895d */ /* 0x010fea0003900000 */
[----:B------:R-:W4:Y:S02]  /*124a0*/  @!P0 SYNCS.PHASECHK.TRANS64 P0, [R3+URZ], R2 ;  /* 0x00000002030085a7 */ /* 0x000f24000800007f */
[----:B----4-:R-:W-:Y:S05]  /*124b0*/  @!P0 BRA `(.L_x_381) ;  /* 0xfffffffc00f08947 */ /* 0x010fea000383ffff */
.L_x_374:
[----:B------:R-:W-:Y:S05]  /*124c0*/  BSYNC B0 ;  /* 0x0000000000007941 */ /* 0x000fea0003800000 */
.L_x_373:
[----:B------:R-:W-:Y:S05]  /*124d0*/  EXIT ;  /* 0x000000000000794d */ /* 0x000fea0003800000 */
.L_x_259:
[----:B-1----:R1:W2:Y:S02]  /*124e0*/  SYNCS.PHASECHK.TRANS64.TRYWAIT P1, [R0+URZ+0x34800], R3 ;  /* 0x03480003000075a7 */ /* 0x0022a4000802017f */
[----:B--2---:R-:W-:Y:S05]  /*124f0*/  @!P1 NANOSLEEP.SYNCS 0x989680 ;  /* 0x009896800000995d */ /* 0x004fea0003900000 */
[----:B------:R-:W2:Y:S02]  /*12500*/  @!P1 SYNCS.PHASECHK.TRANS64 P1, [R0+URZ+0x34800], R3 ;  /* 0x03480003000095a7 */ /* 0x000ea4000802007f */
[----:B--2---:R-:W-:Y:S05]  /*12510*/  @!P1 BRA `(.L_x_259) ;  /* 0xfffffffc00f09947 */ /* 0x004fea000383ffff */
[----:B------:R-:W-:Y:S05]  /*12520*/  BRA `(.L_x_382) ;  /* 0xfffffef0000c7947 */ /* 0x000fea000383ffff */
.L_x_263:
[----:B0-----:R0:W2:Y:S02]  /*12530*/  SYNCS.PHASECHK.TRANS64.TRYWAIT P2, [R12+URZ+0x34830], R3 ;  /* 0x034830030c0075a7 */ /* 0x0010a4000804017f */
[----:B--2---:R-:W-:Y:S05]  /*12540*/  @!P2 NANOSLEEP.SYNCS 0x989680 ;  /* 0x009896800000a95d */ /* 0x004fea0003900000 */
[----:B------:R-:W2:Y:S02]  /*12550*/  @!P2 SYNCS.PHASECHK.TRANS64 P2, [R12+URZ+0x34830], R3 ;  /* 0x034830030c00a5a7 */ /* 0x000ea4000804007f */
[----:B--2---:R-:W-:Y:S05]  /*12560*/  @!P2 BRA `(.L_x_263) ;  /* 0xfffffffc00f0a947 */ /* 0x004fea000383ffff */
[----:B------:R-:W-:Y:S05]  /*12570*/  BRA `(.L_x_262) ;  /* 0xfffffef000307947 */ /* 0x000fea000383ffff */
.L_x_268:
[----:B-1----:R1:W2:Y:S02]  /*12580*/  SYNCS.PHASECHK.TRANS64.TRYWAIT P2, [R0+URZ+0x34830], R11 ;  /* 0x0348300b000075a7 */ /* 0x0022a4000804017f */
[----:B--2---:R-:W-:Y:S05]  /*12590*/  @!P2 NANOSLEEP.SYNCS 0x989680 ;  /* 0x009896800000a95d */ /* 0x004fea0003900000 */
[----:B------:R-:W2:Y:S02]  /*125a0*/  @!P2 SYNCS.PHASECHK.TRANS64 P2, [R0+URZ+0x34830], R11 ;  /* 0x0348300b0000a5a7 */ /* 0x000ea4000804007f */
[----:B--2---:R-:W-:Y:S05]  /*125b0*/  @!P2 BRA `(.L_x_268) ;  /* 0xfffffffc00f0a947 */ /* 0x004fea000383ffff */
[----:B------:R-:W-:Y:S05]  /*125c0*/  BRA `(.L_x_265) ;  /* 0xffffff40004c7947 */ /* 0x000fea000383ffff */
.L_x_272:
[----:B-1----:R-:W-:-:S04]  /*125d0*/  IMAD.U32 R11, RZ, RZ, UR6 ;  /* 0x00000006ff0b7e24 */ /* 0x002fc8000f8e00ff */
[----:B------:R1:W2:Y:S03]  /*125e0*/  SYNCS.PHASECHK.TRANS64.TRYWAIT P2, [R11+URZ+0x34850], R0 ;  /* 0x034850000b0075a7 */ /* 0x0002a6000804017f */
[----:B--2---:R-:W-:Y:S05]  /*125f0*/  @!P2 NANOSLEEP.SYNCS 0x989680 ;  /* 0x009896800000a95d */ /* 0x004fea0003900000 */
[----:B------:R-:W2:Y:S02]  /*12600*/  @!P2 SYNCS.PHASECHK.TRANS64 P2, [R11+URZ+0x34850], R0 ;  /* 0x034850000b00a5a7 */ /* 0x000ea4000804007f */
[----:B--2---:R-:W-:Y:S05]  /*12610*/  @!P2 BRA `(.L_x_272) ;  /* 0xfffffffc00eca947 */ /* 0x004fea000383ffff */
[----:B------:R-:W-:Y:S05]  /*12620*/  BRA `(.L_x_269) ;  /* 0xffffff6400fc7947 */ /* 0x000fea000383ffff */
.L_x_277:
[----:B-1----:R1:W2:Y:S02]  /*12630*/  SYNCS.PHASECHK.TRANS64.TRYWAIT P0, [R8+URZ+0x34850], R3 ;  /* 0x03485003080075a7 */ /* 0x0022a4000800017f */
[----:B--2---:R-:W-:Y:S05]  /*12640*/  @!P0 NANOSLEEP.SYNCS 0x989680 ;  /* 0x009896800000895d */ /* 0x004fea0003900000 */
[----:B------:R-:W2:Y:S02]  /*12650*/  @!P0 SYNCS.PHASECHK.TRANS64 P0, [R8+URZ+0x34850], R3 ;  /* 0x03485003080085a7 */ /* 0x000ea4000800007f */
[----:B--2---:R-:W-:Y:S05]  /*12660*/  @!P0 BRA `(.L_x_277) ;  /* 0xfffffffc00f08947 */ /* 0x004fea000383ffff */
[----:B------:R-:W-:Y:S05]  /*12670*/  BRA `(.L_x_276) ;  /* 0xffffff8800e07947 */ /* 0x000fea000383ffff */
.L_x_315:
[----:B------:R-:W0:Y:S01]  /*12680*/  S2R R7, SR_TID.X ;  /* 0x0000000000077919 */ /* 0x000e220000002100 */
[----:B------:R-:W-:Y:S01]  /*12690*/  BSSY B0, `(.L_x_383) ;  /* 0x000000a000007945 */ /* 0x000fe20003800000 */
[----:B------:R-:W-:Y:S02]  /*126a0*/  IMAD.MOV.U32 R12, RZ, RZ, RZ ;  /* 0x000000ffff0c7224 */ /* 0x000fe400078e00ff */
[----:B------:R-:W-:Y:S02]  /*126b0*/  IMAD.MOV.U32 R11, RZ, RZ, 0x1f ;  /* 0x0000001fff0b7424 */ /* 0x000fe400078e00ff */
[----:B------:R-:W-:Y:S01]  /*126c0*/  IMAD.MOV.U32 R15, RZ, RZ, -0x1 ;  /* 0xffffffffff0f7424 */ /* 0x000fe200078e00ff */
[----:B0-----:R-:W-:-:S04]  /*126d0*/  SHF.R.U32.HI R7, RZ, 0x5, R7 ;  /* 0x00000005ff077819 */ /* 0x001fc80000011607 */
[----:B------:R-:W-:-:S05]  /*126e0*/  LOP3.LUT R7, R7, 0x3, RZ, 0xc0, !PT ;  /* 0x0000000307077812 */ /* 0x000fca00078ec0ff */
[----:B------:R-:W-:-:S07]  /*126f0*/  IMAD.MOV.U32 R13, RZ, RZ, R7 ;  /* 0x000000ffff0d7224 */ /* 0x000fce00078e0007 */
[----:B------:R-:W-:Y:S05]  /*12700*/  WARPSYNC.COLLECTIVE R15, `(.L_x_384) ;  /* 0x000000000f087348 */ /* 0x000fea0003c00000 */
[----:B------:R0:W1:Y:S02]  /*12710*/  SHFL.IDX P6, R14, R13, R12, R11 ;  /* 0x0000000c0d0e7389 */ /* 0x00006400000c000b */
[----:B01----:R-:W-:Y:S01]  /*12720*/  ENDCOLLECTIVE ;  /* 0x000000000000791b */ /* 0x003fe20003800000 */
.L_x_384:
[----:B------:R-:W-:Y:S05]  /*12730*/  BSYNC B0 ;  /* 0x0000000000007941 */ /* 0x000fea0003800000 */
.L_x_383:
[----:B------:R-:W-:Y:S05]  /*12740*/  BRA `(.L_x_385) ;  /* 0xffffffc800c07947 */ /* 0x000fea000383ffff */
.L_x_316:
[----:B------:R-:W-:Y:S01]  /*12750*/  BSSY B0, `(.L_x_386) ;  /* 0x0000006000007945 */ /* 0x000fe20003800000 */
[----:B------:R-:W-:-:S07]  /*12760*/  IMAD.MOV.U32 R15, RZ, RZ, -0x1 ;  /* 0xffffffffff0f7424 */ /* 0x000fce00078e00ff */
[----:B------:R-:W-:Y:S05]  /*12770*/  WARPSYNC.COLLECTIVE R15, `(.L_x_387) ;  /* 0x000000000f0c7348 */ /* 0x000fea0003c00000 */
[----:B------:R-:W-:Y:S02]  /*12780*/  ELECT P6, UR62, PT ;  /* 0x00000000003e782f */ /* 0x000fe400038c0000 */
[----:B------:R-:W-:Y:S01]  /*12790*/  MOV R14, UR62 ;  /* 0x0000003e000e7c02 */ /* 0x000fe20008000f00 */
[----:B------:R-:W-:Y:S10]  /*127a0*/  ENDCOLLECTIVE ;  /* 0x000000000000791b */ /* 0x000ff40003800000 */
.L_x_387:
[----:B------:R-:W-:Y:S05]  /*127b0*/  BSYNC B0 ;  /* 0x0000000000007941 */ /* 0x000fea0003800000 */
.L_x_386:
[----:B------:R-:W-:Y:S05]  /*127c0*/  BRA `(.L_x_388) ;  /* 0xffffffc800b87947 */ /* 0x000fea000383ffff */
.L_x_319:
[----:B0-----:R0:W1:Y:S02]  /*127d0*/  SYNCS.PHASECHK.TRANS64.TRYWAIT P0, [R8+URZ+0x34840], R9 ;  /* 0x03484009080075a7 */ /* 0x001064000800017f */
[----:B-1----:R-:W-:Y:S05]  /*127e0*/  @!P0 NANOSLEEP.SYNCS 0x989680 ;  /* 0x009896800000895d */ /* 0x002fea0003900000 */
[----:B------:R-:W1:Y:S02]  /*127f0*/  @!P0 SYNCS.PHASECHK.TRANS64 P0, [R8+URZ+0x34840], R9 ;  /* 0x03484009080085a7 */ /* 0x000e64000800007f */
[----:B-1----:R-:W-:Y:S05]  /*12800*/  @!P0 BRA `(.L_x_319) ;  /* 0xfffffffc00f08947 */ /* 0x002fea000383ffff */
[----:B------:R-:W-:Y:S05]  /*12810*/  BRA `(.L_x_389) ;  /* 0xffffffcc00287947 */ /* 0x000fea000383ffff */
.L_x_322:
[----:B0-----:R-:W0:Y:S01]  /*12820*/  S2R R9, SR_CgaCtaId ;  /* 0x0000000000097919 */ /* 0x001e220000008800 */
[----:B------:R-:W-:-:S04]  /*12830*/  MOV R8, 0x400 ;  /* 0x0000040000087802 */ /* 0x000fc80000000f00 */
[----:B0-----:R-:W-:-:S04]  /*12840*/  LEA R8, R9, R8, 0x18 ;  /* 0x0000000809087211 */ /* 0x001fc800078ec0ff */
[----:B------:R0:W1:Y:S03]  /*12850*/  SYNCS.PHASECHK.TRANS64.TRYWAIT P0, [R8+URZ+0x34820], R6 ;  /* 0x03482006080075a7 */ /* 0x000066000800017f */
[----:B-1----:R-:W-:Y:S05]  /*12860*/  @!P0 NANOSLEEP.SYNCS 0x989680 ;  /* 0x009896800000895d */ /* 0x002fea0003900000 */
[----:B------:R-:W1:Y:S02]  /*12870*/  @!P0 SYNCS.PHASECHK.TRANS64 P0, [R8+URZ+0x34820], R6 ;  /* 0x03482006080085a7 */ /* 0x000e64000800007f */
[----:B-1----:R-:W-:Y:S05]  /*12880*/  @!P0 BRA `(.L_x_322) ;  /* 0xfffffffc00e48947 */ /* 0x002fea000383ffff */
[----:B------:R-:W-:Y:S05]  /*12890*/  BRA `(.L_x_390) ;  /* 0xffffffd0003c7947 */ /* 0x000fea000383ffff */
.L_x_330:
[----:B0-----:R0:W1:Y:S02]  /*128a0*/  SYNCS.PHASECHK.TRANS64.TRYWAIT P0, [R2+URZ+0x34840], R3 ;  /* 0x03484003020075a7 */ /* 0x001064000800017f */
[----:B-1----:R-:W-:Y:S05]  /*128b0*/  @!P0 NANOSLEEP.SYNCS 0x989680 ;  /* 0x009896800000895d */ /* 0x002fea0003900000 */
[----:B------:R-:W1:Y:S02]  /*128c0*/  @!P0 SYNCS.PHASECHK.TRANS64 P0, [R2+URZ+0x34840], R3 ;  /* 0x03484003020085a7 */ /* 0x000e64000800007f */
[----:B-1----:R-:W-:Y:S05]  /*128d0*/  @!P0 BRA `(.L_x_330) ;  /* 0xfffffffc00f08947 */ /* 0x002fea000383ffff */
[----:B------:R-:W-:Y:S05]  /*128e0*/  BRA `(.L_x_391) ;  /* 0xffffffd000f87947 */ /* 0x000fea000383ffff */
.L_x_332:
[----:B0-----:R0:W1:Y:S02]  /*128f0*/  SYNCS.PHASECHK.TRANS64.TRYWAIT P0, [R3+URZ+0x60], R2 ;  /* 0x00006002030075a7 */ /* 0x001064000800017f */
[----:B-1----:R-:W-:Y:S05]  /*12900*/  @!P0 NANOSLEEP.SYNCS 0x989680 ;  /* 0x009896800000895d */ /* 0x002fea0003900000 */
[----:B------:R-:W1:Y:S02]  /*12910*/  @!P0 SYNCS.PHASECHK.TRANS64 P0, [R3+URZ+0x60], R2 ;  /* 0x00006002030085a7 */ /* 0x000e64000800007f */
[----:B-1----:R-:W-:Y:S05]  /*12920*/  @!P0 BRA `(.L_x_332) ;  /* 0xfffffffc00f08947 */ /* 0x002fea000383ffff */
[----:B------:R-:W-:Y:S05]  /*12930*/  BRA `(.L_x_392) ;  /* 0xffffffd400947947 */ /* 0x000fea000383ffff */
.L_x_337:
[----:B-1----:R1:W2:Y:S02]  /*12940*/  SYNCS.PHASECHK.TRANS64.TRYWAIT P0, [R2+URZ+0x34840], R3 ;  /* 0x03484003020075a7 */ /* 0x0022a4000800017f */
[----:B--2---:R-:W-:Y:S05]  /*12950*/  @!P0 NANOSLEEP.SYNCS 0x989680 ;  /* 0x009896800000895d */ /* 0x004fea0003900000 */
[----:B------:R-:W2:Y:S02]  /*12960*/  @!P0 SYNCS.PHASECHK.TRANS64 P0, [R2+URZ+0x34840], R3 ;  /* 0x03484003020085a7 */ /* 0x000ea4000800007f */
[----:B--2---:R-:W-:Y:S05]  /*12970*/  @!P0 BRA `(.L_x_337) ;  /* 0xfffffffc00f08947 */ /* 0x004fea000383ffff */
[----:B------:R-:W-:Y:S05]  /*12980*/  BRA `(.L_x_393) ;  /* 0xffffffd800f47947 */ /* 0x000fea000383ffff */
.L_x_339:
[----:B0-----:R0:W1:Y:S02]  /*12990*/  SYNCS.PHASECHK.TRANS64.TRYWAIT P1, [R2+URZ+0x60], R3 ;  /* 0x00006003020075a7 */ /* 0x001064000802017f */
[----:B-1----:R-:W-:Y:S05]  /*129a0*/  @!P1 NANOSLEEP.SYNCS 0x989680 ;  /* 0x009896800000995d */ /* 0x002fea0003900000 */
[----:B------:R-:W1:Y:S02]  /*129b0*/  @!P1 SYNCS.PHASECHK.TRANS64 P1, [R2+URZ+0x60], R3 ;  /* 0x00006003020095a7 */ /* 0x000e64000802007f */
[----:B-1----:R-:W-:Y:S05]  /*129c0*/  @!P1 BRA `(.L_x_339) ;  /* 0xfffffffc00f09947 */ /* 0x002fea000383ffff */
[----:B------:R-:W-:Y:S05]  /*129d0*/  BRA `(.L_x_394) ;  /* 0xffffffdc00907947 */ /* 0x000fea000383ffff */
.L_x_344:
[----:B--2---:R2:W3:Y:S02]  /*129e0*/  SYNCS.PHASECHK.TRANS64.TRYWAIT P0, [R2+URZ+0x34840], R3 ;  /* 0x03484003020075a7 */ /* 0x0044e4000800017f */
[----:B---3--:R-:W-:Y:S05]  /*129f0*/  @!P0 NANOSLEEP.SYNCS 0x989680 ;  /* 0x009896800000895d */ /* 0x008fea0003900000 */
[----:B------:R-:W3:Y:S02]  /*12a00*/  @!P0 SYNCS.PHASECHK.TRANS64 P0, [R2+URZ+0x34840], R3 ;  /* 0x03484003020085a7 */ /* 0x000ee4000800007f */
[----:B---3--:R-:W-:Y:S05]  /*12a10*/  @!P0 BRA `(.L_x_344) ;  /* 0xfffffffc00f08947 */ /* 0x008fea000383ffff */
[----:B------:R-:W-:Y:S05]  /*12a20*/  BRA `(.L_x_395) ;  /* 0xffffffe000b07947 */ /* 0x000fea000383ffff */
.L_x_346:
[----:B0-----:R0:W1:Y:S02]  /*12a30*/  SYNCS.PHASECHK.TRANS64.TRYWAIT P1, [R2+URZ+0x60], R8 ;  /* 0x00006008020075a7 */ /* 0x001064000802017f */
[----:B-1----:R-:W-:Y:S05]  /*12a40*/  @!P1 NANOSLEEP.SYNCS 0x989680 ;  /* 0x009896800000995d */ /* 0x002fea0003900000 */
[----:B------:R-:W1:Y:S02]  /*12a50*/  @!P1 SYNCS.PHASECHK.TRANS64 P1, [R2+URZ+0x60], R8 ;  /* 0x00006008020095a7 */ /* 0x000e64000802007f */
[----:B-1----:R-:W-:Y:S05]  /*12a60*/  @!P1 BRA `(.L_x_346) ;  /* 0xfffffffc00f09947 */ /* 0x002fea000383ffff */
[----:B------:R-:W-:Y:S05]  /*12a70*/  BRA `(.L_x_396) ;  /* 0xffffffe4004c7947 */ /* 0x000fea000383ffff */
.L_x_353:
[----:B-1----:R1:W2:Y:S02]  /*12a80*/  SYNCS.PHASECHK.TRANS64.TRYWAIT P0, [R3+URZ+0x34860], R0 ;  /* 0x03486000030075a7 */ /* 0x0022a4000800017f */
[----:B--2---:R-:W-:Y:S05]  /*12a90*/  @!P0 NANOSLEEP.SYNCS 0x989680 ;  /* 0x009896800000895d */ /* 0x004fea0003900000 */
[----:B------:R-:W2:Y:S02]  /*12aa0*/  @!P0 SYNCS.PHASECHK.TRANS64 P0, [R3+URZ+0x34860], R0 ;  /* 0x03486000030085a7 */ /* 0x000ea4000800007f */
[----:B--2---:R-:W-:Y:S05]  /*12ab0*/  @!P0 BRA `(.L_x_353) ;  /* 0xfffffffc00f08947 */ /* 0x004fea000383ffff */
[----:B------:R-:W-:Y:S05]  /*12ac0*/  BRA `(.L_x_397) ;  /* 0xffffffe800547947 */ /* 0x000fea000383ffff */
.L_x_355:
[----:B------:R-:W-:Y:S01]  /*12ad0*/  BSSY B0, `(.L_x_398) ;  /* 0x0000008000007945 */ /* 0x000fe20003800000 */
[----:B0-----:R-:W-:Y:S02]  /*12ae0*/  IMAD.MOV.U32 R13, RZ, RZ, R16 ;  /* 0x000000ffff0d7224 */ /* 0x001fe400078e0010 */
[----:B------:R-:W-:Y:S02]  /*12af0*/  IMAD.MOV.U32 R12, RZ, RZ, RZ ;  /* 0x000000ffff0c7224 */ /* 0x000fe400078e00ff */
[----:B------:R-:W-:Y:S02]  /*12b00*/  IMAD.MOV.U32 R11, RZ, RZ, 0x1f ;  /* 0x0000001fff0b7424 */ /* 0x000fe400078e00ff */
[----:B------:R-:W-:-:S07]  /*12b10*/  IMAD.MOV.U32 R15, RZ, RZ, -0x1 ;  /* 0xffffffffff0f7424 */ /* 0x000fce00078e00ff */
[----:B-1----:R-:W-:Y:S05]  /*12b20*/  WARPSYNC.COLLECTIVE R15, `(.L_x_399) ;  /* 0x000000000f087348 */ /* 0x002fea0003c00000 */
[----:B------:R0:W2:Y:S02]  /*12b30*/  SHFL.IDX P6, R14, R13, R12, R11 ;  /* 0x0000000c0d0e7389 */ /* 0x0000a400000c000b */
[----:B012---:R-:W-:Y:S01]  /*12b40*/  ENDCOLLECTIVE ;  /* 0x000000000000791b */ /* 0x007fe20003800000 */
.L_x_399:
[----:B------:R-:W-:Y:S05]  /*12b50*/  BSYNC B0 ;  /* 0x0000000000007941 */ /* 0x000fea0003800000 */
.L_x_398:
[----:B------:R-:W-:Y:S02]  /*12b60*/  IMAD.MOV.U32 R13, RZ, RZ, R16 ;  /* 0x000000ffff0d7224 */ /* 0x000fe400078e0010 */
[----:B------:R-:W-:Y:S02]  /*12b70*/  IMAD.MOV.U32 R12, RZ, RZ, 0x1 ;  /* 0x00000001ff0c7424 */ /* 0x000fe400078e00ff */
[----:B------:R-:W-:Y:S02]  /*12b80*/  IMAD.MOV.U32 R11, RZ, RZ, 0x1f ;  /* 0x0000001fff0b7424 */ /* 0x000fe400078e00ff */
[----:B------:R-:W-:Y:S02]  /*12b90*/  IMAD.MOV.U32 R15, RZ, RZ, -0x1 ;  /* 0xffffffffff0f7424 */ /* 0x000fe400078e00ff */
[----:B------:R-:W-:-:S07]  /*12ba0*/  IMAD.MOV.U32 R4, RZ, RZ, R14 ;  /* 0x000000ffff047224 */ /* 0x000fce00078e000e */
[----:B------:R-:W-:Y:S05]  /*12bb0*/  WARPSYNC.COLLECTIVE R15, `(.L_x_400) ;  /* 0x000000000f087348 */ /* 0x000fea0003c00000 */
[----:B------:R0:W1:Y:S02]  /*12bc0*/  SHFL.IDX P6, R14, R13, R12, R11 ;  /* 0x0000000c0d0e7389 */ /* 0x00006400000c000b */
[----:B01----:R-:W-:Y:S01]  /*12bd0*/  ENDCOLLECTIVE ;  /* 0x000000000000791b */ /* 0x003fe20003800000 */
.L_x_400:
[----:B------:R-:W-:Y:S01]  /*12be0*/  IMAD.MOV.U32 R5, RZ, RZ, R14 ;  /* 0x000000ffff057224 */ /* 0x000fe200078e000e */
[----:B------:R-:W-:Y:S06]  /*12bf0*/  BRA `(.L_x_401) ;  /* 0xffffffe800e07947 */ /* 0x000fec000383ffff */
.L_x_358:
[----:B------:R-:W-:Y:S01]  /*12c00*/  BSSY B0, `(.L_x_402) ;  /* 0x0000008000007945 */ /* 0x000fe20003800000 */
[----:B-----5:R-:W-:Y:S02]  /*12c10*/  IMAD.MOV.U32 R13, RZ, RZ, R3 ;  /* 0x000000ffff0d7224 */ /* 0x020fe400078e0003 */
[----:B------:R-:W-:Y:S02]  /*12c20*/  IMAD.MOV.U32 R12, RZ, RZ, 0x1 ;  /* 0x00000001ff0c7424 */ /* 0x000fe400078e00ff */
[----:B------:R-:W-:Y:S02]  /*12c30*/  IMAD.MOV.U32 R11, RZ, RZ, RZ ;  /* 0x000000ffff0b7224 */ /* 0x000fe400078e00ff */
[----:B------:R-:W-:-:S07]  /*12c40*/  IMAD.MOV.U32 R15, RZ, RZ, -0x1 ;  /* 0xffffffffff0f7424 */ /* 0x000fce00078e00ff */
[----:B0-234-:R-:W-:Y:S05]  /*12c50*/  WARPSYNC.COLLECTIVE R15, `(.L_x_403) ;  /* 0x000000000f087348 */ /* 0x01dfea0003c00000 */
[----:B------:R1:W0:Y:S02]  /*12c60*/  SHFL.UP P6, R14, R13, R12, R11 ;  /* 0x0400000c0d0e7389 */ /* 0x00022400000c000b */
[----:B01234-:R-:W-:Y:S01]  /*12c70*/  ENDCOLLECTIVE ;  /* 0x000000000000791b */ /* 0x01ffe20003800000 */
.L_x_403:
[----:B------:R-:W-:Y:S05]  /*12c80*/  BSYNC B0 ;  /* 0x0000000000007941 */ /* 0x000fea0003800000 */
.L_x_402:
[C---:B------:R-:W-:Y:S01]  /*12c90*/  ISETP.NE.AND P0, PT, R9.reuse, RZ, PT ;  /* 0x000000ff0900720c */ /* 0x040fe20003f05270 */
[----:B------:R-:W-:Y:S02]  /*12ca0*/  IMAD.MOV.U32 R12, RZ, RZ, 0x2 ;  /* 0x00000002ff0c7424 */ /* 0x000fe400078e00ff */
[----:B------:R-:W-:Y:S01]  /*12cb0*/  IMAD.MOV.U32 R11, RZ, RZ, RZ ;  /* 0x000000ffff0b7224 */ /* 0x000fe200078e00ff */
[----:B------:R-:W-:Y:S01]  /*12cc0*/  SEL R14, R14, RZ, P0 ;  /* 0x000000ff0e0e7207 */ /* 0x000fe20000000000 */
[----:B------:R-:W-:Y:S01]  /*12cd0*/  IMAD.MOV.U32 R15, RZ, RZ, -0x1 ;  /* 0xffffffffff0f7424 */ /* 0x000fe200078e00ff */
[----:B------:R-:W-:-:S03]  /*12ce0*/  ISETP.GE.U32.AND P0, PT, R9, 0x2, PT ;  /* 0x000000020900780c */ /* 0x000fc60003f06070 */
[----:B------:R-:W-:-:S10]  /*12cf0*/  IMAD.IADD R13, R3, 0x1, R14 ;  /* 0x00000001030d7824 */ /* 0x000fd400078e020e */
[----:B------:R-:W-:Y:S05]  /*12d00*/  WARPSYNC.COLLECTIVE R15, `(.L_x_404) ;  /* 0x000000000f087348 */ /* 0x000fea0003c00000 */
[----:B------:R0:W1:Y:S02]  /*12d10*/  SHFL.UP P6, R14, R13, R12, R11 ;  /* 0x0400000c0d0e7389 */ /* 0x00006400000c000b */
[----:B01----:R-:W-:Y:S01]  /*12d20*/  ENDCOLLECTIVE ;  /* 0x000000000000791b */ /* 0x003fe20003800000 */
.L_x_404:
[----:B------:R-:W-:Y:S01]  /*12d30*/  IMAD.MOV.U32 R12, RZ, RZ, 0x4 ;  /* 0x00000004ff0c7424 */ /* 0x000fe200078e00ff */
[----:B------:R-:W-:Y:S02]  /*12d40*/  SEL R6, R14, RZ, P0 ;  /* 0x000000ff0e067207 */ /* 0x000fe40000000000 */
[----:B------:R-:W-:-:S03]  /*12d50*/  ISETP.GE.U32.AND P0, PT, R9, 0x4, PT ;  /* 0x000000040900780c */ /* 0x000fc60003f06070 */
[----:B------:R-:W-:-:S04]  /*12d60*/  IMAD.IADD R6, R13, 0x1, R6 ;  /* 0x000000010d067824 */ /* 0x000fc800078e0206 */
[----:B------:R-:W-:-:S07]  /*12d70*/  IMAD.MOV.U32 R13, RZ, RZ, R6 ;  /* 0x000000ffff0d7224 */ /* 0x000fce00078e0006 */
[----:B------:R-:W-:Y:S05]  /*12d80*/  WARPSYNC.COLLECTIVE R15, `(.L_x_405) ;  /* 0x000000000f087348 */ /* 0x000fea0003c00000 */
[----:B------:R0:W1:Y:S02]  /*12d90*/  SHFL.UP P6, R14, R13, R12, R11 ;  /* 0x0400000c0d0e7389 */ /* 0x00006400000c000b */
[----:B01----:R-:W-:Y:S01]  /*12da0*/  ENDCOLLECTIVE ;  /* 0x000000000000791b */ /* 0x003fe20003800000 */
.L_x_405:
        /* <DEDUP_REMOVED lines=8> */
.L_x_406:
        /* <DEDUP_REMOVED lines=8> */
.L_x_407:
[----:B------:R-:W-:Y:S02]  /*12eb0*/  IMAD.MOV.U32 R12, RZ, RZ, 0x1f ;  /* 0x0000001fff0c7424 */ /* 0x000fe400078e00ff */
[----:B------:R-:W-:Y:S01]  /*12ec0*/  IMAD.MOV.U32 R11, RZ, RZ, 0x1f ;  /* 0x0000001fff0b7424 */ /* 0x000fe200078e00ff */
[----:B------:R-:W-:-:S05]  /*12ed0*/  SEL R7, R14, RZ, P0 ;  /* 0x000000ff0e077207 */ /* 0x000fca0000000000 */
[----:B------:R-:W-:-:S04]  /*12ee0*/  IMAD.IADD R2, R8, 0x1, R7 ;  /* 0x0000000108027824 */ /* 0x000fc800078e0207 */
[----:B------:R-:W-:-:S07]  /*12ef0*/  IMAD.MOV.U32 R13, RZ, RZ, R2 ;  /* 0x000000ffff0d7224 */ /* 0x000fce00078e0002 */
[----:B------:R-:W-:Y:S05]  /*12f00*/  WARPSYNC.COLLECTIVE R15, `(.L_x_408) ;  /* 0x000000000f087348 */ /* 0x000fea0003c00000 */
[----:B------:R0:W1:Y:S02]  /*12f10*/  SHFL.IDX P6, R14, R13, R12, R11 ;  /* 0x0000000c0d0e7389 */ /* 0x00006400000c000b */
[----:B01----:R-:W-:Y:S01]  /*12f20*/  ENDCOLLECTIVE ;  /* 0x000000000000791b */ /* 0x003fe20003800000 */
.L_x_408:
[----:B------:R-:W-:Y:S05]  /*12f30*/  BRA `(.L_x_409) ;  /* 0xffffffe800a47947 */ /* 0x000fea000383ffff */
.L_x_363:
[----:B------:R-:W-:Y:S01]  /*12f40*/  BSSY B0, `(.L_x_410) ;  /* 0x0000008000007945 */ /* 0x000fe20003800000 */
[----:B-----5:R-:W-:Y:S02]  /*12f50*/  IMAD.MOV.U32 R13, RZ, RZ, R3 ;  /* 0x000000ffff0d7224 */ /* 0x020fe400078e0003 */
[----:B------:R-:W-:Y:S02]  /*12f60*/  IMAD.MOV.U32 R12, RZ, RZ, 0x1 ;  /* 0x00000001ff0c7424 */ /* 0x000fe400078e00ff */
[----:B------:R-:W-:Y:S02]  /*12f70*/  IMAD.MOV.U32 R11, RZ, RZ, RZ ;  /* 0x000000ffff0b7224 */ /* 0x000fe400078e00ff */
[----:B------:R-:W-:-:S07]  /*12f80*/  IMAD.MOV.U32 R15, RZ, RZ, -0x1 ;  /* 0xffffffffff0f7424 */ /* 0x000fce00078e00ff */
[----:B0-----:R-:W-:Y:S05]  /*12f90*/  WARPSYNC.COLLECTIVE R15, `(.L_x_411) ;  /* 0x000000000f087348 */ /* 0x001fea0003c00000 */
[----:B------:R1:W2:Y:S02]  /*12fa0*/  SHFL.UP P6, R14, R13, R12, R11 ;  /* 0x0400000c0d0e7389 */ /* 0x0002a400000c000b */
[----:B012---:R-:W-:Y:S01]  /*12fb0*/  ENDCOLLECTIVE ;  /* 0x000000000000791b */ /* 0x007fe20003800000 */
.L_x_411:
[----:B------:R-:W-:Y:S05]  /*12fc0*/  BSYNC B0 ;  /* 0x0000000000007941 */ /* 0x000fea0003800000 */
.L_x_410:
[----:B------:R-:W-:Y:S01]  /*12fd0*/  ISETP.NE.AND P0, PT, R8, RZ, PT ;  /* 0x000000ff0800720c */ /* 0x000fe20003f05270 */
        /* <DEDUP_REMOVED lines=9> */
.L_x_412:
        /* <DEDUP_REMOVED lines=8> */
.L_x_413:
        /* <DEDUP_REMOVED lines=8> */
.L_x_414:
        /* <DEDUP_REMOVED lines=8> */
.L_x_415:
        /* <DEDUP_REMOVED lines=8> */
.L_x_416:
[----:B------:R-:W-:Y:S05]  /*13270*/  BRA `(.L_x_417) ;  /* 0xffffffe800887947 */ /* 0x000fea000383ffff */
.L_x_365:
[----:B------:R-:W-:Y:S01]  /*13280*/  BSSY B0, `(.L_x_418) ;  /* 0x0000006000007945 */ /* 0x000fe20003800000 */
[----:B------:R-:W-:Y:S01]  /*13290*/  PLOP3.LUT P6, PT, P6, PT, PT, 0x8, 0x0 ;  /* 0x000000000000781c */ /* 0x000fe200037ce170 */
[----:B------:R-:W-:-:S12]  /*132a0*/  IMAD.MOV.U32 R15, RZ, RZ, -0x1 ;  /* 0xffffffffff0f7424 */ /* 0x000fd800078e00ff */
[----:B0-----:R-:W-:Y:S05]  /*132b0*/  WARPSYNC.COLLECTIVE R15, `(.L_x_419) ;  /* 0x000000000f087348 */ /* 0x001fea0003c00000 */
[----:B------:R-:W-:Y:S01]  /*132c0*/  VOTE.ANY R14, PT, P6 ;  /* 0x00000000000e7806 */ /* 0x000fe200030e0100 */
[----:B0-----:R-:W-:Y:S06]  /*132d0*/  ENDCOLLECTIVE ;  /* 0x000000000000791b */ /* 0x001fec0003800000 */
.L_x_419:
[----:B------:R-:W-:Y:S05]  /*132e0*/  BSYNC B0 ;  /* 0x0000000000007941 */ /* 0x000fea0003800000 */
.L_x_418:
[----:B------:R-:W-:Y:S02]  /*132f0*/  IMAD.MOV.U32 R7, RZ, RZ, R14 ;  /* 0x000000ffff077224 */ /* 0x000fe400078e000e */
[----:B------:R-:W-:Y:S02]  /*13300*/  IMAD.MOV.U32 R13, RZ, RZ, R3 ;  /* 0x000000ffff0d7224 */ /* 0x000fe400078e0003 */
[----:B------:R-:W0:Y:S01]  /*13310*/  POPC R5, R7 ;  /* 0x0000000700057309 */ /* 0x000e220000000000 */
[----:B------:R-:W-:Y:S02]  /*13320*/  IMAD.MOV.U32 R11, RZ, RZ, 0x1f ;  /* 0x0000001fff0b7424 */ /* 0x000fe400078e00ff */
[----:B------:R-:W-:Y:S02]  /*13330*/  IMAD.MOV.U32 R15, RZ, RZ, -0x1 ;  /* 0xffffffffff0f7424 */ /* 0x000fe400078e00ff */
[----:B0-----:R-:W-:-:S07]  /*13340*/  IMAD.MOV.U32 R12, RZ, RZ, R5 ;  /* 0x000000ffff0c7224 */ /* 0x001fce00078e0005 */
[----:B------:R-:W-:Y:S05]  /*13350*/  WARPSYNC.COLLECTIVE R15, `(.L_x_420) ;  /* 0x000000000f087348 */ /* 0x000fea0003c00000 */
[----:B------:R0:W1:Y:S02]  /*13360*/  SHFL.IDX P6, R14, R13, R12, R11 ;  /* 0x0000000c0d0e7389 */ /* 0x00006400000c000b */
[----:B01----:R-:W-:Y:S01]  /*13370*/  ENDCOLLECTIVE ;  /* 0x000000000000791b */ /* 0x003fe20003800000 */
.L_x_420:
[----:B------:R-:W-:Y:S01]  /*13380*/  IMAD.MOV.U32 R17, RZ, RZ, R14 ;  /* 0x000000ffff117224 */ /* 0x000fe200078e000e */
[----:B------:R-:W-:Y:S06]  /*13390*/  BRA `(.L_x_421) ;  /* 0xffffffe800787947 */ /* 0x000fec000383ffff */
.L_x_367:
[----:B------:R-:W-:Y:S01]  /*133a0*/  BSSY B0, `(.L_x_422) ;  /* 0x0000007000007945 */ /* 0x000fe20003800000 */
[----:B------:R-:W-:Y:S02]  /*133b0*/  IMAD.MOV.U32 R13, RZ, RZ, R2 ;  /* 0x000000ffff0d7224 */ /* 0x000fe400078e0002 */
[----:B------:R-:W-:Y:S02]  /*133c0*/  IMAD.MOV.U32 R11, RZ, RZ, 0x1f ;  /* 0x0000001fff0b7424 */ /* 0x000fe400078e00ff */
[----:B------:R-:W-:-:S07]  /*133d0*/  IMAD.MOV.U32 R15, RZ, RZ, -0x1 ;  /* 0xffffffffff0f7424 */ /* 0x000fce00078e00ff */
[----:B012---:R-:W-:Y:S05]  /*133e0*/  WARPSYNC.COLLECTIVE R15, `(.L_x_423) ;  /* 0x000000000f087348 */ /* 0x007fea0003c00000 */
[----:B------:R3:W4:Y:S02]  /*133f0*/  SHFL.IDX P6, R14, R13, R12, R11 ;  /* 0x0000000c0d0e7389 */ /* 0x00072400000c000b */
[----:B01234-:R-:W-:Y:S01]  /*13400*/  ENDCOLLECTIVE ;  /* 0x000000000000791b */ /* 0x01ffe20003800000 */
.L_x_423:
[----:B------:R-:W-:Y:S05]  /*13410*/  BSYNC B0 ;  /* 0x0000000000007941 */ /* 0x000fea0003800000 */
.L_x_422:
[----:B------:R-:W-:Y:S05]  /*13420*/  BRA `(.L_x_366) ;  /* 0xffffffe800707947 */ /* 0x000fea000383ffff */
.L_x_371:
[----:B0-----:R0:W1:Y:S02]  /*13430*/  SYNCS.PHASECHK.TRANS64.TRYWAIT P0, [R0+URZ+0x34820], R3 ;  /* 0x03482003000075a7 */ /* 0x001064000800017f */
[----:B-1----:R-:W-:Y:S05]  /*13440*/  @!P0 NANOSLEEP.SYNCS 0x989680 ;  /* 0x009896800000895d */ /* 0x002fea0003900000 */
[----:B------:R-:W1:Y:S02]  /*13450*/  @!P0 SYNCS.PHASECHK.TRANS64 P0, [R0+URZ+0x34820], R3 ;  /* 0x03482003000085a7 */ /* 0x000e64000800007f */
[----:B-1----:R-:W-:Y:S05]  /*13460*/  @!P0 BRA `(.L_x_371) ;  /* 0xfffffffc00f08947 */ /* 0x002fea000383ffff */
[----:B------:R-:W-:Y:S05]  /*13470*/  BRA `(.L_x_424) ;  /* 0xffffffec00547947 */ /* 0x000fea000383ffff */
.L_x_372:
        /* <DEDUP_REMOVED lines=8> */
[----:B0-----:R-:W-:Y:S05]  /*13500*/  WARPSYNC.COLLECTIVE R15, `(.L_x_426) ;  /* 0x000000000f087348 */ /* 0x001fea0003c00000 */
[----:B------:R1:W2:Y:S02]  /*13510*/  SHFL.IDX P6, R14, R13, R12, R11 ;  /* 0x0000000c0d0e7389 */ /* 0x0002a400000c000b */
[----:B012---:R-:W-:Y:S01]  /*13520*/  ENDCOLLECTIVE ;  /* 0x000000000000791b */ /* 0x007fe20003800000 */
.L_x_426:
[----:B------:R-:W-:Y:S05]  /*13530*/  BSYNC B0 ;  /* 0x0000000000007941 */ /* 0x000fea0003800000 */
.L_x_425:
[----:B------:R-:W-:Y:S05]  /*13540*/  BRA `(.L_x_427) ;  /* 0xffffffec003c7947 */ /* 0x000fea000383ffff */
.L_x_375:
[----:B------:R-:W-:Y:S01]  /*13550*/  BSSY B1, `(.L_x_428) ;  /* 0x0000006000017945 */ /* 0x000fe20003800000 */
[----:B------:R-:W-:-:S07]  /*13560*/  IMAD.MOV.U32 R15, RZ, RZ, -0x1 ;  /* 0xffffffffff0f7424 */ /* 0x000fce00078e00ff */
[----:B01----:R-:W-:Y:S05]  /*13570*/  WARPSYNC.COLLECTIVE R15, `(.L_x_429) ;  /* 0x000000000f0c7348 */ /* 0x003fea0003c00000 */
[----:B------:R-:W-:Y:S02]  /*13580*/  ELECT P6, UR62, PT ;  /* 0x00000000003e782f */ /* 0x000fe400038c0000 */
[----:B------:R-:W-:Y:S01]  /*13590*/  MOV R14, UR62 ;  /* 0x0000003e000e7c02 */ /* 0x000fe20008000f00 */
[----:B01----:R-:W-:Y:S10]  /*135a0*/  ENDCOLLECTIVE ;  /* 0x000000000000791b */ /* 0x003ff40003800000 */
.L_x_429:
[----:B------:R-:W-:Y:S05]  /*135b0*/  BSYNC B1 ;  /* 0x0000000000017941 */ /* 0x000fea0003800000 */
.L_x_428:
[----:B------:R-:W-:Y:S05]  /*135c0*/  BRA `(.L_x_430) ;  /* 0xffffffec00347947 */ /* 0x000fea000383ffff */
.L_x_377:
[----:B0-----:R0:W1:Y:S02]  /*135d0*/  SYNCS.PHASECHK.TRANS64.TRYWAIT P0, [R6+URZ], R5 ;  /* 0x00000005060075a7 */ /* 0x001064000800017f */
[----:B-1----:R-:W-:Y:S05]  /*135e0*/  @!P0 NANOSLEEP.SYNCS 0x989680 ;  /* 0x009896800000895d */ /* 0x002fea0003900000 */
[----:B------:R-:W1:Y:S02]  /*135f0*/  @!P0 SYNCS.PHASECHK.TRANS64 P0, [R6+URZ], R5 ;  /* 0x00000005060085a7 */ /* 0x000e64000800007f */
[----:B-1----:R-:W-:Y:S05]  /*13600*/  @!P0 BRA `(.L_x_377) ;  /* 0xfffffffc00f08947 */ /* 0x002fea000383ffff */
[----:B------:R-:W-:Y:S05]  /*13610*/  BRA `(.L_x_431) ;  /* 0xffffffec00707947 */ /* 0x000fea000383ffff */
.L_x_378:
[----:B-1----:R1:W2:Y:S02]  /*13620*/  SYNCS.PHASECHK.TRANS64.TRYWAIT P0, [R7+URZ], R2 ;  /* 0x00000002070075a7 */ /* 0x0022a4000800017f */
[----:B--2---:R-:W-:Y:S05]  /*13630*/  @!P0 NANOSLEEP.SYNCS 0x989680 ;  /* 0x009896800000895d */ /* 0x004fea0003900000 */
[----:B------:R-:W2:Y:S02]  /*13640*/  @!P0 SYNCS.PHASECHK.TRANS64 P0, [R7+URZ], R2 ;  /* 0x00000002070085a7 */ /* 0x000ea4000800007f */
[----:B--2---:R-:W-:Y:S05]  /*13650*/  @!P0 BRA `(.L_x_378) ;  /* 0xfffffffc00f08947 */ /* 0x004fea000383ffff */
[----:B------:R-:W-:Y:S05]  /*13660*/  BRA `(.L_x_432) ;  /* 0xffffffec00647947 */ /* 0x000fea000383ffff */
.L_x_380:
[----:B--2---:R2:W3:Y:S02]  /*13670*/  SYNCS.PHASECHK.TRANS64.TRYWAIT P0, [R4+URZ], R5 ;  /* 0x00000005040075a7 */ /* 0x0044e4000800017f */
[----:B---3--:R-:W-:Y:S05]  /*13680*/  @!P0 NANOSLEEP.SYNCS 0x989680 ;  /* 0x009896800000895d */ /* 0x008fea0003900000 */
[----:B------:R-:W3:Y:S02]  /*13690*/  @!P0 SYNCS.PHASECHK.TRANS64 P0, [R4+URZ], R5 ;  /* 0x00000005040085a7 */ /* 0x000ee4000800007f */
[----:B---3--:R-:W-:Y:S05]  /*136a0*/  @!P0 BRA `(.L_x_380) ;  /* 0xfffffffc00f08947 */ /* 0x008fea000383ffff */
[----:B------:R-:W-:Y:S05]  /*136b0*/  BRA `(.L_x_433) ;  /* 0xffffffec006c7947 */ /* 0x000fea000383ffff */
.L_x_434:
        /* <DEDUP_REMOVED lines=12> */
.L_x_2728:


//--------------------- .text._ZN7cutlass13device_kernelIN5flash11enable_sm90INS1_16FlashAttnFwdSm90INS1_25CollectiveMainloopFwdSm90ILi2EN4cute5tupleIJNS5_1CILi1EEES8_S8_EEENS6_IJNS7_ILi128EEENS7_ILi176EEESA_EEELi128ENS_6half_tEfNS_4arch4Sm90ELb0ELb0ELb0ELb1ELb0ELb1ELb0ELb1ELb1ELb0ELb0ELb0EEENS1_21CollectiveEpilogueFwdINS6_IJSA_SA_SB_EEES9_SD_SF_Li256ELb1ELb0ELb0ELb0EEENS1_36VarlenDynamicPersistentTileSchedulerILi128ELi176ELi256ELi32ELb0ELb0ELb1ELb0ELb1ELb1EEEEEEEEEvNT_6ParamsE --------------------------
	.section	.text._ZN7cutlass13device_kernelIN5flash11enable_sm90INS1_16FlashAttnFwdSm90INS1_25CollectiveMainloopFwdSm90ILi2EN4cute5tupleIJNS5_1CILi1EEES8_S8_EEENS6_IJNS7_ILi128EEENS7_ILi176EEESA_EEELi128ENS_6half_tEfNS_4arch4Sm90ELb0ELb0ELb0ELb1ELb0ELb1ELb0ELb1ELb1ELb0ELb0ELb0EEENS1_21CollectiveEpilogueFwdINS6_IJSA_SA_SB_EEES9_SD_SF_Li256ELb1ELb0ELb0ELb0EEENS1_36VarlenDynamicPersistentTileSchedulerILi128ELi176ELi256ELi32ELb0ELb0ELb1ELb0ELb1ELb1EEEEEEEEEvNT_6ParamsE,"ax",@progbits
	.align	128
.text._ZN7cutlass13device_kernelIN5flash11enable_sm90INS1_16FlashAttnFwdSm90INS1_25CollectiveMainloopFwdSm90ILi2EN4cute5tupleIJNS5_1CILi1EEES8_S8_EEENS6_IJNS7_ILi128EEENS7_ILi176EEESA_EEELi128ENS_6half_tEfNS_4arch4Sm90ELb0ELb0ELb0ELb1ELb0ELb1ELb0ELb1ELb1ELb0ELb0ELb0EEENS1_21CollectiveEpilogueFwdINS6_IJSA_SA_SB_EEES9_SD_SF_Li256ELb1ELb0ELb0ELb0EEENS1_36VarlenDynamicPersistentTileSchedulerILi128ELi176ELi256ELi32ELb0ELb0ELb1ELb0ELb1ELb1EEEEEEEEEvNT_6ParamsE:
        .type           _ZN7cutlass13device_kernelIN5flash11enable_sm90INS1_16FlashAttnFwdSm90INS1_25CollectiveMainloopFwdSm90ILi2EN4cute5tupleIJNS5_1CILi1EEES8_S8_EEENS6_IJNS7_ILi128EEENS7_ILi176EEESA_EEELi128ENS_6half_tEfNS_4arch4Sm90ELb0ELb0ELb0ELb1ELb0ELb1ELb0ELb1ELb1ELb0ELb0ELb0EEENS1_21CollectiveEpilogueFwdINS6_IJSA_SA_SB_EEES9_SD_SF_Li256ELb1ELb0ELb0ELb0EEENS1_36VarlenDynamicPersistentTileSchedulerILi128ELi176ELi256ELi32ELb0ELb0ELb1ELb0ELb1ELb1EEEEEEEEEvNT_6ParamsE,@function
        .size           _ZN7cutlass13device_kernelIN5flash11enable_sm90INS1_16FlashAttnFwdSm90INS1_25CollectiveMainloopFwdSm90ILi2EN4cute5tupleIJNS5_1CILi1EEES8_S8_EEENS6_IJNS7_ILi128EEENS7_ILi176EEESA_EEELi128ENS_6half_tEfNS_4arch4Sm90ELb0ELb0ELb0ELb1ELb0ELb1ELb0ELb1ELb1ELb0ELb0ELb0EEENS1_21CollectiveEpilogueFwdINS6_IJSA_SA_SB_EEES9_SD_SF_Li256ELb1ELb0ELb0ELb0EEENS1_36VarlenDynamicPersistentTileSchedulerILi128ELi176ELi256ELi32ELb0ELb0ELb1ELb0ELb1ELb1EEEEEEEEEvNT_6ParamsE,(.L_x_2729 - _ZN7cutlass13device_kernelIN5flash11enable_sm90INS1_16FlashAttnFwdSm90INS1_25CollectiveMainloopFwdSm90ILi2EN4cute5tupleIJNS5_1CILi1EEES8_S8_EEENS6_IJNS7_ILi128EEENS7_ILi176EEESA_EEELi128ENS_6half_tEfNS_4arch4Sm90ELb0ELb0ELb0ELb1ELb0ELb1ELb0ELb1ELb1ELb0ELb0ELb0EEENS1_21CollectiveEpilogueFwdINS6_IJSA_SA_SB_EEES9_SD_SF_Li256ELb1ELb0ELb0ELb0EEENS1_36VarlenDynamicPersistentTileSchedulerILi128ELi176ELi256ELi32ELb0ELb0ELb1ELb0ELb1ELb1EEEEEEEEEvNT_6ParamsE)
        .other          _ZN7cutlass13device_kernelIN5flash11enable_sm90INS1_16FlashAttnFwdSm90INS1_25CollectiveMainloopFwdSm90ILi2EN4cute5tupleIJNS5_1CILi1EEES8_S8_EEENS6_IJNS7_ILi128EEENS7_ILi176EEESA_EEELi128ENS_6half_tEfNS_4arch4Sm90ELb0ELb0ELb0ELb1ELb0ELb1ELb0ELb1ELb1ELb0ELb0ELb0EEENS1_21CollectiveEpilogueFwdINS6_IJSA_SA_SB_EEES9_SD_SF_Li256ELb1ELb0ELb0ELb0EEENS1_36VarlenDynamicPersistentTileSchedulerILi128ELi176ELi256ELi32ELb0ELb0ELb1ELb0ELb1ELb1EEEEEEEEEvNT_6ParamsE,@"STO_CUDA_ENTRY STV_DEFAULT"
_ZN7cutlass13device_kernelIN5flash11enable_sm90INS1_16FlashAttnFwdSm90INS1_25CollectiveMainloopFwdSm90ILi2EN4cute5tupleIJNS5_1CILi1EEES8_S8_EEENS6_IJNS7_ILi128EEENS7_ILi176EEESA_EEELi128ENS_6half_tEfNS_4arch4Sm90ELb0ELb0ELb0ELb1ELb0ELb1ELb0ELb1ELb1ELb0ELb0ELb0EEENS1_21CollectiveEpilogueFwdINS6_IJSA_SA_SB_EEES9_SD_SF_Li256ELb1ELb0ELb0ELb0EEENS1_36VarlenDynamicPersistentTileSchedulerILi128ELi176ELi256ELi32ELb0ELb0ELb1ELb0ELb1ELb1EEEEEEEEEvNT_6ParamsE:
[----:B------:R-:W0:Y:S02]  /*0000*/  LDC R1, c[0x0][0x28] ;  /* 0x00000a00ff017b82 */ /* 0x000e240000000800 */
[----:B0-----:R-:W-:Y:S01]  /*0010*/  VIADD R1, R1, 0xffffff68 ;  /* 0xffffff6801017836 */ /* 0x001fe20000000000 */
[----:B------:R-:W0:Y:S01]  /*0020*/  S2R R3, SR_TID.X ;  /* 0x0000000000037919 */ /* 0x000e220000002100 */
[----:B------:R-:W-:Y:S01]  /*0030*/  ELECT P0, URZ, PT ;  /* 0x00000000003f782f */ /* 0x000fe20003800000 */
[----:B------:R-:W-:Y:S01]  /*0040*/  BSSY B0, `(.L_x_435) ;  /* 0x0000017000007945 */ /* 0x000fe20003800000 */
[--C-:B0-----:R-:W-:Y:S02]  /*0050*/  SHF.R.U32.HI R0, RZ, 0x5, R3.reuse ;  /* 0x00000005ff007819 */ /* 0x101fe40000011603 */
[----:B------:R-:W-:-:S03]  /*0060*/  SHF.R.U32.HI R4, RZ, 0x7, R3 ;  /* 0x00000007ff047819 */ /* 0x000fc60000011603 */
[----:B------:R-:W0:Y:S02]  /*0070*/  SHFL.IDX PT, R2, R0, RZ, 0x1f ;  /* 0x00001fff00027589 */ /* 0x000e2400000e0000 */
[----:B0-----:R-:W-:-:S13]  /*0080*/  ISETP.EQ.AND P0, PT, R2, RZ, P0 ;  /* 0x000000ff0200720c */ /* 0x001fda0000702270 */
[----:B------:R-:W-:Y:S05]  /*0090*/  @!P0 BRA `(.L_x_436) ;  /* 0x0000000000448947 */ /* 0x000fea0003800000 */
[----:B------:R-:W-:Y:S02]  /*00a0*/  ULDC.64 UR4, c[0x0][0x198] ;  /* 0x0000660000047ab9 */ /* 0x000fe40000000a00 */
[----:B------:R-:W-:Y:S02]  /*00b0*/  UIADD3 UR6, UP0, UR4, 0x270, URZ ;  /* 0x0000027004067890 */ /* 0x000fe4000ff1e03f */
[----:B------:R-:W-:Y:S02]  /*00c0*/  UIADD3 UR8, UP1, UR4, 0x370, URZ ;  /* 0x0000037004087890 */ /* 0x000fe4000ff3e03f */
[----:B------:R-:W-:Y:S02]  /*00d0*/  UIADD3 UR10, UP2, UR4, 0x470, URZ ;  /* 0x00000470040a7890 */ /* 0x000fe4000ff5e03f */
[----:B------:R-:W-:Y:S02]  /*00e0*/  UIADD3 UR12, UP3, UR4, 0x570, URZ ;  /* 0x00000570040c7890 */ /* 0x000fe4000ff7e03f */
[----:B------:R-:W-:-:S02]  /*00f0*/  UIADD3 UR4, UP4, UR4, 0x670, URZ ;  /* 0x0000067004047890 */ /* 0x000fc4000ff9e03f */
[----:B------:R-:W-:Y:S02]  /*0100*/  UIADD3.X UR7, URZ, UR5, URZ, UP0, !UPT ;  /* 0x000000053f077290 */ /* 0x000fe400087fe43f */
[----:B------:R-:W-:Y:S02]  /*0110*/  UIADD3.X UR9, URZ, UR5, URZ, UP1, !UPT ;  /* 0x000000053f097290 */ /* 0x000fe40008ffe43f */
[----:B------:R-:W-:Y:S02]  /*0120*/  UIADD3.X UR11, URZ, UR5, URZ, UP2, !UPT ;  /* 0x000000053f0b7290 */ /* 0x000fe400097fe43f */
[----:B------:R-:W-:Y:S02]  /*0130*/  UIADD3.X UR13, URZ, UR5, URZ, UP3, !UPT ;  /* 0x000000053f0d7290 */ /* 0x000fe40009ffe43f */
[----:B------:R-:W-:Y:S01]  /*0140*/  UIADD3.X UR5, URZ, UR5, URZ, UP4, !UPT ;  /* 0x000000053f057290 */ /* 0x000fe2000a7fe43f */
[----:B------:R0:W-:Y:S02]  /*0150*/  UTMACCTL.PF [UR6] ;  /* 0x00000000060079b9 */ /* 0x0001e40008040000 */
[----:B------:R0:W-:Y:S02]  /*0160*/  UTMACCTL.PF [UR8] ;  /* 0x00000000080079b9 */ /* 0x0001e40008040000 */
[----:B------:R0:W-:Y:S02]  /*0170*/  UTMACCTL.PF [UR10] ;  /* 0x000000000a0079b9 */ /* 0x0001e40008040000 */
[----:B------:R0:W-:Y:S02]  /*0180*/  UTMACCTL.PF [UR12] ;  /* 0x000000000c0079b9 */ /* 0x0001e40008040000 */
[----:B------:R0:W-:Y:S02]  /*0190*/  UTMACCTL.PF [UR4] ;  /* 0x00000000040079b9 */ /* 0x0001e40008040000 */
[----:B0-----:R-:W-:Y:S01]  /*01a0*/  NOP ;  /* 0x0000000000007918 */ /* 0x001fe20000000000 */
.L_x_436:
[----:B------:R-:W-:Y:S05]  /*01b0*/  BSYNC B0 ;  /* 0x0000000000007941 */ /* 0x000fea0003800000 */
.L_x_435:
[----:B------:R-:W-:Y:S01]  /*01c0*/  VOTEU.ANY UP0, P0 ;  /* 0x00000000003f7886 */ /* 0x000fe20000000100 */
[----:B------:R-:W0:Y:S01]  /*01d0*/  SHFL.IDX PT, R4, R4, RZ, 0x1f ;  /* 0x00001fff04047589 */ /* 0x000e2200000e0000 */
[----:B------:R-:W-:Y:S01]  /*01e0*/  UMOV UR4, 0x1 ;  /* 0x0000000100047882 */ /* 0x000fe20000000000 */
[----:B------:R-:W-:Y:S01]  /*01f0*/  UMOV UR7, 0x100 ;  /* 0x0000010000077882 */ /* 0x000fe20000000000 */
[----:B------:R-:W-:Y:S01]  /*0200*/  VOTEU.ANY UP1, P0 ;  /* 0x00000000003f7886 */ /* 0x000fe20000020100 */
[----:B------:R-:W1:Y:S01]  /*0210*/  @UP0 S2UR UR8, SR_CgaCtaId ;  /* 0x00000000000809c3 */ /* 0x000e620000008800 */
[----:B------:R-:W2:Y:S01]  /*0220*/  SHFL.IDX PT, R2, R0, RZ, 0x1f ;  /* 0x00001fff00027589 */ /* 0x000ea200000e0000 */
[----:B------:R-:W-:Y:S01]  /*0230*/  @UP0 UMOV UR6, 0x400 ;  /* 0x0000040000060882 */ /* 0x000fe20000000000 */
[----:B------:R-:W-:-:S04]  /*0240*/  @UP0 UIADD3 UR4, -UR4, 0x100000, URZ ;  /* 0x0010000004040890 */ /* 0x000fc8000fffe13f */
[----:B------:R-:W-:Y:S02]  /*0250*/  @UP0 USHF.L.U32 UR5, UR4, 0xb, URZ ;  /* 0x0000000b04050899 */ /* 0x000fe4000800063f */
[----:B------:R-:W-:Y:S01]  /*0260*/  @UP0 USHF.L.U32 UR4, UR4, 0x1, URZ ;  /* 0x0000000104040899 */ /* 0x000fe2000800063f */
[----:B------:R-:W-:Y:S01]  /*0270*/  VOTEU.ANY UP2, P0 ;  /* 0x00000000003f7886 */ /* 0x000fe20000040100 */
[----:B0-----:R-:W-:Y:S01]  /*0280*/  R2UR UR9, R4 ;  /* 0x00000000040972ca */ /* 0x001fe200000e0000 */
[----:B-1----:R-:W-:Y:S01]  /*0290*/  @UP0 ULEA UR8, UR8, UR6, 0x18 ;  /* 0x0000000608080291 */ /* 0x002fe2000f8ec03f */
[----:B--2---:R-:W-:Y:S01]  /*02a0*/  ISETP.NE.AND P1, PT, R2, RZ, PT ;  /* 0x000000ff0200720c */ /* 0x004fe20003f25270 */
[----:B------:R-:W-:-:S04]  /*02b0*/  @UP0 UIADD3 UR6, -UR7, 0x100000, URZ ;  /* 0x0010000007060890 */ /* 0x000fc8000fffe13f */
[----:B------:R-:W-:Y:S02]  /*02c0*/  @UP0 USHF.L.U32 UR7, UR6, 0xb, URZ ;  /* 0x0000000b06070899 */ /* 0x000fe4000800063f */
[----:B------:R-:W-:-:S04]  /*02d0*/  @UP0 USHF.L.U32 UR6, UR6, 0x1, URZ ;  /* 0x0000000106060899 */ /* 0x000fc8000800063f */
[----:B------:R-:W-:Y:S01]  /*02e0*/  UISETP.NE.AND UP0, UPT, UR9, URZ, UPT ;  /* 0x0000003f0900728c */ /* 0x000fe2000bf05270 */
[----:B------:R-:W0:Y:S02]  /*02f0*/  FENCE.VIEW.ASYNC.S ;  /* 0x00000000000073c6 */ /* 0x000e240000000000 */
[----:B0-----:R0:W1:Y:S05]  /*0300*/  @UP1 SYNCS.EXCH.64 URZ, [UR8+0x34800], UR4 ;  /* 0x03480004083f15b2 */ /* 0x00106a0008000100 */
[----:B------:R0:W2:Y:S01]  /*0310*/  @UP2 SYNCS.EXCH.64 URZ, [UR8+0x34820], UR6 ;  /* 0x03482006083f25b2 */ /* 0x0000a20008000100 */
[----:B------:R-:W-:Y:S05]  /*0320*/  @P1 BRA `(.L_x_437) ;  /* 0x0000000000481947 */ /* 0x000fea0003800000 */
[----:B0-----:R-:W0:Y:S01]  /*0330*/  S2UR UR5, SR_CgaCtaId ;  /* 0x00000000000579c3 */ /* 0x001e220000008800 */
        /* <DEDUP_REMOVED lines=15> */
[----:B------:R3:W0:Y:S02]  /*0430*/  SYNCS.EXCH.64 URZ, [UR8+0x34848], UR4 ;  /* 0x03484804083f75b2 */ /* 0x0006240008000100 */
[----:B---3--:R-:W-:Y:S01]  /*0440*/  NOP ;  /* 0x0000000000007918 */ /* 0x008fe20000000000 */
.L_x_437:
[----:B------:R-:W3:Y:S01]  /*0450*/  SHFL.IDX PT, R2, R0, RZ, 0x1f ;  /* 0x00001fff00027589 */ /* 0x000ee200000e0000 */
[----:B------:R-:W-:Y:S01]  /*0460*/  NOP ;  /* 0x0000000000007918 */ /* 0x000fe20000000000 */
[----:B---3--:R-:W-:-:S13]  /*0470*/  ISETP.NE.AND P0, PT, R2, RZ, PT ;  /* 0x000000ff0200720c */ /* 0x008fda0003f05270 */
        /* <DEDUP_REMOVED lines=17> */
[----:B------:R3:W0:Y:S02]  /*0590*/  SYNCS.EXCH.64 URZ, [UR8+0x34868], UR6 ;  /* 0x03486806083f75b2 */ /* 0x0006240008000100 */
[----:B---3--:R-:W-:Y:S01]  /*05a0*/  NOP ;  /* 0x0000000000007918 */ /* 0x008fe20000000000 */
.L_x_438:
[----:B------:R-:W3:Y:S01]  /*05b0*/  SHFL.IDX PT, R2, R0, RZ, 0x1f ;  /* 0x00001fff00027589 */ /* 0x000ee200000e0000 */
[----:B------:R-:W-:Y:S01]  /*05c0*/  NOP ;  /* 0x0000000000007918 */ /* 0x000fe20000000000 */
[----:B---3--:R-:W-:-:S13]  /*05d0*/  ISETP.NE.AND P0, PT, R2, RZ, PT ;  /* 0x000000ff0200720c */ /* 0x008fda0003f05270 */
        /* <DEDUP_REMOVED lines=13> */
[----:B------:R3:W0:Y:S02]  /*06b0*/  SYNCS.EXCH.64 URZ, [UR6+0x34888], UR4 ;  /* 0x03488804063f75b2 */ /* 0x0006240008000100 */
[----:B---3--:R-:W-:Y:S01]  /*06c0*/  NOP ;  /* 0x0000000000007918 */ /* 0x008fe20000000000 */
.L_x_439:
        /* <DEDUP_REMOVED lines=22> */
.L_x_440:
        /* <DEDUP_REMOVED lines=22> */
.L_x_441:
[----:B------:R-:W-:Y:S01]  /*0990*/  PLOP3.LUT P0, PT, PT, PT, UP0, 0x80, 0x0 ;  /* 0x000000000000781c */ /* 0x000fe20003f0f008 */
[----:B------:R-:W-:Y:S01]  /*09a0*/  UMOV UR60, 0x1 ;  /* 0x00000001003c7882 */ /* 0x000fe20000000000 */
[----:B------:R-:W-:Y:S01]  /*09b0*/  NOP ;  /* 0x0000000000007918 */ /* 0x000fe20000000000 */
[----:B------:R-:W-:Y:S01]  /*09c0*/  USEL UR60, UR60, 0x2, !UP0 ;  /* 0x000000023c3c7887 */ /* 0x000fe2000c000000 */
[----:B------:R-:W-:Y:S01]  /*09d0*/  BSSY B7, `(.L_x_442) ;  /* 0x0002309000077945 */ /* 0x000fe20003800000 */
[----:B012-4-:R-:W-:Y:S08]  /*09e0*/  BAR.SYNC.DEFER_BLOCKING 0x0 ;  /* 0x0000000000007b1d */ /* 0x017ff00000010000 */
[----:B------:R-:W-:Y:S05]  /*09f0*/  @!P0 BRA `(.L_x_443) ;  /* 0x000001d400d08947 */ /* 0x000fea0003800000 */
.L_x_444:
[----:B------:R-:W-:-:S08]  /*0a00*/  NOP ;  /* 0x0000000000007918 */ /* 0x000fd00000000000 */
[----:B------:R-:W0:Y:S02]  /*0a10*/  USETMAXREG.TRY_ALLOC.CTAPOOL UP0, 0xf0 ;  /* 0x000000f0000079c8 */ /* 0x000e240008000600 */
[----:B0-----:R-:W-:-:S13]  /*0a20*/  PLOP3.LUT P0, PT, PT, PT, UP0, 0x80, 0x0 ;  /* 0x000000000000781c */ /* 0x001fda0003f0f008 */
[----:B------:R-:W-:Y:S05]  /*0a30*/  @!P0 BRA `(.L_x_444) ;  /* 0xfffffffc00f08947 */ /* 0x000fea000383ffff */
[----:B------:R-:W2:Y:S01]  /*0a40*/  LDL.LU R0, [R1] ;  /* 0x0000000001007983 */ /* 0x000ea20000300800 */
[----:B------:R-:W-:Y:S01]  /*0a50*/  SHF.R.U32.HI R2, RZ, 0x7, R3 ;  /* 0x00000007ff027819 */ /* 0x000fe20000011603 */
[----:B------:R-:W0:Y:S01]  /*0a60*/  S2UR UR5, SR_CgaCtaId ;  /* 0x00000000000579c3 */ /* 0x000e220000008800 */
[----:B------:R-:W-:-:S07]  /*0a70*/  UMOV UR4, 0x400 ;  /* 0x0000040000047882 */ /* 0x000fce0000000000 */
[----:B------:R-:W-:Y:S06]  /*0a80*/  BAR.ARV 0x8, 0x120 ;  /* 0x0204800000007b1d */ /* 0x000fec0000002000 */
[----:B------:R-:W-:-:S13]  /*0a90*/  ISETP.NE.AND P0, PT, R2, 0x1, PT ;  /* 0x000000010200780c */ /* 0x000fda0003f05270 */
[----:B------:R-:W-:Y:S06]  /*0aa0*/  @!P0 BAR.ARV 0x9, 0x100 ;  /* 0x0244000000008b1d */ /* 0x000fec0000002000 */
[----:B0-----:R-:W-:Y:S02]  /*0ab0*/  ULEA UR4, UR5, UR4, 0x18 ;  /* 0x0000000405047291 */ /* 0x001fe4000f8ec03f */
[----:B------:R-:W-:Y:S04]  /*0ac0*/  BAR.SYNC.DEFER_BLOCKING 0x5, 0x120 ;  /* 0x0144800000007b1d */ /* 0x000fe80000010000 */
[----:B------:R-:W-:-:S02]  /*0ad0*/  IMAD.U32 R2, RZ, RZ, UR4 ;  /* 0x00000004ff027e24 */ /* 0x000fc4000f8e00ff */
[----:B------:R-:W-:-:S03]  /*0ae0*/  ULDC UR4, c[0x0][0xc14] ;  /* 0x0003050000047ab9 */ /* 0x000fc60000000800 */
[----:B------:R-:W0:Y:S01]  /*0af0*/  LDS.128 R156, [R2+0x348d0] ;  /* 0x0348d000029c7984 */ /* 0x000e220000000c00 */
[----:B------:R-:W-:Y:S06]  /*0b00*/  BAR.ARV 0x4, 0x120 ;  /* 0x0104800000007b1d */ /* 0x000fec0000002000 */
[----:B--2---:R-:W-:-:S04]  /*0b10*/  LOP3.LUT R0, R0, 0xffffffdf, RZ, 0xc0, !PT ;  /* 0xffffffdf00007812 */ /* 0x004fc800078ec0ff */
[----:B------:R-:W-:Y:S02]  /*0b20*/  @P0 LOP3.LUT R0, R0, 0x20, RZ, 0xfc, !PT ;  /* 0x0000002000000812 */ /* 0x000fe400078efcff */
[----:B0-----:R-:W-:-:S03]  /*0b30*/  ISETP.GE.AND P0, PT, R159, UR4, PT ;  /* 0x000000049f007c0c */ /* 0x001fc6000bf06270 */
[----:B------:R0:W-:Y:S10]  /*0b40*/  STL [R1], R0 ;  /* 0x0000000001007387 */ /* 0x0001f40000100800 */
[----:B0-----:R-:W-:Y:S05]  /*0b50*/  @P0 BRA `(.L_x_445) ;  /* 0x0000022c00c00947 */ /* 0x001fea0003800000 */
[----:B------:R-:W-:Y:S01]  /*0b60*/  VIADD R5, R3, 0xffffff80 ;  /* 0xffffff8003057836 */ /* 0x000fe20000000000 */
[----:B------:R-:W-:Y:S01]  /*0b70*/  R2UR UR4, R2 ;  /* 0x00000000020472ca */ /* 0x000fe200000e0000 */
[----:B------:R-:W-:Y:S01]  /*0b80*/  ULOP3.LUT UR5, UR60, 0x1, URZ, 0xfc, !UPT ;  /* 0x000000013c057892 */ /* 0x000fe2000f8efc3f */
[----:B------:R-:W-:Y:S01]  /*0b90*/  STL [R1+0x84], RZ ;  /* 0x000084ff01007387 */ /* 0x000fe20000100800 */
[----:B------:R-:W-:Y:S02]  /*0ba0*/  CS2R R228, SRZ ;  /* 0x0000000000e47805 */ /* 0x000fe4000001ff00 */
[----:B------:R-:W-:Y:S01]  /*0bb0*/  SHF.R.S32.HI R0, RZ, 0x1f, R5 ;  /* 0x0000001fff007819 */ /* 0x000fe20000011405 */
[----:B------:R-:W-:Y:S01]  /*0bc0*/  STL [R1+0x4], RZ ;  /* 0x000004ff01007387 */ /* 0x000fe20000100800 */
[----:B------:R-:W-:Y:S02]  /*0bd0*/  IMAD.U32 R3, RZ, RZ, UR5 ;  /* 0x00000005ff037e24 */ /* 0x000fe4000f8e00ff */
[----:B------:R-:W-:-:S02]  /*0be0*/  LEA.HI R3, R0, R5, RZ, 0x6 ;  /* 0x0000000500037211 */ /* 0x000fc400078f30ff */
[----:B------:R-:W-:Y:S02]  /*0bf0*/  LEA.HI R0, R0, R5, RZ, 0x3 ;  /* 0x0000000500007211 */ /* 0x000fe400078f18ff */
[----:B------:R-:W-:Y:S01]  /*0c00*/  MOV R220, RZ ;  /* 0x000000ff00dc7202 */ /* 0x000fe20000000f00 */
[----:B------:R-:W-:Y:S01]  /*0c10*/  IMAD.SHL.U32 R4, R3, 0x8, RZ ;  /* 0x0000000803047824 */ /* 0x000fe200078e00ff */
[----:B------:R-:W-:Y:S01]  /*0c20*/  UIADD3 UR4, UR4, 0x16400, URZ ;  /* 0x0001640004047890 */ /* 0x000fe2000fffe03f */
[----:B------:R-:W-:Y:S02]  /*0c30*/  LOP3.LUT R3, R0, 0xfffffff8, RZ, 0xc0, !PT ;  /* 0xfffffff800037812 */ /* 0x000fe400078ec0ff */
[----:B------:R-:W-:Y:S02]  /*0c40*/  SHF.R.S32.HI R22, RZ, 0x3, R0 ;  /* 0x00000003ff167819 */ /* 0x000fe40000011400 */
[----:B------:R-:W-:Y:S01]  /*0c50*/  LOP3.LUT R14, R4, 0xfffffe00, RZ, 0xc0, !PT ;  /* 0xfffffe00040e7812 */ /* 0x000fe200078ec0ff */
[----:B------:R-:W-:Y:S01]  /*0c60*/  IMAD.IADD R3, R5, 0x1, -R3 ;  /* 0x0000000105037824 */ /* 0x000fe200078e0a03 */
[C---:B------:R-:W-:Y:S01]  /*0c70*/  IADD3 R223, R22.reuse, 0x20, RZ ;  /* 0x0000002016df7810 */ /* 0x040fe20007ffe0ff */
[----:B------:R-:W-:Y:S01]  /*0c80*/  IMAD.U32 R4, RZ, RZ, UR4 ;  /* 0x00000004ff047e24 */ /* 0x000fe2000f8e00ff */
[----:B------:R-:W-:Y:S01]  /*0c90*/  SHF.R.S32.HI R23, RZ, 0x1f, R22 ;  /* 0x0000001fff177819 */ /* 0x000fe20000011416 */
[C---:B------:R-:W-:Y:S01]  /*0ca0*/  IMAD.SHL.U32 R0, R22.reuse, 0x40, RZ ;  /* 0x0000004016007824 */ /* 0x040fe200078e00ff */
[C---:B------:R-:W-:Y:S01]  /*0cb0*/  SHF.L.U32 R16, R3.reuse, 0x3, RZ ;  /* 0x0000000303107819 */ /* 0x040fe200000006ff */
[----:B------:R-:W-:Y:S01]  /*0cc0*/  VIADD R222, R22, 0x40 ;  /* 0x0000004016de7836 */ /* 0x000fe20000000000 */
[----:B------:R0:W-:Y:S01]  /*0cd0*/  STL [R1+0x8c], R4 ;  /* 0x00008c0401007387 */ /* 0x0001e20000100800 */
[----:B------:R-:W-:Y:S01]  /*0ce0*/  IMAD.SHL.U32 R18, R3, 0x4, RZ ;  /* 0x0000000403127824 */ /* 0x000fe200078e00ff */
[----:B------:R-:W-:Y:S01]  /*0cf0*/  LOP3.LUT R3, R0, 0x1c0, RZ, 0xc0, !PT ;  /* 0x000001c000037812 */ /* 0x000fe200078ec0ff */
[C---:B------:R-:W-:Y:S01]  /*0d00*/  VIADD R225, R22.reuse, 0x80 ;  /* 0x0000008016e17836 */ /* 0x040fe20000000000 */
[----:B------:R1:W-:Y:S01]  /*0d10*/  STL [R1+0x3c], R0 ;  /* 0x00003c0001007387 */ /* 0x0003e20000100800 */
[C---:B------:R-:W-:Y:S01]  /*0d20*/  VIADD R224, R22.reuse, 0x60 ;  /* 0x0000006016e07836 */ /* 0x040fe20000000000 */
[----:B------:R-:W-:Y:S01]  /*0d30*/  SHF.R.S32.HI R15, RZ, 0x1f, R222 ;  /* 0x0000001fff0f7819 */ /* 0x000fe200000114de */
[----:B------:R-:W-:Y:S01]  /*0d40*/  VIADD R226, R22, 0xa0 ;  /* 0x000000a016e27836 */ /* 0x000fe20000000000 */
[----:B------:R-:W-:Y:S01]  /*0d50*/  SHF.L.U32 R10, R225, 0x6, RZ ;  /* 0x00000006e10a7819 */ /* 0x000fe200000006ff */
[----:B------:R-:W-:Y:S01]  /*0d60*/  IMAD.SHL.U32 R5, R222, 0x40, RZ ;  /* 0x00000040de057824 */ /* 0x000fe200078e00ff */
[----:B------:R-:W-:Y:S01]  /*0d70*/  SHF.R.S32.HI R20, RZ, 0x1f, R224 ;  /* 0x0000001fff147819 */ /* 0x000fe200000114e0 */
[----:B0-----:R-:W-:Y:S01]  /*0d80*/  IMAD.SHL.U32 R4, R223, 0x40, RZ ;  /* 0x00000040df047824 */ /* 0x001fe200078e00ff */
[----:B------:R-:W-:Y:S01]  /*0d90*/  LOP3.LUT R10, R10, 0x1c0, RZ, 0xc0, !PT ;  /* 0x000001c00a0a7812 */ /* 0x000fe200078ec0ff */
[----:B------:R-:W-:Y:S01]  /*0da0*/  IMAD.SHL.U32 R11, R226, 0x40, RZ ;  /* 0x00000040e20b7824 */ /* 0x000fe200078e00ff */
[--C-:B-1----:R-:W-:Y:S01]  /*0db0*/  SHF.R.S32.HI R0, RZ, 0x1f, R223.reuse ;  /* 0x0000001fff007819 */ /* 0x102fe200000114df */
[----:B------:R-:W-:Y:S01]  /*0dc0*/  IMAD.SHL.U32 R8, R224, 0x40, RZ ;  /* 0x00000040e0087824 */ /* 0x000fe200078e00ff */
[----:B------:R-:W-:Y:S01]  /*0dd0*/  LOP3.LUT R4, R4, 0x1c0, RZ, 0xc0, !PT ;  /* 0x000001c004047812 */ /* 0x000fe200078ec0ff */
[----:B------:R-:W-:Y:S01]  /*0de0*/  VIADD R221, R18, 0x20 ;  /* 0x0000002012dd7836 */ /* 0x000fe20000000000 */
[----:B------:R-:W-:Y:S01]  /*0df0*/  SHF.R.S32.HI R6, RZ, 0x1f, R223 ;  /* 0x0000001fff067819 */ /* 0x000fe200000114df */
[----:B------:R0:W-:Y:S01]  /*0e00*/  STL [R1+0x78], R0 ;  /* 0x0000780001007387 */ /* 0x0001e20000100800 */
[----:B------:R-:W-:Y:S01]  /*0e10*/  LOP3.LUT R5, R5, 0x1c0, RZ, 0xc0, !PT ;  /* 0x000001c005057812 */ /* 0x000fe200078ec0ff */
[----:B------:R-:W-:Y:S01]  /*0e20*/  VIADD R227, R16, 0x40 ;  /* 0x0000004010e37836 */ /* 0x000fe20000000000 */
[----:B------:R-:W-:Y:S01]  /*0e30*/  LOP3.LUT R8, R8, 0x1c0, RZ, 0xc0, !PT ;  /* 0x000001c008087812 */ /* 0x000fe200078ec0ff */
[----:B------:R1:W-:Y:S01]  /*0e40*/  STL [R1+0x74], R15 ;  /* 0x0000740f01007387 */ /* 0x0003e20000100800 */
[----:B------:R-:W-:-:S02]  /*0e50*/  SHF.R.S32.HI R7, RZ, 0x1f, R222 ;  /* 0x0000001fff077819 */ /* 0x000fc400000114de */
[----:B------:R-:W-:Y:S01]  /*0e60*/  LEA.HI R6, R6, R223, RZ, 0x3 ;  /* 0x000000df06067211 */ /* 0x000fe200078f18ff */
[----:B------:R-:W-:Y:S01]  /*0e70*/  STL [R1+0x70], R20 ;  /* 0x0000701401007387 */ /* 0x000fe20000100800 */
[----:B------:R-:W-:Y:S02]  /*0e80*/  SHF.R.S32.HI R9, RZ, 0x1f, R224 ;  /* 0x0000001fff097819 */ /* 0x000fe400000114e0 */
[----:B0-----:R-:W-:Y:S01]  /*0e90*/  LOP3.LUT R0, R3, 0x38, R16, 0xf8, !PT ;  /* 0x0000003803007812 */ /* 0x001fe200078ef810 */
[----:B------:R-:W-:Y:S01]  /*0ea0*/  IMAD.SHL.U32 R6, R6, 0x40, RZ ;  /* 0x0000004006067824 */ /* 0x000fe200078e00ff */
[----:B------:R-:W-:Y:S02]  /*0eb0*/  SHF.R.S32.HI R13, RZ, 0x1f, R226 ;  /* 0x0000001fff0d7819 */ /* 0x000fe400000114e2 */
[----:B-1----:R-:W-:Y:S02]  /*0ec0*/  SHF.R.U32.HI R15, RZ, 0x3, R3 ;  /* 0x00000003ff0f7819 */ /* 0x002fe40000011603 */
[----:B------:R-:W-:-:S02]  /*0ed0*/  LOP3.LUT R3, R11, 0x1c0, RZ, 0xc0, !PT ;  /* 0x000001c00b037812 */ /* 0x000fc400078ec0ff */
[----:B------:R-:W-:Y:S01]  /*0ee0*/  LOP3.LUT R0, R14, R0, R15, 0xf6, !PT ;  /* 0x000000000e007212 */ /* 0x000fe200078ef60f */
[----:B------:R-:W-:Y:S01]  /*0ef0*/  STL [R1+0x64], R15 ;  /* 0x0000640f01007387 */ /* 0x000fe20000100800 */
[----:B------:R-:W-:Y:S02]  /*0f00*/  LEA.HI R7, R7, R222, RZ, 0x3 ;  /* 0x000000de07077211 */ /* 0x000fe400078f18ff */
[----:B------:R-:W-:Y:S01]  /*0f10*/  SHF.R.S32.HI R12, RZ, 0x1f, R225 ;  /* 0x0000001fff0c7819 */ /* 0x000fe200000114e1 */
[----:B------:R-:W-:Y:S01]  /*0f20*/  STL [R1+0x38], R4 ;  /* 0x0000380401007387 */ /* 0x000fe20000100800 */
[----:B------:R-:W-:Y:S02]  /*0f30*/  LEA.HI R9, R9, R224, RZ, 0x3 ;  /* 0x000000e009097211 */ /* 0x000fe400078f18ff */
[----:B------:R-:W-:Y:S01]  /*0f40*/  LEA.HI R13, R13, R226, RZ, 0x3 ;  /* 0x000000e20d0d7211 */ /* 0x000fe200078f18ff */
[----:B------:R-:W-:Y:S01]  /*0f50*/  STL [R1+0x44], R10 ;  /* 0x0000440a01007387 */ /* 0x000fe20000100800 */
[----:B------:R-:W-:Y:S01]  /*0f60*/  SHF.L.U32 R7, R7, 0x6, RZ ;  /* 0x0000000607077819 */ /* 0x000fe200000006ff */
[----:B------:R-:W-:Y:S01]  /*0f70*/  IMAD.SHL.U32 R9, R9, 0x40, RZ ;  /* 0x0000004009097824 */ /* 0x000fe200078e00ff */
[----:B------:R-:W-:Y:S01]  /*0f80*/  LEA.HI R12, R12, R225, RZ, 0x3 ;  /* 0x000000e10c0c7211 */ /* 0x000fe200078f18ff */
[----:B------:R-:W-:Y:S01]  /*0f90*/  STL [R1+0x34], R5 ;  /* 0x0000340501007387 */ /* 0x000fe20000100800 */
[----:B------:R-:W-:Y:S01]  /*0fa0*/  IMAD.SHL.U32 R13, R13, 0x40, RZ ;  /* 0x000000400d0d7824 */ /* 0x000fe200078e00ff */
[----:B------:R-:W-:-:S02]  /*0fb0*/  SHF.R.S32.HI R17, RZ, 0x1f, R16 ;  /* 0x0000001fff117819 */ /* 0x000fc40000011410 */
[----:B------:R0:W-:Y:S01]  /*0fc0*/  STL [R1+0x40], R3 ;  /* 0x0000400301007387 */ /* 0x0001e20000100800 */
[----:B------:R-:W-:-:S03]  /*0fd0*/  IMAD.SHL.U32 R12, R12, 0x40, RZ ;  /* 0x000000400c0c7824 */ /* 0x000fc600078e00ff */
[----:B------:R-:W-:Y:S04]  /*0fe0*/  STL [R1+0x30], R8 ;  /* 0x0000300801007387 */ /* 0x000fe80000100800 */
[----:B------:R1:W-:Y:S01]  /*0ff0*/  STL [R1+0x60], R0 ;  /* 0x0000600001007387 */ /* 0x0003e20000100800 */
[----:B0-----:R-:W-:Y:S02]  /*1000*/  SHF.R.U32.HI R3, RZ, 0x3, R4 ;  /* 0x00000003ff037819 */ /* 0x001fe40000011604 */
[----:B------:R-:W-:-:S03]  /*1010*/  SHF.R.U32.HI R4, RZ, 0x3, R8 ;  /* 0x00000003ff047819 */ /* 0x000fc60000011608 */
[----:B------:R0:W-:Y:S01]  /*1020*/  STL [R1+0x5c], R3 ;  /* 0x00005c0301007387 */ /* 0x0001e20000100800 */
[----:B-1----:R-:W-:-:S05]  /*1030*/  SHF.R.U32.HI R0, RZ, 0x3, R5 ;  /* 0x00000003ff007819 */ /* 0x002fca0000011605 */
[----:B------:R1:W-:Y:S01]  /*1040*/  STL [R1+0x58], R0 ;  /* 0x0000580001007387 */ /* 0x0003e20000100800 */
[----:B0-----:R-:W-:-:S03]  /*1050*/  LOP3.LUT R3, R6, 0xfffffe00, RZ, 0xc0, !PT ;  /* 0xfffffe0006037812 */ /* 0x001fc600078ec0ff */
[----:B------:R0:W-:Y:S04]  /*1060*/  STL [R1+0x50], R4 ;  /* 0x0000500401007387 */ /* 0x0001e80000100800 */
[----:B------:R2:W-:Y:S01]  /*1070*/  STL [R1+0x4c], R3 ;  /* 0x00004c0301007387 */ /* 0x0005e20000100800 */
[----:B-1----:R-:W-:Y:S02]  /*1080*/  LOP3.LUT R0, R7, 0xfffffe00, RZ, 0xc0, !PT ;  /* 0xfffffe0007007812 */ /* 0x002fe400078ec0ff */
[----:B0-----:R-:W-:-:S03]  /*1090*/  LOP3.LUT R4, R9, 0xfffffe00, RZ, 0xc0, !PT ;  /* 0xfffffe0009047812 */ /* 0x001fc600078ec0ff */
[----:B------:R0:W-:Y:S01]  /*10a0*/  STL [R1+0x48], R0 ;  /* 0x0000480001007387 */ /* 0x0001e20000100800 */
[----:B--2---:R-:W-:-:S03]  /*10b0*/  LOP3.LUT R3, R12, 0xfffffe00, RZ, 0xc0, !PT ;  /* 0xfffffe000c037812 */ /* 0x004fc600078ec0ff */
[----:B------:R1:W-:Y:S01]  /*10c0*/  STL [R1+0x54], R4 ;  /* 0x0000540401007387 */ /* 0x0003e20000100800 */
[----:B0-----:R-:W-:-:S05]  /*10d0*/  LOP3.LUT R0, R13, 0xfffffe00, RZ, 0xc0, !PT ;  /* 0xfffffe000d007812 */ /* 0x001fca00078ec0ff */
[----:B------:R1:W-:Y:S04]  /*10e0*/  STL [R1+0x68], R0 ;  /* 0x0000680001007387 */ /* 0x0003e80000100800 */
[----:B------:R1:W-:Y:S02]  /*10f0*/  STL [R1+0x6c], R3 ;  /* 0x00006c0301007387 */ /* 0x0003e40000100800 */
.L_x_663:
[----:B01---5:R-:W0:Y:S01]  /*1100*/  LDC.64 R4, c[0x0][0xc60] ;  /* 0x00031800ff047b82 */ /* 0x023e220000000a00 */
[----:B------:R-:W-:Y:S01]  /*1110*/  ULDC.64 UR4, c[0x0][0x208] ;  /* 0x0000820000047ab9 */ /* 0x000fe20000000a00 */
[----:B0-----:R-:W-:-:S05]  /*1120*/  IMAD.WIDE R4, R159, 0x4, R4 ;  /* 0x000000049f047825 */ /* 0x001fca00078e0204 */
[----:B--2---:R-:W2:Y:S01]  /*1130*/  LDG.E R10, desc[UR4][R4.64] ;  /* 0x00000004040a7981 */ /* 0x004ea2000c1e1900 */
[----:B------:R-:W-:Y:S05]  /*1140*/  YIELD ;  /* 0x0000000000007946 */ /* 0x000fea0003800000 */
[----:B------:R-:W-:Y:S01]  /*1150*/  ULDC.64 UR4, c[0x0][0xa28] ;  /* 0x00028a0000047ab9 */ /* 0x000fe20000000a00 */
[----:B------:R-:W-:Y:S01]  /*1160*/  ULDC.64 UR8, c[0x0][0xa18] ;  /* 0x0002860000087ab9 */ /* 0x000fe20000000a00 */
[----:B------:R-:W-:Y:S01]  /*1170*/  ISETP.NE.U32.AND P1, PT, RZ, UR4, PT ;  /* 0x00000004ff007c0c */ /* 0x000fe2000bf25070 */
[----:B------:R-:W-:Y:S01]  /*1180*/  ULDC.64 UR6, c[0x0][0xa08] ;  /* 0x0002820000067ab9 */ /* 0x000fe20000000a00 */
[----:B------:R-:W-:Y:S01]  /*1190*/  MOV R3, RZ ;  /* 0x000000ff00037202 */ /* 0x000fe20000000f00 */
[----:B------:R-:W-:Y:S01]  /*11a0*/  ULDC.64 UR10, c[0x0][0x208] ;  /* 0x00008200000a7ab9 */ /* 0x000fe20000000a00 */
[----:B------:R-:W-:Y:S01]  /*11b0*/  ISETP.NE.AND.EX P1, PT, RZ, UR5, PT, P1 ;  /* 0x00000005ff007c0c */ /* 0x000fe2000bf25310 */
[----:B------:R-:W-:Y:S01]  /*11c0*/  IMAD.MOV.U32 R29, RZ, RZ, RZ ;  /* 0x000000ffff1d7224 */ /* 0x000fe200078e00ff */
[----:B------:R-:W-:-:S04]  /*11d0*/  ISETP.NE.U32.AND P0, PT, RZ, UR6, PT ;  /* 0x00000006ff007c0c */ /* 0x000fc8000bf05070 */
[----:B------:R-:W-:Y:S02]  /*11e0*/  ISETP.NE.AND.EX P0, PT, RZ, UR7, PT, P0 ;  /* 0x00000007ff007c0c */ /* 0x000fe4000bf05300 */
[----:B--2---:R-:W-:Y:S01]  /*11f0*/  SHF.R.S32.HI R0, RZ, 0x1f, R10 ;  /* 0x0000001fff007819 */ /* 0x004fe2000001140a */
[----:B------:R0:W-:Y:S04]  /*1200*/  STL [R1+0x7c], R10 ;  /* 0x00007c0a01007387 */ /* 0x0001e80000100800 */
[C---:B---34-:R-:W-:Y:S01]  /*1210*/  @P1 LEA R6, P2, R10.reuse, UR4, 0x2 ;  /* 0x000000040a061c11 */ /* 0x058fe2000f8410ff */
[C---:B------:R-:W-:Y:S01]  /*1220*/  IMAD.SHL.U32 R28, R10.reuse, 0x4, RZ ;  /* 0x000000040a1c7824 */ /* 0x040fe200078e00ff */
[C-C-:B------:R-:W-:Y:S02]  /*1230*/  SHF.L.U64.HI R30, R10.reuse, 0x2, R0.reuse ;  /* 0x000000020a1e7819 */ /* 0x140fe40000010200 */
[----:B------:R-:W-:-:S02]  /*1240*/  @P1 LEA.HI.X R7, R10, UR5, R0, 0x2, P2 ;  /* 0x000000050a071c11 */ /* 0x000fc400090f1400 */
[----:B------:R-:W-:Y:S01]  /*1250*/  ISETP.NE.U32.AND P2, PT, RZ, UR8, PT ;  /* 0x00000008ff007c0c */ /* 0x000fe2000bf45070 */
[----:B------:R-:W-:Y:S01]  /*1260*/  ULDC UR4, c[0x0][0x288] ;  /* 0x0000a20000047ab9 */ /* 0x000fe20000000800 */
[----:B------:R-:W-:Y:S01]  /*1270*/  IADD3 R8, P3, R28, UR6, RZ ;  /* 0x000000061c087c10 */ /* 0x000fe2000ff7e0ff */
[----:B------:R-:W-:Y:S01]  /*1280*/  IMAD.U32 R160, RZ, RZ, UR4 ;  /* 0x00000004ffa07e24 */ /* 0x000fe2000f8e00ff */
[----:B------:R-:W-:Y:S01]  /*1290*/  ISETP.NE.AND.EX P2, PT, RZ, UR9, PT, P2 ;  /* 0x00000009ff007c0c */ /* 0x000fe2000bf45320 */
[----:B------:R-:W-:Y:S01]  /*12a0*/  ULDC.64 UR4, c[0x0][0x3f8] ;  /* 0x0000fe0000047ab9 */ /* 0x000fe20000000a00 */
[----:B------:R0:W5:Y:S01]  /*12b0*/  @P1 LDG.E R3, desc[UR10][R6.64] ;  /* 0x0000000a06031981 */ /* 0x000162000c1e1900 */
[----:B------:R-:W-:Y:S01]  /*12c0*/  UISETP.NE.U32.AND UP0, UPT, UR4, URZ, UPT ;  /* 0x0000003f0400728c */ /* 0x000fe2000bf05070 */
[----:B------:R-:W-:Y:S02]  /*12d0*/  IADD3.X R9, R30, UR7, RZ, P3, !PT ;  /* 0x000000071e097c10 */ /* 0x000fe40009ffe4ff */
[----:B------:R-:W-:Y:S01]  /*12e0*/  ULDC UR4, c[0x0][0x404] ;  /* 0x0001010000047ab9 */ /* 0x000fe20000000800 */
[----:B------:R-:W-:-:S02]  /*12f0*/  UISETP.NE.AND.EX UP0, UPT, UR5, URZ, UPT, UP0 ;  /* 0x0000003f0500728c */ /* 0x000fc4000bf05300 */
[----:B------:R0:W5:Y:S01]  /*1300*/  @P0 LDG.E R29, desc[UR10][R8.64] ;  /* 0x0000000a081d0981 */ /* 0x000162000c1e1900 */
[----:B------:R-:W-:Y:S01]  /*1310*/  ULDC UR5, c[0x0][0x2e0] ;  /* 0x0000b80000057ab9 */ /* 0x000fe20000000800 */
[----:B------:R-:W-:Y:S02]  /*1320*/  USEL UR4, UR4, 0x1, UP0 ;  /* 0x0000000104047887 */ /* 0x000fe40008000000 */
[----:B------:R-:W-:Y:S02]  /*1330*/  @P2 IADD3 R4, P1, R28, UR8, RZ ;  /* 0x000000081c042c10 */ /* 0x000fe4000ff3e0ff */
[----:B------:R-:W-:Y:S02]  /*1340*/  UIMAD UR4, UR4, UR5, URZ ;  /* 0x00000005040472a4 */ /* 0x000fe4000f8e023f */
[----:B------:R-:W-:Y:S01]  /*1350*/  @P2 IADD3.X R5, R30, UR9, RZ, P1, !PT ;  /* 0x000000091e052c10 */ /* 0x000fe20008ffe4ff */
[----:B------:R-:W-:Y:S02]  /*1360*/  ULDC UR5, c[0x0][0x338] ;  /* 0x0000ce0000057ab9 */ /* 0x000fe40000000800 */
[----:B------:R-:W-:Y:S01]  /*1370*/  IMAD.U32 R25, RZ, RZ, UR5 ;  /* 0x00000005ff197e24 */ /* 0x000fe2000f8e00ff */
[----:B------:R-:W-:Y:S01]  /*1380*/  MOV R26, UR4 ;  /* 0x00000004001a7c02 */ /* 0x000fe20008000f00 */
[----:B------:R0:W5:Y:S01]  /*1390*/  @P2 LDG.E R160, desc[UR10][R4.64] ;  /* 0x0000000a04a02981 */ /* 0x000162000c1e1900 */
[----:B------:R-:W-:Y:S01]  /*13a0*/  IMAD.MOV.U32 R27, RZ, RZ, R10 ;  /* 0x000000ffff1b7224 */ /* 0x000fe200078e000a */
[----:B------:R-:W-:Y:S06]  /*13b0*/  @P2 BRA `(.L_x_446) ;  /* 0x0000000000282947 */ /* 0x000fec0003800000 */
[----:B------:R-:W-:Y:S02]  /*13c0*/  ULDC.64 UR4, c[0x0][0xa00] ;  /* 0x0002800000047ab9 */ /* 0x000fe40000000a00 */
[----:B------:R-:W-:-:S04]  /*13d0*/  ISETP.NE.U32.AND P1, PT, RZ, UR4, PT ;  /* 0x00000004ff007c0c */ /* 0x000fc8000bf25070 */
[----:B------:R-:W-:-:S13]  /*13e0*/  ISETP.NE.AND.EX P1, PT, RZ, UR5, PT, P1 ;  /* 0x00000005ff007c0c */ /* 0x000fda000bf25310 */
[----:B------:R-:W-:Y:S05]  /*13f0*/  @!P1 BRA `(.L_x_446) ;  /* 0x0000000000189947 */ /* 0x000fea0003800000 */
[----:B0-----:R-:W0:Y:S01]  /*1400*/  LDC.64 R4, c[0x0][0xa00] ;  /* 0x00028000ff047b82 */ /* 0x001e220000000a00 */
[----:B------:R-:W-:Y:S01]  /*1410*/  ULDC.64 UR4, c[0x0][0x208] ;  /* 0x0000820000047ab9 */ /* 0x000fe20000000a00 */
[----:B0-----:R-:W-:-:S05]  /*1420*/  IMAD.WIDE R4, R27, 0x4, R4 ;  /* 0x000000041b047825 */ /* 0x001fca00078e0204 */
[----:B-----5:R-:W2:Y:S04]  /*1430*/  LDG.E R160, desc[UR4][R4.64] ;  /* 0x0000000404a07981 */ /* 0x020ea8000c1e1900 */
[----:B------:R-:W2:Y:S02]  /*1440*/  LDG.E R7, desc[UR4][R4.64+0x4] ;  /* 0x0000040404077981 */ /* 0x000ea4000c1e1900 */
[----:B--2---:R-:W-:-:S07]  /*1450*/  IMAD.IADD R160, R7, 0x1, -R160 ;  /* 0x0000000107a07824 */ /* 0x004fce00078e0aa0 */
.L_x_446:
[----:B------:R-:W-:Y:S01]  /*1460*/  ULDC.64 UR4, c[0x0][0xa20] ;  /* 0x0002880000047ab9 */ /* 0x000fe20000000a00 */
[----:B------:R1:W-:Y:S01]  /*1470*/  STL [R1+0x88], R157 ;  /* 0x0000889d01007387 */ /* 0x0003e20000100800 */
[----:B------:R-:W-:-:S03]  /*1480*/  ISETP.NE.U32.AND P1, PT, RZ, UR4, PT ;  /* 0x00000004ff007c0c */ /* 0x000fc6000bf25070 */
[----:B------:R1:W-:Y:S01]  /*1490*/  STL [R1+0x80], R158 ;  /* 0x0000809e01007387 */ /* 0x0003e20000100800 */
[----:B------:R-:W-:-:S13]  /*14a0*/  ISETP.NE.AND.EX P1, PT, RZ, UR5, PT, P1 ;  /* 0x00000005ff007c0c */ /* 0x000fda000bf25310 */
[----:B-1----:R-:W-:Y:S05]  /*14b0*/  @!P1 BRA `(.L_x_447) ;  /* 0x0000000000149947 */ /* 0x002fea0003800000 */
[----:B0-----:R-:W-:Y:S01]  /*14c0*/  IADD3 R4, P0, R28, UR4, RZ ;  /* 0x000000041c047c10 */ /* 0x001fe2000ff1e0ff */
[----:B------:R-:W-:-:S03]  /*14d0*/  ULDC.64 UR6, c[0x0][0x208] ;  /* 0x0000820000067ab9 */ /* 0x000fc60000000a00 */
[----:B------:R-:W-:-:S05]  /*14e0*/  IADD3.X R5, R30, UR5, RZ, P0, !PT ;  /* 0x000000051e057c10 */ /* 0x000fca00087fe4ff */
[----:B------:R1:W5:Y:S01]  /*14f0*/  LDG.E R26, desc[UR6][R4.64] ;  /* 0x00000006041a7981 */ /* 0x000362000c1e1900 */
[----:B------:R-:W-:Y:S05]  /*1500*/  BRA `(.L_x_448) ;  /* 0x0000000000147947 */ /* 0x000fea0003800000 */
.L_x_447:
[----:B------:R-:W-:Y:S05]  /*1510*/  @!P0 BRA `(.L_x_448) ;  /* 0x0000000000108947 */ /* 0x000fea0003800000 */
[----:B------:R-:W-:Y:S02]  /*1520*/  ULDC.64 UR4, c[0x0][0x208] ;  /* 0x0000820000047ab9 */ /* 0x000fe40000000a00 */
[----:B0-----:R-:W2:Y:S04]  /*1530*/  LDG.E R5, desc[UR4][R8.64] ;  /* 0x0000000408057981 */ /* 0x001ea8000c1e1900 */
[----:B------:R-:W2:Y:S02]  /*1540*/  LDG.E R26, desc[UR4][R8.64+0x4] ;  /* 0x00000404081a7981 */ /* 0x000ea4000c1e1900 */
[----:B--2---:R-:W-:-:S07]  /*1550*/  IMAD.IADD R26, R26, 0x1, -R5 ;  /* 0x000000011a1a7824 */ /* 0x004fce00078e0a05 */
.L_x_448:
[----:B------:R-:W-:Y:S01]  /*1560*/  ULDC.64 UR4, c[0x0][0xa10] ;  /* 0x0002840000047ab9 */ /* 0x000fe20000000a00 */
[----:B------:R-:W-:Y:S01]  /*1570*/  ULDC.64 UR6, c[0x0][0x208] ;  /* 0x0000820000067ab9 */ /* 0x000fe20000000a00 */
[----:B------:R-:W-:-:S04]  /*1580*/  ISETP.NE.U32.AND P0, PT, RZ, UR4, PT ;  /* 0x00000004ff007c0c */ /* 0x000fc8000bf05070 */
[----:B------:R-:W-:Y:S01]  /*1590*/  ISETP.NE.AND.EX P0, PT, RZ, UR5, PT, P0 ;  /* 0x00000005ff007c0c */ /* 0x000fe2000bf05300 */
[----:B0----5:R-:W-:Y:S01]  /*15a0*/  IMAD.IADD R8, R26, 0x1, -R3 ;  /* 0x000000011a087824 */ /* 0x021fe200078e0a03 */
[----:B------:R-:W-:-:S11]  /*15b0*/  ULDC.64 UR4, c[0x0][0xa30] ;  /* 0x00028c0000047ab9 */ /* 0x000fd60000000a00 */
[----:B-1----:R-:W0:Y:S02]  /*15c0*/  @P0 LDC.64 R4, c[0x0][0xa10] ;  /* 0x00028400ff040b82 */ /* 0x002e240000000a00 */
[----:B0-----:R-:W-:-:S05]  /*15d0*/  @P0 IMAD.WIDE R4, R27, 0x4, R4 ;  /* 0x000000041b040825 */ /* 0x001fca00078e0204 */
[----:B------:R-:W2:Y:S04]  /*15e0*/  @P0 LDG.E R0, desc[UR6][R4.64] ;  /* 0x0000000604000981 */ /* 0x000ea8000c1e1900 */
[----:B------:R0:W2:Y:S01]  /*15f0*/  @P0 LDG.E R9, desc[UR6][R4.64+0x4] ;  /* 0x0000040604090981 */ /* 0x0000a2000c1e1900 */
[----:B------:R-:W-:Y:S01]  /*1600*/  ISETP.NE.U32.AND P1, PT, RZ, UR4, PT ;  /* 0x00000004ff007c0c */ /* 0x000fe2000bf25070 */
[----:B------:R-:W-:-:S03]  /*1610*/  IMAD.MOV.U32 R155, RZ, RZ, R26 ;  /* 0x000000ffff9b7224 */ /* 0x000fc600078e001a */
[----:B------:R-:W-:Y:S01]  /*1620*/  ISETP.NE.AND.EX P1, PT, RZ, UR5, PT, P1 ;  /* 0x00000005ff007c0c */ /* 0x000fe2000bf25310 */
[----:B0-----:R-:W-:-:S05]  /*1630*/  IMAD.MOV R4, RZ, RZ, -R8 ;  /* 0x000000ffff047224 */ /* 0x001fca00078e0a08 */
[----:B------:R-:W-:-:S07]  /*1640*/  VIMNMX R4, RZ, R4, !PT ;  /* 0x00000004ff047248 */ /* 0x000fce0007fe0100 */
[----:B------:R-:W-:-:S04]  /*1650*/  @P1 IADD3 R6, P2, R28, UR4, RZ ;  /* 0x000000041c061c10 */ /* 0x000fc8000ff5e0ff */
[----:B------:R-:W-:-:S05]  /*1660*/  @P1 IADD3.X R7, R30, UR5, RZ, P2, !PT ;  /* 0x000000051e071c10 */ /* 0x000fca00097fe4ff */
[----:B------:R0:W5:Y:S01]  /*1670*/  @P1 LDG.E R155, desc[UR6][R6.64] ;  /* 0x00000006069b1981 */ /* 0x000162000c1e1900 */
[----:B--2---:R-:W-:-:S05]  /*1680*/  @P0 IADD3 R25, -R0, R9, RZ ;  /* 0x0000000900190210 */ /* 0x004fca0007ffe1ff */
[----:B------:R-:W-:-:S04]  /*1690*/  IMAD.IADD R161, R8, 0x1, R25 ;  /* 0x0000000108a17824 */ /* 0x000fc800078e0219 */
[----:B------:R-:W-:-:S04]  /*16a0*/  VIADD R0, R161, 0xaf ;  /* 0x000000afa1007836 */ /* 0x000fc80000000000 */
[----:B------:R-:W-:-:S05]  /*16b0*/  IMAD.HI R0, R0, 0x2e8ba2e9, RZ ;  /* 0x2e8ba2e900007827 */ /* 0x000fca00078e02ff */
[----:B------:R-:W-:-:S04]  /*16c0*/  SHF.R.U32.HI R163, RZ, 0x1f, R0 ;  /* 0x0000001fffa37819 */ /* 0x000fc80000011600 */
[----:B------:R-:W-:-:S05]  /*16d0*/  LEA.HI.SX32 R163, R0, R163, 0x1b ;  /* 0x000000a300a37211 */ /* 0x000fca00078fdaff */
[----:B------:R-:W-:-:S05]  /*16e0*/  IMAD R0, R163, 0xb0, -R8 ;  /* 0x000000b0a3007824 */ /* 0x000fca00078e0a08 */
[----:B------:R-:W-:-:S04]  /*16f0*/  VIMNMX R3, R0, R25, PT ;  /* 0x0000001900037248 */ /* 0x000fc80003fe0100 */
[----:B------:R-:W-:Y:S01]  /*1700*/  ISETP.GT.AND P0, PT, R3, R4, PT ;  /* 0x000000040300720c */ /* 0x000fe20003f04270 */
[----:B------:R-:W-:-:S05]  /*1710*/  IMAD.WIDE.U32 R4, R4, -0x45d1745d, RZ ;  /* 0xba2e8ba304047825 */ /* 0x000fca00078e00ff */
[----:B------:R-:W-:-:S04]  /*1720*/  SHF.R.U32.HI R129, RZ, 0x7, R5 ;  /* 0x00000007ff817819 */ /* 0x000fc80000011605 */
[----:B------:R-:W-:-:S03]  /*1730*/  MOV R24, R129 ;  /* 0x0000008100187202 */ /* 0x000fc60000000f00 */
[----:B------:R-:W-:-:S04]  /*1740*/  @P0 VIADD R0, R3, 0xaf ;  /* 0x000000af03000836 */ /* 0x000fc80000000000 */
[----:B------:R-:W-:-:S05]  /*1750*/  @P0 IMAD.HI R0, R0, 0x2e8ba2e9, RZ ;  /* 0x2e8ba2e900000827 */ /* 0x000fca00078e02ff */
[----:B------:R-:W-:-:S04]  /*1760*/  @P0 SHF.R.U32.HI R3, RZ, 0x1f, R0 ;  /* 0x0000001fff030819 */ /* 0x000fc80000011600 */
[----:B------:R-:W-:Y:S02]  /*1770*/  @P0 LEA.HI.SX32 R24, R0, R3, 0x1b ;  /* 0x0000000300180211 */ /* 0x000fe400078fdaff */
[----:B------:R-:W-:Y:S02]  /*1780*/  PLOP3.LUT P0, PT, PT, PT, PT, 0x80, 0x0 ;  /* 0x000000000000781c */ /* 0x000fe40003f0f070 */
[----:B------:R-:W-:-:S13]  /*1790*/  ISETP.GT.AND P1, PT, R24, R129, PT ;  /* 0x000000811800720c */ /* 0x000fda0003f24270 */
[----:B0-----:R-:W-:Y:S05]  /*17a0*/  @!P1 BRA `(.L_x_449) ;  /* 0x000000a000ec9947 */ /* 0x001fea0003800000 */
[----:B------:R-:W-:Y:S01]  /*17b0*/  VIADD R0, R2, 0x1e400 ;  /* 0x0001e40002007836 */ /* 0x000fe20000000000 */
[----:B------:R-:W-:Y:S04]  /*17c0*/  BSSY B6, `(.L_x_450) ;  /* 0x0000013000067945 */ /* 0x000fe80003800000 */
[----:B------:R-:W-:-:S13]  /*17d0*/  LOP3.LUT P0, RZ, R0, 0x3ff, RZ, 0xc0, !PT ;  /* 0x000003ff00ff7812 */ /* 0x000fda000780c0ff */
[----:B------:R-:W-:Y:S05]  /*17e0*/  @!P0 BRA `(.L_x_451) ;  /* 0x0000000000408947 */ /* 0x000fea0003800000 */
[----:B------:R-:W-:Y:S01]  /*17f0*/  MOV R0, 0x0 ;  /* 0x0000000000007802 */ /* 0x000fe20000000f00 */
[----:B------:R-:W-:Y:S01]  /*1800*/  ULDC.64 UR4, c[0x4][0xa0] ;  /* 0x0100280000047ab9 */ /* 0x000fe20000000a00 */
[----:B------:R-:W-:Y:S01]  /*1810*/  ULDC.64 UR6, c[0x4][0x38] ;  /* 0x01000e0000067ab9 */ /* 0x000fe20000000a00 */
[----:B------:R-:W-:Y:S01]  /*1820*/  IMAD.U32 R4, RZ, RZ, UR4 ;  /* 0x00000004ff047e24 */ /* 0x000fe2000f8e00ff */
[----:B------:R0:W1:Y:S01]  /*1830*/  LDC.64 R14, c[0x4][R0] ;  /* 0x01000000000e7b82 */ /* 0x0000620000000a00 */
[----:B------:R-:W-:Y:S01]  /*1840*/  IMAD.U32 R5, RZ, RZ, UR5 ;  /* 0x00000005ff057e24 */ /* 0x000fe2000f8e00ff */
[----:B------:R-:W-:Y:S01]  /*1850*/  ULDC.64 UR4, c[0x4][0xa8] ;  /* 0x01002a0000047ab9 */ /* 0x000fe20000000a00 */
[----:B------:R-:W-:Y:S01]  /*1860*/  IMAD.U32 R10, RZ, RZ, UR6 ;  /* 0x00000006ff0a7e24 */ /* 0x000fe2000f8e00ff */
[----:B------:R-:W-:Y:S01]  /*1870*/  MOV R7, UR5 ;  /* 0x0000000500077c02 */ /* 0x000fe20008000f00 */
[----:B------:R-:W-:Y:S01]  /*1880*/  IMAD.U32 R6, RZ, RZ, UR4 ;  /* 0x00000004ff067e24 */ /* 0x000fe2000f8e00ff */
[----:B------:R-:W-:Y:S01]  /*1890*/  MOV R13, RZ ;  /* 0x000000ff000d7202 */ /* 0x000fe20000000f00 */
[----:B------:R-:W-:-:S02]  /*18a0*/  IMAD.U32 R11, RZ, RZ, UR7 ;  /* 0x00000007ff0b7e24 */ /* 0x000fc4000f8e00ff */
[----:B------:R-:W-:Y:S02]  /*18b0*/  IMAD.MOV.U32 R8, RZ, RZ, 0x70 ;  /* 0x00000070ff087424 */ /* 0x000fe400078e00ff */
[----:B0-----:R-:W-:-:S07]  /*18c0*/  IMAD.MOV.U32 R12, RZ, RZ, 0x1 ;  /* 0x00000001ff0c7424 */ /* 0x001fce00078e00ff */
[----:B------:R-:W-:-:S07]  /*18d0*/  LEPC R20, `(.L_x_451) ;  /* 0x000000001014794e */ /* 0x000fce0000000000 */
[----:B-1---5:R-:W-:Y:S05]  /*18e0*/  CALL.ABS.NOINC R14 ;  /* 0x000000000e007343 */ /* 0x022fea0003c00000 */
.L_x_451:
[----:B------:R-:W-:Y:S05]  /*18f0*/  BSYNC B6 ;  /* 0x0000000000067941 */ /* 0x000fea0003800000 */
.L_x_450:
        /* <DEDUP_REMOVED lines=20> */
.L_x_453:
[----:B------:R-:W-:Y:S05]  /*1a40*/  BSYNC B6 ;  /* 0x0000000000067941 */ /* 0x000fea0003800000 */
.L_x_452:
[----:B------:R-:W2:Y:S01]  /*1a50*/  LDL.LU R21, [R1] ;  /* 0x0000000001157983 */ /* 0x000ea20000300800 */
[----:B------:R-:W-:Y:S01]  /*1a60*/  ULDC.64 UR4, c[0x0][0x9f8] ;  /* 0x00027e0000047ab9 */ /* 0x000fe20000000a00 */
[----:B------:R-:W-:Y:S01]  /*1a70*/  ULDC.64 UR6, c[0x0][0x208] ;  /* 0x0000820000067ab9 */ /* 0x000fe20000000a00 */
[----:B------:R-:W-:Y:S01]  /*1a80*/  ISETP.NE.U32.AND P0, PT, RZ, UR4, PT ;  /* 0x00000004ff007c0c */ /* 0x000fe2000bf05070 */
[----:B------:R-:W0:Y:S01]  /*1a90*/  LDC R11, c[0x0][0x3d4] ;  /* 0x0000f500ff0b7b82 */ /* 0x000e220000000800 */
[----:B------:R-:W3:Y:S02]  /*1aa0*/  LDL R36, [R1+0x34] ;  /* 0x0000340001247983 */ /* 0x000ee40000100800 */
[----:B------:R-:W-:Y:S02]  /*1ab0*/  ISETP.NE.AND.EX P0, PT, RZ, UR5, PT, P0 ;  /* 0x00000005ff007c0c */ /* 0x000fe4000bf05300 */
[----:B------:R-:W4:Y:S03]  /*1ac0*/  LDL R37, [R1+0x38] ;  /* 0x0000380001257983 */ /* 0x000f260000100800 */
[----:B------:R-:W1:Y:S01]  /*1ad0*/  LDC R0, c[0x0][0x428] ;  /* 0x00010a00ff007b82 */ /* 0x000e620000000800 */
[----:B------:R-:W4:Y:S07]  /*1ae0*/  LDL R35, [R1+0x5c] ;  /* 0x00005c0001237983 */ /* 0x000f2e0000100800 */
[----:B------:R-:W-:Y:S01]  /*1af0*/  @P0 IADD3 R4, P1, R28, UR4, RZ ;  /* 0x000000041c040c10 */ /* 0x000fe2000ff3e0ff */
[----:B------:R-:W-:Y:S01]  /*1b00*/  IMAD.IADD R123, R29, 0x1, R26 ;  /* 0x000000011d7b7824 */ /* 0x000fe200078e021a */
[----:B------:R-:W1:Y:S01]  /*1b10*/  S2R R20, SR_TID.X ;  /* 0x0000000000147919 */ /* 0x000e620000002100 */
[----:B------:R-:W1:Y:S01]  /*1b20*/  LDC.64 R96, c[0x0][0x2f0] ;  /* 0x0000bc00ff607b82 */ /* 0x000e620000000a00 */
[----:B------:R-:W-:Y:S01]  /*1b30*/  @P0 IADD3.X R5, R30, UR5, RZ, P1, !PT ;  /* 0x000000051e050c10 */ /* 0x000fe20008ffe4ff */
[----:B------:R-:W-:-:S04]  /*1b40*/  ULDC.64 UR4, c[0x0][0x2f8] ;  /* 0x0000be0000047ab9 */ /* 0x000fc80000000a00 */
[----:B------:R1:W3:Y:S01]  /*1b50*/  @P0 LDG.E R27, desc[UR6][R4.64] ;  /* 0x00000006041b0981 */ /* 0x0002e2000c1e1900 */
[----:B0-----:R-:W-:Y:S01]  /*1b60*/  ISETP.GE.AND P2, PT, R16, R11, PT ;  /* 0x0000000b1000720c */ /* 0x001fe20003f46270 */
[----:B------:R-:W-:Y:S01]  /*1b70*/  ULDC.64 UR6, c[0x0][0xa08] ;  /* 0x0002820000067ab9 */ /* 0x000fe20000000a00 */
[----:B------:R-:W-:Y:S01]  /*1b80*/  SHF.R.S32.HI R13, RZ, 0x1f, R123 ;  /* 0x0000001fff0d7819 */ /* 0x000fe2000001147b */
[----:B------:R-:W0:Y:S01]  /*1b90*/  LDC.64 R106, c[0x0][0x3d8] ;  /* 0x0000f600ff6a7b82 */ /* 0x000e220000000a00 */
[----:B------:R-:W-:Y:S02]  /*1ba0*/  SHF.R.S32.HI R19, RZ, 0x1f, R18 ;  /* 0x0000001fff137819 */ /* 0x000fe40000011412 */
[----:B-1----:R-:W-:-:S05]  /*1bb0*/  ISETP.NE.AND P0, PT, R0, 0x1, PT ;  /* 0x000000010000780c */ /* 0x002fca0003f05270 */
[----:B------:R-:W1:Y:S01]  /*1bc0*/  LDC.64 R112, c[0x0][0x3e8] ;  /* 0x0000fa00ff707b82 */ /* 0x000e620000000a00 */
[----:B------:R-:W-:-:S07]  /*1bd0*/  IMAD R6, R13, R96, RZ ;  /* 0x000000600d067224 */ /* 0x000fce00078e02ff */
[----:B------:R-:W1:Y:S01]  /*1be0*/  @P0 LDC R3, c[0x0][0x42c] ;  /* 0x00010b00ff030b82 */ /* 0x000e620000000800 */
[----:B------:R-:W-:Y:S01]  /*1bf0*/  IMAD.WIDE.U32 R4, R123, R96, RZ ;  /* 0x000000607b047225 */ /* 0x000fe200078e00ff */
[----:B------:R-:W-:-:S06]  /*1c00*/  SHF.R.U32.HI R20, RZ, 0x7, R20 ;  /* 0x00000007ff147819 */ /* 0x000fcc0000011614 */
[----:B------:R-:W1:Y:S01]  /*1c10*/  @P0 LDC R7, c[0x0][0x430] ;  /* 0x00010c00ff070b82 */ /* 0x000e620000000800 */
[----:B------:R-:W-:Y:S01]  /*1c20*/  ISETP.NE.AND P6, PT, R20, 0x1, PT ;  /* 0x000000011400780c */ /* 0x000fe20003fc5270 */
[----:B0-----:R-:W-:-:S04]  /*1c30*/  IMAD.WIDE.U32 R102, R22, R106, R18 ;  /* 0x0000006a16667225 */ /* 0x001fc800078e0012 */
[----:B-1----:R-:W-:-:S04]  /*1c40*/  @P0 IMAD.HI.U32 R0, R158, R3, RZ ;  /* 0x000000039e000227 */ /* 0x002fc800078e00ff */
[----:B------:R-:W-:Y:S01]  /*1c50*/  IMAD R3, R123, R97, R6 ;  /* 0x000000617b037224 */ /* 0x000fe200078e0206 */
[----:B------:R-:W-:-:S03]  /*1c60*/  @P0 SHF.R.U32.HI R158, RZ, R7, R0 ;  /* 0x00000007ff9e0219 */ /* 0x000fc60000011600 */
[----:B------:R-:W-:Y:S01]  /*1c70*/  IMAD.IADD R5, R5, 0x1, R3 ;  /* 0x0000000105057824 */ /* 0x000fe200078e0203 */
[----:B------:R-:W-:Y:S02]  /*1c80*/  ISETP.NE.U32.AND P0, PT, RZ, UR6, PT ;  /* 0x00000006ff007c0c */ /* 0x000fe4000bf05070 */
[----:B------:R-:W-:Y:S01]  /*1c90*/  SHF.R.S32.HI R6, RZ, 0x1f, R158 ;  /* 0x0000001fff067819 */ /* 0x000fe2000001149e */
[----:B------:R-:W-:Y:S01]  /*1ca0*/  IMAD.WIDE.U32 R4, R158, UR4, R4 ;  /* 0x000000049e047c25 */ /* 0x000fe2000f8e0004 */
[----:B------:R-:W-:-:S03]  /*1cb0*/  ISETP.NE.AND.EX P0, PT, RZ, UR7, PT, P0 ;  /* 0x00000007ff007c0c */ /* 0x000fc6000bf05300 */
[----:B------:R-:W-:-:S04]  /*1cc0*/  IMAD R3, R6, UR4, RZ ;  /* 0x0000000406037c24 */ /* 0x000fc8000f8e02ff */
[----:B------:R-:W-:Y:S01]  /*1cd0*/  IMAD R3, R158, UR5, R3 ;  /* 0x000000059e037c24 */ /* 0x000fe2000f8e0203 */
[----:B------:R-:W-:-:S03]  /*1ce0*/  ULDC.64 UR4, c[0x0][0x300] ;  /* 0x0000c00000047ab9 */ /* 0x000fc60000000a00 */
[----:B------:R-:W-:Y:S01]  /*1cf0*/  IMAD.IADD R5, R5, 0x1, R3 ;  /* 0x0000000105057824 */ /* 0x000fe200078e0203 */
[----:B--2---:R-:W-:-:S04]  /*1d00*/  LOP3.LUT R21, R21, 0xfffffffe, RZ, 0xc0, !PT ;  /* 0xfffffffe15157812 */ /* 0x004fc800078ec0ff */
[----:B------:R-:W-:-:S05]  /*1d10*/  @P2 LOP3.LUT R21, R21, 0x1, RZ, 0xfc, !PT ;  /* 0x0000000115152812 */ /* 0x000fca00078efcff */
[----:B------:R0:W-:Y:S04]  /*1d20*/  STL [R1], R21 ;  /* 0x0000001501007387 */ /* 0x0001e80000100800 */
[----:B------:R-:W2:Y:S04]  /*1d30*/  LDL R31, [R1+0x58] ;  /* 0x00005800011f7983 */ /* 0x000ea80000100800 */
[----:B------:R-:W2:Y:S04]  /*1d40*/  LDL R33, [R1+0x48] ;  /* 0x0000480001217983 */ /* 0x000ea80000100800 */
[----:B------:R-:W2:Y:S04]  /*1d50*/  LDL R34, [R1+0x4c] ;  /* 0x00004c0001227983 */ /* 0x000ea80000100800 */
[----:B------:R-:W2:Y:S01]  /*1d60*/  LDL R29, [R1+0x3c] ;  /* 0x00003c00011d7983 */ /* 0x000ea20000100800 */
[----:B---3--:R-:W-:-:S03]  /*1d70*/  SHF.R.S32.HI R0, RZ, 0x1f, R27 ;  /* 0x0000001fff007819 */ /* 0x008fc6000001141b */
[----:B------:R-:W3:Y:S01]  /*1d80*/  LDL R26, [R1+0x54] ;  /* 0x00005400011a7983 */ /* 0x000ee20000100800 */
[----:B------:R-:W-:Y:S02]  /*1d90*/  SEL R9, R27, RZ, !P0 ;  /* 0x000000ff1b097207 */ /* 0x000fe40004000000 */
[----:B------:R-:W-:Y:S01]  /*1da0*/  SEL R8, R0, RZ, !P0 ;  /* 0x000000ff00087207 */ /* 0x000fe20004000000 */
[----:B------:R-:W3:Y:S02]  /*1db0*/  LDL R27, [R1+0x44] ;  /* 0x00004400011b7983 */ /* 0x000ee40000100800 */
[----:B------:R-:W-:Y:S02]  /*1dc0*/  IMAD.WIDE.U32 R98, R9, UR4, R4 ;  /* 0x0000000409627c25 */ /* 0x000fe4000f8e0004 */
[----:B0-----:R-:W3:Y:S02]  /*1dd0*/  LDL R21, [R1+0x6c] ;  /* 0x00006c0001157983 */ /* 0x001ee40000100800 */
[----:B------:R-:W-:-:S02]  /*1de0*/  IMAD R0, R8, UR4, RZ ;  /* 0x0000000408007c24 */ /* 0x000fc4000f8e02ff */
[----:B------:R-:W3:Y:S02]  /*1df0*/  LDL R14, [R1+0x68] ;  /* 0x00006800010e7983 */ /* 0x000ee40000100800 */
[----:B------:R-:W-:Y:S01]  /*1e00*/  IMAD R15, R9, UR5, R0 ;  /* 0x00000005090f7c24 */ /* 0x000fe2000f8e0200 */
[----:B------:R-:W-:Y:S05]  /*1e10*/  @!P6 WARPSYNC.ALL ;  /* 0x000000000000e948 */ /* 0x000fea0003800000 */
[----:B------:R-:W3:Y:S01]  /*1e20*/  LDL R12, [R1+0x64] ;  /* 0x00006400010c7983 */ /* 0x000ee20000100800 */
[----:B------:R-:W-:Y:S01]  /*1e30*/  ULDC.64 UR4, c[0x0][0x320] ;  /* 0x0000c80000047ab9 */ /* 0x000fe20000000a00 */
[----:B------:R-:W-:-:S02]  /*1e40*/  IMAD R0, R23, R106, RZ ;  /* 0x0000006a17007224 */ /* 0x000fc400078e02ff */
[----:B------:R-:W3:Y:S01]  /*1e50*/  LDL R30, [R1+0x40] ;  /* 0x00004000011e7983 */ /* 0x000ee20000100800 */
[----:B------:R-:W-:Y:S02]  /*1e60*/  IMAD R3, R6, UR4, RZ ;  /* 0x0000000406037c24 */ /* 0x000fe4000f8e02ff */
[C---:B------:R-:W-:Y:S01]  /*1e70*/  IMAD.WIDE.U32 R4, R158.reuse, UR4, R16 ;  /* 0x000000049e047c25 */ /* 0x040fe2000f8e0010 */
[----:B------:R-:W3:Y:S03]  /*1e80*/  LDL R32, [R1+0x30] ;  /* 0x0000300001207983 */ /* 0x000ee60000100800 */
[----:B------:R-:W-:Y:S01]  /*1e90*/  IMAD R3, R158, UR5, R3 ;  /* 0x000000059e037c24 */ /* 0x000fe2000f8e0203 */
[----:B------:R-:W3:Y:S01]  /*1ea0*/  LDL R28, [R1+0x50] ;  /* 0x00005000011c7983 */ /* 0x000ee20000100800 */
[----:B------:R-:W-:Y:S01]  /*1eb0*/  ULDC.64 UR4, c[0x0][0x328] ;  /* 0x0000ca0000047ab9 */ /* 0x000fe20000000a00 */
[----:B------:R-:W-:-:S02]  /*1ec0*/  IMAD R7, R22, R107, R0 ;  /* 0x0000006b16077224 */ /* 0x000fc400078e0200 */
[----:B------:R-:W-:Y:S01]  /*1ed0*/  IMAD.IADD R101, R5, 0x1, R3 ;  /* 0x0000000105657824 */ /* 0x000fe200078e0203 */
[----:B------:R-:W-:Y:S01]  /*1ee0*/  SEL R3, R11, RZ, P2 ;  /* 0x000000ff0b037207 */ /* 0x000fe20001000000 */
[----:B------:R-:W-:-:S04]  /*1ef0*/  IMAD R0, R8, UR4, RZ ;  /* 0x0000000408007c24 */ /* 0x000fc8000f8e02ff */
[----:B------:R-:W-:Y:S01]  /*1f00*/  IMAD.IADD R3, R16, 0x1, R3 ;  /* 0x0000000110037824 */ /* 0x000fe200078e0203 */
[----:B------:R-:W-:Y:S01]  /*1f10*/  MOV R100, R4 ;  /* 0x0000000400647202 */ /* 0x000fe20000000f00 */
[----:B------:R-:W-:Y:S02]  /*1f20*/  IMAD R41, R9, UR5, R0 ;  /* 0x0000000509297c24 */ /* 0x000fe4000f8e0200 */
[----:B------:R-:W-:Y:S01]  /*1f30*/  IMAD.WIDE.U32 R4, R22, R106, R16 ;  /* 0x0000006a16047225 */ /* 0x000fe200078e0010 */
[----:B------:R-:W-:-:S03]  /*1f40*/  SHF.R.S32.HI R0, RZ, 0x1f, R3 ;  /* 0x0000001fff007819 */ /* 0x000fc60000011403 */
[-C--:B------:R-:W-:Y:S01]  /*1f50*/  IMAD R6, R23, R112.reuse, RZ ;  /* 0x0000007017067224 */ /* 0x080fe200078e02ff */
[----:B------:R-:W-:Y:S01]  /*1f60*/  LEA.HI R10, R0, R3, RZ, 0x3 ;  /* 0x00000003000a7211 */ /* 0x000fe200078f18ff */
[----:B------:R-:W-:Y:S02]  /*1f70*/  IMAD.IADD R103, R103, 0x1, R7 ;  /* 0x0000000167677824 */ /* 0x000fe400078e0207 */
[----:B------:R-:W-:Y:S02]  /*1f80*/  IMAD.IADD R5, R7, 0x1, R5 ;  /* 0x0000000107057824 */ /* 0x000fe400078e0205 */
[C---:B------:R-:W-:Y:S02]  /*1f90*/  IMAD R7, R22.reuse, R113, R6 ;  /* 0x0000007116077224 */ /* 0x040fe400078e0206 */
[----:B------:R-:W-:Y:S01]  /*1fa0*/  IMAD.WIDE.U32 R110, R22, R112, R16 ;  /* 0x00000070166e7225 */ /* 0x000fe200078e0010 */
[----:B------:R-:W-:-:S03]  /*1fb0*/  LOP3.LUT R6, R36, 0x38, R10, 0xf8, !PT ;  /* 0x0000003824067812 */ /* 0x000fc600078ef80a */
[----:B------:R-:W-:Y:S01]  /*1fc0*/  IMAD.WIDE.U32 R108, R22, R112, R18 ;  /* 0x00000070166c7225 */ /* 0x000fe200078e0012 */
[----:B------:R-:W-:-:S03]  /*1fd0*/  IADD3 R111, R7, R111, RZ ;  /* 0x0000006f076f7210 */ /* 0x000fc60007ffe0ff */
[----:B------:R-:W-:Y:S01]  /*1fe0*/  IMAD.IADD R109, R109, 0x1, R7 ;  /* 0x000000016d6d7824 */ /* 0x000fe200078e0207 */
[----:B------:R-:W-:-:S04]  /*1ff0*/  LEA.HI R0, R0, R3, RZ, 0x6 ;  /* 0x0000000300007211 */ /* 0x000fc800078f30ff */
[----:B------:R-:W-:Y:S02]  /*2000*/  SHF.R.S32.HI R3, RZ, 0x6, R0 ;  /* 0x00000006ff037819 */ /* 0x000fe40000011400 */
[----:B----4-:R-:W-:-:S04]  /*2010*/  LOP3.LUT R0, R37, 0x38, R10, 0xf8, !PT ;  /* 0x0000003825007812 */ /* 0x010fc800078ef80a */
[----:B------:R-:W-:Y:S01]  /*2020*/  LOP3.LUT R0, R0, R35, RZ, 0x3c, !PT ;  /* 0x0000002300007212 */ /* 0x000fe200078e3cff */
[----:B------:R-:W-:Y:S01]  /*2030*/  IMAD.WIDE.U32 R100, R9, UR4, R100 ;  /* 0x0000000409647c25 */ /* 0x000fe2000f8e0064 */
[----:B-----5:R-:W-:Y:S01]  /*2040*/  SHF.R.S32.HI R9, RZ, 0x1f, R155 ;  /* 0x0000001fff097819 */ /* 0x020fe2000001149b */
[----:B------:R-:W-:Y:S01]  /*2050*/  ULDC UR4, c[0x0][0x2e4] ;  /* 0x0000b90000047ab9 */ /* 0x000fe20000000800 */
[C---:B------:R-:W-:Y:S02]  /*2060*/  SHF.L.U64.HI R115, R96.reuse, 0x5, R97 ;  /* 0x0000000560737819 */ /* 0x040fe40000010261 */
[----:B------:R-:W-:-:S05]  /*2070*/  SHF.L.U32 R114, R96, 0x5, RZ ;  /* 0x0000000560727819 */ /* 0x000fca00000006ff */
[C---:B------:R-:W-:Y:S01]  /*2080*/  IMAD.WIDE.U32 R116, R22.reuse, R96, R114 ;  /* 0x0000006016747225 */ /* 0x040fe200078e0072 */
[----:B------:R-:W-:Y:S02]  /*2090*/  IADD3 R122, P0, R22, R123, RZ ;  /* 0x0000007b167a7210 */ /* 0x000fe40007f1e0ff */
[----:B------:R-:W-:-:S03]  /*20a0*/  IADD3 R127, P1, R114, R116, RZ ;  /* 0x00000074727f7210 */ /* 0x000fc60007f3e0ff */
[----:B------:R-:W-:Y:S01]  /*20b0*/  IMAD.X R123, R23, 0x1, R13, P0 ;  /* 0x00000001177b7824 */ /* 0x000fe200000e060d */
[----:B------:R-:W-:Y:S01]  /*20c0*/  IADD3 R130, P0, R127, R114, RZ ;  /* 0x000000727f827210 */ /* 0x000fe20007f1e0ff */
[----:B------:R-:W-:Y:S01]  /*20d0*/  IMAD.WIDE.U32 R118, R22, R96, R16 ;  /* 0x0000006016767225 */ /* 0x000fe200078e0010 */
[----:B------:R-:W-:-:S03]  /*20e0*/  SHF.L.U64.HI R144, R96, 0x6, R97 ;  /* 0x0000000660907819 */ /* 0x000fc60000010261 */
[----:B------:R-:W-:Y:S01]  /*20f0*/  IMAD.IADD R15, R99, 0x1, R15 ;  /* 0x00000001630f7824 */ /* 0x000fe200078e020f */
[----:B------:R-:W-:Y:S01]  /*2100*/  SHF.L.U64.HI R139, R96, 0x7, R97 ;  /* 0x00000007608b7819 */ /* 0x000fe20000010261 */
[-C--:B------:R-:W-:Y:S01]  /*2110*/  IMAD.WIDE.U32 R104, R155, R106.reuse, R4 ;  /* 0x0000006a9b687225 */ /* 0x080fe200078e0004 */
[C-C-:B------:R-:W-:Y:S02]  /*2120*/  SHF.L.U64.HI R38, R106.reuse, 0x5, R107.reuse ;  /* 0x000000056a267819 */ /* 0x140fe4000001026b */
[C-C-:B------:R-:W-:Y:S01]  /*2130*/  SHF.L.U64.HI R37, R106.reuse, 0x6, R107.reuse ;  /* 0x000000066a257819 */ /* 0x140fe2000001026b */
[----:B------:R-:W-:Y:S01]  /*2140*/  IMAD R39, R97, 0xb0, RZ ;  /* 0x000000b061277824 */ /* 0x000fe200078e02ff */
[----:B------:R-:W-:Y:S01]  /*2150*/  SHF.L.U64.HI R36, R106, 0x7, R107 ;  /* 0x000000076a247819 */ /* 0x000fe2000001026b */
[----:B------:R-:W-:Y:S01]  /*2160*/  IMAD R143, R107, 0xb0, RZ ;  /* 0x000000b06b8f7824 */ /* 0x000fe200078e02ff */
[----:B------:R-:W-:Y:S01]  /*2170*/  SHF.L.U64.HI R120, R112, 0x7, R113 ;  /* 0x0000000770787819 */ /* 0x000fe20000010271 */
[----:B------:R-:W-:Y:S01]  /*2180*/  IMAD.SHL.U32 R35, R106, 0x20, RZ ;  /* 0x000000206a237824 */ /* 0x000fe200078e00ff */
[----:B------:R-:W-:Y:S01]  /*2190*/  IADD3 R13, P2, R98, 0x40, RZ ;  /* 0x00000040620d7810 */ /* 0x000fe20007f5e0ff */
[----:B------:R-:W-:-:S04]  /*21a0*/  IMAD.WIDE.U32 R102, R155, R106, R102 ;  /* 0x0000006a9b667225 */ /* 0x000fc800078e0066 */
[----:B------:R-:W-:Y:S02]  /*21b0*/  IMAD R5, R113, 0xb0, RZ ;  /* 0x000000b071057824 */ /* 0x000fe400078e02ff */
[----:B------:R-:W-:Y:S02]  /*21c0*/  IMAD.SHL.U32 R121, R112, 0x80, RZ ;  /* 0x0000008070797824 */ /* 0x000fe400078e00ff */
[----:B------:R-:W-:-:S04]  /*21d0*/  IMAD.WIDE.U32 R108, R155, R112, R108 ;  /* 0x000000709b6c7225 */ /* 0x000fc800078e006c */
[----:B------:R-:W-:-:S04]  /*21e0*/  IMAD.WIDE.U32 R110, R155, R112, R110 ;  /* 0x000000709b6e7225 */ /* 0x000fc800078e006e */
[----:B------:R-:W-:Y:S01]  /*21f0*/  VIADD R162, R20, 0x8 ;  /* 0x0000000814a27836 */ /* 0x000fe20000000000 */
[----:B------:R-:W-:Y:S01]  /*2200*/  LOP3.LUT R20, R10, 0xfffffff8, RZ, 0xc0, !PT ;  /* 0xfffffff80a147812 */ /* 0x000fe200078ec0ff */
[----:B------:R-:W-:Y:S01]  /*2210*/  IMAD.WIDE.U32 R158, R96, 0xb0, RZ ;  /* 0x000000b0609e7825 */ /* 0x000fe200078e00ff */
[----:B------:R-:W-:Y:S02]  /*2220*/  SHF.R.S32.HI R146, RZ, 0x1f, R225 ;  /* 0x0000001fff927819 */ /* 0x000fe400000114e1 */
[----:B------:R-:W-:Y:S02]  /*2230*/  SHF.R.S32.HI R145, RZ, 0x1f, R226 ;  /* 0x0000001fff917819 */ /* 0x000fe400000114e2 */
[----:B------:R-:W-:Y:S02]  /*2240*/  IADD3 R39, R159, R39, RZ ;  /* 0x000000279f277210 */ /* 0x000fe40007ffe0ff */
[----:B--2---:R-:W-:Y:S02]  /*2250*/  LOP3.LUT R7, R6, R31, RZ, 0x3c, !PT ;  /* 0x0000001f06077212 */ /* 0x004fe400078e3cff */
[----:B------:R-:W0:Y:S01]  /*2260*/  S2R R31, SR_TID.X ;  /* 0x00000000001f7919 */ /* 0x000e220000002100 */
[----:B------:R-:W-:-:S04]  /*2270*/  IMAD R150, R3, 0x2c00, R33 ;  /* 0x00002c0003967824 */ /* 0x000fc800078e0221 */
[----:B------:R-:W-:Y:S02]  /*2280*/  IMAD.IADD R150, R150, 0x1, R7 ;  /* 0x0000000196967824 */ /* 0x000fe400078e0207 */
[----:B------:R-:W-:Y:S01]  /*2290*/  IMAD R151, R3, 0x2c00, R34 ;  /* 0x00002c0003977824 */ /* 0x000fe200078e0222 */
[----:B---3--:R-:W-:Y:S02]  /*22a0*/  SHF.R.U32.HI R138, RZ, 0x3, R27 ;  /* 0x00000003ff8a7819 */ /* 0x008fe4000001161b */
[----:B------:R-:W-:Y:S01]  /*22b0*/  LOP3.LUT R7, R27, 0x38, R10, 0xf8, !PT ;  /* 0x000000381b077812 */ /* 0x000fe200078ef80a */
[----:B0-----:R-:W-:-:S05]  /*22c0*/  VIADD R31, R31, 0xffffff80 ;  /* 0xffffff801f1f7836 */ /* 0x001fca0000000000 */
[----:B------:R-:W-:-:S04]  /*22d0*/  SHF.R.S32.HI R27, RZ, 0x1f, R31 ;  /* 0x0000001fff1b7819 */ /* 0x000fc8000001141f */
[----:B------:R-:W-:Y:S01]  /*22e0*/  LEA.HI R27, R27, R31, RZ, 0x6 ;  /* 0x0000001f1b1b7211 */ /* 0x000fe200078f30ff */
[----:B------:R-:W-:Y:S01]  /*22f0*/  IMAD.IADD R151, R151, 0x1, R0 ;  /* 0x0000000197977824 */ /* 0x000fe200078e0200 */
[----:B------:R-:W-:-:S03]  /*2300*/  LOP3.LUT R0, R10, 0x38, RZ, 0xc0, !PT ;  /* 0x000000380a007812 */ /* 0x000fc600078ec0ff */
[----:B------:R-:W-:Y:S01]  /*2310*/  IMAD.SHL.U32 R27, R27, 0x8, RZ ;  /* 0x000000081b1b7824 */ /* 0x000fe200078e00ff */
[----:B------:R-:W-:-:S04]  /*2320*/  LOP3.LUT R0, R0, 0x1c0, R29, 0xf8, !PT ;  /* 0x000001c000007812 */ /* 0x000fc800078ef81d */
[----:B------:R-:W-:Y:S01]  /*2330*/  LOP3.LUT R27, R27, 0xfffffe00, RZ, 0xc0, !PT ;  /* 0xfffffe001b1b7812 */ /* 0x000fe200078ec0ff */
[C---:B------:R-:W-:Y:S02]  /*2340*/  IMAD R149, R3.reuse, 0x2c00, R26 ;  /* 0x00002c0003957824 */ /* 0x040fe400078e021a */
[C---:B------:R-:W-:Y:S02]  /*2350*/  IMAD R148, R3.reuse, 0x2c00, R21 ;  /* 0x00002c0003947824 */ /* 0x040fe400078e0215 */
[C---:B------:R-:W-:Y:S02]  /*2360*/  IMAD R154, R3.reuse, 0x2c00, R27 ;  /* 0x00002c00039a7824 */ /* 0x040fe400078e021b */
[----:B------:R-:W-:Y:S01]  /*2370*/  IMAD R147, R3, 0x2c00, R14 ;  /* 0x00002c0003937824 */ /* 0x000fe200078e020e */
[----:B------:R-:W-:Y:S01]  /*2380*/  LOP3.LUT R3, R0, R12, RZ, 0x3c, !PT ;  /* 0x0000000c00037212 */ /* 0x000fe200078e3cff */
[----:B------:R-:W-:-:S04]  /*2390*/  IMAD R0, R9, R106, RZ ;  /* 0x0000006a09007224 */ /* 0x000fc800078e02ff */
[----:B------:R-:W-:Y:S02]  /*23a0*/  IMAD R27, R155, R107, R0 ;  /* 0x0000006b9b1b7224 */ /* 0x000fe400078e0200 */
[----:B------:R-:W-:-:S04]  /*23b0*/  IMAD R0, R9, R112, RZ ;  /* 0x0000007009007224 */ /* 0x000fc800078e02ff */
[----:B------:R-:W-:Y:S02]  /*23c0*/  IMAD R21, R155, R113, R0 ;  /* 0x000000719b157224 */ /* 0x000fe400078e0200 */
[----:B------:R-:W-:Y:S02]  /*23d0*/  IMAD R0, R23, R96, RZ ;  /* 0x0000006017007224 */ /* 0x000fe400078e02ff */
[----:B------:R-:W-:Y:S02]  /*23e0*/  IMAD.IADD R154, R154, 0x1, R3 ;  /* 0x000000019a9a7824 */ /* 0x000fe400078e0203 */
[----:B------:R-:W-:-:S04]  /*23f0*/  IMAD R3, R22, R97, R0 ;  /* 0x0000006116037224 */ /* 0x000fc800078e0200 */
[----:B------:R-:W-:-:S04]  /*2400*/  IMAD.IADD R125, R3, 0x1, R117 ;  /* 0x00000001037d7824 */ /* 0x000fc800078e0275 */
[----:B------:R-:W-:-:S05]  /*2410*/  IMAD.X R126, R125, 0x1, R115, P1 ;  /* 0x000000017d7e7824 */ /* 0x000fca00008e0673 */
[-C--:B------:R-:W-:Y:S02]  /*2420*/  IADD3.X R128, R126, R115.reuse, RZ, P0, !PT ;  /* 0x000000737e807210 */ /* 0x080fe400007fe4ff */
[----:B------:R-:W-:Y:S01]  /*2430*/  IADD3 R136, P0, R130, R114, RZ ;  /* 0x0000007282887210 */ /* 0x000fe20007f1e0ff */
[----:B------:R-:W-:Y:S01]  /*2440*/  IMAD.IADD R124, R119, 0x1, R3 ;  /* 0x00000001777c7824 */ /* 0x000fe200078e0203 */
[----:B------:R-:W-:Y:S02]  /*2450*/  SHF.R.U32.HI R137, RZ, 0x3, R30 ;  /* 0x00000003ff897819 */ /* 0x000fe4000001161e */
[----:B------:R-:W-:Y:S02]  /*2460*/  IADD3.X R131, R128, R115, RZ, P0, !PT ;  /* 0x0000007380837210 */ /* 0x000fe400007fe4ff */
[----:B------:R-:W-:Y:S02]  /*2470*/  LOP3.LUT R8, R30, 0x38, R10, 0xf8, !PT ;  /* 0x000000381e087812 */ /* 0x000fe400078ef80a */
[----:B------:R-:W-:-:S02]  /*2480*/  IADD3 R14, P0, R98, R118, RZ ;  /* 0x00000076620e7210 */ /* 0x000fc40007f1e0ff */
[----:B------:R-:W-:Y:S01]  /*2490*/  LOP3.LUT R6, R32, 0x38, R10, 0xf8, !PT ;  /* 0x0000003820067812 */ /* 0x000fe200078ef80a */
[----:B------:R-:W-:Y:S01]  /*24a0*/  IMAD.SHL.U32 R33, R106, 0x80, RZ ;  /* 0x000000806a217824 */ /* 0x000fe200078e00ff */
[----:B------:R-:W-:Y:S01]  /*24b0*/  LOP3.LUT R7, R7, R138, RZ, 0x3c, !PT ;  /* 0x0000008a07077212 */ /* 0x000fe200078e3cff */
[----:B------:R-:W-:Y:S01]  /*24c0*/  IMAD.SHL.U32 R30, R112, 0x20, RZ ;  /* 0x00000020701e7824 */ /* 0x000fe200078e00ff */
[----:B------:R-:W-:Y:S01]  /*24d0*/  LOP3.LUT R8, R8, R137, RZ, 0x3c, !PT ;  /* 0x0000008908087212 */ /* 0x000fe200078e3cff */
[----:B------:R-:W-:Y:S01]  /*24e0*/  IMAD.SHL.U32 R29, R112, 0x40, RZ ;  /* 0x00000040701d7824 */ /* 0x000fe200078e00ff */
[----:B------:R-:W-:Y:S01]  /*24f0*/  LOP3.LUT R6, R6, R28, RZ, 0x3c, !PT ;  /* 0x0000001c06067212 */ /* 0x000fe200078e3cff */
[----:B------:R-:W-:Y:S01]  /*2500*/  IMAD.SHL.U32 R97, R11, 0x2, RZ ;  /* 0x000000020b617824 */ /* 0x000fe200078e00ff */
[----:B------:R-:W-:Y:S01]  /*2510*/  SHF.L.U32 R34, R106, 0x6, RZ ;  /* 0x000000066a227819 */ /* 0x000fe200000006ff */
[----:B------:R-:W-:Y:S01]  /*2520*/  IMAD.X R12, R124, 0x1, R15, P0 ;  /* 0x000000017c0c7824 */ /* 0x000fe200000e060f */
[--C-:B------:R-:W-:Y:S01]  /*2530*/  SHF.L.U64.HI R32, R112, 0x5, R113.reuse ;  /* 0x0000000570207819 */ /* 0x100fe20000010271 */
[----:B------:R-:W-:Y:S01]  /*2540*/  IMAD.WIDE.U32 R106, R106, 0xb0, RZ ;  /* 0x000000b06a6a7825 */ /* 0x000fe200078e00ff */
[----:B------:R-:W-:-:S02]  /*2550*/  SHF.L.U64.HI R31, R112, 0x6, R113 ;  /* 0x00000006701f7819 */ /* 0x000fc40000010271 */
[----:B------:R-:W-:Y:S01]  /*2560*/  IADD3 R141, P3, R136, R114, RZ ;  /* 0x00000072888d7210 */ /* 0x000fe20007f7e0ff */
[----:B------:R-:W-:Y:S01]  /*2570*/  IMAD.WIDE.U32 R112, R112, 0xb0, RZ ;  /* 0x000000b070707825 */ /* 0x000fe200078e00ff */
[----:B------:R-:W-:Y:S02]  /*2580*/  IADD3 R11, P4, R14, 0x40, RZ ;  /* 0x000000400e0b7810 */ /* 0x000fe40007f9e0ff */
[----:B------:R-:W-:Y:S01]  /*2590*/  IADD3 R149, R149, R6, RZ ;  /* 0x0000000695957210 */ /* 0x000fe20007ffe0ff */
[----:B------:R-:W-:Y:S01]  /*25a0*/  IMAD.IADD R148, R148, 0x1, R7 ;  /* 0x0000000194947824 */ /* 0x000fe200078e0207 */
[----:B------:R-:W-:Y:S01]  /*25b0*/  ISETP.GE.AND P0, PT, R16, UR4, PT ;  /* 0x0000000410007c0c */ /* 0x000fe2000bf06270 */
[----:B------:R-:W-:Y:S01]  /*25c0*/  IMAD.IADD R147, R147, 0x1, R8 ;  /* 0x0000000193937824 */ /* 0x000fe200078e0208 */
[----:B------:R-:W-:Y:S01]  /*25d0*/  ISETP.GE.AND P1, PT, R227, UR4, PT ;  /* 0x00000004e3007c0c */ /* 0x000fe2000bf26270 */
[----:B------:R-:W-:Y:S01]  /*25e0*/  IMAD.IADD R28, R103, 0x1, R27 ;  /* 0x00000001671c7824 */ /* 0x000fe200078e021b */
[----:B------:R-:W-:Y:S01]  /*25f0*/  SHF.R.S32.HI R10, RZ, 0x3, R10 ;  /* 0x00000003ff0a7819 */ /* 0x000fe2000001140a */
[----:B------:R-:W-:Y:S01]  /*2600*/  IMAD.IADD R26, R109, 0x1, R21 ;  /* 0x000000016d1a7824 */ /* 0x000fe200078e0215 */
[----:B------:R-:W-:Y:S01]  /*2610*/  SHF.R.S32.HI R9, RZ, 0x1f, R20 ;  /* 0x0000001fff097819 */ /* 0x000fe20000011414 */
[----:B------:R-:W-:Y:S01]  /*2620*/  IMAD.IADD R143, R107, 0x1, R143 ;  /* 0x000000016b8f7824 */ /* 0x000fe200078e028f */
[----:B------:R-:W-:Y:S01]  /*2630*/  IADD3.X R7, RZ, R12, RZ, P4, !PT ;  /* 0x0000000cff077210 */ /* 0x000fe200027fe4ff */
[----:B------:R-:W-:-:S02]  /*2640*/  IMAD.IADD R142, R113, 0x1, R5 ;  /* 0x00000001718e7824 */ /* 0x000fc400078e0205 */
[----:B------:R-:W-:Y:S02]  /*2650*/  IMAD.IADD R27, R27, 0x1, R105 ;  /* 0x000000011b1b7824 */ /* 0x000fe400078e0269 */
[----:B------:R-:W-:Y:S02]  /*2660*/  IMAD.IADD R21, R21, 0x1, R111 ;  /* 0x0000000115157824 */ /* 0x000fe400078e026f */
[----:B------:R-:W-:Y:S02]  /*2670*/  IMAD.X R140, R131, 0x1, R115, P3 ;  /* 0x00000001838c7824 */ /* 0x000fe400018e0673 */
[----:B------:R-:W-:Y:S02]  /*2680*/  IMAD.X R8, RZ, RZ, R15, P2 ;  /* 0x000000ffff087224 */ /* 0x000fe400010e060f */
[----:B------:R-:W-:Y:S01]  /*2690*/  IMAD.IADD R6, R101, 0x1, R41 ;  /* 0x0000000165067824 */ /* 0x000fe200078e0229 */
[----:B------:R-:W-:Y:S06]  /*26a0*/  @!P6 BAR.SYNC.DEFER_BLOCKING 0x9, 0x100 ;  /* 0x024400000000eb1d */ /* 0x000fec0000010000 */
.L_x_577:
[----:B------:R-:W2:Y:S01]  /*26b0*/  LDL R3, [R1+0x60] ;  /* 0x0000600001037983 */ /* 0x000ea20000100800 */
[----:B------:R-:W0:Y:S03]  /*26c0*/  LDC R80, c[0x0][0x3d4] ;  /* 0x0000f500ff507b82 */ /* 0x000e260000000800 */
[----:B---3--:R-:W3:Y:S01]  /*26d0*/  LDL.LU R0, [R1] ;  /* 0x0000000001007983 */ /* 0x008ee20000300800 */
[----:B------:R-:W-:Y:S01]  /*26e0*/  VIADD R24, R24, 0xffffffff ;  /* 0xffffffff18187836 */ /* 0x000fe20000000000 */
[----:B------:R-:W-:Y:S05]  /*26f0*/  YIELD ;  /* 0x0000000000007946 */ /* 0x000fea0003800000 */
[----:B------:R-:W-:Y:S01]  /*2700*/  ISETP.GT.AND P3, PT, R24, R129, PT ;  /* 0x000000811800720c */ /* 0x000fe20003f64270 */
[----:B------:R-:W-:Y:S01]  /*2710*/  BSSY B0, `(.L_x_454) ;  /* 0x0000897000007945 */ /* 0x000fe20003800000 */
[----:B0-----:R-:W-:Y:S01]  /*2720*/  ISETP.GE.AND P2, PT, R80, 0x1, PT ;  /* 0x000000015000780c */ /* 0x001fe20003f46270 */
[----:B--2---:R-:W-:Y:S01]  /*2730*/  IMAD R5, R220, 0x5800, R3 ;  /* 0x00005800dc057824 */ /* 0x004fe200078e0203 */
[----:B---3--:R-:W-:-:S03]  /*2740*/  LOP3.LUT R0, R0, 0xffffffef, RZ, 0xc0, !PT ;  /* 0xffffffef00007812 */ /* 0x008fc600078ec0ff */
[----:B------:R-:W-:-:S06]  /*2750*/  IMAD R5, R5, 0x2, R2 ;  /* 0x0000000205057824 */ /* 0x000fcc00078e0202 */
[----:B------:R-:W-:-:S05]  /*2760*/  @P3 LOP3.LUT R0, R0, 0x10, RZ, 0xfc, !PT ;  /* 0x0000001000003812 */ /* 0x000fca00078efcff */
[----:B------:R0:W-:Y:S01]  /*2770*/  STL [R1], R0 ;  /* 0x0000000001007387 */ /* 0x0001e20000100800 */
[----:B-1--4-:R-:W-:Y:S05]  /*2780*/  @!P2 BRA `(.L_x_455) ;  /* 0x0000007c00f0a947 */ /* 0x012fea0003800000 */
[----:B------:R-:W-:Y:S01]  /*2790*/  ULDC.U8 UR4, c[0x0][0x3f0] ;  /* 0x0000fc0000047ab9 */ /* 0x000fe20000000000 */
[----:B------:R-:W-:Y:S01]  /*27a0*/  SHF.R.S32.HI R3, RZ, 0x1f, R24 ;  /* 0x0000001fff037819 */ /* 0x000fe20000011418 */
[-C--:B------:R-:W-:Y:S01]  /*27b0*/  IMAD R4, R143, R24.reuse, RZ ;  /* 0x000000188f047224 */ /* 0x080fe200078e02ff */
[----:B------:R-:W-:Y:S01]  /*27c0*/  ISETP.NE.AND P2, PT, RZ, UR4, PT ;  /* 0x00000004ff007c0c */ /* 0x000fe2000bf45270 */
[-C--:B0-----:R-:W-:Y:S02]  /*27d0*/  IMAD R0, R39, R24.reuse, RZ ;  /* 0x0000001827007224 */ /* 0x081fe400078e02ff */
[----:B------:R-:W-:Y:S02]  /*27e0*/  IMAD R40, R142, R24, RZ ;  /* 0x000000188e287224 */ /* 0x000fe400078e02ff */
[----:B------:R-:W-:Y:S02]  /*27f0*/  IMAD R43, R3, R106, R4 ;  /* 0x0000006a032b7224 */ /* 0x000fe400078e0204 */
[----:B------:R-:W-:-:S02]  /*2800*/  IMAD R4, R24, -0xb0, R25 ;  /* 0xffffff5018047824 */ /* 0x000fc400078e0219 */
[----:B------:R-:W-:-:S03]  /*2810*/  IMAD.WIDE.U32 R92, R106, R24, RZ ;  /* 0x000000186a5c7225 */ /* 0x000fc600078e00ff */
[----:B------:R-:W-:Y:S01]  /*2820*/  VIMNMX R4, R4, 0xb0, PT ;  /* 0x000000b004047848 */ /* 0x000fe20003fe0100 */
[C---:B------:R-:W-:Y:S02]  /*2830*/  IMAD R41, R3.reuse, R158, R0 ;  /* 0x0000009e03297224 */ /* 0x040fe400078e0200 */
[----:B------:R-:W-:Y:S01]  /*2840*/  IMAD R45, R3, R112, R40 ;  /* 0x00000070032d7224 */ /* 0x000fe200078e0228 */
[----:B------:R-:W-:Y:S01]  /*2850*/  IADD3 R3, R93, R43, RZ ;  /* 0x0000002b5d037210 */ /* 0x000fe20007ffe0ff */
[----:B------:R-:W-:-:S04]  /*2860*/  IMAD.WIDE.U32 R132, R158, R24, RZ ;  /* 0x000000189e847225 */ /* 0x000fc800078e00ff */
[----:B------:R-:W-:-:S04]  /*2870*/  IMAD.WIDE.U32 R90, R112, R24, RZ ;  /* 0x00000018705a7225 */ /* 0x000fc800078e00ff */
[----:B------:R-:W-:Y:S02]  /*2880*/  IMAD.IADD R88, R133, 0x1, R41 ;  /* 0x0000000185587824 */ /* 0x000fe400078e0229 */
[----:B------:R-:W-:Y:S01]  /*2890*/  IMAD.IADD R0, R91, 0x1, R45 ;  /* 0x000000015b007824 */ /* 0x000fe200078e022d */
[----:B------:R-:W-:Y:S06]  /*28a0*/  @!P2 BRA `(.L_x_456) ;  /* 0x0000003c0054a947 */ /* 0x000fec0003800000 */
[----:B------:R-:W-:Y:S01]  /*28b0*/  ISETP.GE.AND P3, PT, R22, R4, PT ;  /* 0x000000041600720c */ /* 0x000fe20003f66270 */
[----:B------:R-:W-:Y:S01]  /*28c0*/  BSSY B1, `(.L_x_457) ;  /* 0x000001c000017945 */ /* 0x000fe20003800000 */
[----:B------:R-:W-:Y:S02]  /*28d0*/  CS2R R76, SRZ ;  /* 0x00000000004c7805 */ /* 0x000fe4000001ff00 */
[----:B------:R-:W-:Y:S02]  /*28e0*/  CS2R R86, SRZ ;  /* 0x0000000000567805 */ /* 0x000fe4000001ff00 */
[----:B------:R-:W-:Y:S02]  /*28f0*/  CS2R R134, SRZ ;  /* 0x0000000000867805 */ /* 0x000fe4000001ff00 */
[----:B------:R-:W-:Y:S02]  /*2900*/  CS2R R94, SRZ ;  /* 0x00000000005e7805 */ /* 0x000fe4000001ff00 */
[----:B------:R-:W-:-:S03]  /*2910*/  CS2R R152, SRZ ;  /* 0x0000000000987805 */ /* 0x000fc6000001ff00 */
[----:B------:R-:W-:Y:S05]  /*2920*/  @P3 BRA `(.L_x_458) ;  /* 0x0000000000543947 */ /* 0x000fea0003800000 */
[----:B------:R-:W-:Y:S01]  /*2930*/  IADD3 R41, P2, R102, R92, RZ ;  /* 0x0000005c66297210 */ /* 0x000fe20007f5e0ff */
[----:B------:R-:W-:Y:S01]  /*2940*/  ULDC.64 UR4, c[0x0][0x3c8] ;  /* 0x0000f20000047ab9 */ /* 0x000fe20000000a00 */
[----:B------:R-:W-:Y:S02]  /*2950*/  CS2R R134, SRZ ;  /* 0x0000000000867805 */ /* 0x000fe4000001ff00 */
[----:B------:R-:W-:Y:S01]  /*2960*/  CS2R R152, SRZ ;  /* 0x0000000000987805 */ /* 0x000fe2000001ff00 */
[----:B------:R-:W-:Y:S01]  /*2970*/  ULDC.64 UR6, c[0x0][0x208] ;  /* 0x0000820000067ab9 */ /* 0x000fe20000000a00 */
[----:B------:R-:W-:Y:S01]  /*2980*/  IMAD.X R42, R3, 0x1, R28, P2 ;  /* 0x00000001032a7824 */ /* 0x000fe200010e061c */
[----:B------:R-:W-:-:S04]  /*2990*/  LEA R40, P2, R41, UR4, 0x1 ;  /* 0x0000000429287c11 */ /* 0x000fc8000f8408ff */
[----:B------:R-:W-:Y:S01]  /*29a0*/  LEA.HI.X R41, R41, UR5, R42, 0x1, P2 ;  /* 0x0000000529297c11 */ /* 0x000fe200090f0c2a */
[----:B------:R-:W-:Y:S01]  /*29b0*/  ULDC.64 UR4, c[0x0][0x3e0] ;  /* 0x0000f80000047ab9 */ /* 0x000fe20000000a00 */
[----:B------:R-:W-:-:S05]  /*29c0*/  IADD3 R43, P2, R108, R90, RZ ;  /* 0x0000005a6c2b7210 */ /* 0x000fca0007f5e0ff */
[----:B------:R-:W-:Y:S01]  /*29d0*/  IMAD.X R44, R0, 0x1, R26, P2 ;  /* 0x00000001002c7824 */ /* 0x000fe200010e061a */
[----:B------:R-:W-:-:S04]  /*29e0*/  LEA R42, P2, R43, UR4, 0x1 ;  /* 0x000000042b2a7c11 */ /* 0x000fc8000f8408ff */
[----:B------:R-:W-:Y:S02]  /*29f0*/  LEA.HI.X R43, R43, UR5, R44, 0x1, P2 ;  /* 0x000000052b2b7c11 */ /* 0x000fe400090f0c2c */
[----:B------:R-:W-:Y:S02]  /*2a00*/  ISETP.GE.AND P2, PT, R18, R80, PT ;  /* 0x000000501200720c */ /* 0x000fe40003f46270 */
[----:B------:R-:W-:Y:S02]  /*2a10*/  CS2R R86, SRZ ;  /* 0x0000000000567805 */ /* 0x000fe4000001ff00 */
[----:B------:R-:W-:-:S09]  /*2a20*/  CS2R R94, SRZ ;  /* 0x00000000005e7805 */ /* 0x000fd2000001ff00 */
[----:B------:R0:W5:Y:S04]  /*2a30*/  @!P2 LDG.E.64 R134, desc[UR6][R40.64] ;  /* 0x000000062886a981 */ /* 0x000168000c1e1b00 */
[----:B------:R0:W5:Y:S01]  /*2a40*/  @!P2 LDG.E.64 R152, desc[UR6][R42.64] ;  /* 0x000000062a98a981 */ /* 0x000162000c1e1b00 */
[----:B------:R-:W-:-:S13]  /*2a50*/  ISETP.GE.AND P2, PT, R221, R80, PT ;  /* 0x00000050dd00720c */ /* 0x000fda0003f46270 */
[----:B------:R0:W5:Y:S04]  /*2a60*/  @!P2 LDG.E.64 R86, desc[UR6][R40.64+0x40] ;  /* 0x000040062856a981 */ /* 0x000168000c1e1b00 */
[----:B------:R0:W5:Y:S02]  /*2a70*/  @!P2 LDG.E.64 R94, desc[UR6][R42.64+0x40] ;  /* 0x000040062a5ea981 */ /* 0x000164000c1e1b00 */
.L_x_458:
[----:B------:R-:W-:Y:S05]  /*2a80*/  BSYNC B1 ;  /* 0x0000000000017941 */ /* 0x000fea0003800000 */
.L_x_457:
[----:B------:R-:W-:Y:S01]  /*2a90*/  ISETP.GE.AND P4, PT, R223, R4, PT ;  /* 0x00000004df00720c */ /* 0x000fe20003f86270 */
[----:B0----5:R-:W-:Y:S01]  /*2aa0*/  IMAD.MOV.U32 R40, RZ, RZ, R86 ;  /* 0x000000ffff287224 */ /* 0x021fe200078e0056 */
[----:B------:R-:W-:Y:S01]  /*2ab0*/  MOV R41, R87 ;  /* 0x0000005700297202 */ /* 0x000fe20000000f00 */
[----:B------:R-:W-:Y:S01]  /*2ac0*/  IMAD.MOV.U32 R42, RZ, RZ, R134 ;  /* 0x000000ffff2a7224 */ /* 0x000fe200078e0086 */
[----:B------:R-:W-:Y:S01]  /*2ad0*/  BSSY B1, `(.L_x_459) ;  /* 0x0000024000017945 */ /* 0x000fe20003800000 */
[----:B------:R-:W-:Y:S01]  /*2ae0*/  IMAD.MOV.U32 R43, RZ, RZ, R135 ;  /* 0x000000ffff2b7224 */ /* 0x000fe200078e0087 */
[----:B------:R-:W-:Y:S01]  /*2af0*/  PRMT R189, R40, 0x5410, R41 ;  /* 0x0000541028bd7816 */ /* 0x000fe20000000029 */
[----:B------:R-:W-:Y:S01]  /*2b00*/  IMAD.MOV.U32 R40, RZ, RZ, R94 ;  /* 0x000000ffff287224 */ /* 0x000fe200078e005e */
[----:B------:R-:W-:Y:S01]  /*2b10*/  CS2R R82, SRZ ;  /* 0x0000000000527805 */ /* 0x000fe2000001ff00 */
[----:B------:R-:W-:Y:S01]  /*2b20*/  IMAD.MOV.U32 R41, RZ, RZ, R95 ;  /* 0x000000ffff297224 */ /* 0x000fe200078e005f */
[----:B------:R-:W-:Y:S01]  /*2b30*/  PRMT R190, R42, 0x5410, R43 ;  /* 0x000054102abe7816 */ /* 0x000fe2000000002b */
[----:B------:R-:W-:Y:S01]  /*2b40*/  IMAD.MOV.U32 R43, RZ, RZ, R153 ;  /* 0x000000ffff2b7224 */ /* 0x000fe200078e0099 */
[----:B------:R-:W-:-:S02]  /*2b50*/  MOV R42, R152 ;  /* 0x00000098002a7202 */ /* 0x000fc40000000f00 */
[----:B------:R-:W-:Y:S02]  /*2b60*/  CS2R R78, SRZ ;  /* 0x00000000004e7805 */ /* 0x000fe4000001ff00 */
[----:B------:R-:W-:Y:S02]  /*2b70*/  PRMT R191, R40, 0x5410, R41 ;  /* 0x0000541028bf7816 */ /* 0x000fe40000000029 */
[----:B------:R-:W-:Y:S02]  /*2b80*/  CS2R R84, SRZ ;  /* 0x0000000000547805 */ /* 0x000fe4000001ff00 */
[----:B------:R-:W-:Y:S02]  /*2b90*/  PRMT R181, R42, 0x7610, R181 ;  /* 0x000076102ab57816 */ /* 0x000fe400000000b5 */
[----:B------:R-:W-:Y:S01]  /*2ba0*/  PRMT R192, R43, 0x7610, R192 ;  /* 0x000076102bc07816 */ /* 0x000fe200000000c0 */
[----:B------:R-:W-:Y:S06]  /*2bb0*/  @P4 BRA `(.L_x_460) ;  /* 0x0000000000544947 */ /* 0x000fec0003800000 */
[----:B------:R-:W-:Y:S01]  /*2bc0*/  IADD3 R41, P2, P5, R102, R92, R35 ;  /* 0x0000005c66297210 */ /* 0x000fe20007d5e023 */
[----:B------:R-:W-:Y:S01]  /*2bd0*/  ULDC.64 UR4, c[0x0][0x3c8] ;  /* 0x0000f20000047ab9 */ /* 0x000fe20000000a00 */
[----:B------:R-:W-:Y:S02]  /*2be0*/  CS2R R82, SRZ ;  /* 0x0000000000527805 */ /* 0x000fe4000001ff00 */
[----:B------:R-:W-:Y:S02]  /*2bf0*/  CS2R R84, SRZ ;  /* 0x0000000000547805 */ /* 0x000fe4000001ff00 */
[----:B------:R-:W-:Y:S01]  /*2c00*/  IADD3.X R42, R28, R3, R38, P2, P5 ;  /* 0x000000031c2a7210 */ /* 0x000fe200017ea426 */
[----:B------:R-:W-:Y:S01]  /*2c10*/  ULDC.64 UR6, c[0x0][0x208] ;  /* 0x0000820000067ab9 */ /* 0x000fe20000000a00 */
[----:B------:R-:W-:-:S04]  /*2c20*/  IADD3 R43, P2, P5, R108, R90, R30 ;  /* 0x0000005a6c2b7210 */ /* 0x000fc80007d5e01e */
[----:B------:R-:W-:Y:S02]  /*2c30*/  IADD3.X R44, R26, R0, R32, P2, P5 ;  /* 0x000000001a2c7210 */ /* 0x000fe400017ea420 */
[----:B------:R-:W-:-:S04]  /*2c40*/  LEA R40, P2, R41, UR4, 0x1 ;  /* 0x0000000429287c11 */ /* 0x000fc8000f8408ff */
[----:B------:R-:W-:Y:S01]  /*2c50*/  LEA.HI.X R41, R41, UR5, R42, 0x1, P2 ;  /* 0x0000000529297c11 */ /* 0x000fe200090f0c2a */
[----:B------:R-:W-:Y:S02]  /*2c60*/  ULDC.64 UR4, c[0x0][0x3e0] ;  /* 0x0000f80000047ab9 */ /* 0x000fe40000000a00 */
        /* <DEDUP_REMOVED lines=10> */
.L_x_460:
[----:B------:R-:W-:Y:S05]  /*2d10*/  BSYNC B1 ;  /* 0x0000000000017941 */ /* 0x000fea0003800000 */
.L_x_459:
[----:B------:R-:W-:Y:S01]  /*2d20*/  ISETP.GE.AND P2, PT, R222, R4, PT ;  /* 0x00000004de00720c */ /* 0x000fe20003f46270 */
[----:B0----5:R-:W-:Y:S01]  /*2d30*/  IMAD.MOV.U32 R40, RZ, RZ, R76 ;  /* 0x000000ffff287224 */ /* 0x021fe200078e004c */
[----:B------:R-:W-:Y:S01]  /*2d40*/  MOV R43, R83 ;  /* 0x00000053002b7202 */ /* 0x000fe20000000f00 */
[----:B------:R-:W-:Y:S01]  /*2d50*/  IMAD.MOV.U32 R41, RZ, RZ, R77 ;  /* 0x000000ffff297224 */ /* 0x000fe200078e004d */
[----:B------:R-:W-:Y:S01]  /*2d60*/  BSSY B1, `(.L_x_461) ;  /* 0x0000026000017945 */ /* 0x000fe20003800000 */
[----:B------:R-:W-:Y:S01]  /*2d70*/  IMAD.MOV.U32 R42, RZ, RZ, R82 ;  /* 0x000000ffff2a7224 */ /* 0x000fe200078e0052 */
[----:B------:R-:W-:Y:S02]  /*2d80*/  CS2R R60, SRZ ;  /* 0x00000000003c7805 */ /* 0x000fe4000001ff00 */
[----:B------:R-:W-:Y:S02]  /*2d90*/  CS2R R68, SRZ ;  /* 0x0000000000447805 */ /* 0x000fe4000001ff00 */
[----:B------:R-:W-:Y:S01]  /*2da0*/  PRMT R185, R41, 0x5410, R40 ;  /* 0x0000541029b97816 */ /* 0x000fe20000000028 */
[----:B------:R-:W-:Y:S01]  /*2db0*/  IMAD.MOV.U32 R40, RZ, RZ, R78 ;  /* 0x000000ffff287224 */ /* 0x000fe200078e004e */
[----:B------:R-:W-:Y:S01]  /*2dc0*/  PRMT R187, R43, 0x5410, R42 ;  /* 0x000054102bbb7816 */ /* 0x000fe2000000002a */
[----:B------:R-:W-:Y:S01]  /*2dd0*/  IMAD.MOV.U32 R41, RZ, RZ, R79 ;  /* 0x000000ffff297224 */ /* 0x000fe200078e004f */
[----:B------:R-:W-:Y:S01]  /*2de0*/  CS2R R72, SRZ ;  /* 0x0000000000487805 */ /* 0x000fe2000001ff00 */
[----:B------:R-:W-:Y:S01]  /*2df0*/  IMAD.MOV.U32 R42, RZ, RZ, R84 ;  /* 0x000000ffff2a7224 */ /* 0x000fe200078e0054 */
[----:B------:R-:W-:Y:S01]  /*2e00*/  CS2R R70, SRZ ;  /* 0x0000000000467805 */ /* 0x000fe2000001ff00 */
[----:B------:R-:W-:Y:S01]  /*2e10*/  IMAD.MOV.U32 R43, RZ, RZ, R85 ;  /* 0x000000ffff2b7224 */ /* 0x000fe200078e0055 */
[----:B------:R-:W-:-:S02]  /*2e20*/  PRMT R186, R41, 0x5410, R40 ;  /* 0x0000541029ba7816 */ /* 0x000fc40000000028 */
[----:B------:R-:W-:Y:S02]  /*2e30*/  CS2R R74, SRZ ;  /* 0x00000000004a7805 */ /* 0x000fe4000001ff00 */
[----:B------:R-:W-:Y:S02]  /*2e40*/  P2R R89, PR, RZ, 0x4 ;  /* 0x00000004ff597803 */ /* 0x000fe40000000000 */
        /* <DEDUP_REMOVED lines=23> */
.L_x_462:
[----:B------:R-:W-:Y:S05]  /*2fc0*/  BSYNC B1 ;  /* 0x0000000000017941 */ /* 0x000fea0003800000 */
.L_x_461:
        /* <DEDUP_REMOVED lines=8> */
[----:B------:R-:W-:Y:S01]  /*3050*/  PRMT R168, R42, 0x7610, R168 ;  /* 0x000076102aa87816 */ /* 0x000fe200000000a8 */
[----:B------:R-:W-:Y:S01]  /*3060*/  IMAD.MOV.U32 R42, RZ, RZ, R74 ;  /* 0x000000ffff2a7224 */ /* 0x000fe200078e004a */
[----:B------:R-:W-:Y:S01]  /*3070*/  PRMT R170, R170, 0x5410, R43 ;  /* 0x00005410aaaa7816 */ /* 0x000fe2000000002b */
[----:B------:R-:W-:Y:S01]  /*3080*/  IMAD.MOV.U32 R43, RZ, RZ, R75 ;  /* 0x000000ffff2b7224 */ /* 0x000fe200078e004b */
[----:B------:R-:W-:-:S02]  /*3090*/  MOV R41, R71 ;  /* 0x0000004700297202 */ /* 0x000fc40000000f00 */
[----:B------:R-:W-:Y:S02]  /*30a0*/  CS2R R64, SRZ ;  /* 0x0000000000407805 */ /* 0x000fe4000001ff00 */
[----:B------:R-:W-:Y:S02]  /*30b0*/  CS2R R62, SRZ ;  /* 0x00000000003e7805 */ /* 0x000fe4000001ff00 */
[----:B------:R-:W-:Y:S02]  /*30c0*/  CS2R R66, SRZ ;  /* 0x0000000000427805 */ /* 0x000fe4000001ff00 */
[----:B------:R-:W-:Y:S02]  /*30d0*/  PRMT R164, R41, 0x5410, R40 ;  /* 0x0000541029a47816 */ /* 0x000fe40000000028 */
[----:B------:R-:W-:Y:S02]  /*30e0*/  PRMT R171, R42, 0x5410, R43 ;  /* 0x000054102aab7816 */ /* 0x000fe4000000002b */
[----:B------:R-:W-:Y:S01]  /*30f0*/  P2R R81, PR, RZ, 0x4 ;  /* 0x00000004ff517803 */ /* 0x000fe20000000000 */
[----:B------:R-:W-:Y:S06]  /*3100*/  @P2 BRA `(.L_x_464) ;  /* 0x00000000007c2947 */ /* 0x000fec0003800000 */
[----:B------:R-:W0:Y:S01]  /*3110*/  LDC.64 R40, c[0x0][0x3d8] ;  /* 0x0000f600ff287b82 */ /* 0x000e220000000a00 */
[----:B------:R-:W-:Y:S01]  /*3120*/  IMAD.MOV.U32 R42, RZ, RZ, R92 ;  /* 0x000000ffff2a7224 */ /* 0x000fe200078e005c */
[----:B------:R-:W-:Y:S01]  /*3130*/  ULDC.64 UR4, c[0x0][0x3c8] ;  /* 0x0000f20000047ab9 */ /* 0x000fe20000000a00 */
[----:B------:R-:W-:Y:S01]  /*3140*/  IMAD.MOV.U32 R43, RZ, RZ, R3 ;  /* 0x000000ffff2b7224 */ /* 0x000fe200078e0003 */
[----:B------:R-:W-:Y:S02]  /*3150*/  CS2R R64, SRZ ;  /* 0x0000000000407805 */ /* 0x000fe4000001ff00 */
[----:B------:R-:W-:Y:S01]  /*3160*/  CS2R R66, SRZ ;  /* 0x0000000000427805 */ /* 0x000fe2000001ff00 */
[----:B------:R-:W-:Y:S01]  /*3170*/  ULDC.64 UR6, c[0x0][0x208] ;  /* 0x0000820000067ab9 */ /* 0x000fe20000000a00 */
[----:B0-----:R-:W-:-:S04]  /*3180*/  IMAD.WIDE.U32 R42, R40, 0x60, R42 ;  /* 0x00000060282a7825 */ /* 0x001fc800078e002a */
[----:B------:R-:W-:Y:S01]  /*3190*/  IMAD R41, R41, 0x60, RZ ;  /* 0x0000006029297824 */ /* 0x000fe200078e02ff */
[----:B------:R-:W-:Y:S02]  /*31a0*/  IADD3 R45, P2, R102, R42, RZ ;  /* 0x0000002a662d7210 */ /* 0x000fe40007f5e0ff */
[----:B------:R-:W-:Y:S02]  /*31b0*/  MOV R42, R90 ;  /* 0x0000005a002a7202 */ /* 0x000fe40000000f00 */
[----:B------:R-:W-:Y:S01]  /*31c0*/  IADD3.X R46, R28, R43, R41, P2, !PT ;  /* 0x0000002b1c2e7210 */ /* 0x000fe200017fe429 */
[----:B------:R-:W-:Y:S01]  /*31d0*/  IMAD.MOV.U32 R43, RZ, RZ, R0 ;  /* 0x000000ffff2b7224 */ /* 0x000fe200078e0000 */
[----:B------:R-:W0:Y:S02]  /*31e0*/  LDC.64 R40, c[0x0][0x3e8] ;  /* 0x0000fa00ff287b82 */ /* 0x000e240000000a00 */
[----:B0-----:R-:W-:-:S04]  /*31f0*/  IMAD.WIDE.U32 R42, R40, 0x60, R42 ;  /* 0x00000060282a7825 */ /* 0x001fc800078e002a */
[----:B------:R-:W-:Y:S01]  /*3200*/  IMAD R41, R41, 0x60, RZ ;  /* 0x0000006029297824 */ /* 0x000fe200078e02ff */
[----:B------:R-:W-:-:S04]  /*3210*/  IADD3 R44, P2, R108, R42, RZ ;  /* 0x0000002a6c2c7210 */ /* 0x000fc80007f5e0ff */
[----:B------:R-:W-:Y:S02]  /*3220*/  IADD3.X R43, R26, R43, R41, P2, !PT ;  /* 0x0000002b1a2b7210 */ /* 0x000fe400017fe429 */
        /* <DEDUP_REMOVED lines=13> */
.L_x_464:
[----:B------:R-:W-:Y:S05]  /*3300*/  BSYNC B1 ;  /* 0x0000000000017941 */ /* 0x000fea0003800000 */
.L_x_463:
        /* <DEDUP_REMOVED lines=12> */
[----:B------:R-:W-:Y:S01]  /*33d0*/  PRMT R170, R43, 0x7610, R170 ;  /* 0x000076102baa7816 */ /* 0x000fe200000000aa */
[----:B------:R-:W-:Y:S01]  /*33e0*/  IMAD.MOV.U32 R42, RZ, RZ, R66 ;  /* 0x000000ffff2a7224 */ /* 0x000fe200078e0042 */
[----:B------:R-:W-:-:S02]  /*33f0*/  CS2R R44, SRZ ;  /* 0x00000000002c7805 */ /* 0x000fc4000001ff00 */
[----:B------:R-:W-:Y:S02]  /*3400*/  CS2R R52, SRZ ;  /* 0x0000000000347805 */ /* 0x000fe4000001ff00 */
[----:B------:R-:W-:Y:S02]  /*3410*/  PRMT R166, R41, 0x5410, R40 ;  /* 0x0000541029a67816 */ /* 0x000fe40000000028 */
[----:B------:R-:W-:Y:S02]  /*3420*/  CS2R R56, SRZ ;  /* 0x0000000000387805 */ /* 0x000fe4000001ff00 */
[----:B------:R-:W-:Y:S02]  /*3430*/  PRMT R169, R169, 0x5410, R42 ;  /* 0x00005410a9a97816 */ /* 0x000fe4000000002a */
[----:B------:R-:W-:Y:S02]  /*3440*/  CS2R R54, SRZ ;  /* 0x0000000000367805 */ /* 0x000fe4000001ff00 */
[----:B------:R-:W-:-:S02]  /*3450*/  CS2R R58, SRZ ;  /* 0x00000000003a7805 */ /* 0x000fc4000001ff00 */
[----:B------:R-:W-:Y:S02]  /*3460*/  CS2R R48, SRZ ;  /* 0x0000000000307805 */ /* 0x000fe4000001ff00 */
[----:B------:R-:W-:Y:S02]  /*3470*/  CS2R R46, SRZ ;  /* 0x00000000002e7805 */ /* 0x000fe4000001ff00 */
[----:B------:R-:W-:Y:S02]  /*3480*/  CS2R R50, SRZ ;  /* 0x0000000000327805 */ /* 0x000fe4000001ff00 */
[----:B------:R-:W-:Y:S01]  /*3490*/  P2R R156, PR, RZ, 0x4 ;  /* 0x00000004ff9c7803 */ /* 0x000fe20000000000 */
        /* <DEDUP_REMOVED lines=22> */
.L_x_466:
[----:B------:R-:W-:Y:S05]  /*3600*/  BSYNC B1 ;  /* 0x0000000000017941 */ /* 0x000fea0003800000 */
.L_x_465:
[----:B------:R-:W-:Y:S01]  /*3610*/  ISETP.GE.AND P5, PT, R226, R4, PT ;  /* 0x00000004e200720c */ /* 0x000fe20003fa6270 */
[----:B------:R-:W-:-:S12]  /*3620*/  BSSY B1, `(.L_x_467) ;  /* 0x000001f000017945 */ /* 0x000fd80003800000 */
[----:B------:R-:W-:Y:S05]  /*3630*/  @P5 BRA `(.L_x_468) ;  /* 0x0000000000745947 */ /* 0x000fea0003800000 */
[----:B0-----:R-:W0:Y:S01]  /*3640*/  LDC.64 R40, c[0x0][0x3d8] ;  /* 0x0000f600ff287b82 */ /* 0x001e220000000a00 */
[----:B------:R-:W-:Y:S01]  /*3650*/  MOV R93, R3 ;  /* 0x00000003005d7202 */ /* 0x000fe20000000f00 */
[----:B------:R-:W-:Y:S01]  /*3660*/  IMAD.MOV.U32 R91, RZ, RZ, R0 ;  /* 0x000000ffff5b7224 */ /* 0x000fe200078e0000 */
[----:B------:R-:W-:Y:S01]  /*3670*/  ULDC.64 UR4, c[0x0][0x3c8] ;  /* 0x0000f20000047ab9 */ /* 0x000fe20000000a00 */
[----:B------:R-:W-:Y:S02]  /*3680*/  CS2R R48, SRZ ;  /* 0x0000000000307805 */ /* 0x000fe4000001ff00 */
[----:B------:R-:W-:Y:S01]  /*3690*/  CS2R R50, SRZ ;  /* 0x0000000000327805 */ /* 0x000fe2000001ff00 */
[----:B------:R-:W-:Y:S01]  /*36a0*/  ULDC.64 UR6, c[0x0][0x208] ;  /* 0x0000820000067ab9 */ /* 0x000fe20000000a00 */
[----:B0-----:R-:W-:-:S04]  /*36b0*/  IMAD.WIDE.U32 R92, R40, 0xa0, R92 ;  /* 0x000000a0285c7825 */ /* 0x001fc800078e005c */
[----:B------:R-:W-:Y:S01]  /*36c0*/  IMAD R41, R41, 0xa0, RZ ;  /* 0x000000a029297824 */ /* 0x000fe200078e02ff */
[----:B------:R-:W-:-:S04]  /*36d0*/  IADD3 R3, P2, R102, R92, RZ ;  /* 0x0000005c66037210 */ /* 0x000fc80007f5e0ff */
[----:B------:R-:W-:Y:S02]  /*36e0*/  IADD3.X R92, R28, R93, R41, P2, !PT ;  /* 0x0000005d1c5c7210 */ /* 0x000fe400017fe429 */
        /* <DEDUP_REMOVED lines=18> */
.L_x_468:
[----:B------:R-:W-:Y:S05]  /*3810*/  BSYNC B1 ;  /* 0x0000000000017941 */ /* 0x000fea0003800000 */
.L_x_467:
[----:B------:R-:W-:Y:S01]  /*3820*/  ULOP3.LUT UR4, UR60, 0x1, URZ, 0xfc, !UPT ;  /* 0x000000013c047892 */ /* 0x000fe2000f8efc3f */
[----:B-----5:R-:W-:Y:S01]  /*3830*/  IMAD.MOV.U32 R0, RZ, RZ, R52 ;  /* 0x000000ffff007224 */ /* 0x020fe200078e0034 */
[----:B01----:R-:W-:Y:S01]  /*3840*/  MOV R41, R57 ;  /* 0x0000003900297202 */ /* 0x003fe20000000f00 */
[----:B------:R-:W-:Y:S01]  /*3850*/  IMAD.MOV.U32 R3, RZ, RZ, R53 ;  /* 0x000000ffff037224 */ /* 0x000fe200078e0035 */
[----:B------:R-:W-:Y:S01]  /*3860*/  UISETP.NE.AND UP0, UPT, UR4, 0x3, UPT ;  /* 0x000000030400788c */ /* 0x000fe2000bf05270 */
[----:B------:R-:W-:Y:S01]  /*3870*/  IMAD.MOV.U32 R40, RZ, RZ, R56 ;  /* 0x000000ffff287224 */ /* 0x000fe200078e0038 */
[----:B------:R-:W-:Y:S01]  /*3880*/  PRMT R174, R0, 0x7610, R174 ;  /* 0x0000761000ae7816 */ /* 0x000fe200000000ae */
[----:B------:R-:W-:Y:S01]  /*3890*/  IMAD.MOV.U32 R0, RZ, RZ, R54 ;  /* 0x000000ffff007224 */ /* 0x000fe200078e0036 */
[----:B------:R-:W-:Y:S01]  /*38a0*/  PRMT R173, R173, 0x5410, R3 ;  /* 0x00005410adad7816 */ /* 0x000fe20000000003 */
[----:B------:R-:W-:Y:S01]  /*38b0*/  IMAD.MOV.U32 R3, RZ, RZ, R55 ;  /* 0x000000ffff037224 */ /* 0x000fe200078e0037 */
[----:B------:R-:W-:Y:S01]  /*38c0*/  PRMT R180, R40, 0x5410, R41 ;  /* 0x0000541028b47816 */ /* 0x000fe20000000029 */
[----:B------:R-:W-:Y:S01]  /*38d0*/  IMAD.MOV.U32 R40, RZ, RZ, R58 ;  /* 0x000000ffff287224 */ /* 0x000fe200078e003a */
[----:B------:R-:W-:Y:S01]  /*38e0*/  PLOP3.LUT P2, PT, PT, PT, UP0, 0x80, 0x0 ;  /* 0x000000000000781c */ /* 0x000fe20003f4f008 */
        /* <DEDUP_REMOVED lines=8> */
[----:B------:R-:W-:Y:S01]  /*3970*/  PRMT R172, R3, 0x5410, R0 ;  /* 0x0000541003ac7816 */ /* 0x000fe20000000000 */
[----:B------:R-:W-:Y:S01]  /*3980*/  IMAD.MOV.U32 R3, RZ, RZ, R50 ;  /* 0x000000ffff037224 */ /* 0x000fe200078e0032 */
[----:B------:R-:W-:Y:S01]  /*3990*/  PRMT R92, R41, 0x5410, R40 ;  /* 0x00005410295c7816 */ /* 0x000fe20000000028 */
[----:B------:R-:W-:Y:S01]  /*39a0*/  IMAD.MOV.U32 R41, RZ, RZ, R46 ;  /* 0x000000ffff297224 */ /* 0x000fe200078e002e */
[----:B------:R-:W-:Y:S01]  /*39b0*/  MOV R40, R47 ;  /* 0x0000002f00287202 */ /* 0x000fe20000000f00 */
[----:B------:R-:W-:-:S03]  /*39c0*/  IMAD.MOV.U32 R0, RZ, RZ, R51 ;  /* 0x000000ffff007224 */ /* 0x000fc600078e0033 */
[----:B------:R-:W-:Y:S02]  /*39d0*/  PRMT R93, R41, 0x5410, R40 ;  /* 0x00005410295d7816 */ /* 0x000fe40000000028 */
[----:B------:R-:W-:Y:S01]  /*39e0*/  PRMT R175, R3, 0x5410, R0 ;  /* 0x0000541003af7816 */ /* 0x000fe20000000000 */
[----:B------:R-:W-:Y:S06]  /*39f0*/  @!P2 BRA `(.L_x_469) ;  /* 0x000000000004a947 */ /* 0x000fec0003800000 */
[----:B------:R-:W-:Y:S01]  /*3a00*/  BPT.TRAP 0x1 ;  /* 0x000000040000795c */ /* 0x000fe20000300000 */
.L_x_469:
[----:B------:R-:W-:Y:S01]  /*3a10*/  IMAD R3, R220, 0x8, R2 ;  /* 0x00000008dc037824 */ /* 0x000fe200078e0202 */
[----:B------:R-:W-:Y:S01]  /*3a20*/  SHF.L.U32 R0, R229, 0x1f, RZ ;  /* 0x0000001fe5007819 */ /* 0x000fe200000006ff */
[----:B------:R-:W-:Y:S03]  /*3a30*/  BSSY B1, `(.L_x_470) ;  /* 0x0000003000017945 */ /* 0x000fe60003800000 */
[----:B------:R-:W0:Y:S02]  /*3a40*/  SYNCS.PHASECHK.TRANS64.TRYWAIT P6, [R3+URZ+0x34890], R0 ;  /* 0x03489000030075a7 */ /* 0x000e2400080c017f */
[----:B0-----:R-:W-:Y:S05]  /*3a50*/  @!P6 BRA `(.L_x_471) ;  /* 0x000002000008e947 */ /* 0x001fea0003800000 */
.L_x_765:
[----:B------:R-:W-:Y:S05]  /*3a60*/  BSYNC B1 ;  /* 0x0000000000017941 */ /* 0x000fea0003800000 */
.L_x_470:
[----:B------:R-:W-:Y:S04]  /*3a70*/  BSSY B1, `(.L_x_472) ;  /* 0x0000075000017945 */ /* 0x000fe80003800000 */
[----:B------:R-:W-:Y:S05]  /*3a80*/  @P3 BRA `(.L_x_473) ;  /* 0x0000000400cc3947 */ /* 0x000fea0003800000 */
[----:B------:R-:W-:Y:S01]  /*3a90*/  IADD3 R176, P3, R118, R132, RZ ;  /* 0x0000008476b07210 */ /* 0x000fe20007f7e0ff */
[----:B------:R-:W-:Y:S04]  /*3aa0*/  BSSY B2, `(.L_x_474) ;  /* 0x000003b000027945 */ /* 0x000fe80003800000 */
[----:B------:R-:W-:Y:S01]  /*3ab0*/  IMAD.X R177, R88, 0x1, R124, P3 ;  /* 0x0000000158b17824 */ /* 0x000fe200018e067c */
[----:B------:R-:W-:Y:S07]  /*3ac0*/  @P0 BRA `(.L_x_475) ;  /* 0x0000000000e00947 */ /* 0x000fee0003800000 */
[----:B------:R1:W2:Y:S01]  /*3ad0*/  LDS.128 R40, [R5+0x1e400] ;  /* 0x01e4000005287984 */ /* 0x0002a20000000c00 */
[----:B------:R-:W-:Y:S01]  /*3ae0*/  IADD3 R91, P3, R176, R98, RZ ;  /* 0x00000062b05b7210 */ /* 0x000fe20007f7e0ff */
[----:B------:R-:W-:Y:S03]  /*3af0*/  BSSY B3, `(.L_x_476) ;  /* 0x0000030000037945 */ /* 0x000fe60003800000 */
[----:B------:R-:W-:Y:S02]  /*3b00*/  IADD3.X R178, R177, R15, RZ, P3, !PT ;  /* 0x0000000fb1b27210 */ /* 0x000fe40001ffe4ff */
[----:B------:R-:W-:-:S13]  /*3b10*/  ISETP.GE.AND P3, PT, R18, R80, PT ;  /* 0x000000501200720c */ /* 0x000fda0003f66270 */
[----:B-1----:R-:W-:Y:S05]  /*3b20*/  @P3 BRA `(.L_x_477) ;  /* 0x0000000000b03947 */ /* 0x002fea0003800000 */
[----:B------:R-:W-:Y:S01]  /*3b30*/  SHF.R.U64 R152, R152, 0x10, R153 ;  /* 0x0000001098987819 */ /* 0x000fe20000001299 */
[----:B--2---:R-:W-:Y:S01]  /*3b40*/  IMAD.MOV.U32 R179, RZ, RZ, R41 ;  /* 0x000000ffffb37224 */ /* 0x004fe200078e0029 */
[--C-:B------:R-:W-:Y:S01]  /*3b50*/  SHF.R.U64 R90, R134, 0x10, R135.reuse ;  /* 0x00000010865a7819 */ /* 0x100fe20000001287 */
[----:B------:R-:W-:Y:S01]  /*3b60*/  HADD2.F32 R181, -RZ, R181.H0_H0 ;  /* 0x200000b5ffb57230 */ /* 0x000fe20000004100 */
[----:B------:R-:W-:Y:S01]  /*3b70*/  SHF.R.U32.HI R135, RZ, 0x10, R135 ;  /* 0x00000010ff877819 */ /* 0x000fe20000011687 */
[----:B------:R-:W-:Y:S02]  /*3b80*/  HADD2.F32 R152, -RZ, R152.H0_H0 ;  /* 0x20000098ff987230 */ /* 0x000fe40000004100 */
[--C-:B------:R-:W-:Y:S02]  /*3b90*/  HADD2.F32 R41, -RZ, R179.reuse.H1_H1 ;  /* 0x300000b3ff297230 */ /* 0x100fe40000004100 */
[----:B------:R-:W-:Y:S02]  /*3ba0*/  HADD2.F32 R179, -RZ, R179.H0_H0 ;  /* 0x200000b3ffb37230 */ /* 0x000fe40000004100 */
[----:B------:R-:W-:-:S02]  /*3bb0*/  HADD2.F32 R90, -RZ, R90.H0_H0 ;  /* 0x2000005aff5a7230 */ /* 0x000fc40000004100 */
[-C--:B------:R-:W-:Y:S01]  /*3bc0*/  FMUL.FTZ R134, R41, R152.reuse ;  /* 0x0000009829867220 */ /* 0x080fe20000410000 */
[----:B------:R-:W-:-:S03]  /*3bd0*/  FMUL.FTZ R152, R179, R152 ;  /* 0x00000098b3987220 */ /* 0x000fc60000410000 */
[-C--:B------:R-:W-:Y:S01]  /*3be0*/  FFMA.FTZ R134, R179, R90.reuse, -R134 ;  /* 0x0000005ab3867223 */ /* 0x080fe20000010886 */
[----:B------:R-:W-:Y:S02]  /*3bf0*/  HADD2.F32 R179, -RZ, R190.H0_H0 ;  /* 0x200000beffb37230 */ /* 0x000fe40000004100 */
[----:B------:R-:W-:Y:S01]  /*3c00*/  FFMA.FTZ R41, R41, R90, R152 ;  /* 0x0000005a29297223 */ /* 0x000fe20000010098 */
[----:B------:R-:W-:Y:S01]  /*3c10*/  SHF.R.U32.HI R152, RZ, 0x10, R153 ;  /* 0x00000010ff987819 */ /* 0x000fe20000011699 */
[----:B------:R-:W-:Y:S02]  /*3c20*/  IMAD.MOV.U32 R153, RZ, RZ, R43 ;  /* 0x000000ffff997224 */ /* 0x000fe400078e002b */
[----:B------:R-:W-:Y:S01]  /*3c30*/  IMAD.MOV.U32 R90, RZ, RZ, R40 ;  /* 0x000000ffff5a7224 */ /* 0x000fe200078e0028 */
[----:B------:R-:W-:Y:S01]  /*3c40*/  F2FP.F16.F32.PACK_AB R41, R41, R134 ;  /* 0x000000862929723e */ /* 0x000fe200000000ff */
[----:B------:R-:W-:Y:S02]  /*3c50*/  HADD2.F32 R40, -RZ, R152.H0_H0 ;  /* 0x20000098ff287230 */ /* 0x000fe40000004100 */
[----:B------:R-:W-:-:S02]  /*3c60*/  HADD2.F32 R43, -RZ, R153.H1_H1 ;  /* 0x30000099ff2b7230 */ /* 0x000fc40000004100 */
[----:B------:R-:W-:Y:S02]  /*3c70*/  HADD2.F32 R153, -RZ, R153.H0_H0 ;  /* 0x20000099ff997230 */ /* 0x000fe40000004100 */
[----:B------:R-:W-:Y:S02]  /*3c80*/  HADD2.F32 R152, -RZ, R135.H0_H0 ;  /* 0x20000087ff987230 */ /* 0x000fe40000004100 */
[-C--:B------:R-:W-:Y:S01]  /*3c90*/  FMUL.FTZ R182, R43, R40.reuse ;  /* 0x000000282bb67220 */ /* 0x080fe20000410000 */
[----:B------:R-:W-:-:S03]  /*3ca0*/  FMUL.FTZ R184, R153, R40 ;  /* 0x0000002899b87220 */ /* 0x000fc60000410000 */
[-C--:B------:R-:W-:Y:S01]  /*3cb0*/  FFMA.FTZ R40, R153, R152.reuse, -R182 ;  /* 0x0000009899287223 */ /* 0x080fe200000108b6 */
[----:B------:R-:W-:Y:S02]  /*3cc0*/  IMAD.MOV.U32 R153, RZ, RZ, R42 ;  /* 0x000000ffff997224 */ /* 0x000fe400078e002a */
[----:B------:R-:W-:Y:S01]  /*3cd0*/  FFMA.FTZ R43, R43, R152, R184 ;  /* 0x000000982b2b7223 */ /* 0x000fe200000100b8 */
[--C-:B------:R-:W-:Y:S02]  /*3ce0*/  HADD2.F32 R42, -RZ, R90.reuse.H1_H1 ;  /* 0x3000005aff2a7230 */ /* 0x100fe40000004100 */
[----:B------:R-:W-:Y:S02]  /*3cf0*/  HADD2.F32 R152, -RZ, R90.H0_H0 ;  /* 0x2000005aff987230 */ /* 0x000fe40000004100 */
[----:B------:R-:W-:Y:S02]  /*3d00*/  HADD2.F32 R90, -RZ, R153.H1_H1 ;  /* 0x30000099ff5a7230 */ /* 0x000fe40000004100 */
[-C--:B------:R-:W-:Y:S01]  /*3d10*/  FMUL.FTZ R135, R42, R181.reuse ;  /* 0x000000b52a877220 */ /* 0x080fe20000410000 */
[----:B------:R-:W-:Y:S01]  /*3d20*/  F2FP.F16.F32.PACK_AB R43, R43, R40 ;  /* 0x000000282b2b723e */ /* 0x000fe200000000ff */
[----:B------:R-:W-:-:S02]  /*3d30*/  FMUL.FTZ R181, R152, R181 ;  /* 0x000000b598b57220 */ /* 0x000fc40000410000 */
[-C--:B------:R-:W-:Y:S01]  /*3d40*/  FFMA.FTZ R135, R152, R179.reuse, -R135 ;  /* 0x000000b398877223 */ /* 0x080fe20000010887 */
[----:B------:R-:W-:Y:S02]  /*3d50*/  HADD2.F32 R152, -RZ, R153.H0_H0 ;  /* 0x20000099ff987230 */ /* 0x000fe40000004100 */
[----:B------:R-:W-:Y:S01]  /*3d60*/  FFMA.FTZ R42, R42, R179, R181 ;  /* 0x000000b32a2a7223 */ /* 0x000fe200000100b5 */
[----:B------:R-:W-:Y:S02]  /*3d70*/  HADD2.F32 R181, -RZ, R192.H0_H0 ;  /* 0x200000c0ffb57230 */ /* 0x000fe40000004100 */
[----:B------:R-:W-:Y:S02]  /*3d80*/  HADD2.F32 R153, -RZ, R190.H1_H1 ;  /* 0x300000beff997230 */ /* 0x000fe40000004100 */
[----:B------:R-:W-:Y:S01]  /*3d90*/  F2FP.F16.F32.PACK_AB R40, R42, R135 ;  /* 0x000000872a28723e */ /* 0x000fe200000000ff */
[-C--:B------:R-:W-:Y:S01]  /*3da0*/  FMUL.FTZ R179, R90, R181.reuse ;  /* 0x000000b55ab37220 */ /* 0x080fe20000410000 */
[----:B------:R-:W-:-:S03]  /*3db0*/  FMUL.FTZ R181, R152, R181 ;  /* 0x000000b598b57220 */ /* 0x000fc60000410000 */
[-C--:B------:R-:W-:Y:S01]  /*3dc0*/  FFMA.FTZ R179, R152, R153.reuse, -R179 ;  /* 0x0000009998b37223 */ /* 0x080fe200000108b3 */
[----:B------:R-:W-:-:S05]  /*3dd0*/  FFMA.FTZ R90, R90, R153, R181 ;  /* 0x000000995a5a7223 */ /* 0x000fca00000100b5 */
[----:B------:R-:W-:-:S07]  /*3de0*/  F2FP.F16.F32.PACK_AB R42, R90, R179 ;  /* 0x000000b35a2a723e */ /* 0x000fce00000000ff */
.L_x_477:
[----:B------:R-:W-:Y:S05]  /*3df0*/  BSYNC B3 ;  /* 0x0000000000037941 */ /* 0x000fea0003800000 */
.L_x_476:
[----:B------:R-:W-:Y:S01]  /*3e00*/  ULDC.64 UR4, c[0x0][0x2d8] ;  /* 0x0000b60000047ab9 */ /* 0x000fe20000000a00 */
[----:B------:R-:W-:Y:S01]  /*3e10*/  ULDC.64 UR6, c[0x0][0x208] ;  /* 0x0000820000067ab9 */ /* 0x000fe20000000a00 */
[----:B------:R-:W-:-:S04]  /*3e20*/  LEA R90, P3, R91, UR4, 0x1 ;  /* 0x000000045b5a7c11 */ /* 0x000fc8000f8608ff */
[----:B------:R-:W-:-:S05]  /*3e30*/  LEA.HI.X R91, R91, UR5, R178, 0x1, P3 ;  /* 0x000000055b5b7c11 */ /* 0x000fca00098f0cb2 */
[----:B--2---:R1:W-:Y:S04]  /*3e40*/  STG.E.128 desc[UR6][R90.64], R40 ;  /* 0x000000285a007986 */ /* 0x0043e8000c101d06 */
.L_x_475:
[----:B------:R-:W-:Y:S05]  /*3e50*/  BSYNC B2 ;  /* 0x0000000000027941 */ /* 0x000fea0003800000 */
.L_x_474:
[----:B------:R-:W-:Y:S05]  /*3e60*/  @P1 BRA `(.L_x_473) ;  /* 0x0000000000d41947 */ /* 0x000fea0003800000 */
[----:B-1----:R1:W2:Y:S01]  /*3e70*/  LDS.128 R40, [R5+0x23c00] ;  /* 0x023c000005287984 */ /* 0x0022a20000000c00 */
[----:B------:R-:W-:Y:S01]  /*3e80*/  IADD3 R176, P3, R176, R13, RZ ;  /* 0x0000000db0b07210 */ /* 0x000fe20007f7e0ff */
[----:B------:R-:W-:Y:S03]  /*3e90*/  BSSY B2, `(.L_x_478) ;  /* 0x000002d000027945 */ /* 0x000fe60003800000 */
[----:B------:R-:W-:Y:S02]  /*3ea0*/  IADD3.X R177, R177, R8, RZ, P3, !PT ;  /* 0x00000008b1b17210 */ /* 0x000fe40001ffe4ff */
[----:B------:R-:W-:-:S13]  /*3eb0*/  ISETP.GE.AND P3, PT, R221, R80, PT ;  /* 0x00000050dd00720c */ /* 0x000fda0003f66270 */
[----:B-1----:R-:W-:Y:S05]  /*3ec0*/  @P3 BRA `(.L_x_479) ;  /* 0x0000000000a43947 */ /* 0x002fea0003800000 */
[--C-:B------:R-:W-:Y:S01]  /*3ed0*/  SHF.R.U64 R90, R86, 0x10, R87.reuse ;  /* 0x00000010565a7819 */ /* 0x100fe20000001257 */
[--C-:B--2---:R-:W-:Y:S01]  /*3ee0*/  HADD2.F32 R91, -RZ, R41.reuse.H1_H1 ;  /* 0x30000029ff5b7230 */ /* 0x104fe20000004100 */
[----:B------:R-:W-:Y:S01]  /*3ef0*/  SHF.R.U32.HI R86, RZ, 0x10, R87 ;  /* 0x00000010ff567819 */ /* 0x000fe20000011657 */
[----:B------:R-:W-:Y:S01]  /*3f00*/  HADD2.F32 R41, -RZ, R41.H0_H0 ;  /* 0x20000029ff297230 */ /* 0x000fe20000004100 */
[--C-:B------:R-:W-:Y:S01]  /*3f10*/  SHF.R.U64 R87, R94, 0x10, R95.reuse ;  /* 0x000000105e577819 */ /* 0x100fe2000000125f */
[----:B------:R-:W-:Y:S01]  /*3f20*/  HADD2.F32 R90, -RZ, R90.H0_H0 ;  /* 0x2000005aff5a7230 */ /* 0x000fe20000004100 */
[----:B------:R-:W-:Y:S01]  /*3f30*/  SHF.R.U32.HI R134, RZ, 0x10, R95 ;  /* 0x00000010ff867819 */ /* 0x000fe2000001165f */
[----:B------:R-:W-:Y:S02]  /*3f40*/  HADD2.F32 R94, -RZ, R86.H0_H0 ;  /* 0x20000056ff5e7230 */ /* 0x000fe40000004100 */
[----:B------:R-:W-:Y:S02]  /*3f50*/  HADD2.F32 R152, -RZ, R87.H0_H0 ;  /* 0x20000057ff987230 */ /* 0x000fe40000004100 */
[----:B------:R-:W-:-:S02]  /*3f60*/  HADD2.F32 R134, -RZ, R134.H0_H0 ;  /* 0x20000086ff867230 */ /* 0x000fc40000004100 */
[--C-:B------:R-:W-:Y:S02]  /*3f70*/  HADD2.F32 R87, -RZ, R43.reuse.H1_H1 ;  /* 0x3000002bff577230 */ /* 0x100fe40000004100 */
[-C--:B------:R-:W-:Y:S01]  /*3f80*/  FMUL.FTZ R86, R91, R152.reuse ;  /* 0x000000985b567220 */ /* 0x080fe20000410000 */
[----:B------:R-:W-:Y:S02]  /*3f90*/  HADD2.F32 R43, -RZ, R43.H0_H0 ;  /* 0x2000002bff2b7230 */ /* 0x000fe40000004100 */
[----:B------:R-:W-:Y:S01]  /*3fa0*/  FMUL.FTZ R178, R41, R152 ;  /* 0x0000009829b27220 */ /* 0x000fe20000410000 */
[----:B------:R-:W-:Y:S02]  /*3fb0*/  HADD2.F32 R95, -RZ, R40.H1_H1 ;  /* 0x30000028ff5f7230 */ /* 0x000fe40000004100 */
[----:B------:R-:W-:Y:S01]  /*3fc0*/  FMUL.FTZ R152, R87, R134 ;  /* 0x0000008657987220 */ /* 0x000fe20000410000 */
[----:B------:R-:W-:Y:S01]  /*3fd0*/  FFMA.FTZ R41, R41, R90, -R86 ;  /* 0x0000005a29297223 */ /* 0x000fe20000010856 */
[----:B------:R-:W-:Y:S01]  /*3fe0*/  FMUL.FTZ R134, R43, R134 ;  /* 0x000000862b867220 */ /* 0x000fe20000410000 */
[----:B------:R-:W-:Y:S01]  /*3ff0*/  FFMA.FTZ R86, R91, R90, R178 ;  /* 0x0000005a5b567223 */ /* 0x000fe200000100b2 */
[----:B------:R-:W-:-:S02]  /*4000*/  HADD2.F32 R91, -RZ, R191.H0_H0 ;  /* 0x200000bfff5b7230 */ /* 0x000fc40000004100 */
[-C--:B------:R-:W-:Y:S01]  /*4010*/  FFMA.FTZ R43, R43, R94.reuse, -R152 ;  /* 0x0000005e2b2b7223 */ /* 0x080fe20000010898 */
[----:B------:R-:W-:Y:S01]  /*4020*/  FFMA.FTZ R90, R87, R94, R134 ;  /* 0x0000005e575a7223 */ /* 0x000fe20000010086 */
[----:B------:R-:W-:Y:S01]  /*4030*/  HADD2.F32 R134, -RZ, R40.H0_H0 ;  /* 0x20000028ff867230 */ /* 0x000fe20000004100 */
[----:B------:R-:W-:Y:S01]  /*4040*/  F2FP.F16.F32.PACK_AB R41, R86, R41 ;  /* 0x000000295629723e */ /* 0x000fe200000000ff */
[----:B------:R-:W-:Y:S02]  /*4050*/  HADD2.F32 R87, -RZ, R191.H1_H1 ;  /* 0x300000bfff577230 */ /* 0x000fe40000004100 */
[-C--:B------:R-:W-:Y:S01]  /*4060*/  FMUL.FTZ R135, R95, R91.reuse ;  /* 0x0000005b5f877220 */ /* 0x080fe20000410000 */
[--C-:B------:R-:W-:Y:S02]  /*4070*/  HADD2.F32 R40, -RZ, R42.reuse.H1_H1 ;  /* 0x3000002aff287230 */ /* 0x100fe40000004100 */
[----:B------:R-:W-:Y:S01]  /*4080*/  FMUL.FTZ R152, R134, R91 ;  /* 0x0000005b86987220 */ /* 0x000fe20000410000 */
[----:B------:R-:W-:Y:S01]  /*4090*/  HADD2.F32 R94, -RZ, R189.H0_H0 ;  /* 0x200000bdff5e7230 */ /* 0x000fe20000004100 */
[----:B------:R-:W-:Y:S01]  /*40a0*/  F2FP.F16.F32.PACK_AB R43, R90, R43 ;  /* 0x0000002b5a2b723e */ /* 0x000fe200000000ff */
[----:B------:R-:W-:-:S02]  /*40b0*/  HADD2.F32 R42, -RZ, R42.H0_H0 ;  /* 0x2000002aff2a7230 */ /* 0x000fc40000004100 */
[-C--:B------:R-:W-:Y:S01]  /*40c0*/  FMUL.FTZ R91, R40, R87.reuse ;  /* 0x00000057285b7220 */ /* 0x080fe20000410000 */
[----:B------:R-:W-:Y:S02]  /*40d0*/  HADD2.F32 R153, -RZ, R189.H1_H1 ;  /* 0x300000bdff997230 */ /* 0x000fe40000004100 */
[-C--:B------:R-:W-:Y:S01]  /*40e0*/  FFMA.FTZ R135, R134, R94.reuse, -R135 ;  /* 0x0000005e86877223 */ /* 0x080fe20000010887 */
[----:B------:R-:W-:Y:S01]  /*40f0*/  FFMA.FTZ R152, R95, R94, R152 ;  /* 0x0000005e5f987223 */ /* 0x000fe20000010098 */
[C---:B------:R-:W-:Y:S01]  /*4100*/  FMUL.FTZ R87, R42.reuse, R87 ;  /* 0x000000572a577220 */ /* 0x040fe20000410000 */
[----:B------:R-:W-:-:S03]  /*4110*/  FFMA.FTZ R91, R42, R153, -R91 ;  /* 0x000000992a5b7223 */ /* 0x000fc6000001085b */
[----:B------:R-:W-:Y:S01]  /*4120*/  FFMA.FTZ R40, R40, R153, R87 ;  /* 0x0000009928287223 */ /* 0x000fe20000010057 */
[----:B------:R-:W-:-:S04]  /*4130*/  F2FP.F16.F32.PACK_AB R152, R152, R135 ;  /* 0x000000879898723e */ /* 0x000fc800000000ff */
[----:B------:R-:W-:Y:S01]  /*4140*/  F2FP.F16.F32.PACK_AB R42, R40, R91 ;  /* 0x0000005b282a723e */ /* 0x000fe200000000ff */
[----:B------:R-:W-:-:S07]  /*4150*/  IMAD.MOV.U32 R40, RZ, RZ, R152 ;  /* 0x000000ffff287224 */ /* 0x000fce00078e0098 */
.L_x_479:
[----:B------:R-:W-:Y:S05]  /*4160*/  BSYNC B2 ;  /* 0x0000000000027941 */ /* 0x000fea0003800000 */
.L_x_478:
[----:B------:R-:W-:Y:S01]  /*4170*/  ULDC.64 UR4, c[0x0][0x2d8] ;  /* 0x0000b60000047ab9 */ /* 0x000fe20000000a00 */
[----:B------:R-:W-:Y:S01]  /*4180*/  ULDC.64 UR6, c[0x0][0x208] ;  /* 0x0000820000067ab9 */ /* 0x000fe20000000a00 */
[----:B------:R-:W-:-:S04]  /*4190*/  LEA R86, P3, R176, UR4, 0x1 ;  /* 0x00000004b0567c11 */ /* 0x000fc8000f8608ff */
[----:B------:R-:W-:-:S05]  /*41a0*/  LEA.HI.X R87, R176, UR5, R177, 0x1, P3 ;  /* 0x00000005b0577c11 */ /* 0x000fca00098f0cb1 */
[----:B--2---:R2:W-:Y:S04]  /*41b0*/  STG.E.128 desc[UR6][R86.64], R40 ;  /* 0x0000002856007986 */ /* 0x0045e8000c101d06 */
.L_x_473:
[----:B------:R-:W-:Y:S05]  /*41c0*/  BSYNC B1 ;  /* 0x0000000000017941 */ /* 0x000fea0003800000 */
.L_x_472:
[----:B------:R-:W-:Y:S04]  /*41d0*/  BSSY B1, `(.L_x_480) ;  /* 0x0000072000017945 */ /* 0x000fe80003800000 */
[----:B------:R-:W-:Y:S05]  /*41e0*/  @P4 BRA `(.L_x_481) ;  /* 0x0000000400c04947 */ /* 0x000fea0003800000 */
[----:B--2---:R-:W-:Y:S01]  /*41f0*/  IADD3 R86, P3, P4, R116, R132, R16 ;  /* 0x0000008474567210 */ /* 0x004fe20007c7e010 */
[----:B------:R-:W-:Y:S03]  /*4200*/  BSSY B2, `(.L_x_482) ;  /* 0x0000038000027945 */ /* 0x000fe60003800000 */
[----:B------:R-:W-:Y:S01]  /*4210*/  IADD3.X R87, R125, R88, R17, P3, P4 ;  /* 0x000000587d577210 */ /* 0x000fe20001fe8411 */
[----:B------:R-:W-:Y:S08]  /*4220*/  @P0 BRA `(.L_x_483) ;  /* 0x0000000000d40947 */ /* 0x000ff00003800000 */
[----:B-1----:R1:W2:Y:S01]  /*4230*/  LDS.128 R40, [R5+0x1f400] ;  /* 0x01f4000005287984 */ /* 0x0022a20000000c00 */
[----:B------:R-:W-:Y:S01]  /*4240*/  IADD3 R90, P3, R86, R98, RZ ;  /* 0x00000062565a7210 */ /* 0x000fe20007f7e0ff */
[----:B------:R-:W-:Y:S04]  /*4250*/  BSSY B3, `(.L_x_484) ;  /* 0x000002d000037945 */ /* 0x000fe80003800000 */
[----:B------:R-:W-:Y:S01]  /*4260*/  IMAD.X R91, R87, 0x1, R15, P3 ;  /* 0x00000001575b7824 */ /* 0x000fe200018e060f */
[----:B------:R-:W-:-:S13]  /*4270*/  ISETP.GE.AND P3, PT, R18, R80, PT ;  /* 0x000000501200720c */ /* 0x000fda0003f66270 */
[----:B-1----:R-:W-:Y:S05]  /*4280*/  @P3 BRA `(.L_x_485) ;  /* 0x0000000000a43947 */ /* 0x002fea0003800000 */
[----:B------:R-:W-:Y:S01]  /*4290*/  SHF.R.U64 R94, R82, 0x10, R83 ;  /* 0x00000010525e7819 */ /* 0x000fe20000001253 */
[----:B--2---:R-:W-:Y:S01]  /*42a0*/  HADD2.F32 R134, -RZ, R43.H0_H0 ;  /* 0x2000002bff867230 */ /* 0x004fe20000004100 */
[----:B------:R-:W-:Y:S01]  /*42b0*/  SHF.R.U32.HI R95, RZ, 0x10, R85 ;  /* 0x00000010ff5f7819 */ /* 0x000fe20000011655 */
[----:B------:R-:W-:Y:S01]  /*42c0*/  HADD2.F32 R153, -RZ, R187.H0_H0 ;  /* 0x200000bbff997230 */ /* 0x000fe20000004100 */
[----:B------:R-:W-:Y:S01]  /*42d0*/  SHF.R.U32.HI R82, RZ, 0x10, R83 ;  /* 0x00000010ff527819 */ /* 0x000fe20000011653 */
[----:B------:R-:W-:Y:S01]  /*42e0*/  HADD2.F32 R94, -RZ, R94.H0_H0 ;  /* 0x2000005eff5e7230 */ /* 0x000fe20000004100 */
[----:B------:R-:W-:Y:S01]  /*42f0*/  SHF.R.U64 R83, R84, 0x10, R85 ;  /* 0x0000001054537819 */ /* 0x000fe20000001255 */
[----:B------:R-:W-:Y:S02]  /*4300*/  HADD2.F32 R95, -RZ, R95.H0_H0 ;  /* 0x2000005fff5f7230 */ /* 0x000fe40000004100 */
[----:B------:R-:W-:Y:S02]  /*4310*/  HADD2.F32 R84, -RZ, R43.H1_H1 ;  /* 0x3000002bff547230 */ /* 0x000fe40000004100 */
[----:B------:R-:W-:-:S02]  /*4320*/  HADD2.F32 R152, -RZ, R83.H0_H0 ;  /* 0x20000053ff987230 */ /* 0x000fc40000004100 */
[--C-:B------:R-:W-:Y:S02]  /*4330*/  HADD2.F32 R83, -RZ, R41.reuse.H1_H1 ;  /* 0x30000029ff537230 */ /* 0x100fe40000004100 */
[-C--:B------:R-:W-:Y:S01]  /*4340*/  FMUL.FTZ R43, R84, R95.reuse ;  /* 0x0000005f542b7220 */ /* 0x080fe20000410000 */
[----:B------:R-:W-:Y:S02]  /*4350*/  HADD2.F32 R41, -RZ, R41.H0_H0 ;  /* 0x20000029ff297230 */ /* 0x000fe40000004100 */
[C---:B------:R-:W-:Y:S01]  /*4360*/  FMUL.FTZ R95, R134.reuse, R95 ;  /* 0x0000005f865f7220 */ /* 0x040fe20000410000 */
[----:B------:R-:W-:Y:S02]  /*4370*/  HADD2.F32 R85, -RZ, R82.H0_H0 ;  /* 0x20000052ff557230 */ /* 0x000fe40000004100 */
[-C--:B------:R-:W-:Y:S01]  /*4380*/  FMUL.FTZ R82, R83, R152.reuse ;  /* 0x0000009853527220 */ /* 0x080fe20000410000 */
[----:B------:R-:W-:Y:S02]  /*4390*/  FMUL.FTZ R152, R41, R152 ;  /* 0x0000009829987220 */ /* 0x000fe40000410000 */
[-C--:B------:R-:W-:Y:S01]  /*43a0*/  FFMA.FTZ R43, R134, R85.reuse, -R43 ;  /* 0x00000055862b7223 */ /* 0x080fe2000001082b */
[----:B------:R-:W-:Y:S01]  /*43b0*/  FFMA.FTZ R84, R84, R85, R95 ;  /* 0x0000005554547223 */ /* 0x000fe2000001005f */
[----:B------:R-:W-:-:S02]  /*43c0*/  HADD2.F32 R85, -RZ, R188.H0_H0 ;  /* 0x200000bcff557230 */ /* 0x000fc40000004100 */
[-C--:B------:R-:W-:Y:S01]  /*43d0*/  FFMA.FTZ R41, R41, R94.reuse, -R82 ;  /* 0x0000005e29297223 */ /* 0x080fe20000010852 */
[--C-:B------:R-:W-:Y:S02]  /*43e0*/  HADD2.F32 R95, -RZ, R40.reuse.H1_H1 ;  /* 0x30000028ff5f7230 */ /* 0x100fe40000004100 */
[----:B------:R-:W-:Y:S01]  /*43f0*/  FFMA.FTZ R82, R83, R94, R152 ;  /* 0x0000005e53527223 */ /* 0x000fe20000010098 */
[----:B------:R-:W-:Y:S01]  /*4400*/  HADD2.F32 R134, -RZ, R40.H0_H0 ;  /* 0x20000028ff867230 */ /* 0x000fe20000004100 */
[----:B------:R-:W-:Y:S01]  /*4410*/  F2FP.F16.F32.PACK_AB R43, R84, R43 ;  /* 0x0000002b542b723e */ /* 0x000fe200000000ff */
[----:B------:R-:W-:Y:S02]  /*4420*/  HADD2.F32 R83, -RZ, R188.H1_H1 ;  /* 0x300000bcff537230 */ /* 0x000fe40000004100 */
[-C--:B------:R-:W-:Y:S01]  /*4430*/  FMUL.FTZ R135, R95, R85.reuse ;  /* 0x000000555f877220 */ /* 0x080fe20000410000 */
[--C-:B------:R-:W-:Y:S02]  /*4440*/  HADD2.F32 R40, -RZ, R42.reuse.H1_H1 ;  /* 0x3000002aff287230 */ /* 0x100fe40000004100 */
[----:B------:R-:W-:Y:S01]  /*4450*/  FMUL.FTZ R152, R134, R85 ;  /* 0x0000005586987220 */ /* 0x000fe20000410000 */
[----:B------:R-:W-:Y:S01]  /*4460*/  HADD2.F32 R94, -RZ, R187.H1_H1 ;  /* 0x300000bbff5e7230 */ /* 0x000fe20000004100 */
[----:B------:R-:W-:Y:S01]  /*4470*/  F2FP.F16.F32.PACK_AB R41, R82, R41 ;  /* 0x000000295229723e */ /* 0x000fe200000000ff */
[----:B------:R-:W-:-:S02]  /*4480*/  HADD2.F32 R42, -RZ, R42.H0_H0 ;  /* 0x2000002aff2a7230 */ /* 0x000fc40000004100 */
[-C--:B------:R-:W-:Y:S01]  /*4490*/  FMUL.FTZ R85, R40, R83.reuse ;  /* 0x0000005328557220 */ /* 0x080fe20000410000 */
        /* <DEDUP_REMOVED lines=8> */
.L_x_485:
[----:B------:R-:W-:Y:S05]  /*4520*/  BSYNC B3 ;  /* 0x0000000000037941 */ /* 0x000fea0003800000 */
.L_x_484:
[----:B------:R-:W-:Y:S01]  /*4530*/  ULDC.64 UR4, c[0x0][0x2d8] ;  /* 0x0000b60000047ab9 */ /* 0x000fe20000000a00 */
[----:B------:R-:W-:Y:S01]  /*4540*/  ULDC.64 UR6, c[0x0][0x208] ;  /* 0x0000820000067ab9 */ /* 0x000fe20000000a00 */
[----:B------:R-:W-:-:S04]  /*4550*/  LEA R82, P3, R90, UR4, 0x1 ;  /* 0x000000045a527c11 */ /* 0x000fc8000f8608ff */
[----:B------:R-:W-:-:S05]  /*4560*/  LEA.HI.X R83, R90, UR5, R91, 0x1, P3 ;  /* 0x000000055a537c11 */ /* 0x000fca00098f0c5b */
[----:B--2---:R2:W-:Y:S04]  /*4570*/  STG.E.128 desc[UR6][R82.64], R40 ;  /* 0x0000002852007986 */ /* 0x0045e8000c101d06 */
.L_x_483:
[----:B------:R-:W-:Y:S05]  /*4580*/  BSYNC B2 ;  /* 0x0000000000027941 */ /* 0x000fea0003800000 */
.L_x_482:
[----:B------:R-:W-:Y:S05]  /*4590*/  @P1 BRA `(.L_x_481) ;  /* 0x0000000000d41947 */ /* 0x000fea0003800000 */
[----:B-12---:R1:W2:Y:S01]  /*45a0*/  LDS.128 R40, [R5+0x24c00] ;  /* 0x024c000005287984 */ /* 0x0062a20000000c00 */
[----:B------:R-:W-:Y:S01]  /*45b0*/  IADD3 R86, P3, R86, R13, RZ ;  /* 0x0000000d56567210 */ /* 0x000fe20007f7e0ff */
[----:B------:R-:W-:Y:S04]  /*45c0*/  BSSY B2, `(.L_x_486) ;  /* 0x000002d000027945 */ /* 0x000fe80003800000 */
[----:B------:R-:W-:Y:S01]  /*45d0*/  IMAD.X R87, R87, 0x1, R8, P3 ;  /* 0x0000000157577824 */ /* 0x000fe200018e0608 */
[----:B------:R-:W-:-:S13]  /*45e0*/  ISETP.GE.AND P3, PT, R221, R80, PT ;  /* 0x00000050dd00720c */ /* 0x000fda0003f66270 */
[----:B-1----:R-:W-:Y:S05]  /*45f0*/  @P3 BRA `(.L_x_487) ;  /* 0x0000000000a43947 */ /* 0x002fea0003800000 */
[----:B------:R-:W-:Y:S02]  /*4600*/  SHF.R.U64 R82, R76, 0x10, R77 ;  /* 0x000000104c527819 */ /* 0x000fe4000000124d */
[----:B------:R-:W-:Y:S01]  /*4610*/  SHF.R.U64 R83, R78, 0x10, R79 ;  /* 0x000000104e537819 */ /* 0x000fe2000000124f */
[----:B--2---:R-:W-:Y:S01]  /*4620*/  HADD2.F32 R78, -RZ, R41.H0_H0 ;  /* 0x20000029ff4e7230 */ /* 0x004fe20000004100 */
[----:B------:R-:W-:Y:S02]  /*4630*/  SHF.R.U32.HI R76, RZ, 0x10, R77 ;  /* 0x00000010ff4c7819 */ /* 0x000fe4000001164d */
[----:B------:R-:W-:Y:S01]  /*4640*/  SHF.R.U32.HI R90, RZ, 0x10, R79 ;  /* 0x00000010ff5a7819 */ /* 0x000fe2000001164f */
[----:B------:R-:W-:Y:S01]  /*4650*/  HADD2.F32 R83, -RZ, R83.H0_H0 ;  /* 0x20000053ff537230 */ /* 0x000fe20000004100 */
[----:B------:R-:W-:Y:S01]  /*4660*/  MOV R77, R43 ;  /* 0x0000002b004d7202 */ /* 0x000fe20000000f00 */
[----:B------:R-:W-:Y:S02]  /*4670*/  HADD2.F32 R43, -RZ, R82.H0_H0 ;  /* 0x20000052ff2b7230 */ /* 0x000fe40000004100 */
[----:B------:R-:W-:-:S02]  /*4680*/  HADD2.F32 R82, -RZ, R41.H1_H1 ;  /* 0x30000029ff527230 */ /* 0x000fc40000004100 */
[----:B------:R-:W-:Y:S02]  /*4690*/  HADD2.F32 R90, -RZ, R90.H0_H0 ;  /* 0x2000005aff5a7230 */ /* 0x000fe40000004100 */
[--C-:B------:R-:W-:Y:S02]  /*46a0*/  HADD2.F32 R79, -RZ, R77.reuse.H1_H1 ;  /* 0x3000004dff4f7230 */ /* 0x100fe40000004100 */
[-C--:B------:R-:W-:Y:S01]  /*46b0*/  FMUL.FTZ R41, R82, R83.reuse ;  /* 0x0000005352297220 */ /* 0x080fe20000410000 */
[----:B------:R-:W-:Y:S02]  /*46c0*/  HADD2.F32 R77, -RZ, R77.H0_H0 ;  /* 0x2000004dff4d7230 */ /* 0x000fe40000004100 */
[C---:B------:R-:W-:Y:S01]  /*46d0*/  FMUL.FTZ R83, R78.reuse, R83 ;  /* 0x000000534e537220 */ /* 0x040fe20000410000 */
[----:B------:R-:W-:Y:S02]  /*46e0*/  HADD2.F32 R84, -RZ, R76.H0_H0 ;  /* 0x2000004cff547230 */ /* 0x000fe40000004100 */
[-C--:B------:R-:W-:Y:S01]  /*46f0*/  FMUL.FTZ R94, R79, R90.reuse ;  /* 0x0000005a4f5e7220 */ /* 0x080fe20000410000 */
[-C--:B------:R-:W-:Y:S01]  /*4700*/  FFMA.FTZ R41, R78, R43.reuse, -R41 ;  /* 0x0000002b4e297223 */ /* 0x080fe20000010829 */
[C---:B------:R-:W-:Y:S01]  /*4710*/  FMUL.FTZ R90, R77.reuse, R90 ;  /* 0x0000005a4d5a7220 */ /* 0x040fe20000410000 */
[----:B------:R-:W-:Y:S01]  /*4720*/  FFMA.FTZ R76, R82, R43, R83 ;  /* 0x0000002b524c7223 */ /* 0x000fe20000010053 */
[----:B------:R-:W-:Y:S01]  /*4730*/  FFMA.FTZ R43, R77, R84, -R94 ;  /* 0x000000544d2b7223 */ /* 0x000fe2000001085e */
[----:B------:R-:W-:-:S02]  /*4740*/  HADD2.F32 R77, -RZ, R40.H1_H1 ;  /* 0x30000028ff4d7230 */ /* 0x000fc40000004100 */
[----:B------:R-:W-:Y:S01]  /*4750*/  FFMA.FTZ R78, R79, R84, R90 ;  /* 0x000000544f4e7223 */ /* 0x000fe2000001005a */
[----:B------:R-:W-:Y:S01]  /*4760*/  HADD2.F32 R83, -RZ, R186.H1_H1 ;  /* 0x300000baff537230 */ /* 0x000fe20000004100 */
[----:B------:R-:W-:Y:S01]  /*4770*/  F2FP.F16.F32.PACK_AB R41, R76, R41 ;  /* 0x000000294c29723e */ /* 0x000fe200000000ff */
[----:B------:R-:W-:Y:S02]  /*4780*/  HADD2.F32 R40, -RZ, R40.H0_H0 ;  /* 0x20000028ff287230 */ /* 0x000fe40000004100 */
[----:B------:R-:W-:Y:S02]  /*4790*/  HADD2.F32 R186, -RZ, R186.H0_H0 ;  /* 0x200000baffba7230 */ /* 0x000fe40000004100 */
[-C--:B------:R-:W-:Y:S01]  /*47a0*/  FMUL.FTZ R85, R77, R83.reuse ;  /* 0x000000534d557220 */ /* 0x080fe20000410000 */
[--C-:B------:R-:W-:Y:S02]  /*47b0*/  HADD2.F32 R79, -RZ, R42.reuse.H1_H1 ;  /* 0x3000002aff4f7230 */ /* 0x100fe40000004100 */
[----:B------:R-:W-:Y:S01]  /*47c0*/  FMUL.FTZ R84, R40, R83 ;  /* 0x0000005328547220 */ /* 0x000fe20000410000 */
[----:B------:R-:W-:Y:S01]  /*47d0*/  HADD2.F32 R42, -RZ, R42.H0_H0 ;  /* 0x2000002aff2a7230 */ /* 0x000fe20000004100 */
[----:B------:R-:W-:Y:S01]  /*47e0*/  F2FP.F16.F32.PACK_AB R43, R78, R43 ;  /* 0x0000002b4e2b723e */ /* 0x000fe200000000ff */
[----:B------:R-:W-:-:S02]  /*47f0*/  HADD2.F32 R82, -RZ, R185.H1_H1 ;  /* 0x300000b9ff527230 */ /* 0x000fc40000004100 */
[-C--:B------:R-:W-:Y:S01]  /*4800*/  FMUL.FTZ R83, R79, R186.reuse ;  /* 0x000000ba4f537220 */ /* 0x080fe20000410000 */
[----:B------:R-:W-:Y:S02]  /*4810*/  HADD2.F32 R185, -RZ, R185.H0_H0 ;  /* 0x200000b9ffb97230 */ /* 0x000fe40000004100 */
[----:B------:R-:W-:Y:S01]  /*4820*/  FMUL.FTZ R186, R42, R186 ;  /* 0x000000ba2aba7220 */ /* 0x000fe20000410000 */
[-C--:B------:R-:W-:Y:S01]  /*4830*/  FFMA.FTZ R85, R40, R82.reuse, -R85 ;  /* 0x0000005228557223 */ /* 0x080fe20000010855 */
[----:B------:R-:W-:Y:S01]  /*4840*/  FFMA.FTZ R84, R77, R82, R84 ;  /* 0x000000524d547223 */ /* 0x000fe20000010054 */
[-C--:B------:R-:W-:Y:S01]  /*4850*/  FFMA.FTZ R83, R42, R185.reuse, -R83 ;  /* 0x000000b92a537223 */ /* 0x080fe20000010853 */
[----:B------:R-:W-:-:S03]  /*4860*/  FFMA.FTZ R186, R79, R185, R186 ;  /* 0x000000b94fba7223 */ /* 0x000fc600000100ba */
[----:B------:R-:W-:Y:S02]  /*4870*/  F2FP.F16.F32.PACK_AB R40, R84, R85 ;  /* 0x000000555428723e */ /* 0x000fe400000000ff */
[----:B------:R-:W-:-:S07]  /*4880*/  F2FP.F16.F32.PACK_AB R42, R186, R83 ;  /* 0x00000053ba2a723e */ /* 0x000fce00000000ff */
.L_x_487:
[----:B------:R-:W-:Y:S05]  /*4890*/  BSYNC B2 ;  /* 0x0000000000027941 */ /* 0x000fea0003800000 */
.L_x_486:
[----:B------:R-:W-:Y:S01]  /*48a0*/  ULDC.64 UR4, c[0x0][0x2d8] ;  /* 0x0000b60000047ab9 */ /* 0x000fe20000000a00 */
[----:B------:R-:W-:Y:S01]  /*48b0*/  ULDC.64 UR6, c[0x0][0x208] ;  /* 0x0000820000067ab9 */ /* 0x000fe20000000a00 */
[----:B------:R-:W-:-:S04]  /*48c0*/  LEA R76, P3, R86, UR4, 0x1 ;  /* 0x00000004564c7c11 */ /* 0x000fc8000f8608ff */
[----:B------:R-:W-:-:S05]  /*48d0*/  LEA.HI.X R77, R86, UR5, R87, 0x1, P3 ;  /* 0x00000005564d7c11 */ /* 0x000fca00098f0c57 */
[----:B--2---:R3:W-:Y:S04]  /*48e0*/  STG.E.128 desc[UR6][R76.64], R40 ;  /* 0x000000284c007986 */ /* 0x0047e8000c101d06 */
.L_x_481:
[----:B------:R-:W-:Y:S05]  /*48f0*/  BSYNC B1 ;  /* 0x0000000000017941 */ /* 0x000fea0003800000 */
.L_x_480:
[----:B------:R-:W-:Y:S01]  /*4900*/  ISETP.NE.AND P3, PT, R89, RZ, PT ;  /* 0x000000ff5900720c */ /* 0x000fe20003f65270 */
[----:B------:R-:W-:-:S12]  /*4910*/  BSSY B1, `(.L_x_488) ;  /* 0x0000073000017945 */ /* 0x000fd80003800000 */
[----:B------:R-:W-:Y:S05]  /*4920*/  @P3 BRA `(.L_x_489) ;  /* 0x0000000400c43947 */ /* 0x000fea0003800000 */
[----:B---3--:R-:W-:Y:S01]  /*4930*/  IADD3 R77, P3, P4, R127, R132, R16 ;  /* 0x000000847f4d7210 */ /* 0x008fe20007c7e010 */
[----:B------:R-:W-:Y:S03]  /*4940*/  BSSY B2, `(.L_x_490) ;  /* 0x0000039000027945 */ /* 0x000fe60003800000 */
[----:B------:R-:W-:Y:S01]  /*4950*/  IADD3.X R76, R126, R88, R17, P3, P4 ;  /* 0x000000587e4c7210 */ /* 0x000fe20001fe8411 */
[----:B------:R-:W-:Y:S08]  /*4960*/  @P0 BRA `(.L_x_491) ;  /* 0x0000000000d80947 */ /* 0x000ff00003800000 */
[----:B-12---:R1:W2:Y:S01]  /*4970*/  LDS.128 R40, [R5+0x20400] ;  /* 0x0204000005287984 */ /* 0x0062a20000000c00 */
[----:B------:R-:W-:Y:S01]  /*4980*/  IADD3 R78, P3, R77, R98, RZ ;  /* 0x000000624d4e7210 */ /* 0x000fe20007f7e0ff */
[----:B------:R-:W-:Y:S04]  /*4990*/  BSSY B3, `(.L_x_492) ;  /* 0x000002e000037945 */ /* 0x000fe80003800000 */
[----:B------:R-:W-:Y:S01]  /*49a0*/  IMAD.X R79, R76, 0x1, R15, P3 ;  /* 0x000000014c4f7824 */ /* 0x000fe200018e060f */
[----:B------:R-:W-:-:S13]  /*49b0*/  ISETP.GE.AND P3, PT, R18, R80, PT ;  /* 0x000000501200720c */ /* 0x000fda0003f66270 */
[----:B-1----:R-:W-:Y:S05]  /*49c0*/  @P3 BRA `(.L_x_493) ;  /* 0x0000000000a83947 */ /* 0x002fea0003800000 */
[--C-:B------:R-:W-:Y:S01]  /*49d0*/  SHF.R.U64 R85, R72, 0x10, R73.reuse ;  /* 0x0000001048557819 */ /* 0x100fe20000001249 */
[----:B--2---:R-:W-:Y:S01]  /*49e0*/  IMAD.MOV.U32 R72, RZ, RZ, R40 ;  /* 0x000000ffff487224 */ /* 0x004fe200078e0028 */
[----:B------:R-:W-:Y:S01]  /*49f0*/  SHF.R.U32.HI R82, RZ, 0x10, R73 ;  /* 0x00000010ff527819 */ /* 0x000fe20000011649 */
[----:B------:R-:W-:Y:S01]  /*4a00*/  IMAD.MOV.U32 R73, RZ, RZ, R43 ;  /* 0x000000ffff497224 */ /* 0x000fe200078e002b */
[--C-:B------:R-:W-:Y:S01]  /*4a10*/  SHF.R.U64 R83, R74, 0x10, R75.reuse ;  /* 0x000000104a537819 */ /* 0x100fe2000000124b */
[--C-:B------:R-:W-:Y:S01]  /*4a20*/  HADD2.F32 R43, -RZ, R41.reuse.H1_H1 ;  /* 0x30000029ff2b7230 */ /* 0x100fe20000004100 */
[----:B------:R-:W-:Y:S01]  /*4a30*/  SHF.R.U32.HI R84, RZ, 0x10, R75 ;  /* 0x00000010ff547819 */ /* 0x000fe2000001164b */
[----:B------:R-:W-:Y:S02]  /*4a40*/  HADD2.F32 R40, -RZ, R41.H0_H0 ;  /* 0x20000029ff287230 */ /* 0x000fe40000004100 */
[----:B------:R-:W-:Y:S02]  /*4a50*/  HADD2.F32 R83, -RZ, R83.H0_H0 ;  /* 0x20000053ff537230 */ /* 0x000fe40000004100 */
[----:B------:R-:W-:-:S02]  /*4a60*/  HADD2.F32 R74, -RZ, R73.H1_H1 ;  /* 0x30000049ff4a7230 */ /* 0x000fc40000004100 */
[----:B------:R-:W-:Y:S02]  /*4a70*/  HADD2.F32 R84, -RZ, R84.H0_H0 ;  /* 0x20000054ff547230 */ /* 0x000fe40000004100 */
[-C--:B------:R-:W-:Y:S01]  /*4a80*/  FMUL.FTZ R41, R43, R83.reuse ;  /* 0x000000532b297220 */ /* 0x080fe20000410000 */
[----:B------:R-:W-:Y:S02]  /*4a90*/  HADD2.F32 R73, -RZ, R73.H0_H0 ;  /* 0x20000049ff497230 */ /* 0x000fe40000004100 */
[----:B------:R-:W-:Y:S01]  /*4aa0*/  FMUL.FTZ R86, R40, R83 ;  /* 0x0000005328567220 */ /* 0x000fe20000410000 */
[----:B------:R-:W-:Y:S02]  /*4ab0*/  HADD2.F32 R75, -RZ, R85.H0_H0 ;  /* 0x20000055ff4b7230 */ /* 0x000fe40000004100 */
[-C--:B------:R-:W-:Y:S01]  /*4ac0*/  FMUL.FTZ R90, R74, R84.reuse ;  /* 0x000000544a5a7220 */ /* 0x080fe20000410000 */
[----:B------:R-:W-:Y:S02]  /*4ad0*/  HADD2.F32 R82, -RZ, R82.H0_H0 ;  /* 0x20000052ff527230 */ /* 0x000fe40000004100 */
[----:B------:R-:W-:Y:S01]  /*4ae0*/  FMUL.FTZ R83, R73, R84 ;  /* 0x0000005449537220 */ /* 0x000fe20000410000 */
[-C--:B------:R-:W-:Y:S01]  /*4af0*/  FFMA.FTZ R40, R40, R75.reuse, -R41 ;  /* 0x0000004b28287223 */ /* 0x080fe20000010829 */
[----:B------:R-:W-:Y:S01]  /*4b00*/  FFMA.FTZ R41, R43, R75, R86 ;  /* 0x0000004b2b297223 */ /* 0x000fe20000010056 */
[-C--:B------:R-:W-:Y:S01]  /*4b10*/  FFMA.FTZ R90, R73, R82.reuse, -R90 ;  /* 0x00000052495a7223 */ /* 0x080fe2000001085a */
[----:B------:R-:W-:Y:S01]  /*4b20*/  FFMA.FTZ R87, R74, R82, R83 ;  /* 0x000000524a577223 */ /* 0x000fe20000010053 */
[----:B------:R-:W-:-:S02]  /*4b30*/  HADD2.F32 R82, -RZ, R171.H0_H0 ;  /* 0x200000abff527230 */ /* 0x000fc40000004100 */
[----:B------:R-:W-:Y:S01]  /*4b40*/  HADD2.F32 R43, -RZ, R72.H1_H1 ;  /* 0x30000048ff2b7230 */ /* 0x000fe20000004100 */
[----:B------:R-:W-:Y:S01]  /*4b50*/  F2FP.F16.F32.PACK_AB R41, R41, R40 ;  /* 0x000000282929723e */ /* 0x000fe200000000ff */
[----:B------:R-:W-:Y:S02]  /*4b60*/  HADD2.F32 R73, -RZ, R42.H1_H1 ;  /* 0x3000002aff497230 */ /* 0x000fe40000004100 */
[----:B------:R-:W-:Y:S02]  /*4b70*/  HADD2.F32 R171, -RZ, R171.H1_H1 ;  /* 0x300000abffab7230 */ /* 0x000fe40000004100 */
[----:B------:R-:W-:Y:S01]  /*4b80*/  FMUL.FTZ R83, R43, R82 ;  /* 0x000000522b537220 */ /* 0x000fe20000410000 */
[----:B------:R-:W-:Y:S02]  /*4b90*/  HADD2.F32 R72, -RZ, R72.H0_H0 ;  /* 0x20000048ff487230 */ /* 0x000fe40000004100 */
[----:B------:R-:W-:Y:S02]  /*4ba0*/  HADD2.F32 R42, -RZ, R42.H0_H0 ;  /* 0x2000002aff2a7230 */ /* 0x000fe40000004100 */
[----:B------:R-:W-:Y:S01]  /*4bb0*/  FMUL.FTZ R85, R73, R171 ;  /* 0x000000ab49557220 */ /* 0x000fe20000410000 */
[----:B------:R-:W-:-:S02]  /*4bc0*/  HADD2.F32 R74, -RZ, R168.H0_H0 ;  /* 0x200000a8ff4a7230 */ /* 0x000fc40000004100 */
[----:B------:R-:W-:Y:S01]  /*4bd0*/  FMUL.FTZ R82, R72, R82 ;  /* 0x0000005248527220 */ /* 0x000fe20000410000 */
[----:B------:R-:W-:Y:S02]  /*4be0*/  HADD2.F32 R75, -RZ, R170.H1_H1 ;  /* 0x300000aaff4b7230 */ /* 0x000fe40000004100 */
[----:B------:R-:W-:Y:S01]  /*4bf0*/  FMUL.FTZ R84, R42, R171 ;  /* 0x000000ab2a547220 */ /* 0x000fe20000410000 */
[-C--:B------:R-:W-:Y:S01]  /*4c00*/  FFMA.FTZ R83, R72, R74.reuse, -R83 ;  /* 0x0000004a48537223 */ /* 0x080fe20000010853 */
[----:B------:R-:W-:Y:S01]  /*4c10*/  FFMA.FTZ R82, R43, R74, R82 ;  /* 0x0000004a2b527223 */ /* 0x000fe20000010052 */
[-C--:B------:R-:W-:Y:S01]  /*4c20*/  FFMA.FTZ R85, R42, R75.reuse, -R85 ;  /* 0x0000004b2a557223 */ /* 0x080fe20000010855 */
[----:B------:R-:W-:Y:S01]  /*4c30*/  FFMA.FTZ R84, R73, R75, R84 ;  /* 0x0000004b49547223 */ /* 0x000fe20000010054 */
[----:B------:R-:W-:Y:S02]  /*4c40*/  F2FP.F16.F32.PACK_AB R43, R87, R90 ;  /* 0x0000005a572b723e */ /* 0x000fe400000000ff */
[----:B------:R-:W-:-:S02]  /*4c50*/  F2FP.F16.F32.PACK_AB R40, R82, R83 ;  /* 0x000000535228723e */ /* 0x000fc400000000ff */
[----:B------:R-:W-:-:S07]  /*4c60*/  F2FP.F16.F32.PACK_AB R42, R84, R85 ;  /* 0x00000055542a723e */ /* 0x000fce00000000ff */
.L_x_493:
[----:B------:R-:W-:Y:S05]  /*4c70*/  BSYNC B3 ;  /* 0x0000000000037941 */ /* 0x000fea0003800000 */
.L_x_492:
[----:B------:R-:W-:Y:S01]  /*4c80*/  ULDC.64 UR4, c[0x0][0x2d8] ;  /* 0x0000b60000047ab9 */ /* 0x000fe20000000a00 */
[----:B------:R-:W-:Y:S01]  /*4c90*/  ULDC.64 UR6, c[0x0][0x208] ;  /* 0x0000820000067ab9 */ /* 0x000fe20000000a00 */
[----:B------:R-:W-:-:S04]  /*4ca0*/  LEA R72, P3, R78, UR4, 0x1 ;  /* 0x000000044e487c11 */ /* 0x000fc8000f8608ff */
[----:B------:R-:W-:-:S05]  /*4cb0*/  LEA.HI.X R73, R78, UR5, R79, 0x1, P3 ;  /* 0x000000054e497c11 */ /* 0x000fca00098f0c4f */
[----:B--2---:R3:W-:Y:S04]  /*4cc0*/  STG.E.128 desc[UR6][R72.64], R40 ;  /* 0x0000002848007986 */ /* 0x0047e8000c101d06 */
.L_x_491:
[----:B------:R-:W-:Y:S05]  /*4cd0*/  BSYNC B2 ;  /* 0x0000000000027941 */ /* 0x000fea0003800000 */
.L_x_490:
[----:B------:R-:W-:Y:S05]  /*4ce0*/  @P1 BRA `(.L_x_489) ;  /* 0x0000000000d41947 */ /* 0x000fea0003800000 */
[----:B-123--:R1:W2:Y:S01]  /*4cf0*/  LDS.128 R40, [R5+0x25c00] ;  /* 0x025c000005287984 */ /* 0x00e2a20000000c00 */
[----:B------:R-:W-:Y:S01]  /*4d00*/  IADD3 R77, P3, R77, R13, RZ ;  /* 0x0000000d4d4d7210 */ /* 0x000fe20007f7e0ff */
[----:B------:R-:W-:Y:S04]  /*4d10*/  BSSY B2, `(.L_x_494) ;  /* 0x000002d000027945 */ /* 0x000fe80003800000 */
[----:B------:R-:W-:Y:S01]  /*4d20*/  IMAD.X R76, R76, 0x1, R8, P3 ;  /* 0x000000014c4c7824 */ /* 0x000fe200018e0608 */
[----:B------:R-:W-:-:S13]  /*4d30*/  ISETP.GE.AND P3, PT, R221, R80, PT ;  /* 0x00000050dd00720c */ /* 0x000fda0003f66270 */
[----:B-1----:R-:W-:Y:S05]  /*4d40*/  @P3 BRA `(.L_x_495) ;  /* 0x0000000000a43947 */ /* 0x002fea0003800000 */
[--C-:B------:R-:W-:Y:S02]  /*4d50*/  SHF.R.U64 R73, R68, 0x10, R69.reuse ;  /* 0x0000001044497819 */ /* 0x100fe40000001245 */
[----:B------:R-:W-:Y:S02]  /*4d60*/  SHF.R.U32.HI R72, RZ, 0x10, R69 ;  /* 0x00000010ff487819 */ /* 0x000fe40000011645 */
[--C-:B------:R-:W-:Y:S01]  /*4d70*/  SHF.R.U64 R69, R70, 0x10, R71.reuse ;  /* 0x0000001046457819 */ /* 0x100fe20000001247 */
[----:B------:R-:W-:Y:S01]  /*4d80*/  HADD2.F32 R70, -RZ, R73.H0_H0 ;  /* 0x20000049ff467230 */ /* 0x000fe20000004100 */
[----:B------:R-:W-:Y:S01]  /*4d90*/  SHF.R.U32.HI R74, RZ, 0x10, R71 ;  /* 0x00000010ff4a7819 */ /* 0x000fe20000011647 */
[----:B------:R-:W-:Y:S01]  /*4da0*/  HADD2.F32 R72, -RZ, R72.H0_H0 ;  /* 0x20000048ff487230 */ /* 0x000fe20000004100 */
[----:B--2---:R-:W-:Y:S01]  /*4db0*/  MOV R68, R42 ;  /* 0x0000002a00447202 */ /* 0x004fe20000000f00 */
[----:B------:R-:W-:Y:S02]  /*4dc0*/  HADD2.F32 R71, -RZ, R69.H0_H0 ;  /* 0x20000045ff477230 */ /* 0x000fe40000004100 */
[----:B------:R-:W-:-:S02]  /*4dd0*/  HADD2.F32 R74, -RZ, R74.H0_H0 ;  /* 0x2000004aff4a7230 */ /* 0x000fc40000004100 */
[----:B------:R-:W-:Y:S02]  /*4de0*/  HADD2.F32 R42, -RZ, R41.H1_H1 ;  /* 0x30000029ff2a7230 */ /* 0x000fe40000004100 */
[--C-:B------:R-:W-:Y:S02]  /*4df0*/  HADD2.F32 R69, -RZ, R43.reuse.H1_H1 ;  /* 0x3000002bff457230 */ /* 0x100fe40000004100 */
[----:B------:R-:W-:Y:S02]  /*4e00*/  HADD2.F32 R43, -RZ, R43.H0_H0 ;  /* 0x2000002bff2b7230 */ /* 0x000fe40000004100 */
[----:B------:R-:W-:Y:S01]  /*4e10*/  FMUL.FTZ R78, R42, R71 ;  /* 0x000000472a4e7220 */ /* 0x000fe20000410000 */
[----:B------:R-:W-:Y:S02]  /*4e20*/  HADD2.F32 R41, -RZ, R41.H0_H0 ;  /* 0x20000029ff297230 */ /* 0x000fe40000004100 */
[-C--:B------:R-:W-:Y:S01]  /*4e30*/  FMUL.FTZ R82, R69, R74.reuse ;  /* 0x0000004a45527220 */ /* 0x080fe20000410000 */
[----:B------:R-:W-:-:S02]  /*4e40*/  FMUL.FTZ R74, R43, R74 ;  /* 0x0000004a2b4a7220 */ /* 0x000fc40000410000 */
[C---:B------:R-:W-:Y:S01]  /*4e50*/  FMUL.FTZ R71, R41.reuse, R71 ;  /* 0x0000004729477220 */ /* 0x040fe20000410000 */
[----:B------:R-:W-:Y:S01]  /*4e60*/  FFMA.FTZ R78, R41, R70, -R78 ;  /* 0x00000046294e7223 */ /* 0x000fe2000001084e */
[----:B------:R-:W-:Y:S01]  /*4e70*/  FFMA.FTZ R79, R69, R72, R74 ;  /* 0x00000048454f7223 */ /* 0x000fe2000001004a */
[----:B------:R-:W-:Y:S02]  /*4e80*/  HADD2.F32 R41, -RZ, R40.H1_H1 ;  /* 0x30000028ff297230 */ /* 0x000fe40000004100 */
[----:B------:R-:W-:Y:S01]  /*4e90*/  FFMA.FTZ R75, R42, R70, R71 ;  /* 0x000000462a4b7223 */ /* 0x000fe20000010047 */
[----:B------:R-:W-:Y:S02]  /*4ea0*/  HADD2.F32 R69, -RZ, R164.H1_H1 ;  /* 0x300000a4ff457230 */ /* 0x000fe40000004100 */
[----:B------:R-:W-:Y:S01]  /*4eb0*/  FFMA.FTZ R82, R43, R72, -R82 ;  /* 0x000000482b527223 */ /* 0x000fe20000010852 */
[----:B------:R-:W-:Y:S02]  /*4ec0*/  HADD2.F32 R40, -RZ, R40.H0_H0 ;  /* 0x20000028ff287230 */ /* 0x000fe40000004100 */
[----:B------:R-:W-:-:S02]  /*4ed0*/  HADD2.F32 R71, -RZ, R164.H0_H0 ;  /* 0x200000a4ff477230 */ /* 0x000fc40000004100 */
[CC--:B------:R-:W-:Y:S01]  /*4ee0*/  FMUL.FTZ R73, R41.reuse, R69.reuse ;  /* 0x0000004529497220 */ /* 0x0c0fe20000410000 */
[--C-:B------:R-:W-:Y:S02]  /*4ef0*/  HADD2.F32 R42, -RZ, R68.reuse.H1_H1 ;  /* 0x30000044ff2a7230 */ /* 0x100fe40000004100 */
[----:B------:R-:W-:Y:S01]  /*4f00*/  FMUL.FTZ R70, R40, R69 ;  /* 0x0000004528467220 */ /* 0x000fe20000410000 */
[----:B------:R-:W-:Y:S02]  /*4f10*/  HADD2.F32 R68, -RZ, R68.H0_H0 ;  /* 0x20000044ff447230 */ /* 0x000fe40000004100 */
[--C-:B------:R-:W-:Y:S02]  /*4f20*/  HADD2.F32 R43, -RZ, R165.reuse.H1_H1 ;  /* 0x300000a5ff2b7230 */ /* 0x100fe40000004100 */
[-C--:B------:R-:W-:Y:S01]  /*4f30*/  FMUL.FTZ R69, R42, R71.reuse ;  /* 0x000000472a457220 */ /* 0x080fe20000410000 */
[----:B------:R-:W-:Y:S02]  /*4f40*/  HADD2.F32 R165, -RZ, R165.H0_H0 ;  /* 0x200000a5ffa57230 */ /* 0x000fe40000004100 */
[----:B------:R-:W-:Y:S01]  /*4f50*/  FMUL.FTZ R71, R68, R71 ;  /* 0x0000004744477220 */ /* 0x000fe20000410000 */
[-C--:B------:R-:W-:Y:S01]  /*4f60*/  FFMA.FTZ R73, R40, R43.reuse, -R73 ;  /* 0x0000002b28497223 */ /* 0x080fe20000010849 */
[----:B------:R-:W-:Y:S01]  /*4f70*/  FFMA.FTZ R70, R41, R43, R70 ;  /* 0x0000002b29467223 */ /* 0x000fe20000010046 */
[-C--:B------:R-:W-:Y:S01]  /*4f80*/  FFMA.FTZ R69, R68, R165.reuse, -R69 ;  /* 0x000000a544457223 */ /* 0x080fe20000010845 */
[----:B------:R-:W-:Y:S01]  /*4f90*/  FFMA.FTZ R42, R42, R165, R71 ;  /* 0x000000a52a2a7223 */ /* 0x000fe20000010047 */
[----:B------:R-:W-:-:S02]  /*4fa0*/  F2FP.F16.F32.PACK_AB R41, R75, R78 ;  /* 0x0000004e4b29723e */ /* 0x000fc400000000ff */
[----:B------:R-:W-:Y:S02]  /*4fb0*/  F2FP.F16.F32.PACK_AB R43, R79, R82 ;  /* 0x000000524f2b723e */ /* 0x000fe400000000ff */
[----:B------:R-:W-:Y:S02]  /*4fc0*/  F2FP.F16.F32.PACK_AB R40, R70, R73 ;  /* 0x000000494628723e */ /* 0x000fe400000000ff */
[----:B------:R-:W-:-:S07]  /*4fd0*/  F2FP.F16.F32.PACK_AB R42, R42, R69 ;  /* 0x000000452a2a723e */ /* 0x000fce00000000ff */
.L_x_495:
[----:B------:R-:W-:Y:S05]  /*4fe0*/  BSYNC B2 ;  /* 0x0000000000027941 */ /* 0x000fea0003800000 */
.L_x_494:
[----:B------:R-:W-:Y:S01]  /*4ff0*/  ULDC.64 UR4, c[0x0][0x2d8] ;  /* 0x0000b60000047ab9 */ /* 0x000fe20000000a00 */
[----:B------:R-:W-:Y:S01]  /*5000*/  ULDC.64 UR6, c[0x0][0x208] ;  /* 0x0000820000067ab9 */ /* 0x000fe20000000a00 */
[----:B------:R-:W-:-:S04]  /*5010*/  LEA R68, P3, R77, UR4, 0x1 ;  /* 0x000000044d447c11 */ /* 0x000fc8000f8608ff */
[----:B------:R-:W-:-:S05]  /*5020*/  LEA.HI.X R69, R77, UR5, R76, 0x1, P3 ;  /* 0x000000054d457c11 */ /* 0x000fca00098f0c4c */
[----:B--2---:R4:W-:Y:S04]  /*5030*/  STG.E.128 desc[UR6][R68.64], R40 ;  /* 0x0000002844007986 */ /* 0x0049e8000c101d06 */
.L_x_489:
[----:B------:R-:W-:Y:S05]  /*5040*/  BSYNC B1 ;  /* 0x0000000000017941 */ /* 0x000fea0003800000 */
.L_x_488:
[----:B------:R-:W-:Y:S01]  /*5050*/  ISETP.NE.AND P3, PT, R81, RZ, PT ;  /* 0x000000ff5100720c */ /* 0x000fe20003f65270 */
[----:B------:R-:W-:-:S12]  /*5060*/  BSSY B1, `(.L_x_496) ;  /* 0x0000073000017945 */ /* 0x000fd80003800000 */
[----:B------:R-:W-:Y:S05]  /*5070*/  @P3 BRA `(.L_x_497) ;  /* 0x0000000400c43947 */ /* 0x000fea0003800000 */
[----:B----4-:R-:W-:Y:S01]  /*5080*/  IADD3 R69, P3, P4, R130, R132, R16 ;  /* 0x0000008482457210 */ /* 0x010fe20007c7e010 */
[----:B------:R-:W-:Y:S03]  /*5090*/  BSSY B2, `(.L_x_498) ;  /* 0x0000039000027945 */ /* 0x000fe60003800000 */
[----:B------:R-:W-:Y:S01]  /*50a0*/  IADD3.X R68, R128, R88, R17, P3, P4 ;  /* 0x0000005880447210 */ /* 0x000fe20001fe8411 */
[----:B------:R-:W-:Y:S08]  /*50b0*/  @P0 BRA `(.L_x_499) ;  /* 0x0000000000d80947 */ /* 0x000ff00003800000 */
[----:B-123--:R1:W2:Y:S01]  /*50c0*/  LDS.128 R40, [R5+0x21400] ;  /* 0x0214000005287984 */ /* 0x00e2a20000000c00 */
        /* <DEDUP_REMOVED lines=8> */
[--C-:B------:R-:W-:Y:S01]  /*5150*/  HADD2.F32 R42, -RZ, R41.reuse.H1_H1 ;  /* 0x30000029ff2a7230 */ /* 0x100fe20000004100 */
        /* <DEDUP_REMOVED lines=10> */
[----:B------:R-:W-:Y:S02]  /*5200*/  HADD2.F32 R72, -RZ, R72.H0_H0 ;  /* 0x20000048ff487230 */ /* 0x000fe40000004100 */
[----:B------:R-:W-:Y:S01]  /*5210*/  FMUL.FTZ R78, R65, R74 ;  /* 0x0000004a414e7220 */ /* 0x000fe20000410000 */
[----:B------:R-:W-:Y:S01]  /*5220*/  FFMA.FTZ R76, R41, R66, -R76 ;  /* 0x00000042294c7223 */ /* 0x000fe2000001084c */
[----:B------:R-:W-:Y:S01]  /*5230*/  FMUL.FTZ R74, R43, R74 ;  /* 0x0000004a2b4a7220 */ /* 0x000fe20000410000 */
[----:B------:R-:W-:-:S02]  /*5240*/  HADD2.F32 R41, -RZ, R40.H1_H1 ;  /* 0x30000028ff297230 */ /* 0x000fc40000004100 */
[----:B------:R-:W-:Y:S01]  /*5250*/  FFMA.FTZ R78, R43, R72, -R78 ;  /* 0x000000482b4e7223 */ /* 0x000fe2000001084e */
[----:B------:R-:W-:Y:S01]  /*5260*/  FFMA.FTZ R73, R42, R66, R67 ;  /* 0x000000422a497223 */ /* 0x000fe20000010043 */
[----:B------:R-:W-:Y:S01]  /*5270*/  FFMA.FTZ R75, R65, R72, R74 ;  /* 0x00000048414b7223 */ /* 0x000fe2000001004a */
[----:B------:R-:W-:Y:S02]  /*5280*/  HADD2.F32 R43, -RZ, R169.H1_H1 ;  /* 0x300000a9ff2b7230 */ /* 0x000fe40000004100 */
[----:B------:R-:W-:Y:S02]  /*5290*/  HADD2.F32 R40, -RZ, R40.H0_H0 ;  /* 0x20000028ff287230 */ /* 0x000fe40000004100 */
[----:B------:R-:W-:Y:S02]  /*52a0*/  HADD2.F32 R65, -RZ, R170.H0_H0 ;  /* 0x200000aaff417230 */ /* 0x000fe40000004100 */
[----:B------:R-:W-:Y:S01]  /*52b0*/  FMUL.FTZ R67, R41, R43 ;  /* 0x0000002b29437220 */ /* 0x000fe20000410000 */
[----:B------:R-:W-:-:S02]  /*52c0*/  HADD2.F32 R42, -RZ, R64.H1_H1 ;  /* 0x30000040ff2a7230 */ /* 0x000fc40000004100 */
[----:B------:R-:W-:Y:S01]  /*52d0*/  FMUL.FTZ R66, R40, R43 ;  /* 0x0000002b28427220 */ /* 0x000fe20000410000 */
[----:B------:R-:W-:Y:S01]  /*52e0*/  HADD2.F32 R64, -RZ, R64.H0_H0 ;  /* 0x20000040ff407230 */ /* 0x000fe20000004100 */
[----:B------:R-:W-:Y:S01]  /*52f0*/  F2FP.F16.F32.PACK_AB R75, R75, R78 ;  /* 0x0000004e4b4b723e */ /* 0x000fe200000000ff */
[----:B------:R-:W-:Y:S02]  /*5300*/  HADD2.F32 R169, -RZ, R169.H0_H0 ;  /* 0x200000a9ffa97230 */ /* 0x000fe40000004100 */
[-C--:B------:R-:W-:Y:S01]  /*5310*/  FMUL.FTZ R43, R42, R65.reuse ;  /* 0x000000412a2b7220 */ /* 0x080fe20000410000 */
[----:B------:R-:W-:Y:S02]  /*5320*/  HADD2.F32 R168, -RZ, R168.H1_H1 ;  /* 0x300000a8ffa87230 */ /* 0x000fe40000004100 */
[C---:B------:R-:W-:Y:S01]  /*5330*/  FMUL.FTZ R65, R64.reuse, R65 ;  /* 0x0000004140417220 */ /* 0x040fe20000410000 */
[----:B------:R-:W-:-:S03]  /*5340*/  FFMA.FTZ R43, R64, R169, -R43 ;  /* 0x000000a9402b7223 */ /* 0x000fc6000001082b */
[----:B------:R-:W-:Y:S01]  /*5350*/  FFMA.FTZ R42, R42, R169, R65 ;  /* 0x000000a92a2a7223 */ /* 0x000fe20000010041 */
[-C--:B------:R-:W-:Y:S01]  /*5360*/  FFMA.FTZ R67, R40, R168.reuse, -R67 ;  /* 0x000000a828437223 */ /* 0x080fe20000010843 */
[----:B------:R-:W-:Y:S01]  /*5370*/  FFMA.FTZ R66, R41, R168, R66 ;  /* 0x000000a829427223 */ /* 0x000fe20000010042 */
[----:B------:R-:W-:Y:S02]  /*5380*/  F2FP.F16.F32.PACK_AB R41, R73, R76 ;  /* 0x0000004c4929723e */ /* 0x000fe400000000ff */
[----:B------:R-:W-:Y:S01]  /*5390*/  F2FP.F16.F32.PACK_AB R42, R42, R43 ;  /* 0x0000002b2a2a723e */ /* 0x000fe200000000ff */
[----:B------:R-:W-:Y:S01]  /*53a0*/  IMAD.MOV.U32 R43, RZ, RZ, R75 ;  /* 0x000000ffff2b7224 */ /* 0x000fe200078e004b */
[----:B------:R-:W-:-:S07]  /*53b0*/  F2FP.F16.F32.PACK_AB R40, R66, R67 ;  /* 0x000000434228723e */ /* 0x000fce00000000ff */
.L_x_501:
[----:B------:R-:W-:Y:S05]  /*53c0*/  BSYNC B3 ;  /* 0x0000000000037941 */ /* 0x000fea0003800000 */
.L_x_500:
[----:B------:R-:W-:Y:S01]  /*53d0*/  ULDC.64 UR4, c[0x0][0x2d8] ;  /* 0x0000b60000047ab9 */ /* 0x000fe20000000a00 */
[----:B------:R-:W-:Y:S01]  /*53e0*/  ULDC.64 UR6, c[0x0][0x208] ;  /* 0x0000820000067ab9 */ /* 0x000fe20000000a00 */
[----:B------:R-:W-:-:S04]  /*53f0*/  LEA R64, P3, R70, UR4, 0x1 ;  /* 0x0000000446407c11 */ /* 0x000fc8000f8608ff */
[----:B------:R-:W-:-:S05]  /*5400*/  LEA.HI.X R65, R70, UR5, R71, 0x1, P3 ;  /* 0x0000000546417c11 */ /* 0x000fca00098f0c47 */
[----:B--2---:R4:W-:Y:S04]  /*5410*/  STG.E.128 desc[UR6][R64.64], R40 ;  /* 0x0000002840007986 */ /* 0x0049e8000c101d06 */
.L_x_499:
[----:B------:R-:W-:Y:S05]  /*5420*/  BSYNC B2 ;  /* 0x0000000000027941 */ /* 0x000fea0003800000 */
.L_x_498:
[----:B------:R-:W-:Y:S05]  /*5430*/  @P1 BRA `(.L_x_497) ;  /* 0x0000000000d41947 */ /* 0x000fea0003800000 */
[----:B-1234-:R1:W2:Y:S01]  /*5440*/  LDS.128 R40, [R5+0x26c00] ;  /* 0x026c000005287984 */ /* 0x01e2a20000000c00 */
        /* <DEDUP_REMOVED lines=46> */
.L_x_503:
[----:B------:R-:W-:Y:S05]  /*5730*/  BSYNC B2 ;  /* 0x0000000000027941 */ /* 0x000fea0003800000 */
.L_x_502:
[----:B------:R-:W-:Y:S01]  /*5740*/  ULDC.64 UR4, c[0x0][0x2d8] ;  /* 0x0000b60000047ab9 */ /* 0x000fe20000000a00 */
[----:B------:R-:W-:Y:S01]  /*5750*/  ULDC.64 UR6, c[0x0][0x208] ;  /* 0x0000820000067ab9 */ /* 0x000fe20000000a00 */
[----:B------:R-:W-:-:S04]  /*5760*/  LEA R60, P3, R69, UR4, 0x1 ;  /* 0x00000004453c7c11 */ /* 0x000fc8000f8608ff */
[----:B------:R-:W-:-:S05]  /*5770*/  LEA.HI.X R61, R69, UR5, R68, 0x1, P3 ;  /* 0x00000005453d7c11 */ /* 0x000fca00098f0c44 */
[----:B--2---:R1:W-:Y:S04]  /*5780*/  STG.E.128 desc[UR6][R60.64], R40 ;  /* 0x000000283c007986 */ /* 0x0043e8000c101d06 */
.L_x_497:
[----:B------:R-:W-:Y:S05]  /*5790*/  BSYNC B1 ;  /* 0x0000000000017941 */ /* 0x000fea0003800000 */
.L_x_496:
        /* <DEDUP_REMOVED lines=24> */
[CC--:B------:R-:W-:Y:S01]  /*5920*/  FMUL.FTZ R64, R42.reuse, R59.reuse ;  /* 0x0000003b2a407220 */ /* 0x0c0fe20000410000 */
[C---:B------:R-:W-:Y:S01]  /*5930*/  FMUL.FTZ R59, R41.reuse, R59 ;  /* 0x0000003b293b7220 */ /* 0x040fe20000410000 */
[----:B------:R-:W-:Y:S02]  /*5940*/  HADD2.F32 R43, -RZ, R43.H0_H0 ;  /* 0x2000002bff2b7230 */ /* 0x000fe40000004100 */
[-C--:B------:R-:W-:Y:S01]  /*5950*/  FFMA.FTZ R64, R41, R58.reuse, -R64 ;  /* 0x0000003a29407223 */ /* 0x080fe20000010840 */
[----:B------:R-:W-:Y:S01]  /*5960*/  FFMA.FTZ R61, R42, R58, R59 ;  /* 0x0000003a2a3d7223 */ /* 0x000fe2000001003b */
[----:B------:R-:W-:Y:S02]  /*5970*/  HADD2.F32 R60, -RZ, R60.H0_H0 ;  /* 0x2000003cff3c7230 */ /* 0x000fe40000004100 */
[----:B------:R-:W-:Y:S01]  /*5980*/  FMUL.FTZ R66, R57, R62 ;  /* 0x0000003e39427220 */ /* 0x000fe20000410000 */
[----:B------:R-:W-:-:S02]  /*5990*/  HADD2.F32 R58, -RZ, R183.H0_H0 ;  /* 0x200000b7ff3a7230 */ /* 0x000fc40000004100 */
[C---:B------:R-:W-:Y:S01]  /*59a0*/  FMUL.FTZ R62, R43.reuse, R62 ;  /* 0x0000003e2b3e7220 */ /* 0x040fe20000410000 */
[----:B------:R-:W-:Y:S02]  /*59b0*/  HADD2.F32 R183, -RZ, R183.H1_H1 ;  /* 0x300000b7ffb77230 */ /* 0x000fe40000004100 */
[-C--:B------:R-:W-:Y:S01]  /*59c0*/  FFMA.FTZ R66, R43, R60.reuse, -R66 ;  /* 0x0000003c2b427223 */ /* 0x080fe20000010842 */
[----:B------:R-:W-:Y:S02]  /*59d0*/  HADD2.F32 R41, -RZ, R40.H1_H1 ;  /* 0x30000028ff297230 */ /* 0x000fe40000004100 */
[----:B------:R-:W-:Y:S01]  /*59e0*/  FFMA.FTZ R65, R57, R60, R62 ;  /* 0x0000003c39417223 */ /* 0x000fe2000001003e */
[----:B------:R-:W-:Y:S02]  /*59f0*/  HADD2.F32 R42, -RZ, R56.H1_H1 ;  /* 0x30000038ff2a7230 */ /* 0x000fe40000004100 */
[----:B------:R-:W-:Y:S02]  /*5a00*/  HADD2.F32 R40, -RZ, R40.H0_H0 ;  /* 0x20000028ff287230 */ /* 0x000fe40000004100 */
[----:B------:R-:W-:Y:S01]  /*5a10*/  FMUL.FTZ R59, R41, R58 ;  /* 0x0000003a293b7220 */ /* 0x000fe20000410000 */
[----:B------:R-:W-:-:S02]  /*5a20*/  HADD2.F32 R56, -RZ, R56.H0_H0 ;  /* 0x20000038ff387230 */ /* 0x000fc40000004100 */
[-C--:B------:R-:W-:Y:S01]  /*5a30*/  FMUL.FTZ R63, R42, R183.reuse ;  /* 0x000000b72a3f7220 */ /* 0x080fe20000410000 */
[--C-:B------:R-:W-:Y:S02]  /*5a40*/  HADD2.F32 R43, -RZ, R180.reuse.H0_H0 ;  /* 0x200000b4ff2b7230 */ /* 0x100fe40000004100 */
[----:B------:R-:W-:Y:S01]  /*5a50*/  FMUL.FTZ R58, R40, R58 ;  /* 0x0000003a283a7220 */ /* 0x000fe20000410000 */
[----:B------:R-:W-:Y:S02]  /*5a60*/  HADD2.F32 R57, -RZ, R180.H1_H1 ;  /* 0x300000b4ff397230 */ /* 0x000fe40000004100 */
        /* <DEDUP_REMOVED lines=9> */
.L_x_509:
[----:B------:R-:W-:Y:S05]  /*5b00*/  BSYNC B3 ;  /* 0x0000000000037941 */ /* 0x000fea0003800000 */
.L_x_508:
[----:B------:R-:W-:Y:S01]  /*5b10*/  ULDC.64 UR4, c[0x0][0x2d8] ;  /* 0x0000b60000047ab9 */ /* 0x000fe20000000a00 */
[----:B------:R-:W-:Y:S01]  /*5b20*/  ULDC.64 UR6, c[0x0][0x208] ;  /* 0x0000820000067ab9 */ /* 0x000fe20000000a00 */
[----:B------:R-:W-:-:S04]  /*5b30*/  LEA R56, P3, R67, UR4, 0x1 ;  /* 0x0000000443387c11 */ /* 0x000fc8000f8608ff */
[----:B------:R-:W-:-:S05]  /*5b40*/  LEA.HI.X R57, R67, UR5, R68, 0x1, P3 ;  /* 0x0000000543397c11 */ /* 0x000fca00098f0c44 */
[----:B--2---:R4:W-:Y:S04]  /*5b50*/  STG.E.128 desc[UR6][R56.64], R40 ;  /* 0x0000002838007986 */ /* 0x0049e8000c101d06 */
.L_x_507:
[----:B------:R-:W-:Y:S05]  /*5b60*/  BSYNC B2 ;  /* 0x0000000000027941 */ /* 0x000fea0003800000 */
.L_x_506:
[----:B------:R-:W-:Y:S05]  /*5b70*/  @P1 BRA `(.L_x_505) ;  /* 0x0000000000d41947 */ /* 0x000fea0003800000 */
[----:B-1234-:R1:W2:Y:S01]  /*5b80*/  LDS.128 R40, [R5+0x27c00] ;  /* 0x027c000005287984 */ /* 0x01e2a20000000c00 */
        /* <DEDUP_REMOVED lines=24> */
[----:B------:R-:W-:Y:S01]  /*5d10*/  FFMA.FTZ R59, R42, R54, R55 ;  /* 0x000000362a3b7223 */ /* 0x000fe20000010037 */
[----:B------:R-:W-:Y:S02]  /*5d20*/  HADD2.F32 R40, -RZ, R40.H0_H0 ;  /* 0x20000028ff287230 */ /* 0x000fe40000004100 */
[-C--:B------:R-:W-:Y:S01]  /*5d30*/  FFMA.FTZ R61, R53, R56.reuse, R58 ;  /* 0x00000038353d7223 */ /* 0x080fe2000001003a */
[----:B------:R-:W-:Y:S02]  /*5d40*/  HADD2.F32 R53, -RZ, R173.H0_H0 ;  /* 0x200000adff357230 */ /* 0x000fe40000004100 */
[----:B------:R-:W-:Y:S01]  /*5d50*/  FFMA.FTZ R62, R43, R56, -R62 ;  /* 0x000000382b3e7223 */ /* 0x000fe2000001083e */
[----:B------:R-:W-:Y:S02]  /*5d60*/  HADD2.F32 R55, -RZ, R174.H1_H1 ;  /* 0x300000aeff377230 */ /* 0x000fe40000004100 */
[--C-:B------:R-:W-:Y:S02]  /*5d70*/  HADD2.F32 R42, -RZ, R52.reuse.H1_H1 ;  /* 0x30000034ff2a7230 */ /* 0x100fe40000004100 */
[----:B------:R-:W-:Y:S01]  /*5d80*/  FMUL.FTZ R57, R41, R53 ;  /* 0x0000003529397220 */ /* 0x000fe20000410000 */
[----:B------:R-:W-:-:S02]  /*5d90*/  HADD2.F32 R52, -RZ, R52.H0_H0 ;  /* 0x20000034ff347230 */ /* 0x000fc40000004100 */
[----:B------:R-:W-:Y:S01]  /*5da0*/  FMUL.FTZ R54, R40, R53 ;  /* 0x0000003528367220 */ /* 0x000fe20000410000 */
[----:B------:R-:W-:Y:S02]  /*5db0*/  HADD2.F32 R43, -RZ, R174.H0_H0 ;  /* 0x200000aeff2b7230 */ /* 0x000fe40000004100 */
[-C--:B------:R-:W-:Y:S01]  /*5dc0*/  FMUL.FTZ R53, R42, R55.reuse ;  /* 0x000000372a357220 */ /* 0x080fe20000410000 */
        /* <DEDUP_REMOVED lines=10> */
.L_x_511:
[----:B------:R-:W-:Y:S05]  /*5e70*/  BSYNC B2 ;  /* 0x0000000000027941 */ /* 0x000fea0003800000 */
.L_x_510:
[----:B------:R-:W-:Y:S01]  /*5e80*/  ULDC.64 UR4, c[0x0][0x2d8] ;  /* 0x0000b60000047ab9 */ /* 0x000fe20000000a00 */
[----:B------:R-:W-:Y:S01]  /*5e90*/  ULDC.64 UR6, c[0x0][0x208] ;  /* 0x0000820000067ab9 */ /* 0x000fe20000000a00 */
[----:B------:R-:W-:-:S04]  /*5ea0*/  LEA R52, P3, R63, UR4, 0x1 ;  /* 0x000000043f347c11 */ /* 0x000fc8000f8608ff */
[----:B------:R-:W-:-:S05]  /*5eb0*/  LEA.HI.X R53, R63, UR5, R64, 0x1, P3 ;  /* 0x000000053f357c11 */ /* 0x000fca00098f0c40 */
[----:B--2---:R1:W-:Y:S04]  /*5ec0*/  STG.E.128 desc[UR6][R52.64], R40 ;  /* 0x0000002834007986 */ /* 0x0043e8000c101d06 */
.L_x_505:
[----:B------:R-:W-:Y:S05]  /*5ed0*/  BSYNC B1 ;  /* 0x0000000000017941 */ /* 0x000fea0003800000 */
.L_x_504:
[----:B------:R-:W-:Y:S05]  /*5ee0*/  @P5 BRA `(.L_x_512) ;  /* 0x0000005000645947 */ /* 0x000fea0003800000 */
[----:B------:R-:W-:Y:S01]  /*5ef0*/  IADD3 R132, P3, P4, R141, R132, R16 ;  /* 0x000000848d847210 */ /* 0x000fe20007c7e010 */
[----:B------:R-:W-:Y:S03]  /*5f00*/  BSSY B1, `(.L_x_513) ;  /* 0x0000038000017945 */ /* 0x000fe60003800000 */
[----:B------:R-:W-:Y:S01]  /*5f10*/  IADD3.X R88, R140, R88, R17, P3, P4 ;  /* 0x000000588c587210 */ /* 0x000fe20001fe8411 */
[----:B------:R-:W-:Y:S08]  /*5f20*/  @P0 BRA `(.L_x_514) ;  /* 0x0000000000d40947 */ /* 0x000ff00003800000 */
[----:B-1234-:R1:W2:Y:S01]  /*5f30*/  LDS.128 R40, [R5+0x23400] ;  /* 0x0234000005287984 */ /* 0x01e2a20000000c00 */
[----:B------:R-:W-:Y:S01]  /*5f40*/  ISETP.GE.AND P4, PT, R18, R80, PT ;  /* 0x000000501200720c */ /* 0x000fe20003f86270 */
[----:B------:R-:W-:Y:S01]  /*5f50*/  BSSY B2, `(.L_x_515) ;  /* 0x000002c000027945 */ /* 0x000fe20003800000 */
[----:B------:R-:W-:-:S11]  /*5f60*/  IADD3 R59, P3, R132, R98, RZ ;  /* 0x00000062843b7210 */ /* 0x000fd60007f7e0ff */
        /* <DEDUP_REMOVED lines=9> */
[----:B------:R-:W-:-:S02]  /*6000*/  HADD2.F32 R42, -RZ, R41.H1_H1 ;  /* 0x30000029ff2a7230 */ /* 0x000fc40000004100 */
[----:B------:R-:W-:Y:S02]  /*6010*/  HADD2.F32 R41, -RZ, R41.H0_H0 ;  /* 0x20000029ff297230 */ /* 0x000fe40000004100 */
[----:B------:R-:W-:Y:S02]  /*6020*/  HADD2.F32 R54, -RZ, R54.H0_H0 ;  /* 0x20000036ff367230 */ /* 0x000fe40000004100 */
[-C--:B------:R-:W-:Y:S01]  /*6030*/  FMUL.FTZ R56, R42, R51.reuse ;  /* 0x000000332a387220 */ /* 0x080fe20000410000 */
[--C-:B------:R-:W-:Y:S02]  /*6040*/  HADD2.F32 R49, -RZ, R43.reuse.H1_H1 ;  /* 0x3000002bff317230 */ /* 0x100fe40000004100 */
[C---:B------:R-:W-:Y:S01]  /*6050*/  FMUL.FTZ R51, R41.reuse, R51 ;  /* 0x0000003329337220 */ /* 0x040fe20000410000 */
[----:B------:R-:W-:Y:S02]  /*6060*/  HADD2.F32 R43, -RZ, R43.H0_H0 ;  /* 0x2000002bff2b7230 */ /* 0x000fe40000004100 */
[----:B------:R-:W-:Y:S01]  /*6070*/  FFMA.FTZ R56, R41, R50, -R56 ;  /* 0x0000003229387223 */ /* 0x000fe20000010838 */
[----:B------:R-:W-:-:S02]  /*6080*/  HADD2.F32 R41, -RZ, R40.H1_H1 ;  /* 0x30000028ff297230 */ /* 0x000fc40000004100 */
[----:B------:R-:W-:Y:S01]  /*6090*/  FFMA.FTZ R53, R42, R50, R51 ;  /* 0x000000322a357223 */ /* 0x000fe20000010033 */
[-C--:B------:R-:W-:Y:S01]  /*60a0*/  FMUL.FTZ R58, R49, R54.reuse ;  /* 0x00000036313a7220 */ /* 0x080fe20000410000 */
[--C-:B------:R-:W-:Y:S02]  /*60b0*/  HADD2.F32 R50, -RZ, R175.reuse.H0_H0 ;  /* 0x200000afff327230 */ /* 0x100fe40000004100 */
[C---:B------:R-:W-:Y:S01]  /*60c0*/  FMUL.FTZ R54, R43.reuse, R54 ;  /* 0x000000362b367220 */ /* 0x040fe20000410000 */
[----:B------:R-:W-:Y:S02]  /*60d0*/  HADD2.F32 R175, -RZ, R175.H1_H1 ;  /* 0x300000afffaf7230 */ /* 0x000fe40000004100 */
[-C--:B------:R-:W-:Y:S01]  /*60e0*/  FFMA.FTZ R58, R43, R52.reuse, -R58 ;  /* 0x000000342b3a7223 */ /* 0x080fe2000001083a */
[----:B------:R-:W-:Y:S02]  /*60f0*/  HADD2.F32 R42, -RZ, R48.H1_H1 ;  /* 0x30000030ff2a7230 */ /* 0x000fe40000004100 */
[----:B------:R-:W-:Y:S01]  /*6100*/  FFMA.FTZ R57, R49, R52, R54 ;  /* 0x0000003431397223 */ /* 0x000fe20000010036 */
[----:B------:R-:W-:-:S02]  /*6110*/  HADD2.F32 R40, -RZ, R40.H0_H0 ;  /* 0x20000028ff287230 */ /* 0x000fc40000004100 */
[CC--:B------:R-:W-:Y:S01]  /*6120*/  FMUL.FTZ R51, R41.reuse, R50.reuse ;  /* 0x0000003229337220 */ /* 0x0c0fe20000410000 */
[----:B------:R-:W-:Y:S02]  /*6130*/  HADD2.F32 R48, -RZ, R48.H0_H0 ;  /* 0x20000030ff307230 */ /* 0x000fe40000004100 */
        /* <DEDUP_REMOVED lines=13> */
.L_x_516:
[----:B------:R-:W-:Y:S05]  /*6210*/  BSYNC B2 ;  /* 0x0000000000027941 */ /* 0x000fea0003800000 */
.L_x_515:
[----:B------:R-:W-:Y:S01]  /*6220*/  ULDC.64 UR4, c[0x0][0x2d8] ;  /* 0x0000b60000047ab9 */ /* 0x000fe20000000a00 */
[----:B------:R-:W-:Y:S01]  /*6230*/  IMAD.X R50, R88, 0x1, R15, P3 ;  /* 0x0000000158327824 */ /* 0x000fe200018e060f */
[----:B------:R-:W-:Y:S01]  /*6240*/  LEA R48, P3, R59, UR4, 0x1 ;  /* 0x000000043b307c11 */ /* 0x000fe2000f8608ff */
[----:B------:R-:W-:-:S03]  /*6250*/  ULDC.64 UR6, c[0x0][0x208] ;  /* 0x0000820000067ab9 */ /* 0x000fc60000000a00 */
[----:B------:R-:W-:-:S05]  /*6260*/  LEA.HI.X R49, R59, UR5, R50, 0x1, P3 ;  /* 0x000000053b317c11 */ /* 0x000fca00098f0c32 */
[----:B--2---:R1:W-:Y:S04]  /*6270*/  STG.E.128 desc[UR6][R48.64], R40 ;  /* 0x0000002830007986 */ /* 0x0043e8000c101d06 */
.L_x_514:
[----:B------:R-:W-:Y:S05]  /*6280*/  BSYNC B1 ;  /* 0x0000000000017941 */ /* 0x000fea0003800000 */
.L_x_513:
[----:B------:R-:W-:Y:S05]  /*6290*/  @P1 BRA `(.L_x_512) ;  /* 0x0000004c00781947 */ /* 0x000fea0003800000 */
[----:B-1234-:R1:W2:Y:S01]  /*62a0*/  LDS.128 R40, [R5+0x28c00] ;  /* 0x028c000005287984 */ /* 0x01e2a20000000c00 */
[----:B------:R-:W-:Y:S01]  /*62b0*/  ISETP.GE.AND P4, PT, R221, R80, PT ;  /* 0x00000050dd00720c */ /* 0x000fe20003f86270 */
[----:B------:R-:W-:Y:S01]  /*62c0*/  BSSY B1, `(.L_x_517) ;  /* 0x000002c000017945 */ /* 0x000fe20003800000 */
[----:B------:R-:W-:-:S11]  /*62d0*/  IADD3 R55, P3, R132, R13, RZ ;  /* 0x0000000d84377210 */ /* 0x000fd60007f7e0ff */
        /* <DEDUP_REMOVED lines=42> */
.L_x_518:
[----:B------:R-:W-:Y:S05]  /*6580*/  BSYNC B1 ;  /* 0x0000000000017941 */ /* 0x000fea0003800000 */
.L_x_517:
[----:B------:R-:W-:Y:S01]  /*6590*/  ULDC.64 UR4, c[0x0][0x2d8] ;  /* 0x0000b60000047ab9 */ /* 0x000fe20000000a00 */
[----:B------:R-:W-:Y:S01]  /*65a0*/  IMAD.X R88, R88, 0x1, R8, P3 ;  /* 0x0000000158587824 */ /* 0x000fe200018e0608 */
[----:B------:R-:W-:Y:S01]  /*65b0*/  LEA R44, P3, R55, UR4, 0x1 ;  /* 0x00000004372c7c11 */ /* 0x000fe2000f8608ff */
[----:B------:R-:W-:-:S03]  /*65c0*/  ULDC.64 UR6, c[0x0][0x208] ;  /* 0x0000820000067ab9 */ /* 0x000fc60000000a00 */
[----:B------:R-:W-:-:S05]  /*65d0*/  LEA.HI.X R45, R55, UR5, R88, 0x1, P3 ;  /* 0x00000005372d7c11 */ /* 0x000fca00098f0c58 */
[----:B--2---:R1:W-:Y:S01]  /*65e0*/  STG.E.128 desc[UR6][R44.64], R40 ;  /* 0x000000282c007986 */ /* 0x0043e2000c101d06 */
[----:B------:R-:W-:Y:S05]  /*65f0*/  BRA `(.L_x_512) ;  /* 0x0000004800a07947 */ /* 0x000fea0003800000 */
.L_x_456:
[----:B------:R-:W-:Y:S01]  /*6600*/  ISETP.GE.AND P4, PT, R223, R4, PT ;  /* 0x00000004df00720c */ /* 0x000fe20003f86270 */
[----:B------:R-:W-:-:S03]  /*6610*/  ULDC.64 UR4, c[0x0][0x208] ;  /* 0x0000820000047ab9 */ /* 0x000fc60000000a00 */
[----:B------:R-:W-:-:S13]  /*6620*/  ISETP.GE.OR P4, PT, R16, R80, P4 ;  /* 0x000000501000720c */ /* 0x000fda0002786670 */
[----:B------:R-:W-:Y:S01]  /*6630*/  @!P4 IADD3 R46, P2, P3, R104, R92, R35 ;  /* 0x0000005c682ec210 */ /* 0x000fe20007b5e023 */
[----:B------:R-:W0:Y:S03]  /*6640*/  @!P4 LDC.64 R56, c[0x0][0x3c8] ;  /* 0x0000f200ff38cb82 */ /* 0x000e260000000a00 */
[----:B------:R-:W-:Y:S02]  /*6650*/  @!P4 IADD3.X R47, R27, R3, R38, P2, P3 ;  /* 0x000000031b2fc210 */ /* 0x000fe400017e6426 */
[----:B------:R-:W-:-:S03]  /*6660*/  @!P4 IADD3 R44, P2, P3, R110, R90, R30 ;  /* 0x0000005a6e2cc210 */ /* 0x000fc60007b5e01e */
[----:B------:R-:W1:Y:S01]  /*6670*/  @!P4 LDC.64 R58, c[0x0][0x3e0] ;  /* 0x0000f800ff3acb82 */ /* 0x000e620000000a00 */
[----:B------:R-:W-:Y:S02]  /*6680*/  @!P4 IADD3.X R45, R21, R0, R32, P2, P3 ;  /* 0x00000000152dc210 */ /* 0x000fe400017e6420 */
[----:B------:R-:W-:-:S04]  /*6690*/  ISETP.GE.AND P3, PT, R222, R4, PT ;  /* 0x00000004de00720c */ /* 0x000fc80003f66270 */
[----:B------:R-:W-:-:S13]  /*66a0*/  ISETP.GE.OR P3, PT, R16, R80, P3 ;  /* 0x000000501000720c */ /* 0x000fda0001f66670 */
[----:B------:R-:W-:Y:S01]  /*66b0*/  @!P3 IADD3 R42, P2, P5, R104, R34, R92 ;  /* 0x00000022682ab210 */ /* 0x000fe20007d5e05c */
[----:B------:R-:W2:Y:S03]  /*66c0*/  @!P3 LDC.64 R64, c[0x0][0x3c8] ;  /* 0x0000f200ff40bb82 */ /* 0x000ea60000000a00 */
[----:B------:R-:W-:Y:S02]  /*66d0*/  @!P3 IADD3.X R43, R27, R37, R3, P2, P5 ;  /* 0x000000251b2bb210 */ /* 0x000fe400017ea403 */
[----:B------:R-:W-:-:S03]  /*66e0*/  @!P3 IADD3 R40, P2, P5, R110, R29, R90 ;  /* 0x0000001d6e28b210 */ /* 0x000fc60007d5e05a */
[----:B------:R-:W3:Y:S01]  /*66f0*/  @!P3 LDC.64 R66, c[0x0][0x3e0] ;  /* 0x0000f800ff42bb82 */ /* 0x000ee20000000a00 */
[----:B------:R-:W-:Y:S02]  /*6700*/  @!P3 IADD3.X R41, R21, R31, R0, P2, P5 ;  /* 0x0000001f1529b210 */ /* 0x000fe400017ea400 */
[----:B------:R-:W-:-:S04]  /*6710*/  ISETP.GE.AND P2, PT, R225, R4, PT ;  /* 0x00000004e100720c */ /* 0x000fc80003f46270 */
[----:B------:R-:W-:-:S13]  /*6720*/  ISETP.GE.OR P2, PT, R16, R80, P2 ;  /* 0x000000501000720c */ /* 0x000fda0001746670 */
[----:B------:R-:W-:Y:S01]  /*6730*/  @!P2 IADD3 R70, P5, P6, R104, R33, R92 ;  /* 0x000000216846a210 */ /* 0x000fe20007ebe05c */
[----:B------:R-:W4:Y:S03]  /*6740*/  @!P2 LDC.64 R72, c[0x0][0x3c8] ;  /* 0x0000f200ff48ab82 */ /* 0x000f260000000a00 */
[----:B------:R-:W-:Y:S02]  /*6750*/  @!P2 IADD3.X R71, R27, R36, R3, P5, P6 ;  /* 0x000000241b47a210 */ /* 0x000fe40002fec403 */
[----:B------:R-:W-:-:S03]  /*6760*/  @!P2 IADD3 R68, P5, P6, R110, R121, R90 ;  /* 0x000000796e44a210 */ /* 0x000fc60007ebe05a */
[----:B------:R-:W4:Y:S01]  /*6770*/  @!P2 LDC.64 R74, c[0x0][0x3e0] ;  /* 0x0000f800ff4aab82 */ /* 0x000f220000000a00 */
[----:B------:R-:W-:Y:S02]  /*6780*/  @!P2 IADD3.X R69, R21, R120, R0, P5, P6 ;  /* 0x000000781545a210 */ /* 0x000fe40002fec400 */
[----:B------:R-:W-:-:S04]  /*6790*/  ISETP.GE.AND P5, PT, R22, R4, PT ;  /* 0x000000041600720c */ /* 0x000fc80003fa6270 */
[----:B------:R-:W-:-:S13]  /*67a0*/  ISETP.GE.OR P5, PT, R16, R80, P5 ;  /* 0x000000501000720c */ /* 0x000fda0002fa6670 */
[----:B------:R-:W0:Y:S01]  /*67b0*/  @!P5 LDC.64 R48, c[0x0][0x3c8] ;  /* 0x0000f200ff30db82 */ /* 0x000e220000000a00 */
[----:B------:R-:W-:-:S05]  /*67c0*/  @!P5 IADD3 R50, P6, R104, R92, RZ ;  /* 0x0000005c6832d210 */ /* 0x000fca0007fde0ff */
[----:B------:R-:W-:Y:S01]  /*67d0*/  @!P5 IMAD.X R51, R3, 0x1, R27, P6 ;  /* 0x000000010333d824 */ /* 0x000fe200030e061b */
[----:B0-----:R-:W-:-:S04]  /*67e0*/  @!P5 LEA R48, P6, R50, R48, 0x1 ;  /* 0x000000303230d211 */ /* 0x001fc800078c08ff */
[----:B------:R-:W-:Y:S02]  /*67f0*/  @!P5 LEA.HI.X R49, R50, R49, R51, 0x1, P6 ;  /* 0x000000313231d211 */ /* 0x000fe400030f0c33 */
[----:B------:R-:W0:Y:S01]  /*6800*/  @!P5 LDC.64 R50, c[0x0][0x3e0] ;  /* 0x0000f800ff32db82 */ /* 0x000e220000000a00 */
[----:B------:R-:W-:-:S04]  /*6810*/  @!P5 IADD3 R52, P6, R110, R90, RZ ;  /* 0x0000005a6e34d210 */ /* 0x000fc80007fde0ff */
[----:B------:R-:W-:Y:S02]  /*6820*/  @!P5 IADD3.X R53, R0, R21, RZ, P6, !PT ;  /* 0x000000150035d210 */ /* 0x000fe400037fe4ff */
[----:B0-----:R-:W-:-:S04]  /*6830*/  @!P5 LEA R50, P6, R52, R50, 0x1 ;  /* 0x000000323432d211 */ /* 0x001fc800078c08ff */
[----:B------:R-:W-:Y:S02]  /*6840*/  @!P5 LEA.HI.X R51, R52, R51, R53, 0x1, P6 ;  /* 0x000000333433d211 */ /* 0x000fe400030f0c35 */
[----:B------:R-:W-:-:S04]  /*6850*/  @!P4 LEA R56, P6, R46, R56, 0x1 ;  /* 0x000000382e38c211 */ /* 0x000fc800078c08ff */
[----:B------:R-:W-:Y:S02]  /*6860*/  @!P4 LEA.HI.X R57, R46, R57, R47, 0x1, P6 ;  /* 0x000000392e39c211 */ /* 0x000fe400030f0c2f */
[----:B------:R-:W-:Y:S02]  /*6870*/  CS2R R46, SRZ ;  /* 0x00000000002e7805 */ /* 0x000fe4000001ff00 */
[----:B-1----:R-:W-:-:S04]  /*6880*/  @!P4 LEA R58, P6, R44, R58, 0x1 ;  /* 0x0000003a2c3ac211 */ /* 0x002fc800078c08ff */
[----:B------:R-:W-:Y:S02]  /*6890*/  @!P4 LEA.HI.X R59, R44, R59, R45, 0x1, P6 ;  /* 0x0000003b2c3bc211 */ /* 0x000fe400030f0c2d */
[----:B------:R-:W-:Y:S02]  /*68a0*/  CS2R R44, SRZ ;  /* 0x00000000002c7805 */ /* 0x000fe4000001ff00 */
[----:B--2---:R-:W-:-:S04]  /*68b0*/  @!P3 LEA R64, P6, R42, R64, 0x1 ;  /* 0x000000402a40b211 */ /* 0x004fc800078c08ff */
[----:B------:R-:W-:Y:S02]  /*68c0*/  @!P3 LEA.HI.X R65, R42, R65, R43, 0x1, P6 ;  /* 0x000000412a41b211 */ /* 0x000fe400030f0c2b */
[----:B------:R-:W-:Y:S02]  /*68d0*/  CS2R R42, SRZ ;  /* 0x00000000002a7805 */ /* 0x000fe4000001ff00 */
[C---:B---3--:R-:W-:Y:S01]  /*68e0*/  @!P3 LEA R66, P6, R40.reuse, R66, 0x1 ;  /* 0x000000422842b211 */ /* 0x048fe200078c08ff */
[----:B------:R0:W5:Y:S03]  /*68f0*/  @!P5 LDG.E.128 R44, desc[UR4][R50.64] ;  /* 0x00000004322cd981 */ /* 0x000166000c1e1d00 */
[----:B------:R-:W-:Y:S02]  /*6900*/  @!P3 LEA.HI.X R67, R40, R67, R41, 0x1, P6 ;  /* 0x000000432843b211 */ /* 0x000fe400030f0c29 */
[----:B------:R-:W-:-:S02]  /*6910*/  CS2R R40, SRZ ;  /* 0x0000000000287805 */ /* 0x000fc4000001ff00 */
[----:B------:R-:W-:Y:S02]  /*6920*/  CS2R R54, SRZ ;  /* 0x0000000000367805 */ /* 0x000fe4000001ff00 */
[----:B------:R-:W-:Y:S02]  /*6930*/  CS2R R52, SRZ ;  /* 0x0000000000347805 */ /* 0x000fe4000001ff00 */
[----:B------:R1:W5:Y:S01]  /*6940*/  @!P5 LDG.E.128 R40, desc[UR4][R48.64] ;  /* 0x000000043028d981 */ /* 0x000362000c1e1d00 */
[----:B0-----:R-:W-:Y:S02]  /*6950*/  CS2R R50, SRZ ;  /* 0x0000000000327805 */ /* 0x001fe4000001ff00 */
[----:B------:R-:W-:Y:S02]  /*6960*/  CS2R R62, SRZ ;  /* 0x00000000003e7805 */ /* 0x000fe4000001ff00 */
[----:B------:R-:W-:Y:S01]  /*6970*/  CS2R R60, SRZ ;  /* 0x00000000003c7805 */ /* 0x000fe2000001ff00 */
[----:B------:R0:W5:Y:S05]  /*6980*/  @!P4 LDG.E.128 R52, desc[UR4][R58.64] ;  /* 0x000000043a34c981 */ /* 0x00016a000c1e1d00 */
[----:B------:R-:W5:Y:S01]  /*6990*/  @!P3 LDG.E.128 R60, desc[UR4][R66.64] ;  /* 0x00000004423cb981 */ /* 0x000f62000c1e1d00 */
[----:B-1----:R-:W-:-:S02]  /*69a0*/  CS2R R48, SRZ ;  /* 0x0000000000307805 */ /* 0x002fc4000001ff00 */
[----:B0-----:R-:W-:-:S04]  /*69b0*/  CS2R R58, SRZ ;  /* 0x00000000003a7805 */ /* 0x001fc8000001ff00 */
[----:B------:R0:W5:Y:S02]  /*69c0*/  @!P4 LDG.E.128 R48, desc[UR4][R56.64] ;  /* 0x000000043830c981 */ /* 0x000164000c1e1d00 */
[----:B0-----:R-:W-:-:S06]  /*69d0*/  CS2R R56, SRZ ;  /* 0x0000000000387805 */ /* 0x001fcc000001ff00 */
[----:B------:R0:W5:Y:S01]  /*69e0*/  @!P3 LDG.E.128 R56, desc[UR4][R64.64] ;  /* 0x000000044038b981 */ /* 0x000162000c1e1d00 */
[----:B----4-:R-:W-:-:S04]  /*69f0*/  @!P2 LEA R72, P3, R70, R72, 0x1 ;  /* 0x000000484648a211 */ /* 0x010fc800078608ff */
[----:B------:R-:W-:Y:S02]  /*6a00*/  @!P2 LEA.HI.X R73, R70, R73, R71, 0x1, P3 ;  /* 0x000000494649a211 */ /* 0x000fe400018f0c47 */
[----:B------:R-:W-:-:S04]  /*6a10*/  @!P2 LEA R74, P3, R68, R74, 0x1 ;  /* 0x0000004a444aa211 */ /* 0x000fc800078608ff */
[----:B------:R-:W-:Y:S02]  /*6a20*/  @!P2 LEA.HI.X R75, R68, R75, R69, 0x1, P3 ;  /* 0x0000004b444ba211 */ /* 0x000fe400018f0c45 */
[----:B------:R-:W-:-:S04]  /*6a30*/  ISETP.GE.AND P3, PT, R224, R4, PT ;  /* 0x00000004e000720c */ /* 0x000fc80003f66270 */
[----:B------:R-:W-:Y:S02]  /*6a40*/  ISETP.GE.OR P3, PT, R16, R80, P3 ;  /* 0x000000501000720c */ /* 0x000fe40001f66670 */
[----:B------:R-:W-:Y:S02]  /*6a50*/  CS2R R66, SRZ ;  /* 0x0000000000427805 */ /* 0x000fe4000001ff00 */
[----:B0-----:R-:W-:Y:S02]  /*6a60*/  CS2R R64, SRZ ;  /* 0x0000000000407805 */ /* 0x001fe4000001ff00 */
[----:B------:R-:W-:Y:S02]  /*6a70*/  CS2R R70, SRZ ;  /* 0x0000000000467805 */ /* 0x000fe4000001ff00 */
[----:B------:R-:W-:Y:S01]  /*6a80*/  CS2R R68, SRZ ;  /* 0x0000000000447805 */ /* 0x000fe2000001ff00 */
[----:B------:R-:W-:Y:S01]  /*6a90*/  BSSY B1, `(.L_x_519) ;  /* 0x0000021000017945 */ /* 0x000fe20003800000 */
[----:B------:R0:W5:Y:S04]  /*6aa0*/  @!P2 LDG.E.128 R64, desc[UR4][R72.64] ;  /* 0x000000044840a981 */ /* 0x000168000c1e1d00 */
[----:B------:R1:W5:Y:S01]  /*6ab0*/  @!P2 LDG.E.128 R68, desc[UR4][R74.64] ;  /* 0x000000044a44a981 */ /* 0x000362000c1e1d00 */
[----:B------:R-:W-:-:S02]  /*6ac0*/  ISETP.GE.AND P2, PT, R226, R4, PT ;  /* 0x00000004e200720c */ /* 0x000fc40003f46270 */
[----:B------:R-:W-:Y:S02]  /*6ad0*/  CS2R R78, SRZ ;  /* 0x00000000004e7805 */ /* 0x000fe4000001ff00 */
[----:B------:R-:W-:Y:S02]  /*6ae0*/  CS2R R76, SRZ ;  /* 0x00000000004c7805 */ /* 0x000fe4000001ff00 */
[----:B------:R-:W-:Y:S02]  /*6af0*/  ISETP.GE.OR P2, PT, R16, R80, P2 ;  /* 0x000000501000720c */ /* 0x000fe40001746670 */
[----:B0-----:R-:W-:Y:S02]  /*6b00*/  CS2R R72, SRZ ;  /* 0x0000000000487805 */ /* 0x001fe4000001ff00 */
[----:B-1----:R-:W-:Y:S01]  /*6b10*/  CS2R R74, SRZ ;  /* 0x00000000004a7805 */ /* 0x002fe2000001ff00 */
[----:B------:R-:W-:Y:S08]  /*6b20*/  @P3 BRA `(.L_x_520) ;  /* 0x00000000005c3947 */ /* 0x000ff00003800000 */
[----:B------:R-:W0:Y:S01]  /*6b30*/  LDC.64 R76, c[0x0][0x3d8] ;  /* 0x0000f600ff4c7b82 */ /* 0x000e220000000a00 */
[----:B------:R-:W-:Y:S01]  /*6b40*/  IMAD.MOV.U32 R74, RZ, RZ, R92 ;  /* 0x000000ffff4a7224 */ /* 0x000fe200078e005c */
[----:B------:R-:W-:Y:S01]  /*6b50*/  ULDC.64 UR4, c[0x0][0x3c8] ;  /* 0x0000f20000047ab9 */ /* 0x000fe20000000a00 */
[----:B------:R-:W-:Y:S01]  /*6b60*/  IMAD.MOV.U32 R75, RZ, RZ, R3 ;  /* 0x000000ffff4b7224 */ /* 0x000fe200078e0003 */
[----:B------:R-:W-:Y:S01]  /*6b70*/  ULDC.64 UR6, c[0x0][0x3e0] ;  /* 0x0000f80000067ab9 */ /* 0x000fe20000000a00 */
[----:B------:R-:W-:Y:S01]  /*6b80*/  IMAD.MOV.U32 R78, RZ, RZ, R90 ;  /* 0x000000ffff4e7224 */ /* 0x000fe200078e005a */
[----:B------:R-:W-:Y:S01]  /*6b90*/  ULDC.64 UR8, c[0x0][0x208] ;  /* 0x0000820000087ab9 */ /* 0x000fe20000000a00 */
[----:B------:R-:W-:Y:S01]  /*6ba0*/  IMAD.MOV.U32 R79, RZ, RZ, R0 ;  /* 0x000000ffff4f7224 */ /* 0x000fe200078e0000 */
[----:B------:R-:W1:Y:S01]  /*6bb0*/  LDC.64 R72, c[0x0][0x3e8] ;  /* 0x0000fa00ff487b82 */ /* 0x000e620000000a00 */
[----:B0-----:R-:W-:-:S04]  /*6bc0*/  IMAD.WIDE.U32 R74, R76, 0x60, R74 ;  /* 0x000000604c4a7825 */ /* 0x001fc800078e004a */
[----:B------:R-:W-:Y:S01]  /*6bd0*/  IMAD R77, R77, 0x60, RZ ;  /* 0x000000604d4d7824 */ /* 0x000fe200078e02ff */
[----:B------:R-:W-:Y:S01]  /*6be0*/  IADD3 R76, P3, R104, R74, RZ ;  /* 0x0000004a684c7210 */ /* 0x000fe20007f7e0ff */
[----:B-1----:R-:W-:-:S03]  /*6bf0*/  IMAD.WIDE.U32 R78, R72, 0x60, R78 ;  /* 0x00000060484e7825 */ /* 0x002fc600078e004e */
[----:B------:R-:W-:Y:S01]  /*6c00*/  IADD3.X R75, R27, R75, R77, P3, !PT ;  /* 0x0000004b1b4b7210 */ /* 0x000fe20001ffe44d */
[----:B------:R-:W-:Y:S01]  /*6c10*/  IMAD R73, R73, 0x60, RZ ;  /* 0x0000006049497824 */ /* 0x000fe200078e02ff */
[----:B------:R-:W-:-:S04]  /*6c20*/  IADD3 R74, P3, R110, R78, RZ ;  /* 0x0000004e6e4a7210 */ /* 0x000fc80007f7e0ff */
[----:B------:R-:W-:Y:S02]  /*6c30*/  IADD3.X R79, R21, R79, R73, P3, !PT ;  /* 0x0000004f154f7210 */ /* 0x000fe40001ffe449 */
[----:B------:R-:W-:-:S04]  /*6c40*/  LEA R72, P3, R76, UR4, 0x1 ;  /* 0x000000044c487c11 */ /* 0x000fc8000f8608ff */
[----:B------:R-:W-:Y:S02]  /*6c50*/  LEA.HI.X R73, R76, UR5, R75, 0x1, P3 ;  /* 0x000000054c497c11 */ /* 0x000fe400098f0c4b */
[----:B------:R-:W-:-:S04]  /*6c60*/  LEA R76, P3, R74, UR6, 0x1 ;  /* 0x000000064a4c7c11 */ /* 0x000fc8000f8608ff */
[----:B------:R-:W-:Y:S02]  /*6c70*/  LEA.HI.X R77, R74, UR7, R79, 0x1, P3 ;  /* 0x000000074a4d7c11 */ /* 0x000fe400098f0c4f */
[----:B------:R-:W5:Y:S04]  /*6c80*/  LDG.E.128 R72, desc[UR8][R72.64] ;  /* 0x0000000848487981 */ /* 0x000f68000c1e1d00 */
[----:B------:R-:W5:Y:S03]  /*6c90*/  LDG.E.128 R76, desc[UR8][R76.64] ;  /* 0x000000084c4c7981 */ /* 0x000f66000c1e1d00 */
.L_x_520:
[----:B------:R-:W-:Y:S05]  /*6ca0*/  BSYNC B1 ;  /* 0x0000000000017941 */ /* 0x000fea0003800000 */
.L_x_519:
[----:B------:R-:W-:Y:S01]  /*6cb0*/  BSSY B1, `(.L_x_521) ;  /* 0x000001d000017945 */ /* 0x000fe20003800000 */
[----:B------:R-:W-:Y:S02]  /*6cc0*/  ISETP.GE.AND P3, PT, R16, R80, PT ;  /* 0x000000501000720c */ /* 0x000fe40003f66270 */
[----:B------:R-:W-:Y:S02]  /*6cd0*/  CS2R R82, SRZ ;  /* 0x0000000000527805 */ /* 0x000fe4000001ff00 */
[----:B------:R-:W-:Y:S02]  /*6ce0*/  CS2R R80, SRZ ;  /* 0x0000000000507805 */ /* 0x000fe4000001ff00 */
[----:B------:R-:W-:Y:S02]  /*6cf0*/  CS2R R86, SRZ ;  /* 0x0000000000567805 */ /* 0x000fe4000001ff00 */
[----:B-----5:R-:W-:Y:S02]  /*6d00*/  MOV R89, R74 ;  /* 0x0000004a00597202 */ /* 0x020fe40000000f00 */
[----:B------:R-:W-:Y:S01]  /*6d10*/  CS2R R84, SRZ ;  /* 0x0000000000547805 */ /* 0x000fe2000001ff00 */
[----:B------:R-:W-:Y:S06]  /*6d20*/  @P2 BRA `(.L_x_522) ;  /* 0x0000000000542947 */ /* 0x000fec0003800000 */
[----:B------:R-:W0:Y:S01]  /*6d30*/  LDC.64 R82, c[0x0][0x3d8] ;  /* 0x0000f600ff527b82 */ /* 0x000e220000000a00 */
[----:B------:R-:W-:Y:S01]  /*6d40*/  IMAD.MOV.U32 R93, RZ, RZ, R3 ;  /* 0x000000ffff5d7224 */ /* 0x000fe200078e0003 */
[----:B------:R-:W-:Y:S01]  /*6d50*/  ULDC.64 UR4, c[0x0][0x3c8] ;  /* 0x0000f20000047ab9 */ /* 0x000fe20000000a00 */
[----:B------:R-:W-:Y:S01]  /*6d60*/  IMAD.MOV.U32 R91, RZ, RZ, R0 ;  /* 0x000000ffff5b7224 */ /* 0x000fe200078e0000 */
[----:B------:R-:W-:Y:S01]  /*6d70*/  ULDC.64 UR6, c[0x0][0x3e0] ;  /* 0x0000f80000067ab9 */ /* 0x000fe20000000a00 */
[----:B------:R-:W-:-:S03]  /*6d80*/  ULDC.64 UR8, c[0x0][0x208] ;  /* 0x0000820000087ab9 */ /* 0x000fc60000000a00 */
        /* <DEDUP_REMOVED lines=12> */
[----:B------:R-:W-:Y:S01]  /*6e50*/  LEA.HI.X R85, R0, UR7, R91, 0x1, P2 ;  /* 0x0000000700557c11 */ /* 0x000fe200090f0c5b */
[----:B------:R-:W5:Y:S05]  /*6e60*/  LDG.E.128 R80, desc[UR8][R80.64] ;  /* 0x0000000850507981 */ /* 0x000f6a000c1e1d00 */
[----:B------:R-:W5:Y:S03]  /*6e70*/  LDG.E.128 R84, desc[UR8][R84.64] ;  /* 0x0000000854547981 */ /* 0x000f66000c1e1d00 */
.L_x_522:
[----:B------:R-:W-:Y:S05]  /*6e80*/  BSYNC B1 ;  /* 0x0000000000017941 */ /* 0x000fea0003800000 */
.L_x_521:
[----:B------:R-:W-:Y:S01]  /*6e90*/  IMAD.MOV.U32 R0, RZ, RZ, R75 ;  /* 0x000000ffff007224 */ /* 0x000fe200078e004b */
[----:B------:R-:W-:Y:S01]  /*6ea0*/  PRMT R171, R89, 0x7610, R171 ;  /* 0x0000761059ab7816 */ /* 0x000fe200000000ab */
[----:B------:R-:W-:Y:S01]  /*6eb0*/  IMAD.MOV.U32 R3, RZ, RZ, R72 ;  /* 0x000000ffff037224 */ /* 0x000fe200078e0048 */
[----:B------:R-:W-:Y:S01]  /*6ec0*/  MOV R89, R73 ;  /* 0x0000004900597202 */ /* 0x000fe20000000f00 */
[----:B------:R-:W-:Y:S01]  /*6ed0*/  IMAD.MOV.U32 R90, RZ, RZ, R78 ;  /* 0x000000ffff5a7224 */ /* 0x000fe200078e004e */
[----:B------:R-:W-:Y:S01]  /*6ee0*/  PRMT R171, R171, 0x5410, R0 ;  /* 0x00005410abab7816 */ /* 0x000fe20000000000 */
[----:B------:R-:W-:Y:S01]  /*6ef0*/  IMAD.MOV.U32 R0, RZ, RZ, R79 ;  /* 0x000000ffff007224 */ /* 0x000fe200078e004f */
[----:B------:R-:W-:Y:S01]  /*6f00*/  PRMT R172, R3, 0x5410, R89 ;  /* 0x0000541003ac7816 */ /* 0x000fe20000000059 */
[----:B------:R-:W-:Y:S01]  /*6f10*/  IMAD.MOV.U32 R3, RZ, RZ, R76 ;  /* 0x000000ffff037224 */ /* 0x000fe200078e004c */
[----:B------:R-:W-:Y:S01]  /*6f20*/  PRMT R173, R90, 0x7610, R173 ;  /* 0x000076105aad7816 */ /* 0x000fe200000000ad */
[----:B------:R-:W-:Y:S01]  /*6f30*/  IMAD.MOV.U32 R89, RZ, RZ, R77 ;  /* 0x000000ffff597224 */ /* 0x000fe200078e004d */
[----:B-----5:R-:W-:Y:S01]  /*6f40*/  MOV R90, R82 ;  /* 0x00000052005a7202 */ /* 0x020fe20000000f00 */
[----:B------:R-:W-:Y:S01]  /*6f50*/  ULOP3.LUT UR4, UR60, 0x1, URZ, 0xfc, !UPT ;  /* 0x000000013c047892 */ /* 0x000fe2000f8efc3f */
[----:B------:R-:W-:Y:S01]  /*6f60*/  PRMT R173, R173, 0x5410, R0 ;  /* 0x00005410adad7816 */ /* 0x000fe20000000000 */
[----:B------:R-:W-:Y:S01]  /*6f70*/  IMAD.MOV.U32 R0, RZ, RZ, R83 ;  /* 0x000000ffff007224 */ /* 0x000fe200078e0053 */
[----:B------:R-:W-:Y:S01]  /*6f80*/  PRMT R183, R3, 0x5410, R89 ;  /* 0x0000541003b77816 */ /* 0x000fe20000000059 */
[----:B------:R-:W-:Y:S01]  /*6f90*/  IMAD.MOV.U32 R3, RZ, RZ, R80 ;  /* 0x000000ffff037224 */ /* 0x000fe200078e0050 */
[----:B------:R-:W-:Y:S01]  /*6fa0*/  PRMT R156, R90, 0x7610, R156 ;  /* 0x000076105a9c7816 */ /* 0x000fe2000000009c */
        /* <DEDUP_REMOVED lines=12> */
[----:B------:R-:W-:Y:S02]  /*7070*/  PRMT R165, R165, 0x5410, R3 ;  /* 0x00005410a5a57816 */ /* 0x000fe40000000003 */
[----:B------:R-:W-:Y:S01]  /*7080*/  PRMT R166, R89, 0x5410, R90 ;  /* 0x0000541059a67816 */ /* 0x000fe2000000005a */
[----:B------:R-:W-:Y:S01]  /*7090*/  IMAD.MOV.U32 R89, RZ, RZ, R41 ;  /* 0x000000ffff597224 */ /* 0x000fe200078e0029 */
[----:B------:R-:W-:Y:S01]  /*70a0*/  MOV R3, R40 ;  /* 0x0000002800037202 */ /* 0x000fe20000000f00 */
[----:B------:R-:W-:Y:S01]  /*70b0*/  IMAD.MOV.U32 R90, RZ, RZ, R46 ;  /* 0x000000ffff5a7224 */ /* 0x000fe200078e002e */
[----:B------:R-:W-:Y:S02]  /*70c0*/  PLOP3.LUT P2, PT, PT, PT, UP0, 0x80, 0x0 ;  /* 0x000000000000781c */ /* 0x000fe40003f4f008 */
        /* <DEDUP_REMOVED lines=13> */
[----:B------:R-:W-:Y:S02]  /*71a0*/  MOV R90, R54 ;  /* 0x00000036005a7202 */ /* 0x000fe40000000f00 */
[----:B------:R-:W-:Y:S01]  /*71b0*/  PRMT R192, R0, 0x5410, R3 ;  /* 0x0000541000c07816 */ /* 0x000fe20000000003 */
[----:B------:R-:W-:Y:S01]  /*71c0*/  IMAD.MOV.U32 R3, RZ, RZ, R52 ;  /* 0x000000ffff037224 */ /* 0x000fe200078e0034 */
[----:B------:R-:W-:Y:S01]  /*71d0*/  PRMT R193, R89, 0x7610, R193 ;  /* 0x0000761059c17816 */ /* 0x000fe200000000c1 */
[----:B------:R-:W-:Y:S01]  /*71e0*/  IMAD.MOV.U32 R89, RZ, RZ, R53 ;  /* 0x000000ffff597224 */ /* 0x000fe200078e0035 */
[----:B------:R-:W-:Y:S01]  /*71f0*/  PRMT R190, R190, 0x5410, R90 ;  /* 0x00005410bebe7816 */ /* 0x000fe2000000005a */
[----:B------:R-:W-:-:S02]  /*7200*/  IMAD.MOV.U32 R0, RZ, RZ, R55 ;  /* 0x000000ffff007224 */ /* 0x000fc400078e0037 */
        /* <DEDUP_REMOVED lines=27> */
[----:B------:R-:W-:Y:S02]  /*73c0*/  PRMT R168, R90, 0x7610, R168 ;  /* 0x000076105aa87816 */ /* 0x000fe400000000a8 */
[----:B------:R-:W-:Y:S02]  /*73d0*/  PRMT R167, R3, 0x5410, R89 ;  /* 0x0000541003a77816 */ /* 0x000fe40000000059 */
[----:B------:R-:W-:Y:S01]  /*73e0*/  PRMT R170, R170, 0x5410, R0 ;  /* 0x00005410aaaa7816 */ /* 0x000fe20000000000 */
[----:B------:R-:W-:Y:S06]  /*73f0*/  @!P2 BRA `(.L_x_523) ;  /* 0x000000000004a947 */ /* 0x000fec0003800000 */
[----:B------:R-:W-:Y:S01]  /*7400*/  BPT.TRAP 0x1 ;  /* 0x000000040000795c */ /* 0x000fe20000300000 */
.L_x_523:
[----:B------:R-:W-:Y:S01]  /*7410*/  LEA R3, R220, R2, 0x3 ;  /* 0x00000002dc037211 */ /* 0x000fe200078e18ff */
[----:B------:R-:W0:Y:S01]  /*7420*/  LDC R152, c[0x0][0x2e4] ;  /* 0x0000b900ff987b82 */ /* 0x000e220000000800 */
[----:B------:R-:W-:Y:S01]  /*7430*/  SHF.L.U32 R0, R229, 0x1f, RZ ;  /* 0x0000001fe5007819 */ /* 0x000fe200000006ff */
[----:B------:R-:W-:Y:S01]  /*7440*/  BSSY B1, `(.L_x_524) ;  /* 0x0000006000017945 */ /* 0x000fe20003800000 */
[----:B------:R-:W-:Y:S02]  /*7450*/  IMAD.MOV.U32 R133, RZ, RZ, R88 ;  /* 0x000000ffff857224 */ /* 0x000fe400078e0058 */
[----:B------:R-:W1:Y:S03]  /*7460*/  SYNCS.PHASECHK.TRANS64.TRYWAIT P4, [R3+URZ+0x34890], R0 ;  /* 0x03489000030075a7 */ /* 0x000e66000808017f */
[----:B------:R-:W2:Y:S01]  /*7470*/  LDC.64 R134, c[0x0][0x2f0] ;  /* 0x0000bc00ff867b82 */ /* 0x000ea20000000a00 */
[----:B0-----:R-:W-:Y:S01]  /*7480*/  IMAD.IADD R153, R152, 0x1, -R97 ;  /* 0x0000000198997824 */ /* 0x001fe200078e0a61 */
[----:B-1----:R-:W-:Y:S06]  /*7490*/  @!P4 BRA `(.L_x_525) ;  /* 0x000001c4008cc947 */ /* 0x002fec0003800000 */
.L_x_766:
[----:B------:R-:W-:Y:S05]  /*74a0*/  BSYNC B1 ;  /* 0x0000000000017941 */ /* 0x000fea0003800000 */
.L_x_524:
[----:B------:R-:W-:Y:S01]  /*74b0*/  ISETP.GE.OR P4, PT, R22, R4, P0 ;  /* 0x000000041600720c */ /* 0x000fe20000786670 */
[----:B------:R-:W-:-:S12]  /*74c0*/  BSSY B1, `(.L_x_526) ;  /* 0x000008b000017945 */ /* 0x000fd80003800000 */
[----:B------:R-:W-:Y:S05]  /*74d0*/  @P4 BRA `(.L_x_527) ;  /* 0x0000000800244947 */ /* 0x000fea0003800000 */
[----:B------:R-:W3:Y:S04]  /*74e0*/  LDL R88, [R1] ;  /* 0x0000000001587983 */ /* 0x000ee80000100800 */
[----:B------:R-:W4:Y:S04]  /*74f0*/  LDL R92, [R1+0x3c] ;  /* 0x00003c00015c7983 */ /* 0x000f280000100800 */
[----:B------:R-:W5:Y:S01]  /*7500*/  LDL R90, [R1+0x64] ;  /* 0x00006400015a7983 */ /* 0x000f620000100800 */
[----:B------:R-:W-:Y:S01]  /*7510*/  BSSY B2, `(.L_x_528) ;  /* 0x0000073000027945 */ /* 0x000fe20003800000 */
[----:B------:R-:W1:Y:S02]  /*7520*/  S2R R93, SR_TID.X ;  /* 0x00000000005d7919 */ /* 0x000e640000002100 */
[----:B-1----:R-:W-:-:S05]  /*7530*/  VIADD R93, R93, 0xffffff80 ;  /* 0xffffff805d5d7836 */ /* 0x002fca0000000000 */
[----:B------:R-:W-:-:S04]  /*7540*/  SHF.R.S32.HI R91, RZ, 0x1f, R93 ;  /* 0x0000001fff5b7819 */ /* 0x000fc8000001145d */
[----:B------:R-:W-:-:S04]  /*7550*/  LEA.HI R91, R91, R93, RZ, 0x6 ;  /* 0x0000005d5b5b7211 */ /* 0x000fc800078f30ff */
[----:B------:R-:W-:-:S04]  /*7560*/  SHF.L.U32 R91, R91, 0x3, RZ ;  /* 0x000000035b5b7819 */ /* 0x000fc800000006ff */
[----:B------:R-:W-:Y:S02]  /*7570*/  LOP3.LUT R91, R91, 0xfffffe00, RZ, 0xc0, !PT ;  /* 0xfffffe005b5b7812 */ /* 0x000fe400078ec0ff */
[----:B---3--:R-:W-:-:S04]  /*7580*/  LOP3.LUT P5, RZ, R88, 0x1, RZ, 0xc0, !PT ;  /* 0x0000000158ff7812 */ /* 0x008fc800078ac0ff */
[----:B------:R-:W-:-:S04]  /*7590*/  SEL R88, R97, R153, !P5 ;  /* 0x0000009961587207 */ /* 0x000fc80006800000 */
[----:B------:R-:W-:-:S04]  /*75a0*/  SHF.R.S32.HI R89, RZ, 0x1f, R88 ;  /* 0x0000001fff597819 */ /* 0x000fc80000011458 */
[----:B------:R-:W-:-:S04]  /*75b0*/  LEA.HI R89, R89, R88, RZ, 0x4 ;  /* 0x0000005859597211 */ /* 0x000fc800078f20ff */
[----:B------:R-:W-:-:S04]  /*75c0*/  LEA.HI.SX32 R88, R89, R10, 0x1c ;  /* 0x0000000a59587211 */ /* 0x000fc800078fe2ff */
[----:B------:R-:W-:Y:S01]  /*75d0*/  SHF.R.S32.HI R89, RZ, 0x1f, R88 ;  /* 0x0000001fff597819 */ /* 0x000fe20000011458 */
[----:B------:R-:W-:-:S03]  /*75e0*/  IMAD.SHL.U32 R175, R88, 0x8, RZ ;  /* 0x0000000858af7824 */ /* 0x000fc600078e00ff */
[----:B------:R-:W-:Y:S02]  /*75f0*/  LEA.HI R88, R89, R88, RZ, 0x3 ;  /* 0x0000005859587211 */ /* 0x000fe400078f18ff */
[----:B------:R-:W-:Y:S02]  /*7600*/  LOP3.LUT R89, R175, 0x38, RZ, 0xc0, !PT ;  /* 0x00000038af597812 */ /* 0x000fe400078ec0ff */
[----:B------:R-:W-:Y:S02]  /*7610*/  SHF.R.S32.HI R88, RZ, 0x3, R88 ;  /* 0x00000003ff587819 */ /* 0x000fe40000011458 */
[----:B----4-:R-:W-:-:S03]  /*7620*/  LOP3.LUT R89, R89, 0x1c0, R92, 0xf8, !PT ;  /* 0x000001c059597812 */ /* 0x010fc600078ef85c */
[----:B------:R-:W-:Y:S01]  /*7630*/  IMAD R88, R88, 0x2c00, R91 ;  /* 0x00002c0058587824 */ /* 0x000fe200078e025b */
[----:B-----5:R-:W-:Y:S01]  /*7640*/  LOP3.LUT R89, R89, R90, RZ, 0x3c, !PT ;  /* 0x0000005a59597212 */ /* 0x020fe200078e3cff */
[----:B------:R-:W-:-:S04]  /*7650*/  IMAD R91, R220, 0x5800, R154 ;  /* 0x00005800dc5b7824 */ /* 0x000fc800078e029a */
[----:B------:R-:W-:Y:S02]  /*7660*/  IMAD.IADD R89, R88, 0x1, R89 ;  /* 0x0000000158597824 */ /* 0x000fe400078e0259 */
[----:B------:R-:W-:Y:S02]  /*7670*/  IMAD R88, R91, 0x2, R2 ;  /* 0x000000025b587824 */ /* 0x000fe400078e0202 */
[----:B------:R-:W-:-:S04]  /*7680*/  IMAD R89, R220, 0x5800, R89 ;  /* 0x00005800dc597824 */ /* 0x000fc800078e0259 */
[----:B------:R-:W-:Y:S02]  /*7690*/  IMAD R92, R89, 0x2, R2 ;  /* 0x00000002595c7824 */ /* 0x000fe400078e0202 */
[----:B------:R-:W1:Y:S04]  /*76a0*/  LDS.128 R88, [R88+0x1e400] ;  /* 0x01e4000058587984 */ /* 0x000e680000000c00 */
[----:B------:R-:W3:Y:S01]  /*76b0*/  LDS.128 R92, [R92+0x1e400] ;  /* 0x01e400005c5c7984 */ /* 0x000ee20000000c00 */
[----:B------:R-:W-:Y:S05]  /*76c0*/  @P3 BRA `(.L_x_529) ;  /* 0x00000004005c3947 */ /* 0x000fea0003800000 */
[----:B---3--:R-:W-:Y:S01]  /*76d0*/  IMAD.MOV.U32 R177, RZ, RZ, R93 ;  /* 0x000000ffffb17224 */ /* 0x008fe200078e005d */
[----:B-1----:R-:W-:Y:S01]  /*76e0*/  MOV R93, R89 ;  /* 0x00000059005d7202 */ /* 0x002fe20000000f00 */
[----:B------:R-:W-:Y:S01]  /*76f0*/  HADD2.F32 R179, -RZ, R179.H0_H0 ;  /* 0x200000b3ffb37230 */ /* 0x000fe20000004100 */
[----:B------:R-:W-:Y:S01]  /*7700*/  SHF.R.U32.HI R180, RZ, 0x10, R45 ;  /* 0x00000010ffb47819 */ /* 0x000fe2000001162d */
[----:B------:R-:W-:Y:S01]  /*7710*/  HADD2.F32 R89, -RZ, R178.H0_H0 ;  /* 0x200000b2ff597230 */ /* 0x000fe20000004100 */
[----:B------:R-:W-:Y:S01]  /*7720*/  SHF.R.U32.HI R178, RZ, 0x10, R41 ;  /* 0x00000010ffb27819 */ /* 0x000fe20000011629 */
[----:B------:R-:W-:Y:S01]  /*7730*/  HADD2.F32 R174, -RZ, R177.H0_H0 ;  /* 0x200000b1ffae7230 */ /* 0x000fe20000004100 */
[----:B------:R-:W-:Y:S01]  /*7740*/  SHF.R.U64 R44, R44, 0x10, R45 ;  /* 0x000000102c2c7819 */ /* 0x000fe2000000122d */
[----:B------:R-:W-:Y:S01]  /*7750*/  HADD2.F32 R176, -RZ, R93.H0_H0 ;  /* 0x2000005dffb07230 */ /* 0x000fe20000004100 */
[----:B------:R-:W-:Y:S01]  /*7760*/  SHF.R.U64 R40, R40, 0x10, R41 ;  /* 0x0000001028287819 */ /* 0x000fe20000001229 */
[----:B------:R-:W-:-:S02]  /*7770*/  HADD2.F32 R180, -RZ, R180.H0_H0 ;  /* 0x200000b4ffb47230 */ /* 0x000fc40000004100 */
[-C--:B------:R-:W-:Y:S01]  /*7780*/  FMUL.FTZ R181, R174, R179.reuse ;  /* 0x000000b3aeb57220 */ /* 0x080fe20000410000 */
[----:B------:R-:W-:Y:S02]  /*7790*/  HADD2.F32 R93, -RZ, R93.H1_H1 ;  /* 0x3000005dff5d7230 */ /* 0x000fe40000004100 */
[C---:B------:R-:W-:Y:S01]  /*77a0*/  FMUL.FTZ R179, R176.reuse, R179 ;  /* 0x000000b3b0b37220 */ /* 0x040fe20000410000 */
[----:B------:R-:W-:Y:S02]  /*77b0*/  HADD2.F32 R178, -RZ, R178.H0_H0 ;  /* 0x200000b2ffb27230 */ /* 0x000fe40000004100 */
[-C--:B------:R-:W-:Y:S01]  /*77c0*/  FFMA.FTZ R176, R176, R89.reuse, -R181 ;  /* 0x00000059b0b07223 */ /* 0x080fe200000108b5 */
[----:B------:R-:W-:Y:S02]  /*77d0*/  HADD2.F32 R181, -RZ, R186.H0_H0 ;  /* 0x200000baffb57230 */ /* 0x000fe40000004100 */
[----:B------:R-:W-:Y:S01]  /*77e0*/  FFMA.FTZ R174, R174, R89, R179 ;  /* 0x00000059aeae7223 */ /* 0x000fe200000100b3 */
[----:B------:R-:W-:Y:S01]  /*77f0*/  HADD2.F32 R89, -RZ, R177.H1_H1 ;  /* 0x300000b1ff597230 */ /* 0x000fe20000004100 */
[----:B------:R-:W-:Y:S01]  /*7800*/  SHF.R.U64 R46, R46, 0x10, R47 ;  /* 0x000000102e2e7819 */ /* 0x000fe2000000122f */
[----:B------:R-:W-:Y:S01]  /*7810*/  IMAD.MOV.U32 R177, RZ, RZ, R95 ;  /* 0x000000ffffb17224 */ /* 0x000fe200078e005f */
[----:B------:R-:W-:Y:S01]  /*7820*/  SHF.R.U64 R42, R42, 0x10, R43 ;  /* 0x000000102a2a7819 */ /* 0x000fe2000000122b */
[----:B------:R-:W-:-:S02]  /*7830*/  HADD2.F32 R179, -RZ, R184.H1_H1 ;  /* 0x300000b8ffb37230 */ /* 0x000fc40000004100 */
[-C--:B------:R-:W-:Y:S01]  /*7840*/  FMUL.FTZ R182, R89, R180.reuse ;  /* 0x000000b459b67220 */ /* 0x080fe20000410000 */
[C---:B------:R-:W-:Y:S01]  /*7850*/  FMUL.FTZ R180, R93.reuse, R180 ;  /* 0x000000b45db47220 */ /* 0x040fe20000410000 */
[----:B------:R-:W-:Y:S02]  /*7860*/  HADD2.F32 R186, -RZ, R186.H1_H1 ;  /* 0x300000baffba7230 */ /* 0x000fe40000004100 */
[-C--:B------:R-:W-:Y:S01]  /*7870*/  FFMA.FTZ R93, R93, R178.reuse, -R182 ;  /* 0x000000b25d5d7223 */ /* 0x080fe200000108b6 */
[----:B------:R-:W-:Y:S01]  /*7880*/  FFMA.FTZ R89, R89, R178, R180 ;  /* 0x000000b259597223 */ /* 0x000fe200000100b4 */
[----:B------:R-:W-:Y:S02]  /*7890*/  HADD2.F32 R178, -RZ, R177.H0_H0 ;  /* 0x200000b1ffb27230 */ /* 0x000fe40000004100 */
[----:B------:R-:W-:Y:S01]  /*78a0*/  HADD2.F32 R180, -RZ, R91.H0_H0 ;  /* 0x2000005bffb47230 */ /* 0x000fe20000004100 */
[----:B------:R-:W-:Y:S01]  /*78b0*/  F2FP.F16.F32.PACK_AB R93, R93, R176 ;  /* 0x000000b05d5d723e */ /* 0x000fe200000000ff */
[----:B------:R-:W-:-:S02]  /*78c0*/  HADD2.F32 R177, -RZ, R177.H1_H1 ;  /* 0x300000b1ffb17230 */ /* 0x000fc40000004100 */
[-C--:B------:R-:W-:Y:S01]  /*78d0*/  FMUL.FTZ R95, R178, R181.reuse ;  /* 0x000000b5b25f7220 */ /* 0x080fe20000410000 */
[----:B------:R-:W-:Y:S02]  /*78e0*/  HADD2.F32 R91, -RZ, R91.H1_H1 ;  /* 0x3000005bff5b7230 */ /* 0x000fe40000004100 */
[C---:B------:R-:W-:Y:S01]  /*78f0*/  FMUL.FTZ R181, R180.reuse, R181 ;  /* 0x000000b5b4b57220 */ /* 0x040fe20000410000 */
[----:B------:R-:W-:Y:S02]  /*7900*/  HADD2.F32 R45, -RZ, R92.H0_H0 ;  /* 0x2000005cff2d7230 */ /* 0x000fe40000004100 */
[-C--:B------:R-:W-:Y:S01]  /*7910*/  FFMA.FTZ R95, R180, R179.reuse, -R95 ;  /* 0x000000b3b45f7223 */ /* 0x080fe2000001085f */
[----:B------:R-:W-:Y:S01]  /*7920*/  SHF.R.U32.HI R180, RZ, 0x10, R43 ;  /* 0x00000010ffb47819 */ /* 0x000fe2000001162b */
[----:B------:R-:W-:Y:S01]  /*7930*/  FFMA.FTZ R181, R178, R179, R181 ;  /* 0x000000b3b2b57223 */ /* 0x000fe200000100b5 */
[----:B------:R-:W-:Y:S01]  /*7940*/  SHF.R.U32.HI R178, RZ, 0x10, R47 ;  /* 0x00000010ffb27819 */ /* 0x000fe2000001162f */
[----:B------:R-:W-:Y:S01]  /*7950*/  HADD2.F32 R44, -RZ, R44.H0_H0 ;  /* 0x2000002cff2c7230 */ /* 0x000fe20000004100 */
[----:B------:R-:W-:Y:S01]  /*7960*/  F2FP.F16.F32.PACK_AB R174, R89, R174 ;  /* 0x000000ae59ae723e */ /* 0x000fe200000000ff */
[----:B------:R-:W-:-:S02]  /*7970*/  HADD2.F32 R180, -RZ, R180.H0_H0 ;  /* 0x200000b4ffb47230 */ /* 0x000fc40000004100 */
[----:B------:R-:W-:Y:S02]  /*7980*/  HADD2.F32 R178, -RZ, R178.H0_H0 ;  /* 0x200000b2ffb27230 */ /* 0x000fe40000004100 */
[----:B------:R-:W-:Y:S02]  /*7990*/  HADD2.F32 R41, -RZ, R92.H1_H1 ;  /* 0x3000005cff297230 */ /* 0x000fe40000004100 */
[----:B------:R-:W-:Y:S02]  /*79a0*/  HADD2.F32 R40, -RZ, R40.H0_H0 ;  /* 0x20000028ff287230 */ /* 0x000fe40000004100 */
[-C--:B------:R-:W-:Y:S01]  /*79b0*/  FMUL.FTZ R182, R177, R178.reuse ;  /* 0x000000b2b1b67220 */ /* 0x080fe20000410000 */
[C---:B------:R-:W-:Y:S01]  /*79c0*/  FMUL.FTZ R178, R91.reuse, R178 ;  /* 0x000000b25bb27220 */ /* 0x040fe20000410000 */
[----:B------:R-:W-:Y:S02]  /*79d0*/  HADD2.F32 R47, -RZ, R191.H0_H0 ;  /* 0x200000bfff2f7230 */ /* 0x000fe40000004100 */
[----:B------:R-:W-:Y:S01]  /*79e0*/  FFMA.FTZ R182, R91, R180, -R182 ;  /* 0x000000b45bb67223 */ /* 0x000fe200000108b6 */
[----:B------:R-:W-:-:S02]  /*79f0*/  HADD2.F32 R91, -RZ, R88.H0_H0 ;  /* 0x20000058ff5b7230 */ /* 0x000fc40000004100 */
[----:B------:R-:W-:Y:S01]  /*7a00*/  FFMA.FTZ R178, R177, R180, R178 ;  /* 0x000000b4b1b27223 */ /* 0x000fe200000100b2 */
[----:B------:R-:W-:Y:S02]  /*7a10*/  HADD2.F32 R180, -RZ, R184.H0_H0 ;  /* 0x200000b8ffb47230 */ /* 0x000fe40000004100 */
[-C--:B------:R-:W-:Y:S01]  /*7a20*/  FMUL.FTZ R184, R45, R186.reuse ;  /* 0x000000ba2db87220 */ /* 0x080fe20000410000 */
[----:B------:R-:W-:Y:S02]  /*7a30*/  HADD2.F32 R177, -RZ, R191.H1_H1 ;  /* 0x300000bfffb17230 */ /* 0x000fe40000004100 */
[C---:B------:R-:W-:Y:S01]  /*7a40*/  FMUL.FTZ R186, R91.reuse, R186 ;  /* 0x000000ba5bba7220 */ /* 0x040fe20000410000 */
[----:B------:R-:W-:Y:S02]  /*7a50*/  HADD2.F32 R46, -RZ, R46.H0_H0 ;  /* 0x2000002eff2e7230 */ /* 0x000fe40000004100 */
[----:B------:R-:W-:Y:S01]  /*7a60*/  FFMA.FTZ R184, R91, R180, -R184 ;  /* 0x000000b45bb87223 */ /* 0x000fe200000108b8 */
[----:B------:R-:W-:-:S02]  /*7a70*/  HADD2.F32 R43, -RZ, R94.H1_H1 ;  /* 0x3000005eff2b7230 */ /* 0x000fc40000004100 */
[----:B------:R-:W-:Y:S01]  /*7a80*/  FFMA.FTZ R186, R45, R180, R186 ;  /* 0x000000b42dba7223 */ /* 0x000fe200000100ba */
[----:B------:R-:W-:Y:S02]  /*7a90*/  HADD2.F32 R45, -RZ, R88.H1_H1 ;  /* 0x30000058ff2d7230 */ /* 0x000fe40000004100 */
[-C--:B------:R-:W-:Y:S01]  /*7aa0*/  FMUL.FTZ R88, R41, R44.reuse ;  /* 0x0000002c29587220 */ /* 0x080fe20000410000 */
[----:B------:R-:W-:Y:S01]  /*7ab0*/  HADD2.F32 R42, -RZ, R42.H0_H0 ;  /* 0x2000002aff2a7230 */ /* 0x000fe20000004100 */
[----:B------:R-:W-:Y:S01]  /*7ac0*/  F2FP.F16.F32.PACK_AB R95, R182, R95 ;  /* 0x0000005fb65f723e */ /* 0x000fe200000000ff */
[----:B------:R-:W-:Y:S02]  /*7ad0*/  IMAD.MOV.U32 R89, RZ, RZ, R93 ;  /* 0x000000ffff597224 */ /* 0x000fe400078e005d */
[C---:B------:R-:W-:Y:S01]  /*7ae0*/  FMUL.FTZ R44, R45.reuse, R44 ;  /* 0x0000002c2d2c7220 */ /* 0x040fe20000410000 */
[----:B------:R-:W-:Y:S01]  /*7af0*/  FFMA.FTZ R45, R45, R40, -R88 ;  /* 0x000000282d2d7223 */ /* 0x000fe20000010858 */
[----:B------:R-:W-:Y:S01]  /*7b00*/  F2FP.F16.F32.PACK_AB R178, R178, R181 ;  /* 0x000000b5b2b2723e */ /* 0x000fe200000000ff */
[----:B------:R-:W-:-:S02]  /*7b10*/  IMAD.MOV.U32 R93, RZ, RZ, R174 ;  /* 0x000000ffff5d7224 */ /* 0x000fc400078e00ae */
[----:B------:R-:W-:Y:S01]  /*7b20*/  FFMA.FTZ R41, R41, R40, R44 ;  /* 0x0000002829297223 */ /* 0x000fe2000001002c */
[----:B------:R-:W-:Y:S01]  /*7b30*/  HADD2.F32 R40, -RZ, R94.H0_H0 ;  /* 0x2000005eff287230 */ /* 0x000fe20000004100 */
[----:B------:R-:W-:Y:S01]  /*7b40*/  F2FP.F16.F32.PACK_AB R88, R45, R184 ;  /* 0x000000b82d58723e */ /* 0x000fe200000000ff */
[----:B------:R-:W-:Y:S02]  /*7b50*/  HADD2.F32 R44, -RZ, R90.H0_H0 ;  /* 0x2000005aff2c7230 */ /* 0x000fe40000004100 */
[----:B------:R-:W-:Y:S01]  /*7b60*/  F2FP.F16.F32.PACK_AB R92, R41, R186 ;  /* 0x000000ba295c723e */ /* 0x000fe200000000ff */
[-C--:B------:R-:W-:Y:S02]  /*7b70*/  FMUL.FTZ R91, R40, R177.reuse ;  /* 0x000000b1285b7220 */ /* 0x080fe40000410000 */
[C---:B------:R-:W-:Y:S02]  /*7b80*/  FMUL.FTZ R177, R44.reuse, R177 ;  /* 0x000000b12cb17220 */ /* 0x040fe40000410000 */
[----:B------:R-:W-:-:S02]  /*7b90*/  FFMA.FTZ R91, R44, R47, -R91 ;  /* 0x0000002f2c5b7223 */ /* 0x000fc4000001085b */
[----:B------:R-:W-:Y:S01]  /*7ba0*/  FFMA.FTZ R177, R40, R47, R177 ;  /* 0x0000002f28b17223 */ /* 0x000fe200000100b1 */
[----:B------:R-:W-:Y:S02]  /*7bb0*/  HADD2.F32 R47, -RZ, R90.H1_H1 ;  /* 0x3000005aff2f7230 */ /* 0x000fe40000004100 */
[----:B------:R-:W-:-:S03]  /*7bc0*/  FMUL.FTZ R40, R43, R46 ;  /* 0x0000002e2b287220 */ /* 0x000fc60000410000 */
[C---:B------:R-:W-:Y:S01]  /*7bd0*/  FMUL.FTZ R46, R47.reuse, R46 ;  /* 0x0000002e2f2e7220 */ /* 0x040fe20000410000 */
[----:B------:R-:W-:-:S03]  /*7be0*/  FFMA.FTZ R40, R47, R42, -R40 ;  /* 0x0000002a2f287223 */ /* 0x000fc60000010828 */
[----:B------:R-:W-:Y:S02]  /*7bf0*/  FFMA.FTZ R46, R43, R42, R46 ;  /* 0x0000002a2b2e7223 */ /* 0x000fe4000001002e */
[----:B------:R-:W-:Y:S01]  /*7c00*/  F2FP.F16.F32.PACK_AB R90, R40, R91 ;  /* 0x0000005b285a723e */ /* 0x000fe200000000ff */
[----:B------:R-:W-:Y:S01]  /*7c10*/  IMAD.MOV.U32 R91, RZ, RZ, R95 ;  /* 0x000000ffff5b7224 */ /* 0x000fe200078e005f */
[----:B------:R-:W-:Y:S02]  /*7c20*/  MOV R95, R178 ;  /* 0x000000b2005f7202 */ /* 0x000fe40000000f00 */
[----:B------:R-:W-:-:S07]  /*7c30*/  F2FP.F16.F32.PACK_AB R94, R46, R177 ;  /* 0x000000b12e5e723e */ /* 0x000fce00000000ff */
.L_x_529:
[----:B------:R-:W-:Y:S05]  /*7c40*/  BSYNC B2 ;  /* 0x0000000000027941 */ /* 0x000fea0003800000 */
.L_x_528:
[-C--:B--2---:R-:W-:Y:S01]  /*7c50*/  IMAD R42, R23, R134.reuse, RZ ;  /* 0x00000086172a7224 */ /* 0x084fe200078e02ff */
[----:B------:R-:W-:Y:S01]  /*7c60*/  ULDC.64 UR4, c[0x0][0x2d8] ;  /* 0x0000b60000047ab9 */ /* 0x000fe20000000a00 */
[----:B------:R-:W-:Y:S01]  /*7c70*/  IMAD.WIDE.U32 R40, R22, R134, R132 ;  /* 0x0000008616287225 */ /* 0x000fe200078e0084 */
[----:B------:R-:W-:-:S03]  /*7c80*/  ULDC.64 UR6, c[0x0][0x208] ;  /* 0x0000820000067ab9 */ /* 0x000fc60000000a00 */
[----:B------:R-:W-:-:S04]  /*7c90*/  IMAD R43, R22, R135, R42 ;  /* 0x00000087162b7224 */ /* 0x000fc800078e022a */
[----:B------:R-:W-:Y:S01]  /*7ca0*/  IMAD.IADD R44, R43, 0x1, R41 ;  /* 0x000000012b2c7824 */ /* 0x000fe200078e0229 */
[----:B------:R-:W-:-:S04]  /*7cb0*/  IADD3 R41, P4, P5, R98, R40, R20 ;  /* 0x0000002862297210 */ /* 0x000fc80007d9e014 */
[----:B------:R-:W-:Y:S02]  /*7cc0*/  IADD3.X R42, R15, R44, R9, P4, P5 ;  /* 0x0000002c0f2a7210 */ /* 0x000fe400027ea409 */
[----:B------:R-:W-:-:S13]  /*7cd0*/  ISETP.GE.AND P4, PT, R175, R152, PT ;  /* 0x00000098af00720c */ /* 0x000fda0003f86270 */
[--C-:B------:R-:W-:Y:S02]  /*7ce0*/  @!P4 SHF.R.S32.HI R43, RZ, 0x1f, R175.reuse ;  /* 0x0000001fff2bc819 */ /* 0x100fe400000114af */
[----:B------:R-:W-:-:S04]  /*7cf0*/  @!P4 IADD3 R175, P5, P6, R98, R40, R175 ;  /* 0x0000002862afc210 */ /* 0x000fc80007ebe0af */
[----:B------:R-:W-:Y:S02]  /*7d00*/  @!P4 IADD3.X R44, R15, R44, R43, P5, P6 ;  /* 0x0000002c0f2cc210 */ /* 0x000fe40002fec42b */
[----:B------:R-:W-:-:S04]  /*7d10*/  LEA R40, P5, R41, UR4, 0x1 ;  /* 0x0000000429287c11 */ /* 0x000fc8000f8a08ff */
[----:B------:R-:W-:Y:S02]  /*7d20*/  LEA.HI.X R41, R41, UR5, R42, 0x1, P5 ;  /* 0x0000000529297c11 */ /* 0x000fe4000a8f0c2a */
[----:B------:R-:W-:-:S03]  /*7d30*/  @!P4 LEA R42, P5, R175, UR4, 0x1 ;  /* 0x00000004af2acc11 */ /* 0x000fc6000f8a08ff */
[----:B-1----:R1:W-:Y:S01]  /*7d40*/  STG.E.128 desc[UR6][R40.64], R88 ;  /* 0x0000005828007986 */ /* 0x0023e2000c101d06 */
[----:B------:R-:W-:-:S05]  /*7d50*/  @!P4 LEA.HI.X R43, R175, UR5, R44, 0x1, P5 ;  /* 0x00000005af2bcc11 */ /* 0x000fca000a8f0c2c */
[----:B---3--:R1:W-:Y:S04]  /*7d60*/  @!P4 STG.E.128 desc[UR6][R42.64], R92 ;  /* 0x0000005c2a00c986 */ /* 0x0083e8000c101d06 */
.L_x_527:
[----:B------:R-:W-:Y:S05]  /*7d70*/  BSYNC B1 ;  /* 0x0000000000017941 */ /* 0x000fea0003800000 */
.L_x_526:
[----:B------:R-:W-:Y:S01]  /*7d80*/  ISETP.GE.OR P4, PT, R223, R4, P0 ;  /* 0x00000004df00720c */ /* 0x000fe20000786670 */
[----:B------:R-:W-:-:S12]  /*7d90*/  BSSY B1, `(.L_x_530) ;  /* 0x0000083000017945 */ /* 0x000fd80003800000 */
[----:B------:R-:W-:Y:S05]  /*7da0*/  @P4 BRA `(.L_x_531) ;  /* 0x0000000800044947 */ /* 0x000fea0003800000 */
[----:B-1----:R-:W3:Y:S04]  /*7db0*/  LDL R40, [R1+0x78] ;  /* 0x0000780001287983 */ /* 0x002ee80000100800 */
[----:B------:R-:W4:Y:S04]  /*7dc0*/  LDL R41, [R1] ;  /* 0x0000000001297983 */ /* 0x000f280000100800 */
[----:B------:R-:W5:Y:S04]  /*7dd0*/  LDL R44, [R1+0x38] ;  /* 0x00003800012c7983 */ /* 0x000f680000100800 */
[----:B------:R-:W5:Y:S04]  /*7de0*/  LDL R42, [R1+0x5c] ;  /* 0x00005c00012a7983 */ /* 0x000f680000100800 */
[----:B------:R-:W5:Y:S01]  /*7df0*/  LDL R43, [R1+0x4c] ;  /* 0x00004c00012b7983 */ /* 0x000f620000100800 */
[----:B--2---:R-:W-:Y:S01]  /*7e00*/  IMAD.WIDE.U32 R88, R223, R134, R132 ;  /* 0x00000086df587225 */ /* 0x004fe200078e0084 */
[----:B------:R-:W-:Y:S02]  /*7e10*/  BSSY B2, `(.L_x_532) ;  /* 0x000006e000027945 */ /* 0x000fe40003800000 */
[----:B------:R-:W-:Y:S01]  /*7e20*/  IADD3 R90, P4, P5, R98, R88, R20 ;  /* 0x00000058625a7210 */ /* 0x000fe20007d9e014 */
[----:B---3--:R-:W-:Y:S01]  /*7e30*/  IMAD R40, R40, R134, RZ ;  /* 0x0000008628287224 */ /* 0x008fe200078e02ff */
[----:B----4-:R-:W-:-:S03]  /*7e40*/  LOP3.LUT P6, RZ, R41, 0x1, RZ, 0xc0, !PT ;  /* 0x0000000129ff7812 */ /* 0x010fc600078cc0ff */
[----:B------:R-:W-:Y:S01]  /*7e50*/  IMAD R41, R223, R135, R40 ;  /* 0x00000087df297224 */ /* 0x000fe200078e0228 */
[----:B------:R-:W-:-:S03]  /*7e60*/  SEL R40, R97, R153, !P6 ;  /* 0x0000009961287207 */ /* 0x000fc60007000000 */
[----:B------:R-:W-:Y:S01]  /*7e70*/  IMAD.IADD R92, R89, 0x1, R41 ;  /* 0x00000001595c7824 */ /* 0x000fe200078e0229 */
[----:B------:R-:W-:-:S04]  /*7e80*/  SHF.R.S32.HI R41, RZ, 0x1f, R40 ;  /* 0x0000001fff297819 */ /* 0x000fc80000011428 */
[----:B------:R-:W-:-:S04]  /*7e90*/  LEA.HI R41, R41, R40, RZ, 0x4 ;  /* 0x0000002829297211 */ /* 0x000fc800078f20ff */
[----:B------:R-:W-:-:S04]  /*7ea0*/  LEA.HI.SX32 R41, R41, R10, 0x1c ;  /* 0x0000000a29297211 */ /* 0x000fc800078fe2ff */
[----:B------:R-:W-:Y:S01]  /*7eb0*/  SHF.R.S32.HI R40, RZ, 0x1f, R41 ;  /* 0x0000001fff287819 */ /* 0x000fe20000011429 */
[----:B------:R-:W-:-:S03]  /*7ec0*/  IMAD.SHL.U32 R93, R41, 0x8, RZ ;  /* 0x00000008295d7824 */ /* 0x000fc600078e00ff */
[----:B------:R-:W-:-:S04]  /*7ed0*/  LEA.HI R40, R40, R41, RZ, 0x3 ;  /* 0x0000002928287211 */ /* 0x000fc800078f18ff */
[----:B------:R-:W-:Y:S02]  /*7ee0*/  SHF.R.S32.HI R41, RZ, 0x3, R40 ;  /* 0x00000003ff297819 */ /* 0x000fe40000011428 */
[----:B-----5:R-:W-:-:S03]  /*7ef0*/  LOP3.LUT R40, R44, 0x38, R93, 0xf8, !PT ;  /* 0x000000382c287812 */ /* 0x020fc600078ef85d */
[----:B------:R-:W-:Y:S01]  /*7f00*/  IMAD R41, R41, 0x2c00, R43 ;  /* 0x00002c0029297824 */ /* 0x000fe200078e022b */
[----:B------:R-:W-:-:S05]  /*7f10*/  LOP3.LUT R40, R40, R42, RZ, 0x3c, !PT ;  /* 0x0000002a28287212 */ /* 0x000fca00078e3cff */
[----:B------:R-:W-:Y:S02]  /*7f20*/  IMAD.IADD R43, R41, 0x1, R40 ;  /* 0x00000001292b7824 */ /* 0x000fe400078e0228 */
[C---:B------:R-:W-:Y:S02]  /*7f30*/  IMAD R41, R220.reuse, 0x5800, R151 ;  /* 0x00005800dc297824 */ /* 0x040fe400078e0297 */
[----:B------:R-:W-:-:S03]  /*7f40*/  IMAD R43, R220, 0x5800, R43 ;  /* 0x00005800dc2b7824 */ /* 0x000fc600078e022b */
[----:B------:R-:W-:Y:S01]  /*7f50*/  LEA R41, R41, R2, 0x1 ;  /* 0x0000000229297211 */ /* 0x000fe200078e08ff */
[----:B------:R-:W-:-:S05]  /*7f60*/  IMAD R44, R43, 0x2, R2 ;  /* 0x000000022b2c7824 */ /* 0x000fca00078e0202 */
[----:B------:R-:W1:Y:S04]  /*7f70*/  LDS.128 R40, [R41+0x1e400] ;  /* 0x01e4000029287984 */ /* 0x000e680000000c00 */
[----:B------:R-:W2:Y:S01]  /*7f80*/  LDS.128 R44, [R44+0x1e400] ;  /* 0x01e400002c2c7984 */ /* 0x000ea20000000c00 */
[----:B------:R-:W-:Y:S01]  /*7f90*/  IADD3.X R91, R15, R92, R9, P4, P5 ;  /* 0x0000005c0f5b7210 */ /* 0x000fe200027ea409 */
[----:B------:R-:W-:Y:S06]  /*7fa0*/  @P3 BRA `(.L_x_533) ;  /* 0x0000000400503947 */ /* 0x000fec0003800000 */
[----:B--2---:R-:W-:Y:S01]  /*7fb0*/  IMAD.MOV.U32 R95, RZ, RZ, R45 ;  /* 0x000000ffff5f7224 */ /* 0x004fe200078e002d */
[----:B------:R-:W-:Y:S01]  /*7fc0*/  SHF.R.U32.HI R178, RZ, 0x10, R53 ;  /* 0x00000010ffb27819 */ /* 0x000fe20000011635 */
[----:B-1----:R-:W-:Y:S01]  /*7fd0*/  IMAD.MOV.U32 R45, RZ, RZ, R41 ;  /* 0x000000ffff2d7224 */ /* 0x002fe200078e0029 */
[--C-:B------:R-:W-:Y:S01]  /*7fe0*/  SHF.R.U32.HI R176, RZ, 0x10, R49.reuse ;  /* 0x00000010ffb07819 */ /* 0x100fe20000011631 */
[----:B------:R-:W-:Y:S01]  /*7ff0*/  HADD2.F32 R175, -RZ, R194.H1_H1 ;  /* 0x300000c2ffaf7230 */ /* 0x000fe20000004100 */
[----:B------:R-:W-:Y:S01]  /*8000*/  SHF.R.U64 R48, R48, 0x10, R49 ;  /* 0x0000001030307819 */ /* 0x000fe20000001231 */
[----:B------:R-:W-:Y:S01]  /*8010*/  HADD2.F32 R94, -RZ, R95.H0_H0 ;  /* 0x2000005fff5e7230 */ /* 0x000fe20000004100 */
[--C-:B------:R-:W-:Y:S01]  /*8020*/  SHF.R.U64 R49, R50, 0x10, R51.reuse ;  /* 0x0000001032317819 */ /* 0x100fe20000001233 */
[----:B------:R-:W-:Y:S01]  /*8030*/  HADD2.F32 R174, -RZ, R45.H0_H0 ;  /* 0x2000002dffae7230 */ /* 0x000fe20000004100 */
[----:B------:R-:W-:Y:S01]  /*8040*/  SHF.R.U32.HI R50, RZ, 0x10, R51 ;  /* 0x00000010ff327819 */ /* 0x000fe20000011633 */
[----:B------:R-:W-:-:S02]  /*8050*/  HADD2.F32 R41, -RZ, R193.H0_H0 ;  /* 0x200000c1ff297230 */ /* 0x000fc40000004100 */
[-C--:B------:R-:W-:Y:S01]  /*8060*/  FMUL.FTZ R177, R94, R175.reuse ;  /* 0x000000af5eb17220 */ /* 0x080fe20000410000 */
[----:B------:R-:W-:Y:S02]  /*8070*/  HADD2.F32 R178, -RZ, R178.H0_H0 ;  /* 0x200000b2ffb27230 */ /* 0x000fe40000004100 */
[C---:B------:R-:W-:Y:S01]  /*8080*/  FMUL.FTZ R175, R174.reuse, R175 ;  /* 0x000000afaeaf7220 */ /* 0x040fe20000410000 */
[----:B------:R-:W-:Y:S02]  /*8090*/  HADD2.F32 R45, -RZ, R45.H1_H1 ;  /* 0x3000002dff2d7230 */ /* 0x000fe40000004100 */
[-C--:B------:R-:W-:Y:S01]  /*80a0*/  FFMA.FTZ R174, R174, R41.reuse, -R177 ;  /* 0x00000029aeae7223 */ /* 0x080fe200000108b1 */
[----:B------:R-:W-:Y:S02]  /*80b0*/  HADD2.F32 R176, -RZ, R176.H0_H0 ;  /* 0x200000b0ffb07230 */ /* 0x000fe40000004100 */
[----:B------:R-:W-:Y:S01]  /*80c0*/  FFMA.FTZ R94, R94, R41, R175 ;  /* 0x000000295e5e7223 */ /* 0x000fe200000100af */
[----:B------:R-:W-:Y:S01]  /*80d0*/  HADD2.F32 R41, -RZ, R95.H1_H1 ;  /* 0x3000005fff297230 */ /* 0x000fe20000004100 */
[----:B------:R-:W-:Y:S01]  /*80e0*/  SHF.R.U32.HI R51, RZ, 0x10, R55 ;  /* 0x00000010ff337819 */ /* 0x000fe20000011637 */
[----:B------:R-:W-:Y:S01]  /*80f0*/  HADD2.F32 R95, -RZ, R47.H0_H0 ;  /* 0x2000002fff5f7230 */ /* 0x000fe20000004100 */
[----:B------:R-:W-:Y:S01]  /*8100*/  SHF.R.U64 R52, R52, 0x10, R53 ;  /* 0x0000001034347819 */ /* 0x000fe20000001235 */
[----:B------:R-:W-:-:S02]  /*8110*/  HADD2.F32 R175, -RZ, R43.H0_H0 ;  /* 0x2000002bffaf7230 */ /* 0x000fc40000004100 */
[-C--:B------:R-:W-:Y:S01]  /*8120*/  FMUL.FTZ R180, R41, R178.reuse ;  /* 0x000000b229b47220 */ /* 0x080fe20000410000 */
[C---:B------:R-:W-:Y:S01]  /*8130*/  FMUL.FTZ R178, R45.reuse, R178 ;  /* 0x000000b22db27220 */ /* 0x040fe20000410000 */
[----:B------:R-:W-:Y:S01]  /*8140*/  HADD2.F32 R47, -RZ, R47.H1_H1 ;  /* 0x3000002fff2f7230 */ /* 0x000fe20000004100 */
[----:B------:R-:W-:Y:S01]  /*8150*/  SHF.R.U64 R54, R54, 0x10, R55 ;  /* 0x0000001036367819 */ /* 0x000fe20000001237 */
[-C--:B------:R-:W-:Y:S01]  /*8160*/  FFMA.FTZ R45, R45, R176.reuse, -R180 ;  /* 0x000000b02d2d7223 */ /* 0x080fe200000108b4 */
[----:B------:R-:W-:Y:S02]  /*8170*/  HADD2.F32 R180, -RZ, R193.H1_H1 ;  /* 0x300000c1ffb47230 */ /* 0x000fe40000004100 */
[----:B------:R-:W-:Y:S01]  /*8180*/  FFMA.FTZ R41, R41, R176, R178 ;  /* 0x000000b029297223 */ /* 0x000fe200000100b2 */
[----:B------:R-:W-:Y:S02]  /*8190*/  HADD2.F32 R176, -RZ, R192.H0_H0 ;  /* 0x200000c0ffb07230 */ /* 0x000fe40000004100 */
[----:B------:R-:W-:-:S02]  /*81a0*/  HADD2.F32 R43, -RZ, R43.H1_H1 ;  /* 0x3000002bff2b7230 */ /* 0x000fc40000004100 */
[-C--:B------:R-:W-:Y:S01]  /*81b0*/  FMUL.FTZ R178, R95, R180.reuse ;  /* 0x000000b45fb27220 */ /* 0x080fe20000410000 */
[----:B------:R-:W-:Y:S01]  /*81c0*/  FMUL.FTZ R180, R175, R180 ;  /* 0x000000b4afb47220 */ /* 0x000fe20000410000 */
[----:B------:R-:W-:Y:S01]  /*81d0*/  HADD2.F32 R182, -RZ, R50.H0_H0 ;  /* 0x20000032ffb67230 */ /* 0x000fe20000004100 */
[----:B------:R-:W-:Y:S01]  /*81e0*/  F2FP.F16.F32.PACK_AB R45, R45, R174 ;  /* 0x000000ae2d2d723e */ /* 0x000fe200000000ff */
[-C--:B------:R-:W-:Y:S01]  /*81f0*/  FFMA.FTZ R178, R175, R176.reuse, -R178 ;  /* 0x000000b0afb27223 */ /* 0x080fe200000108b2 */
[----:B------:R-:W-:Y:S01]  /*8200*/  FFMA.FTZ R180, R95, R176, R180 ;  /* 0x000000b05fb47223 */ /* 0x000fe200000100b4 */
[----:B------:R-:W-:Y:S01]  /*8210*/  HADD2.F32 R176, -RZ, R51.H0_H0 ;  /* 0x20000033ffb07230 */ /* 0x000fe20000004100 */
[----:B------:R-:W-:Y:S01]  /*8220*/  F2FP.F16.F32.PACK_AB R94, R41, R94 ;  /* 0x0000005e295e723e */ /* 0x000fe200000000ff */
[----:B------:R-:W-:Y:S02]  /*8230*/  HADD2.F32 R51, -RZ, R44.H0_H0 ;  /* 0x2000002cff337230 */ /* 0x000fe40000004100 */
[----:B------:R-:W-:-:S02]  /*8240*/  HADD2.F32 R53, -RZ, R40.H0_H0 ;  /* 0x20000028ff357230 */ /* 0x000fc40000004100 */
[-C--:B------:R-:W-:Y:S01]  /*8250*/  FMUL.FTZ R50, R47, R176.reuse ;  /* 0x000000b02f327220 */ /* 0x080fe20000410000 */
[C---:B------:R-:W-:Y:S01]  /*8260*/  FMUL.FTZ R176, R43.reuse, R176 ;  /* 0x000000b02bb07220 */ /* 0x040fe20000410000 */
[----:B------:R-:W-:Y:S02]  /*8270*/  HADD2.F32 R55, -RZ, R52.H0_H0 ;  /* 0x20000034ff377230 */ /* 0x000fe40000004100 */
[-C--:B------:R-:W-:Y:S01]  /*8280*/  FFMA.FTZ R43, R43, R182.reuse, -R50 ;  /* 0x000000b62b2b7223 */ /* 0x080fe20000010832 */
[----:B------:R-:W-:Y:S02]  /*8290*/  HADD2.F32 R50, -RZ, R194.H0_H0 ;  /* 0x200000c2ff327230 */ /* 0x000fe40000004100 */
[----:B------:R-:W-:Y:S01]  /*82a0*/  FFMA.FTZ R47, R47, R182, R176 ;  /* 0x000000b62f2f7223 */ /* 0x000fe200000100b0 */
[----:B------:R-:W-:Y:S02]  /*82b0*/  HADD2.F32 R176, -RZ, R192.H1_H1 ;  /* 0x300000c0ffb07230 */ /* 0x000fe40000004100 */
[----:B------:R-:W-:-:S02]  /*82c0*/  HADD2.F32 R44, -RZ, R44.H1_H1 ;  /* 0x3000002cff2c7230 */ /* 0x000fc40000004100 */
[-C--:B------:R-:W-:Y:S01]  /*82d0*/  FMUL.FTZ R52, R51, R50.reuse ;  /* 0x0000003233347220 */ /* 0x080fe20000410000 */
[----:B------:R-:W-:Y:S02]  /*82e0*/  HADD2.F32 R40, -RZ, R40.H1_H1 ;  /* 0x30000028ff287230 */ /* 0x000fe40000004100 */
[C---:B------:R-:W-:Y:S01]  /*82f0*/  FMUL.FTZ R50, R53.reuse, R50 ;  /* 0x0000003235327220 */ /* 0x040fe20000410000 */
[----:B------:R-:W-:Y:S02]  /*8300*/  HADD2.F32 R54, -RZ, R54.H0_H0 ;  /* 0x20000036ff367230 */ /* 0x000fe40000004100 */
[-C--:B------:R-:W-:Y:S01]  /*8310*/  FFMA.FTZ R52, R53, R176.reuse, -R52 ;  /* 0x000000b035347223 */ /* 0x080fe20000010834 */
[----:B------:R-:W-:Y:S02]  /*8320*/  HADD2.F32 R53, -RZ, R48.H0_H0 ;  /* 0x20000030ff357230 */ /* 0x000fe40000004100 */
[-C--:B------:R-:W-:Y:S01]  /*8330*/  FMUL.FTZ R95, R44, R55.reuse ;  /* 0x000000372c5f7220 */ /* 0x080fe20000410000 */
[----:B------:R-:W-:Y:S01]  /*8340*/  FMUL.FTZ R55, R40, R55 ;  /* 0x0000003728377220 */ /* 0x000fe20000410000 */
[----:B------:R-:W-:Y:S01]  /*8350*/  FFMA.FTZ R50, R51, R176, R50 ;  /* 0x000000b033327223 */ /* 0x000fe20000010032 */
[----:B------:R-:W-:-:S02]  /*8360*/  HADD2.F32 R51, -RZ, R42.H0_H0 ;  /* 0x2000002aff337230 */ /* 0x000fc40000004100 */
[-C--:B------:R-:W-:Y:S01]  /*8370*/  FFMA.FTZ R95, R40, R53.reuse, -R95 ;  /* 0x00000035285f7223 */ /* 0x080fe2000001085f */
[----:B------:R-:W-:Y:S01]  /*8380*/  FFMA.FTZ R55, R44, R53, R55 ;  /* 0x000000352c377223 */ /* 0x000fe20000010037 */
[----:B------:R-:W-:Y:S01]  /*8390*/  HADD2.F32 R40, -RZ, R190.H1_H1 ;  /* 0x300000beff287230 */ /* 0x000fe20000004100 */
[----:B------:R-:W-:Y:S01]  /*83a0*/  F2FP.F16.F32.PACK_AB R43, R43, R178 ;  /* 0x000000b22b2b723e */ /* 0x000fe200000000ff */
[--C-:B------:R-:W-:Y:S01]  /*83b0*/  HADD2.F32 R53, -RZ, R46.reuse.H0_H0 ;  /* 0x2000002eff357230 */ /* 0x100fe20000004100 */
[----:B------:R-:W-:Y:S01]  /*83c0*/  F2FP.F16.F32.PACK_AB R47, R47, R180 ;  /* 0x000000b42f2f723e */ /* 0x000fe200000000ff */
[----:B------:R-:W-:Y:S02]  /*83d0*/  HADD2.F32 R175, -RZ, R46.H1_H1 ;  /* 0x3000002effaf7230 */ /* 0x000fe40000004100 */
[-C--:B------:R-:W-:Y:S01]  /*83e0*/  FMUL.FTZ R48, R51, R40.reuse ;  /* 0x0000002833307220 */ /* 0x080fe20000410000 */
[----:B------:R-:W-:Y:S02]  /*83f0*/  HADD2.F32 R177, -RZ, R42.H1_H1 ;  /* 0x3000002affb17230 */ /* 0x000fe40000004100 */
[----:B------:R-:W-:Y:S01]  /*8400*/  FMUL.FTZ R42, R53, R40 ;  /* 0x00000028352a7220 */ /* 0x000fe20000410000 */
[----:B------:R-:W-:-:S02]  /*8410*/  HADD2.F32 R44, -RZ, R190.H0_H0 ;  /* 0x200000beff2c7230 */ /* 0x000fc40000004100 */
[-C--:B------:R-:W-:Y:S01]  /*8420*/  FMUL.FTZ R40, R175, R54.reuse ;  /* 0x00000036af287220 */ /* 0x080fe20000410000 */
[----:B------:R-:W-:Y:S02]  /*8430*/  HADD2.F32 R46, -RZ, R49.H0_H0 ;  /* 0x20000031ff2e7230 */ /* 0x000fe40000004100 */
[----:B------:R-:W-:Y:S01]  /*8440*/  FMUL.FTZ R54, R177, R54 ;  /* 0x00000036b1367220 */ /* 0x000fe20000410000 */
[----:B------:R-:W-:Y:S02]  /*8450*/  IMAD.MOV.U32 R41, RZ, RZ, R45 ;  /* 0x000000ffff297224 */ /* 0x000fe400078e002d */
[-C--:B------:R-:W-:Y:S01]  /*8460*/  FFMA.FTZ R42, R51, R44.reuse, -R42 ;  /* 0x0000002c332a7223 */ /* 0x080fe2000001082a */
[----:B------:R-:W-:Y:S01]  /*8470*/  FFMA.FTZ R48, R53, R44, R48 ;  /* 0x0000002c35307223 */ /* 0x000fe20000010030 */
[-C--:B------:R-:W-:Y:S01]  /*8480*/  FFMA.FTZ R177, R177, R46.reuse, -R40 ;  /* 0x0000002eb1b17223 */ /* 0x080fe20000010828 */
[----:B------:R-:W-:Y:S01]  /*8490*/  FFMA.FTZ R175, R175, R46, R54 ;  /* 0x0000002eafaf7223 */ /* 0x000fe20000010036 */
[----:B------:R-:W-:-:S02]  /*84a0*/  F2FP.F16.F32.PACK_AB R40, R95, R52 ;  /* 0x000000345f28723e */ /* 0x000fc400000000ff */
[----:B------:R-:W-:Y:S02]  /*84b0*/  F2FP.F16.F32.PACK_AB R44, R55, R50 ;  /* 0x00000032372c723e */ /* 0x000fe400000000ff */
[----:B------:R-:W-:Y:S02]  /*84c0*/  F2FP.F16.F32.PACK_AB R42, R177, R42 ;  /* 0x0000002ab12a723e */ /* 0x000fe400000000ff */
[----:B------:R-:W-:Y:S02]  /*84d0*/  F2FP.F16.F32.PACK_AB R46, R175, R48 ;  /* 0x00000030af2e723e */ /* 0x000fe400000000ff */
[----:B------:R-:W-:-:S07]  /*84e0*/  MOV R45, R94 ;  /* 0x0000005e002d7202 */ /* 0x000fce0000000f00 */
.L_x_533:
[----:B------:R-:W-:Y:S05]  /*84f0*/  BSYNC B2 ;  /* 0x0000000000027941 */ /* 0x000fea0003800000 */
.L_x_532:
[----:B------:R-:W-:Y:S01]  /*8500*/  ISETP.GE.AND P4, PT, R93, R152, PT ;  /* 0x000000985d00720c */ /* 0x000fe20003f86270 */
[----:B------:R-:W-:Y:S01]  /*8510*/  ULDC.64 UR4, c[0x0][0x2d8] ;  /* 0x0000b60000047ab9 */ /* 0x000fe20000000a00 */
[----:B------:R-:W-:-:S11]  /*8520*/  ULDC.64 UR6, c[0x0][0x208] ;  /* 0x0000820000067ab9 */ /* 0x000fd60000000a00 */
        /* <DEDUP_REMOVED lines=8> */
[----:B--2---:R3:W-:Y:S04]  /*85b0*/  @!P4 STG.E.128 desc[UR6][R50.64], R44 ;  /* 0x0000002c3200c986 */ /* 0x0047e8000c101d06 */
.L_x_531:
[----:B------:R-:W-:Y:S05]  /*85c0*/  BSYNC B1 ;  /* 0x0000000000017941 */ /* 0x000fea0003800000 */
.L_x_530:
[----:B------:R-:W-:Y:S01]  /*85d0*/  ISETP.GE.OR P4, PT, R222, R4, P0 ;  /* 0x00000004de00720c */ /* 0x000fe20000786670 */
[----:B------:R-:W-:-:S12]  /*85e0*/  BSSY B1, `(.L_x_534) ;  /* 0x0000083000017945 */ /* 0x000fd80003800000 */
[----:B------:R-:W-:Y:S05]  /*85f0*/  @P4 BRA `(.L_x_535) ;  /* 0x0000000800044947 */ /* 0x000fea0003800000 */
[----:B-1-3--:R-:W3:Y:S04]  /*8600*/  LDL R40, [R1+0x74] ;  /* 0x0000740001287983 */ /* 0x00aee80000100800 */
        /* <DEDUP_REMOVED lines=24> */
[----:B------:R-:W-:Y:S02]  /*8790*/  IMAD R43, R220, 0x5800, R43 ;  /* 0x00005800dc2b7824 */ /* 0x000fe400078e022b */
[----:B------:R-:W-:-:S03]  /*87a0*/  IMAD R41, R41, 0x2, R2 ;  /* 0x0000000229297824 */ /* 0x000fc600078e0202 */
[----:B------:R-:W-:-:S03]  /*87b0*/  LEA R44, R43, R2, 0x1 ;  /* 0x000000022b2c7211 */ /* 0x000fc600078e08ff */
[----:B------:R-:W1:Y:S04]  /*87c0*/  LDS.128 R40, [R41+0x1e400] ;  /* 0x01e4000029287984 */ /* 0x000e680000000c00 */
[----:B------:R-:W2:Y:S01]  /*87d0*/  LDS.128 R44, [R44+0x1e400] ;  /* 0x01e400002c2c7984 */ /* 0x000ea20000000c00 */
[----:B------:R-:W-:Y:S01]  /*87e0*/  IADD3.X R51, R15, R52, R9, P4, P5 ;  /* 0x000000340f337210 */ /* 0x000fe200027ea409 */
[----:B------:R-:W-:Y:S06]  /*87f0*/  @P3 BRA `(.L_x_537) ;  /* 0x0000000400503947 */ /* 0x000fec0003800000 */
[----:B------:R-:W-:Y:S01]  /*8800*/  SHF.R.U64 R54, R56, 0x10, R57 ;  /* 0x0000001038367819 */ /* 0x000fe20000001239 */
[----:B------:R-:W-:Y:S01]  /*8810*/  HADD2.F32 R92, -RZ, R189.H1_H1 ;  /* 0x300000bdff5c7230 */ /* 0x000fe20000004100 */
[--C-:B------:R-:W-:Y:S01]  /*8820*/  SHF.R.U64 R56, R58, 0x10, R59.reuse ;  /* 0x000000103a387819 */ /* 0x100fe2000000123b */
[----:B------:R-:W-:Y:S01]  /*8830*/  HADD2.F32 R90, -RZ, R187.H1_H1 ;  /* 0x300000bbff5a7230 */ /* 0x000fe20000004100 */
[----:B------:R-:W-:Y:S01]  /*8840*/  SHF.R.U32.HI R58, RZ, 0x10, R59 ;  /* 0x00000010ff3a7819 */ /* 0x000fe2000001163b */
[----:B--2---:R-:W-:Y:S01]  /*8850*/  IMAD.MOV.U32 R59, RZ, RZ, R45 ;  /* 0x000000ffff3b7224 */ /* 0x004fe200078e002d */
[----:B------:R-:W-:Y:S01]  /*8860*/  SHF.R.U64 R55, R60, 0x10, R61 ;  /* 0x000000103c377819 */ /* 0x000fe2000000123d */
[----:B-1----:R-:W-:Y:S01]  /*8870*/  IMAD.MOV.U32 R45, RZ, RZ, R43 ;  /* 0x000000ffff2d7224 */ /* 0x002fe200078e002b */
[----:B------:R-:W-:Y:S01]  /*8880*/  SHF.R.U32.HI R60, RZ, 0x10, R61 ;  /* 0x00000010ff3c7819 */ /* 0x000fe2000001163d */
[----:B------:R-:W-:Y:S01]  /*8890*/  HADD2.F32 R43, -RZ, R41.H0_H0 ;  /* 0x20000029ff2b7230 */ /* 0x000fe20000004100 */
[----:B------:R-:W-:Y:S01]  /*88a0*/  SHF.R.U32.HI R88, RZ, 0x10, R57 ;  /* 0x00000010ff587819 */ /* 0x000fe20000011639 */
[--C-:B------:R-:W-:Y:S01]  /*88b0*/  HADD2.F32 R61, -RZ, R59.reuse.H0_H0 ;  /* 0x2000003bff3d7230 */ /* 0x100fe20000004100 */
[--C-:B------:R-:W-:Y:S01]  /*88c0*/  SHF.R.U64 R57, R62, 0x10, R63.reuse ;  /* 0x000000103e397819 */ /* 0x100fe2000000123f */
[----:B------:R-:W-:Y:S01]  /*88d0*/  HADD2.F32 R94, -RZ, R60.H0_H0 ;  /* 0x2000003cff5e7230 */ /* 0x000fe20000004100 */
[----:B------:R-:W-:Y:S01]  /*88e0*/  SHF.R.U32.HI R62, RZ, 0x10, R63 ;  /* 0x00000010ff3e7819 */ /* 0x000fe2000001163f */
[----:B------:R-:W-:-:S02]  /*88f0*/  HADD2.F32 R63, -RZ, R59.H1_H1 ;  /* 0x3000003bff3f7230 */ /* 0x000fc40000004100 */
[----:B------:R-:W-:Y:S02]  /*8900*/  HADD2.F32 R59, -RZ, R41.H1_H1 ;  /* 0x30000029ff3b7230 */ /* 0x000fe40000004100 */
[----:B------:R-:W-:Y:S02]  /*8910*/  HADD2.F32 R60, -RZ, R88.H0_H0 ;  /* 0x20000058ff3c7230 */ /* 0x000fe40000004100 */
[-C--:B------:R-:W-:Y:S01]  /*8920*/  FMUL.FTZ R88, R61, R92.reuse ;  /* 0x0000005c3d587220 */ /* 0x080fe20000410000 */
[----:B------:R-:W-:Y:S01]  /*8930*/  FMUL.FTZ R92, R43, R92 ;  /* 0x0000005c2b5c7220 */ /* 0x000fe20000410000 */
[-C--:B------:R-:W-:Y:S01]  /*8940*/  FMUL.FTZ R174, R63, R94.reuse ;  /* 0x0000005e3fae7220 */ /* 0x080fe20000410000 */
[----:B------:R-:W-:Y:S01]  /*8950*/  FMUL.FTZ R94, R59, R94 ;  /* 0x0000005e3b5e7220 */ /* 0x000fe20000410000 */
[-C--:B------:R-:W-:Y:S01]  /*8960*/  FFMA.FTZ R43, R43, R90.reuse, -R88 ;  /* 0x0000005a2b2b7223 */ /* 0x080fe20000010858 */
[----:B------:R-:W-:Y:S01]  /*8970*/  FFMA.FTZ R41, R61, R90, R92 ;  /* 0x0000005a3d297223 */ /* 0x000fe2000001005c */
[-C--:B------:R-:W-:Y:S01]  /*8980*/  FFMA.FTZ R88, R59, R60.reuse, -R174 ;  /* 0x0000003c3b587223 */ /* 0x080fe200000108ae */
[----:B------:R-:W-:Y:S01]  /*8990*/  FFMA.FTZ R60, R63, R60, R94 ;  /* 0x0000003c3f3c7223 */ /* 0x000fe2000001005e */
[----:B------:R-:W-:-:S02]  /*89a0*/  HADD2.F32 R92, -RZ, R188.H1_H1 ;  /* 0x300000bcff5c7230 */ /* 0x000fc40000004100 */
[--C-:B------:R-:W-:Y:S01]  /*89b0*/  HADD2.F32 R61, -RZ, R47.reuse.H0_H0 ;  /* 0x2000002fff3d7230 */ /* 0x100fe20000004100 */
[----:B------:R-:W-:Y:S01]  /*89c0*/  F2FP.F16.F32.PACK_AB R43, R88, R43 ;  /* 0x0000002b582b723e */ /* 0x000fe200000000ff */
[----:B------:R-:W-:Y:S02]  /*89d0*/  HADD2.F32 R63, -RZ, R47.H1_H1 ;  /* 0x3000002fff3f7230 */ /* 0x000fe40000004100 */
[----:B------:R-:W-:Y:S02]  /*89e0*/  HADD2.F32 R94, -RZ, R62.H0_H0 ;  /* 0x2000003eff5e7230 */ /* 0x000fe40000004100 */
[--C-:B------:R-:W-:Y:S02]  /*89f0*/  HADD2.F32 R59, -RZ, R45.reuse.H1_H1 ;  /* 0x3000002dff3b7230 */ /* 0x100fe40000004100 */
[----:B------:R-:W-:Y:S02]  /*8a00*/  HADD2.F32 R47, -RZ, R45.H0_H0 ;  /* 0x2000002dff2f7230 */ /* 0x000fe40000004100 */
[----:B------:R-:W-:Y:S01]  /*8a10*/  FMUL.FTZ R174, R63, R94 ;  /* 0x0000005e3fae7220 */ /* 0x000fe20000410000 */
[----:B------:R-:W-:-:S02]  /*8a20*/  HADD2.F32 R90, -RZ, R185.H1_H1 ;  /* 0x300000b9ff5a7230 */ /* 0x000fc40000004100 */
[----:B------:R-:W-:Y:S01]  /*8a30*/  FMUL.FTZ R94, R59, R94 ;  /* 0x0000005e3b5e7220 */ /* 0x000fe20000410000 */
[----:B------:R-:W-:Y:S02]  /*8a40*/  HADD2.F32 R62, -RZ, R58.H0_H0 ;  /* 0x2000003aff3e7230 */ /* 0x000fe40000004100 */
[-C--:B------:R-:W-:Y:S01]  /*8a50*/  FMUL.FTZ R58, R61, R92.reuse ;  /* 0x0000005c3d3a7220 */ /* 0x080fe20000410000 */
[C---:B------:R-:W-:Y:S01]  /*8a60*/  FMUL.FTZ R92, R47.reuse, R92 ;  /* 0x0000005c2f5c7220 */ /* 0x040fe20000410000 */
[----:B------:R-:W-:Y:S02]  /*8a70*/  HADD2.F32 R54, -RZ, R54.H0_H0 ;  /* 0x20000036ff367230 */ /* 0x000fe40000004100 */
[----:B------:R-:W-:Y:S01]  /*8a80*/  FFMA.FTZ R45, R47, R90, -R58 ;  /* 0x0000005a2f2d7223 */ /* 0x000fe2000001083a */
[-C--:B------:R-:W-:Y:S01]  /*8a90*/  FFMA.FTZ R58, R59, R62.reuse, -R174 ;  /* 0x0000003e3b3a7223 */ /* 0x080fe200000108ae */
[----:B------:R-:W-:Y:S01]  /*8aa0*/  FFMA.FTZ R62, R63, R62, R94 ;  /* 0x0000003e3f3e7223 */ /* 0x000fe2000001005e */
[----:B------:R-:W-:Y:S01]  /*8ab0*/  FFMA.FTZ R47, R61, R90, R92 ;  /* 0x0000005a3d2f7223 */ /* 0x000fe2000001005c */
[----:B------:R-:W-:-:S02]  /*8ac0*/  HADD2.F32 R94, -RZ, R55.H0_H0 ;  /* 0x20000037ff5e7230 */ /* 0x000fc40000004100 */
[----:B------:R-:W-:Y:S01]  /*8ad0*/  HADD2.F32 R92, -RZ, R189.H0_H0 ;  /* 0x200000bdff5c7230 */ /* 0x000fe20000004100 */
[----:B------:R-:W-:Y:S01]  /*8ae0*/  F2FP.F16.F32.PACK_AB R58, R58, R45 ;  /* 0x0000002d3a3a723e */ /* 0x000fe200000000ff */
[----:B------:R-:W-:Y:S01]  /*8af0*/  HADD2.F32 R61, -RZ, R44.H0_H0 ;  /* 0x2000002cff3d7230 */ /* 0x000fe20000004100 */
[----:B------:R-:W-:Y:S01]  /*8b00*/  F2FP.F16.F32.PACK_AB R45, R60, R41 ;  /* 0x000000293c2d723e */ /* 0x000fe200000000ff */
[----:B------:R-:W-:Y:S01]  /*8b10*/  HADD2.F32 R55, -RZ, R40.H0_H0 ;  /* 0x20000028ff377230 */ /* 0x000fe20000004100 */
[----:B------:R-:W-:Y:S01]  /*8b20*/  F2FP.F16.F32.PACK_AB R47, R62, R47 ;  /* 0x0000002f3e2f723e */ /* 0x000fe200000000ff */
[----:B------:R-:W-:Y:S02]  /*8b30*/  HADD2.F32 R63, -RZ, R44.H1_H1 ;  /* 0x3000002cff3f7230 */ /* 0x000fe40000004100 */
[----:B------:R-:W-:Y:S02]  /*8b40*/  HADD2.F32 R59, -RZ, R40.H1_H1 ;  /* 0x30000028ff3b7230 */ /* 0x000fe40000004100 */
[----:B------:R-:W-:Y:S01]  /*8b50*/  FMUL.FTZ R40, R61, R92 ;  /* 0x0000005c3d287220 */ /* 0x000fe20000410000 */
[----:B------:R-:W-:-:S02]  /*8b60*/  HADD2.F32 R90, -RZ, R187.H0_H0 ;  /* 0x200000bbff5a7230 */ /* 0x000fc40000004100 */
[----:B------:R-:W-:Y:S01]  /*8b70*/  FMUL.FTZ R44, R55, R92 ;  /* 0x0000005c372c7220 */ /* 0x000fe20000410000 */
[-C--:B------:R-:W-:Y:S01]  /*8b80*/  FMUL.FTZ R92, R63, R94.reuse ;  /* 0x0000005e3f5c7220 */ /* 0x080fe20000410000 */
[----:B------:R-:W-:Y:S01]  /*8b90*/  FMUL.FTZ R94, R59, R94 ;  /* 0x0000005e3b5e7220 */ /* 0x000fe20000410000 */
[----:B------:R-:W-:Y:S02]  /*8ba0*/  HADD2.F32 R188, -RZ, R188.H0_H0 ;  /* 0x200000bcffbc7230 */ /* 0x000fe40000004100 */
[----:B------:R-:W-:Y:S01]  /*8bb0*/  FFMA.FTZ R40, R55, R90, -R40 ;  /* 0x0000005a37287223 */ /* 0x000fe20000010828 */
[-C--:B------:R-:W-:Y:S01]  /*8bc0*/  FFMA.FTZ R55, R59, R54.reuse, -R92 ;  /* 0x000000363b377223 */ /* 0x080fe2000001085c */
[----:B------:R-:W-:Y:S01]  /*8bd0*/  FFMA.FTZ R59, R63, R54, R94 ;  /* 0x000000363f3b7223 */ /* 0x000fe2000001005e */
[----:B------:R-:W-:Y:S02]  /*8be0*/  HADD2.F32 R63, -RZ, R57.H0_H0 ;  /* 0x20000039ff3f7230 */ /* 0x000fe40000004100 */
[----:B------:R-:W-:Y:S01]  /*8bf0*/  FFMA.FTZ R44, R61, R90, R44 ;  /* 0x0000005a3d2c7223 */ /* 0x000fe2000001002c */
[----:B------:R-:W-:Y:S01]  /*8c00*/  HADD2.F32 R57, -RZ, R46.H0_H0 ;  /* 0x2000002eff397230 */ /* 0x000fe20000004100 */
[----:B------:R-:W-:Y:S01]  /*8c10*/  F2FP.F16.F32.PACK_AB R40, R55, R40 ;  /* 0x000000283728723e */ /* 0x000fe200000000ff */
[----:B------:R-:W-:-:S02]  /*8c20*/  HADD2.F32 R54, -RZ, R42.H0_H0 ;  /* 0x2000002aff367230 */ /* 0x000fc40000004100 */
[----:B------:R-:W-:Y:S02]  /*8c30*/  HADD2.F32 R46, -RZ, R46.H1_H1 ;  /* 0x3000002eff2e7230 */ /* 0x000fe40000004100 */
[-C--:B------:R-:W-:Y:S01]  /*8c40*/  FMUL.FTZ R89, R57, R188.reuse ;  /* 0x000000bc39597220 */ /* 0x080fe20000410000 */
[----:B------:R-:W-:Y:S02]  /*8c50*/  HADD2.F32 R42, -RZ, R42.H1_H1 ;  /* 0x3000002aff2a7230 */ /* 0x000fe40000004100 */
[----:B------:R-:W-:Y:S01]  /*8c60*/  FMUL.FTZ R188, R54, R188 ;  /* 0x000000bc36bc7220 */ /* 0x000fe20000410000 */
[----:B------:R-:W-:Y:S02]  /*8c70*/  HADD2.F32 R185, -RZ, R185.H0_H0 ;  /* 0x200000b9ffb97230 */ /* 0x000fe40000004100 */
[-C--:B------:R-:W-:Y:S01]  /*8c80*/  FMUL.FTZ R91, R46, R63.reuse ;  /* 0x0000003f2e5b7220 */ /* 0x080fe20000410000 */
[----:B------:R-:W-:Y:S02]  /*8c90*/  HADD2.F32 R61, -RZ, R56.H0_H0 ;  /* 0x20000038ff3d7230 */ /* 0x000fe40000004100 */
[----:B------:R-:W-:Y:S01]  /*8ca0*/  FMUL.FTZ R63, R42, R63 ;  /* 0x0000003f2a3f7220 */ /* 0x000fe20000410000 */
[----:B------:R-:W-:-:S02]  /*8cb0*/  IMAD.MOV.U32 R41, RZ, RZ, R43 ;  /* 0x000000ffff297224 */ /* 0x000fc400078e002b */
[-C--:B------:R-:W-:Y:S01]  /*8cc0*/  FFMA.FTZ R89, R54, R185.reuse, -R89 ;  /* 0x000000b936597223 */ /* 0x080fe20000010859 */
[----:B------:R-:W-:Y:S01]  /*8cd0*/  FFMA.FTZ R188, R57, R185, R188 ;  /* 0x000000b939bc7223 */ /* 0x000fe200000100bc */
[-C--:B------:R-:W-:Y:S01]  /*8ce0*/  FFMA.FTZ R42, R42, R61.reuse, -R91 ;  /* 0x0000003d2a2a7223 */ /* 0x080fe2000001085b */
[----:B------:R-:W-:Y:S01]  /*8cf0*/  FFMA.FTZ R63, R46, R61, R63 ;  /* 0x0000003d2e3f7223 */ /* 0x000fe2000001003f */
[----:B------:R-:W-:Y:S01]  /*8d00*/  F2FP.F16.F32.PACK_AB R44, R59, R44 ;  /* 0x0000002c3b2c723e */ /* 0x000fe200000000ff */
[----:B------:R-:W-:Y:S02]  /*8d10*/  IMAD.MOV.U32 R43, RZ, RZ, R58 ;  /* 0x000000ffff2b7224 */ /* 0x000fe400078e003a */
[----:B------:R-:W-:Y:S02]  /*8d20*/  F2FP.F16.F32.PACK_AB R42, R42, R89 ;  /* 0x000000592a2a723e */ /* 0x000fe400000000ff */
[----:B------:R-:W-:-:S07]  /*8d30*/  F2FP.F16.F32.PACK_AB R46, R63, R188 ;  /* 0x000000bc3f2e723e */ /* 0x000fce00000000ff */
.L_x_537:
[----:B------:R-:W-:Y:S05]  /*8d40*/  BSYNC B2 ;  /* 0x0000000000027941 */ /* 0x000fea0003800000 */
.L_x_536:
        /* <DEDUP_REMOVED lines=12> */
.L_x_535:
[----:B------:R-:W-:Y:S05]  /*8e10*/  BSYNC B1 ;  /* 0x0000000000017941 */ /* 0x000fea0003800000 */
.L_x_534:
[----:B------:R-:W-:Y:S01]  /*8e20*/  ISETP.GE.OR P4, PT, R224, R4, P0 ;  /* 0x00000004e000720c */ /* 0x000fe20000786670 */
[----:B------:R-:W-:-:S12]  /*8e30*/  BSSY B1, `(.L_x_538) ;  /* 0x0000083000017945 */ /* 0x000fd80003800000 */
[----:B------:R-:W-:Y:S05]  /*8e40*/  @P4 BRA `(.L_x_539) ;  /* 0x0000000800044947 */ /* 0x000fea0003800000 */
[----:B-1-34-:R-:W3:Y:S04]  /*8e50*/  LDL R40, [R1+0x70] ;  /* 0x0000700001287983 */ /* 0x01aee80000100800 */
        /* <DEDUP_REMOVED lines=10> */
[----:B------:R-:W-:-:S04]  /*8f00*/  SEL R40, R97, R153, !P6 ;  /* 0x0000009961287207 */ /* 0x000fc80007000000 */
[----:B------:R-:W-:Y:S02]  /*8f10*/  IADD3 R52, R49, R41, RZ ;  /* 0x0000002931347210 */ /* 0x000fe40007ffe0ff */
        /* <DEDUP_REMOVED lines=13> */
[--C-:B------:R-:W-:Y:S02]  /*8ff0*/  IMAD R41, R41, 0x2, R2.reuse ;  /* 0x0000000229297824 */ /* 0x100fe400078e0202 */
[----:B------:R-:W-:-:S04]  /*9000*/  IMAD R44, R43, 0x2, R2 ;  /* 0x000000022b2c7824 */ /* 0x000fc800078e0202 */
[----:B------:R-:W1:Y:S04]  /*9010*/  LDS.128 R40, [R41+0x1e400] ;  /* 0x01e4000029287984 */ /* 0x000e680000000c00 */
[----:B------:R-:W2:Y:S01]  /*9020*/  LDS.128 R44, [R44+0x1e400] ;  /* 0x01e400002c2c7984 */ /* 0x000ea20000000c00 */
[----:B------:R-:W-:Y:S01]  /*9030*/  IADD3.X R51, R15, R52, R9, P4, P5 ;  /* 0x000000340f337210 */ /* 0x000fe200027ea409 */
[----:B------:R-:W-:Y:S06]  /*9040*/  @P3 BRA `(.L_x_541) ;  /* 0x0000000400503947 */ /* 0x000fec0003800000 */
[----:B------:R-:W-:Y:S01]  /*9050*/  SHF.R.U32.HI R63, RZ, 0x10, R77 ;  /* 0x00000010ff3f7819 */ /* 0x000fe2000001164d */
[----:B--2---:R-:W-:Y:S01]  /*9060*/  IMAD.MOV.U32 R59, RZ, RZ, R47 ;  /* 0x000000ffff3b7224 */ /* 0x004fe200078e002f */
[----:B------:R-:W-:Y:S01]  /*9070*/  MOV R58, R45 ;  /* 0x0000002d003a7202 */ /* 0x000fe20000000f00 */
[----:B-1----:R-:W-:Y:S01]  /*9080*/  IMAD.MOV.U32 R45, RZ, RZ, R43 ;  /* 0x000000ffff2d7224 */ /* 0x002fe200078e002b */
[--C-:B------:R-:W-:Y:S01]  /*9090*/  SHF.R.U64 R54, R72, 0x10, R73.reuse ;  /* 0x0000001048367819 */ /* 0x100fe20000001249 */
[----:B------:R-:W-:Y:S01]  /*90a0*/  HADD2.F32 R63, -RZ, R63.H0_H0 ;  /* 0x2000003fff3f7230 */ /* 0x000fe20000004100 */
[----:B------:R-:W-:Y:S01]  /*90b0*/  SHF.R.U32.HI R61, RZ, 0x10, R73 ;  /* 0x00000010ff3d7819 */ /* 0x000fe20000011649 */
[--C-:B------:R-:W-:Y:S01]  /*90c0*/  HADD2.F32 R47, -RZ, R58.reuse.H0_H0 ;  /* 0x2000003aff2f7230 */ /* 0x100fe20000004100 */
[----:B------:R-:W-:Y:S01]  /*90d0*/  SHF.R.U64 R56, R76, 0x10, R77 ;  /* 0x000000104c387819 */ /* 0x000fe2000000124d */
[----:B------:R-:W-:Y:S01]  /*90e0*/  HADD2.F32 R60, -RZ, R58.H1_H1 ;  /* 0x3000003aff3c7230 */ /* 0x000fe20000004100 */
[--C-:B------:R-:W-:Y:S01]  /*90f0*/  SHF.R.U64 R57, R78, 0x10, R79.reuse ;  /* 0x000000104e397819 */ /* 0x100fe2000000124f */
[----:B------:R-:W-:Y:S01]  /*9100*/  HADD2.F32 R72, -RZ, R183.H1_H1 ;  /* 0x300000b7ff487230 */ /* 0x000fe20000004100 */
[----:B------:R-:W-:Y:S01]  /*9110*/  SHF.R.U32.HI R78, RZ, 0x10, R79 ;  /* 0x00000010ff4e7819 */ /* 0x000fe2000001164f */
[----:B------:R-:W-:-:S02]  /*9120*/  HADD2.F32 R58, -RZ, R41.H1_H1 ;  /* 0x30000029ff3a7230 */ /* 0x000fc40000004100 */
[-C--:B------:R-:W-:Y:S01]  /*9130*/  FMUL.FTZ R73, R60, R63.reuse ;  /* 0x0000003f3c497220 */ /* 0x080fe20000410000 */
[----:B------:R-:W-:Y:S02]  /*9140*/  HADD2.F32 R43, -RZ, R41.H0_H0 ;  /* 0x20000029ff2b7230 */ /* 0x000fe40000004100 */
[-C--:B------:R-:W-:Y:S01]  /*9150*/  FMUL.FTZ R76, R47, R72.reuse ;  /* 0x000000482f4c7220 */ /* 0x080fe20000410000 */
[----:B------:R-:W-:Y:S02]  /*9160*/  HADD2.F32 R62, -RZ, R172.H1_H1 ;  /* 0x300000acff3e7230 */ /* 0x000fe40000004100 */
[----:B------:R-:W-:Y:S01]  /*9170*/  FMUL.FTZ R63, R58, R63 ;  /* 0x0000003f3a3f7220 */ /* 0x000fe20000410000 */
[----:B------:R-:W-:Y:S02]  /*9180*/  HADD2.F32 R61, -RZ, R61.H0_H0 ;  /* 0x2000003dff3d7230 */ /* 0x000fe40000004100 */
[C---:B------:R-:W-:Y:S01]  /*9190*/  FMUL.FTZ R72, R43.reuse, R72 ;  /* 0x000000482b487220 */ /* 0x040fe20000410000 */
[----:B------:R-:W-:Y:S01]  /*91a0*/  SHF.R.U64 R55, R74, 0x10, R75 ;  /* 0x000000104a377819 */ /* 0x000fe2000000124b */
[----:B------:R-:W-:Y:S01]  /*91b0*/  FFMA.FTZ R41, R43, R62, -R76 ;  /* 0x0000003e2b297223 */ /* 0x000fe2000001084c */
[----:B------:R-:W-:-:S02]  /*91c0*/  HADD2.F32 R76, -RZ, R173.H1_H1 ;  /* 0x300000adff4c7230 */ /* 0x000fc40000004100 */
[-C--:B------:R-:W-:Y:S01]  /*91d0*/  FFMA.FTZ R58, R58, R61.reuse, -R73 ;  /* 0x0000003d3a3a7223 */ /* 0x080fe20000010849 */
[----:B------:R-:W-:Y:S01]  /*91e0*/  FFMA.FTZ R60, R60, R61, R63 ;  /* 0x0000003d3c3c7223 */ /* 0x000fe2000001003f */
[----:B------:R-:W-:Y:S01]  /*91f0*/  FFMA.FTZ R43, R47, R62, R72 ;  /* 0x0000003e2f2b7223 */ /* 0x000fe20000010048 */
[--C-:B------:R-:W-:Y:S01]  /*9200*/  HADD2.F32 R61, -RZ, R59.reuse.H0_H0 ;  /* 0x2000003bff3d7230 */ /* 0x100fe20000004100 */
[----:B------:R-:W-:Y:S01]  /*9210*/  SHF.R.U32.HI R74, RZ, 0x10, R75 ;  /* 0x00000010ff4a7819 */ /* 0x000fe2000001164b */
[----:B------:R-:W-:Y:S01]  /*9220*/  HADD2.F32 R59, -RZ, R59.H1_H1 ;  /* 0x3000003bff3b7230 */ /* 0x000fe20000004100 */
[----:B------:R-:W-:Y:S01]  /*9230*/  F2FP.F16.F32.PACK_AB R41, R58, R41 ;  /* 0x000000293a29723e */ /* 0x000fe200000000ff */
[----:B------:R-:W-:Y:S02]  /*9240*/  HADD2.F32 R47, -RZ, R45.H0_H0 ;  /* 0x2000002dff2f7230 */ /* 0x000fe40000004100 */
[----:B------:R-:W-:Y:S01]  /*9250*/  FMUL.FTZ R88, R61, R76 ;  /* 0x0000004c3d587220 */ /* 0x000fe20000410000 */
[----:B------:R-:W-:-:S02]  /*9260*/  HADD2.F32 R78, -RZ, R78.H0_H0 ;  /* 0x2000004eff4e7230 */ /* 0x000fc40000004100 */
[----:B------:R-:W-:Y:S02]  /*9270*/  HADD2.F32 R62, -RZ, R45.H1_H1 ;  /* 0x3000002dff3e7230 */ /* 0x000fe40000004100 */
[----:B------:R-:W-:Y:S01]  /*9280*/  FMUL.FTZ R76, R47, R76 ;  /* 0x0000004c2f4c7220 */ /* 0x000fe20000410000 */
[----:B------:R-:W-:Y:S02]  /*9290*/  HADD2.F32 R72, -RZ, R171.H1_H1 ;  /* 0x300000abff487230 */ /* 0x000fe40000004100 */
[-C--:B------:R-:W-:Y:S01]  /*92a0*/  FMUL.FTZ R63, R59, R78.reuse ;  /* 0x0000004e3b3f7220 */ /* 0x080fe20000410000 */
[----:B------:R-:W-:Y:S02]  /*92b0*/  HADD2.F32 R74, -RZ, R74.H0_H0 ;  /* 0x2000004aff4a7230 */ /* 0x000fe40000004100 */
[C---:B------:R-:W-:Y:S01]  /*92c0*/  FMUL.FTZ R78, R62.reuse, R78 ;  /* 0x0000004e3e4e7220 */ /* 0x040fe20000410000 */
[----:B------:R-:W-:Y:S02]  /*92d0*/  HADD2.F32 R183, -RZ, R183.H0_H0 ;  /* 0x200000b7ffb77230 */ /* 0x000fe40000004100 */
[-C--:B------:R-:W-:Y:S01]  /*92e0*/  FFMA.FTZ R45, R47, R72.reuse, -R88 ;  /* 0x000000482f2d7223 */ /* 0x080fe20000010858 */
[----:B------:R-:W-:Y:S01]  /*92f0*/  FFMA.FTZ R47, R61, R72, R76 ;  /* 0x000000483d2f7223 */ /* 0x000fe2000001004c */
[-C--:B------:R-:W-:Y:S01]  /*9300*/  FFMA.FTZ R62, R62, R74.reuse, -R63 ;  /* 0x0000004a3e3e7223 */ /* 0x080fe2000001083f */
[----:B------:R-:W-:Y:S01]  /*9310*/  FFMA.FTZ R72, R59, R74, R78 ;  /* 0x0000004a3b487223 */ /* 0x000fe2000001004e */
[----:B------:R-:W-:-:S02]  /*9320*/  HADD2.F32 R63, -RZ, R56.H0_H0 ;  /* 0x20000038ff3f7230 */ /* 0x000fc40000004100 */
[----:B------:R-:W-:Y:S01]  /*9330*/  HADD2.F32 R59, -RZ, R44.H0_H0 ;  /* 0x2000002cff3b7230 */ /* 0x000fe20000004100 */
[----:B------:R-:W-:Y:S01]  /*9340*/  F2FP.F16.F32.PACK_AB R62, R62, R45 ;  /* 0x0000002d3e3e723e */ /* 0x000fe200000000ff */
[----:B------:R-:W-:Y:S01]  /*9350*/  HADD2.F32 R56, -RZ, R40.H0_H0 ;  /* 0x20000028ff387230 */ /* 0x000fe20000004100 */
[----:B------:R-:W-:Y:S01]  /*9360*/  F2FP.F16.F32.PACK_AB R45, R60, R43 ;  /* 0x0000002b3c2d723e */ /* 0x000fe200000000ff */
[----:B------:R-:W-:Y:S02]  /*9370*/  HADD2.F32 R44, -RZ, R44.H1_H1 ;  /* 0x3000002cff2c7230 */ /* 0x000fe40000004100 */
[----:B------:R-:W-:Y:S01]  /*9380*/  FMUL.FTZ R73, R59, R183 ;  /* 0x000000b73b497220 */ /* 0x000fe20000410000 */
[----:B------:R-:W-:Y:S01]  /*9390*/  HADD2.F32 R40, -RZ, R40.H1_H1 ;  /* 0x30000028ff287230 */ /* 0x000fe20000004100 */
[----:B------:R-:W-:Y:S01]  /*93a0*/  F2FP.F16.F32.PACK_AB R47, R72, R47 ;  /* 0x0000002f482f723e */ /* 0x000fe200000000ff */
[----:B------:R-:W-:Y:S02]  /*93b0*/  HADD2.F32 R172, -RZ, R172.H0_H0 ;  /* 0x200000acffac7230 */ /* 0x000fe40000004100 */
[----:B------:R-:W-:Y:S01]  /*93c0*/  FMUL.FTZ R75, R44, R63 ;  /* 0x0000003f2c4b7220 */ /* 0x000fe20000410000 */
[----:B------:R-:W-:-:S02]  /*93d0*/  HADD2.F32 R61, -RZ, R54.H0_H0 ;  /* 0x20000036ff3d7230 */ /* 0x000fc40000004100 */
[----:B------:R-:W-:Y:S01]  /*93e0*/  FMUL.FTZ R63, R40, R63 ;  /* 0x0000003f283f7220 */ /* 0x000fe20000410000 */
[C---:B------:R-:W-:Y:S01]  /*93f0*/  FMUL.FTZ R54, R56.reuse, R183 ;  /* 0x000000b738367220 */ /* 0x040fe20000410000 */
[-C--:B------:R-:W-:Y:S01]  /*9400*/  FFMA.FTZ R73, R56, R172.reuse, -R73 ;  /* 0x000000ac38497223 */ /* 0x080fe20000010849 */
[----:B------:R-:W-:Y:S02]  /*9410*/  HADD2.F32 R173, -RZ, R173.H0_H0 ;  /* 0x200000adffad7230 */ /* 0x000fe40000004100 */
[-C--:B------:R-:W-:Y:S01]  /*9420*/  FFMA.FTZ R63, R44, R61.reuse, R63 ;  /* 0x0000003d2c3f7223 */ /* 0x080fe2000001003f */
[----:B------:R-:W-:Y:S01]  /*9430*/  FFMA.FTZ R56, R40, R61, -R75 ;  /* 0x0000003d28387223 */ /* 0x000fe2000001084b */
[----:B------:R-:W-:Y:S02]  /*9440*/  HADD2.F32 R44, -RZ, R46.H0_H0 ;  /* 0x2000002eff2c7230 */ /* 0x000fe40000004100 */
[----:B------:R-:W-:Y:S01]  /*9450*/  FFMA.FTZ R54, R59, R172, R54 ;  /* 0x000000ac3b367223 */ /* 0x000fe20000010036 */
[----:B------:R-:W-:-:S02]  /*9460*/  HADD2.F32 R57, -RZ, R57.H0_H0 ;  /* 0x20000039ff397230 */ /* 0x000fc40000004100 */
[----:B------:R-:W-:Y:S02]  /*9470*/  HADD2.F32 R40, -RZ, R42.H0_H0 ;  /* 0x2000002aff287230 */ /* 0x000fe40000004100 */
[-C--:B------:R-:W-:Y:S01]  /*9480*/  FMUL.FTZ R59, R44, R173.reuse ;  /* 0x000000ad2c3b7220 */ /* 0x080fe20000410000 */
[----:B------:R-:W-:Y:S02]  /*9490*/  HADD2.F32 R46, -RZ, R46.H1_H1 ;  /* 0x3000002eff2e7230 */ /* 0x000fe40000004100 */
[----:B------:R-:W-:Y:S02]  /*94a0*/  HADD2.F32 R42, -RZ, R42.H1_H1 ;  /* 0x3000002aff2a7230 */ /* 0x000fe40000004100 */
[----:B------:R-:W-:Y:S01]  /*94b0*/  FMUL.FTZ R173, R40, R173 ;  /* 0x000000ad28ad7220 */ /* 0x000fe20000410000 */
[----:B------:R-:W-:Y:S02]  /*94c0*/  HADD2.F32 R171, -RZ, R171.H0_H0 ;  /* 0x200000abffab7230 */ /* 0x000fe40000004100 */
[----:B------:R-:W-:Y:S01]  /*94d0*/  FMUL.FTZ R61, R46, R57 ;  /* 0x000000392e3d7220 */ /* 0x000fe20000410000 */
[----:B------:R-:W-:-:S02]  /*94e0*/  HADD2.F32 R55, -RZ, R55.H0_H0 ;  /* 0x20000037ff377230 */ /* 0x000fc40000004100 */
[----:B------:R-:W-:Y:S01]  /*94f0*/  FMUL.FTZ R57, R42, R57 ;  /* 0x000000392a397220 */ /* 0x000fe20000410000 */
[----:B------:R-:W-:Y:S02]  /*9500*/  IMAD.MOV.U32 R43, RZ, RZ, R62 ;  /* 0x000000ffff2b7224 */ /* 0x000fe400078e003e */
[-C--:B------:R-:W-:Y:S01]  /*9510*/  FFMA.FTZ R59, R40, R171.reuse, -R59 ;  /* 0x000000ab283b7223 */ /* 0x080fe2000001083b */
[----:B------:R-:W-:Y:S01]  /*9520*/  FFMA.FTZ R173, R44, R171, R173 ;  /* 0x000000ab2cad7223 */ /* 0x000fe200000100ad */
[-C--:B------:R-:W-:Y:S01]  /*9530*/  FFMA.FTZ R42, R42, R55.reuse, -R61 ;  /* 0x000000372a2a7223 */ /* 0x080fe2000001083d */
[----:B------:R-:W-:Y:S01]  /*9540*/  FFMA.FTZ R46, R46, R55, R57 ;  /* 0x000000372e2e7223 */ /* 0x000fe20000010039 */
[----:B------:R-:W-:Y:S02]  /*9550*/  F2FP.F16.F32.PACK_AB R40, R56, R73 ;  /* 0x000000493828723e */ /* 0x000fe400000000ff */
[----:B------:R-:W-:Y:S02]  /*9560*/  F2FP.F16.F32.PACK_AB R44, R63, R54 ;  /* 0x000000363f2c723e */ /* 0x000fe400000000ff */
[----:B------:R-:W-:-:S02]  /*9570*/  F2FP.F16.F32.PACK_AB R42, R42, R59 ;  /* 0x0000003b2a2a723e */ /* 0x000fc400000000ff */
[----:B------:R-:W-:-:S07]  /*9580*/  F2FP.F16.F32.PACK_AB R46, R46, R173 ;  /* 0x000000ad2e2e723e */ /* 0x000fce00000000ff */
.L_x_541:
[----:B------:R-:W-:Y:S05]  /*9590*/  BSYNC B2 ;  /* 0x0000000000027941 */ /* 0x000fea0003800000 */
.L_x_540:
        /* <DEDUP_REMOVED lines=12> */
.L_x_539:
[----:B------:R-:W-:Y:S05]  /*9660*/  BSYNC B1 ;  /* 0x0000000000017941 */ /* 0x000fea0003800000 */
.L_x_538:
[----:B------:R-:W-:Y:S01]  /*9670*/  ISETP.GE.OR P4, PT, R225, R4, P0 ;  /* 0x00000004e100720c */ /* 0x000fe20000786670 */
[----:B------:R-:W-:-:S12]  /*9680*/  BSSY B1, `(.L_x_542) ;  /* 0x0000084000017945 */ /* 0x000fd80003800000 */
[----:B------:R-:W-:Y:S05]  /*9690*/  @P4 BRA `(.L_x_543) ;  /* 0x0000000800084947 */ /* 0x000fea0003800000 */
[----:B-1-34-:R-:W3:Y:S04]  /*96a0*/  LDL R40, [R1] ;  /* 0x0000000001287983 */ /* 0x01aee80000100800 */
[----:B------:R-:W4:Y:S04]  /*96b0*/  LDL R43, [R1+0x44] ;  /* 0x00004400012b7983 */ /* 0x000f280000100800 */
[----:B------:R-:W5:Y:S01]  /*96c0*/  LDL R42, [R1+0x6c] ;  /* 0x00006c00012a7983 */ /* 0x000f620000100800 */
[----:B--2---:R-:W-:Y:S01]  /*96d0*/  IMAD.WIDE.U32 R48, R225, R134, R132 ;  /* 0x00000086e1307225 */ /* 0x004fe200078e0084 */
[----:B------:R-:W-:Y:S02]  /*96e0*/  BSSY B2, `(.L_x_544) ;  /* 0x0000071000027945 */ /* 0x000fe40003800000 */
[----:B------:R-:W-:-:S02]  /*96f0*/  IADD3 R50, P4, P5, R98, R48, R20 ;  /* 0x0000003062327210 */ /* 0x000fc40007d9e014 */
[----:B---3--:R-:W-:Y:S01]  /*9700*/  LOP3.LUT P6, RZ, R40, 0x1, RZ, 0xc0, !PT ;  /* 0x0000000128ff7812 */ /* 0x008fe200078cc0ff */
[----:B------:R-:W-:-:S04]  /*9710*/  IMAD R40, R146, R134, RZ ;  /* 0x0000008692287224 */ /* 0x000fc800078e02ff */
[----:B------:R-:W-:Y:S01]  /*9720*/  IMAD R41, R225, R135, R40 ;  /* 0x00000087e1297224 */ /* 0x000fe200078e0228 */
[----:B------:R-:W-:-:S03]  /*9730*/  SEL R40, R97, R153, !P6 ;  /* 0x0000009961287207 */ /* 0x000fc60007000000 */
[----:B------:R-:W-:Y:S01]  /*9740*/  IMAD.IADD R52, R49, 0x1, R41 ;  /* 0x0000000131347824 */ /* 0x000fe200078e0229 */
[----:B------:R-:W-:-:S04]  /*9750*/  SHF.R.S32.HI R41, RZ, 0x1f, R40 ;  /* 0x0000001fff297819 */ /* 0x000fc80000011428 */
[----:B------:R-:W-:Y:S02]  /*9760*/  LEA.HI R41, R41, R40, RZ, 0x4 ;  /* 0x0000002829297211 */ /* 0x000fe400078f20ff */
[----:B------:R-:W-:Y:S02]  /*9770*/  IADD3.X R51, R15, R52, R9, P4, P5 ;  /* 0x000000340f337210 */ /* 0x000fe400027ea409 */
[----:B------:R-:W-:-:S04]  /*9780*/  LEA.HI.SX32 R41, R41, R10, 0x1c ;  /* 0x0000000a29297211 */ /* 0x000fc800078fe2ff */
[----:B------:R-:W-:Y:S02]  /*9790*/  SHF.R.S32.HI R40, RZ, 0x1f, R41 ;  /* 0x0000001fff287819 */ /* 0x000fe40000011429 */
[----:B------:R-:W-:Y:S02]  /*97a0*/  SHF.L.U32 R53, R41, 0x3, RZ ;  /* 0x0000000329357819 */ /* 0x000fe400000006ff */
[----:B------:R-:W-:Y:S02]  /*97b0*/  LEA.HI R40, R40, R41, RZ, 0x3 ;  /* 0x0000002928287211 */ /* 0x000fe400078f18ff */
[----:B----4-:R-:W-:Y:S02]  /*97c0*/  LOP3.LUT R41, R43, 0x38, R53, 0xf8, !PT ;  /* 0x000000382b297812 */ /* 0x010fe400078ef835 */
[----:B------:R-:W-:Y:S02]  /*97d0*/  SHF.R.S32.HI R40, RZ, 0x3, R40 ;  /* 0x00000003ff287819 */ /* 0x000fe40000011428 */
[----:B------:R-:W-:-:S03]  /*97e0*/  LOP3.LUT R41, R41, R138, RZ, 0x3c, !PT ;  /* 0x0000008a29297212 */ /* 0x000fc600078e3cff */
[----:B-----5:R-:W-:-:S04]  /*97f0*/  IMAD R40, R40, 0x2c00, R42 ;  /* 0x00002c0028287824 */ /* 0x020fc800078e022a */
[----:B------:R-:W-:Y:S02]  /*9800*/  IMAD.IADD R43, R40, 0x1, R41 ;  /* 0x00000001282b7824 */ /* 0x000fe400078e0229 */
[C---:B------:R-:W-:Y:S02]  /*9810*/  IMAD R41, R220.reuse, 0x5800, R148 ;  /* 0x00005800dc297824 */ /* 0x040fe400078e0294 */
[----:B------:R-:W-:Y:S02]  /*9820*/  IMAD R43, R220, 0x5800, R43 ;  /* 0x00005800dc2b7824 */ /* 0x000fe400078e022b */
[--C-:B------:R-:W-:Y:S02]  /*9830*/  IMAD R41, R41, 0x2, R2.reuse ;  /* 0x0000000229297824 */ /* 0x100fe400078e0202 */
[----:B------:R-:W-:-:S04]  /*9840*/  IMAD R44, R43, 0x2, R2 ;  /* 0x000000022b2c7824 */ /* 0x000fc800078e0202 */
[----:B------:R-:W1:Y:S04]  /*9850*/  LDS.128 R40, [R41+0x1e400] ;  /* 0x01e4000029287984 */ /* 0x000e680000000c00 */
[----:B------:R-:W2:Y:S01]  /*9860*/  LDS.128 R44, [R44+0x1e400] ;  /* 0x01e400002c2c7984 */ /* 0x000ea20000000c00 */
[----:B------:R-:W-:Y:S05]  /*9870*/  @P3 BRA `(.L_x_545) ;  /* 0x00000004005c3947 */ /* 0x000fea0003800000 */
[----:B-1----:R-:W-:Y:S01]  /*9880*/  IMAD.MOV.U32 R58, RZ, RZ, R40 ;  /* 0x000000ffff3a7224 */ /* 0x002fe200078e0028 */
[----:B------:R-:W-:Y:S01]  /*9890*/  SHF.R.U64 R56, R64, 0x10, R65 ;  /* 0x0000001040387819 */ /* 0x000fe20000001241 */
[----:B--2---:R-:W-:Y:S01]  /*98a0*/  IMAD.MOV.U32 R59, RZ, RZ, R44 ;  /* 0x000000ffff3b7224 */ /* 0x004fe200078e002c */
[----:B------:R-:W-:Y:S01]  /*98b0*/  MOV R40, R45 ;  /* 0x0000002d00287202 */ /* 0x000fe20000000f00 */
[----:B------:R-:W-:Y:S01]  /*98c0*/  IMAD.MOV.U32 R60, RZ, RZ, R47 ;  /* 0x000000ffff3c7224 */ /* 0x000fe200078e002f */
[----:B------:R-:W-:Y:S01]  /*98d0*/  SHF.R.U32.HI R64, RZ, 0x10, R69 ;  /* 0x00000010ff407819 */ /* 0x000fe20000011645 */
[----:B------:R-:W-:Y:S01]  /*98e0*/  HADD2.F32 R63, -RZ, R170.H1_H1 ;  /* 0x300000aaff3f7230 */ /* 0x000fe20000004100 */
[----:B------:R-:W-:Y:S01]  /*98f0*/  SHF.R.U32.HI R62, RZ, 0x10, R65 ;  /* 0x00000010ff3e7819 */ /* 0x000fe20000011641 */
[--C-:B------:R-:W-:Y:S01]  /*9900*/  HADD2.F32 R44, -RZ, R40.reuse.H0_H0 ;  /* 0x20000028ff2c7230 */ /* 0x100fe20000004100 */
[----:B------:R-:W-:Y:S01]  /*9910*/  SHF.R.U64 R54, R66, 0x10, R67 ;  /* 0x0000001042367819 */ /* 0x000fe20000001243 */
[----:B------:R-:W-:Y:S01]  /*9920*/  HADD2.F32 R47, -RZ, R40.H1_H1 ;  /* 0x30000028ff2f7230 */ /* 0x000fe20000004100 */
[----:B------:R-:W-:Y:S01]  /*9930*/  SHF.R.U32.HI R65, RZ, 0x10, R71 ;  /* 0x00000010ff417819 */ /* 0x000fe20000011647 */
[----:B------:R-:W-:Y:S01]  /*9940*/  IMAD.MOV.U32 R45, RZ, RZ, R43 ;  /* 0x000000ffff2d7224 */ /* 0x000fe200078e002b */
[----:B------:R-:W-:Y:S01]  /*9950*/  SHF.R.U32.HI R67, RZ, 0x10, R67 ;  /* 0x00000010ff437819 */ /* 0x000fe20000011643 */
[--C-:B------:R-:W-:Y:S01]  /*9960*/  HADD2.F32 R40, -RZ, R41.reuse.H0_H0 ;  /* 0x20000029ff287230 */ /* 0x100fe20000004100 */
[----:B------:R-:W-:Y:S01]  /*9970*/  SHF.R.U64 R57, R68, 0x10, R69 ;  /* 0x0000001044397819 */ /* 0x000fe20000001245 */
[----:B------:R-:W-:Y:S01]  /*9980*/  HADD2.F32 R64, -RZ, R64.H0_H0 ;  /* 0x20000040ff407230 */ /* 0x000fe20000004100 */
[----:B------:R-:W-:Y:S01]  /*9990*/  SHF.R.U64 R55, R70, 0x10, R71 ;  /* 0x0000001046377819 */ /* 0x000fe20000001247 */
[----:B------:R-:W-:-:S02]  /*99a0*/  HADD2.F32 R43, -RZ, R41.H1_H1 ;  /* 0x30000029ff2b7230 */ /* 0x000fc40000004100 */
[-C--:B------:R-:W-:Y:S01]  /*99b0*/  FMUL.FTZ R41, R44, R63.reuse ;  /* 0x0000003f2c297220 */ /* 0x080fe20000410000 */
[----:B------:R-:W-:Y:S02]  /*99c0*/  HADD2.F32 R61, -RZ, R168.H1_H1 ;  /* 0x300000a8ff3d7230 */ /* 0x000fe40000004100 */
[C---:B------:R-:W-:Y:S01]  /*99d0*/  FMUL.FTZ R63, R40.reuse, R63 ;  /* 0x0000003f283f7220 */ /* 0x040fe20000410000 */
[----:B------:R-:W-:Y:S02]  /*99e0*/  HADD2.F32 R62, -RZ, R62.H0_H0 ;  /* 0x2000003eff3e7230 */ /* 0x000fe40000004100 */
[-C--:B------:R-:W-:Y:S01]  /*99f0*/  FMUL.FTZ R66, R47, R64.reuse ;  /* 0x000000402f427220 */ /* 0x080fe20000410000 */
[----:B------:R-:W-:Y:S01]  /*9a00*/  FMUL.FTZ R64, R43, R64 ;  /* 0x000000402b407220 */ /* 0x000fe20000410000 */
[-C--:B------:R-:W-:Y:S01]  /*9a10*/  FFMA.FTZ R40, R40, R61.reuse, -R41 ;  /* 0x0000003d28287223 */ /* 0x080fe20000010829 */
[----:B------:R-:W-:Y:S01]  /*9a20*/  FFMA.FTZ R41, R44, R61, R63 ;  /* 0x0000003d2c297223 */ /* 0x000fe2000001003f */
[----:B------:R-:W-:-:S02]  /*9a30*/  HADD2.F32 R61, -RZ, R60.H0_H0 ;  /* 0x2000003cff3d7230 */ /* 0x000fc40000004100 */
[-C--:B------:R-:W-:Y:S01]  /*9a40*/  FFMA.FTZ R44, R47, R62.reuse, R64 ;  /* 0x0000003e2f2c7223 */ /* 0x080fe20000010040 */
[----:B------:R-:W-:Y:S02]  /*9a50*/  HADD2.F32 R64, -RZ, R167.H1_H1 ;  /* 0x300000a7ff407230 */ /* 0x000fe40000004100 */
[----:B------:R-:W-:Y:S01]  /*9a60*/  FFMA.FTZ R43, R43, R62, -R66 ;  /* 0x0000003e2b2b7223 */ /* 0x000fe20000010842 */
[----:B------:R-:W-:Y:S02]  /*9a70*/  HADD2.F32 R47, -RZ, R45.H0_H0 ;  /* 0x2000002dff2f7230 */ /* 0x000fe40000004100 */
[----:B------:R-:W-:Y:S02]  /*9a80*/  HADD2.F32 R60, -RZ, R60.H1_H1 ;  /* 0x3000003cff3c7230 */ /* 0x000fe40000004100 */
[-C--:B------:R-:W-:Y:S01]  /*9a90*/  FMUL.FTZ R66, R61, R64.reuse ;  /* 0x000000403d427220 */ /* 0x080fe20000410000 */
[----:B------:R-:W-:Y:S02]  /*9aa0*/  HADD2.F32 R65, -RZ, R65.H0_H0 ;  /* 0x20000041ff417230 */ /* 0x000fe40000004100 */
[----:B------:R-:W-:Y:S01]  /*9ab0*/  FMUL.FTZ R64, R47, R64 ;  /* 0x000000402f407220 */ /* 0x000fe20000410000 */
[----:B------:R-:W-:Y:S01]  /*9ac0*/  HADD2.F32 R45, -RZ, R45.H1_H1 ;  /* 0x3000002dff2d7230 */ /* 0x000fe20000004100 */
[----:B------:R-:W-:Y:S01]  /*9ad0*/  F2FP.F16.F32.PACK_AB R43, R43, R40 ;  /* 0x000000282b2b723e */ /* 0x000fe200000000ff */
[----:B------:R-:W-:-:S02]  /*9ae0*/  HADD2.F32 R62, -RZ, R169.H1_H1 ;  /* 0x300000a9ff3e7230 */ /* 0x000fc40000004100 */
[CC--:B------:R-:W-:Y:S01]  /*9af0*/  FMUL.FTZ R68, R60.reuse, R65.reuse ;  /* 0x000000413c447220 */ /* 0x0c0fe20000410000 */
[----:B------:R-:W-:Y:S02]  /*9b00*/  HADD2.F32 R63, -RZ, R67.H0_H0 ;  /* 0x20000043ff3f7230 */ /* 0x000fe40000004100 */
[----:B------:R-:W-:Y:S01]  /*9b10*/  FMUL.FTZ R69, R45, R65 ;  /* 0x000000412d457220 */ /* 0x000fe20000410000 */
[----:B------:R-:W-:Y:S02]  /*9b20*/  HADD2.F32 R57, -RZ, R57.H0_H0 ;  /* 0x20000039ff397230 */ /* 0x000fe40000004100 */
[-C--:B------:R-:W-:Y:S01]  /*9b30*/  FFMA.FTZ R65, R47, R62.reuse, -R66 ;  /* 0x0000003e2f417223 */ /* 0x080fe20000010842 */
[----:B------:R-:W-:Y:S01]  /*9b40*/  FFMA.FTZ R67, R61, R62, R64 ;  /* 0x0000003e3d437223 */ /* 0x000fe20000010040 */
[-C--:B------:R-:W-:Y:S01]  /*9b50*/  FFMA.FTZ R68, R45, R63.reuse, -R68 ;  /* 0x0000003f2d447223 */ /* 0x080fe20000010844 */
[----:B------:R-:W-:Y:S02]  /*9b60*/  HADD2.F32 R62, -RZ, R167.H0_H0 ;  /* 0x200000a7ff3e7230 */ /* 0x000fe40000004100 */
[----:B------:R-:W-:Y:S01]  /*9b70*/  FFMA.FTZ R70, R60, R63, R69 ;  /* 0x0000003f3c467223 */ /* 0x000fe20000010045 */
[----:B------:R-:W-:-:S02]  /*9b80*/  HADD2.F32 R47, -RZ, R59.H0_H0 ;  /* 0x2000003bff2f7230 */ /* 0x000fc40000004100 */
[--C-:B------:R-:W-:Y:S01]  /*9b90*/  HADD2.F32 R45, -RZ, R58.reuse.H0_H0 ;  /* 0x2000003aff2d7230 */ /* 0x100fe20000004100 */
[----:B------:R-:W-:Y:S01]  /*9ba0*/  F2FP.F16.F32.PACK_AB R65, R68, R65 ;  /* 0x000000414441723e */ /* 0x000fe200000000ff */
[----:B------:R-:W-:Y:S02]  /*9bb0*/  HADD2.F32 R60, -RZ, R169.H0_H0 ;  /* 0x200000a9ff3c7230 */ /* 0x000fe40000004100 */
[-C--:B------:R-:W-:Y:S01]  /*9bc0*/  FMUL.FTZ R64, R47, R62.reuse ;  /* 0x0000003e2f407220 */ /* 0x080fe20000410000 */
[----:B------:R-:W-:Y:S02]  /*9bd0*/  HADD2.F32 R59, -RZ, R59.H1_H1 ;  /* 0x3000003bff3b7230 */ /* 0x000fe40000004100 */
[C---:B------:R-:W-:Y:S01]  /*9be0*/  FMUL.FTZ R62, R45.reuse, R62 ;  /* 0x0000003e2d3e7220 */ /* 0x040fe20000410000 */
[----:B------:R-:W-:Y:S02]  /*9bf0*/  HADD2.F32 R58, -RZ, R58.H1_H1 ;  /* 0x3000003aff3a7230 */ /* 0x000fe40000004100 */
[----:B------:R-:W-:Y:S01]  /*9c00*/  FFMA.FTZ R64, R45, R60, -R64 ;  /* 0x0000003c2d407223 */ /* 0x000fe20000010840 */
[----:B------:R-:W-:-:S02]  /*9c10*/  HADD2.F32 R168, -RZ, R168.H0_H0 ;  /* 0x200000a8ffa87230 */ /* 0x000fc40000004100 */
[----:B------:R-:W-:Y:S01]  /*9c20*/  FFMA.FTZ R62, R47, R60, R62 ;  /* 0x0000003c2f3e7223 */ /* 0x000fe2000001003e */
[-C--:B------:R-:W-:Y:S01]  /*9c30*/  FMUL.FTZ R61, R59, R57.reuse ;  /* 0x000000393b3d7220 */ /* 0x080fe20000410000 */
[----:B------:R-:W-:Y:S01]  /*9c40*/  FMUL.FTZ R66, R58, R57 ;  /* 0x000000393a427220 */ /* 0x000fe20000410000 */
[----:B------:R-:W-:Y:S02]  /*9c50*/  HADD2.F32 R47, -RZ, R46.H0_H0 ;  /* 0x2000002eff2f7230 */ /* 0x000fe40000004100 */
[----:B------:R-:W-:Y:S02]  /*9c60*/  HADD2.F32 R57, -RZ, R55.H0_H0 ;  /* 0x20000037ff397230 */ /* 0x000fe40000004100 */
[----:B------:R-:W-:Y:S02]  /*9c70*/  HADD2.F32 R45, -RZ, R42.H0_H0 ;  /* 0x2000002aff2d7230 */ /* 0x000fe40000004100 */
[----:B------:R-:W-:Y:S02]  /*9c80*/  HADD2.F32 R46, -RZ, R46.H1_H1 ;  /* 0x3000002eff2e7230 */ /* 0x000fe40000004100 */
[----:B------:R-:W-:-:S02]  /*9c90*/  HADD2.F32 R42, -RZ, R42.H1_H1 ;  /* 0x3000002aff2a7230 */ /* 0x000fc40000004100 */
[----:B------:R-:W-:Y:S02]  /*9ca0*/  HADD2.F32 R55, -RZ, R54.H0_H0 ;  /* 0x20000036ff377230 */ /* 0x000fe40000004100 */
[-C--:B------:R-:W-:Y:S01]  /*9cb0*/  FMUL.FTZ R54, R47, R168.reuse ;  /* 0x000000a82f367220 */ /* 0x080fe20000410000 */
[----:B------:R-:W-:Y:S02]  /*9cc0*/  HADD2.F32 R56, -RZ, R56.H0_H0 ;  /* 0x20000038ff387230 */ /* 0x000fe40000004100 */
[-C--:B------:R-:W-:Y:S01]  /*9cd0*/  FMUL.FTZ R63, R46, R57.reuse ;  /* 0x000000392e3f7220 */ /* 0x080fe20000410000 */
[----:B------:R-:W-:Y:S02]  /*9ce0*/  HADD2.F32 R170, -RZ, R170.H0_H0 ;  /* 0x200000aaffaa7230 */ /* 0x000fe40000004100 */
[----:B------:R-:W-:Y:S01]  /*9cf0*/  FMUL.FTZ R168, R45, R168 ;  /* 0x000000a82da87220 */ /* 0x000fe20000410000 */
[----:B------:R-:W-:Y:S01]  /*9d00*/  FMUL.FTZ R57, R42, R57 ;  /* 0x000000392a397220 */ /* 0x000fe20000410000 */
[-C--:B------:R-:W-:Y:S01]  /*9d10*/  FFMA.FTZ R61, R58, R56.reuse, -R61 ;  /* 0x000000383a3d7223 */ /* 0x080fe2000001083d */
[----:B------:R-:W-:Y:S01]  /*9d20*/  FFMA.FTZ R59, R59, R56, R66 ;  /* 0x000000383b3b7223 */ /* 0x000fe20000010042 */
[-C--:B------:R-:W-:Y:S01]  /*9d30*/  FFMA.FTZ R54, R45, R170.reuse, -R54 ;  /* 0x000000aa2d367223 */ /* 0x080fe20000010836 */
[----:B------:R-:W-:Y:S01]  /*9d40*/  FFMA.FTZ R168, R47, R170, R168 ;  /* 0x000000aa2fa87223 */ /* 0x000fe200000100a8 */
[-C--:B------:R-:W-:Y:S01]  /*9d50*/  FFMA.FTZ R63, R42, R55.reuse, -R63 ;  /* 0x000000372a3f7223 */ /* 0x080fe2000001083f */
[----:B------:R-:W-:Y:S01]  /*9d60*/  FFMA.FTZ R57, R46, R55, R57 ;  /* 0x000000372e397223 */ /* 0x000fe20000010039 */
[----:B------:R-:W-:Y:S01]  /*9d70*/  F2FP.F16.F32.PACK_AB R45, R44, R41 ;  /* 0x000000292c2d723e */ /* 0x000fe200000000ff */
[----:B------:R-:W-:Y:S01]  /*9d80*/  IMAD.MOV.U32 R41, RZ, RZ, R43 ;  /* 0x000000ffff297224 */ /* 0x000fe200078e002b */
[----:B------:R-:W-:-:S02]  /*9d90*/  F2FP.F16.F32.PACK_AB R47, R70, R67 ;  /* 0x00000043462f723e */ /* 0x000fc400000000ff */
[----:B------:R-:W-:Y:S02]  /*9da0*/  F2FP.F16.F32.PACK_AB R40, R61, R64 ;  /* 0x000000403d28723e */ /* 0x000fe400000000ff */
[----:B------:R-:W-:Y:S02]  /*9db0*/  F2FP.F16.F32.PACK_AB R44, R59, R62 ;  /* 0x0000003e3b2c723e */ /* 0x000fe400000000ff */
[----:B------:R-:W-:Y:S02]  /*9dc0*/  F2FP.F16.F32.PACK_AB R42, R63, R54 ;  /* 0x000000363f2a723e */ /* 0x000fe400000000ff */
[----:B------:R-:W-:Y:S02]  /*9dd0*/  F2FP.F16.F32.PACK_AB R46, R57, R168 ;  /* 0x000000a8392e723e */ /* 0x000fe400000000ff */
[----:B------:R-:W-:-:S07]  /*9de0*/  MOV R43, R65 ;  /* 0x00000041002b7202 */ /* 0x000fce0000000f00 */
.L_x_545:
[----:B------:R-:W-:Y:S05]  /*9df0*/  BSYNC B2 ;  /* 0x0000000000027941 */ /* 0x000fea0003800000 */
.L_x_544:
        /* <DEDUP_REMOVED lines=12> */
.L_x_543:
[----:B------:R-:W-:Y:S05]  /*9ec0*/  BSYNC B1 ;  /* 0x0000000000017941 */ /* 0x000fea0003800000 */
.L_x_542:
[C---:B------:R-:W-:Y:S01]  /*9ed0*/  ISETP.GE.OR P4, PT, R226.reuse, R4, P0 ;  /* 0x00000004e200720c */ /* 0x040fe20000786670 */
[-C--:B-1234-:R-:W-:Y:S02]  /*9ee0*/  IMAD R40, R145, R134.reuse, RZ ;  /* 0x0000008691287224 */ /* 0x09efe400078e02ff */
[----:B------:R-:W-:-:S04]  /*9ef0*/  IMAD.WIDE.U32 R132, R226, R134, R132 ;  /* 0x00000086e2847225 */ /* 0x000fc800078e0084 */
[----:B------:R-:W-:-:S06]  /*9f00*/  IMAD R135, R226, R135, R40 ;  /* 0x00000087e2877224 */ /* 0x000fcc00078e0228 */
[----:B------:R-:W-:Y:S05]  /*9f10*/  @P4 BRA `(.L_x_512) ;  /* 0x0000001000584947 */ /* 0x000fea0003800000 */
[----:B------:R-:W2:Y:S01]  /*9f20*/  LDL R41, [R1] ;  /* 0x0000000001297983 */ /* 0x000ea20000100800 */
[----:B------:R-:W1:Y:S03]  /*9f30*/  LDC.64 R48, c[0x0][0x2d8] ;  /* 0x0000b600ff307b82 */ /* 0x000e660000000a00 */
[----:B------:R-:W3:Y:S04]  /*9f40*/  LDL R43, [R1+0x40] ;  /* 0x00004000012b7983 */ /* 0x000ee80000100800 */
[----:B------:R-:W4:Y:S01]  /*9f50*/  LDL R42, [R1+0x68] ;  /* 0x00006800012a7983 */ /* 0x000f220000100800 */
[----:B------:R-:W-:Y:S01]  /*9f60*/  IMAD.IADD R52, R133, 0x1, R135 ;  /* 0x0000000185347824 */ /* 0x000fe200078e0287 */
[----:B------:R-:W-:Y:S01]  /*9f70*/  IADD3 R40, P4, P5, R98, R132, R20 ;  /* 0x0000008462287210 */ /* 0x000fe20007d9e014 */
[----:B------:R-:W-:Y:S01]  /*9f80*/  BSSY B1, `(.L_x_546) ;  /* 0x0000070000017945 */ /* 0x000fe20003800000 */
[----:B--2---:R-:W-:-:S02]  /*9f90*/  LOP3.LUT P6, RZ, R41, 0x1, RZ, 0xc0, !PT ;  /* 0x0000000129ff7812 */ /* 0x004fc400078cc0ff */
[----:B------:R-:W-:Y:S02]  /*9fa0*/  IADD3.X R41, R15, R52, R9, P4, P5 ;  /* 0x000000340f297210 */ /* 0x000fe400027ea409 */
[C---:B-1----:R-:W-:Y:S02]  /*9fb0*/  LEA R50, P4, R40.reuse, R48, 0x1 ;  /* 0x0000003028327211 */ /* 0x042fe400078808ff */
[----:B------:R-:W-:Y:S02]  /*9fc0*/  SEL R153, R97, R153, !P6 ;  /* 0x0000009961997207 */ /* 0x000fe40007000000 */
[----:B------:R-:W-:Y:S02]  /*9fd0*/  LEA.HI.X R51, R40, R49, R41, 0x1, P4 ;  /* 0x0000003128337211 */ /* 0x000fe400020f0c29 */
[----:B------:R-:W-:-:S04]  /*9fe0*/  SHF.R.S32.HI R40, RZ, 0x1f, R153 ;  /* 0x0000001fff287819 */ /* 0x000fc80000011499 */
[----:B------:R-:W-:-:S04]  /*9ff0*/  LEA.HI R153, R40, R153, RZ, 0x4 ;  /* 0x0000009928997211 */ /* 0x000fc800078f20ff */
[----:B------:R-:W-:-:S04]  /*a000*/  LEA.HI.SX32 R153, R153, R10, 0x1c ;  /* 0x0000000a99997211 */ /* 0x000fc800078fe2ff */
[----:B------:R-:W-:Y:S01]  /*a010*/  SHF.R.S32.HI R40, RZ, 0x1f, R153 ;  /* 0x0000001fff287819 */ /* 0x000fe20000011499 */
[----:B------:R-:W-:-:S03]  /*a020*/  IMAD.SHL.U32 R53, R153, 0x8, RZ ;  /* 0x0000000899357824 */ /* 0x000fc600078e00ff */
[----:B------:R-:W-:-:S04]  /*a030*/  LEA.HI R40, R40, R153, RZ, 0x3 ;  /* 0x0000009928287211 */ /* 0x000fc800078f18ff */
[----:B------:R-:W-:Y:S02]  /*a040*/  SHF.R.S32.HI R41, RZ, 0x3, R40 ;  /* 0x00000003ff297819 */ /* 0x000fe40000011428 */
[----:B---3--:R-:W-:-:S03]  /*a050*/  LOP3.LUT R40, R43, 0x38, R53, 0xf8, !PT ;  /* 0x000000382b287812 */ /* 0x008fc600078ef835 */
[----:B----4-:R-:W-:Y:S01]  /*a060*/  IMAD R41, R41, 0x2c00, R42 ;  /* 0x00002c0029297824 */ /* 0x010fe200078e022a */
        /* <DEDUP_REMOVED lines=8> */
[----:B------:R-:W-:Y:S05]  /*a0f0*/  @P3 BRA `(.L_x_547) ;  /* 0x0000000400603947 */ /* 0x000fea0003800000 */
[----:B------:R-:W-:Y:S01]  /*a100*/  SHF.R.U32.HI R60, RZ, 0x10, R85 ;  /* 0x00000010ff3c7819 */ /* 0x000fe20000011655 */
[----:B--2---:R-:W-:Y:S01]  /*a110*/  IMAD.MOV.U32 R55, RZ, RZ, R44 ;  /* 0x000000ffff377224 */ /* 0x004fe200078e002c */
[----:B------:R-:W-:Y:S01]  /*a120*/  SHF.R.U32.HI R58, RZ, 0x10, R81 ;  /* 0x00000010ff3a7819 */ /* 0x000fe20000011651 */
[----:B------:R-:W-:Y:S01]  /*a130*/  IMAD.MOV.U32 R56, RZ, RZ, R46 ;  /* 0x000000ffff387224 */ /* 0x000fe200078e002e */
[--C-:B------:R-:W-:Y:S01]  /*a140*/  SHF.R.U64 R63, R86, 0x10, R87.reuse ;  /* 0x00000010563f7819 */ /* 0x100fe20000001257 */
[----:B-1----:R-:W-:Y:S01]  /*a150*/  IMAD.MOV.U32 R44, RZ, RZ, R42 ;  /* 0x000000ffff2c7224 */ /* 0x002fe200078e002a */
[----:B------:R-:W-:Y:S01]  /*a160*/  SHF.R.U32.HI R86, RZ, 0x10, R87 ;  /* 0x00000010ff567819 */ /* 0x000fe20000011657 */
[----:B------:R-:W-:Y:S01]  /*a170*/  HADD2.F32 R59, -RZ, R166.H1_H1 ;  /* 0x300000a6ff3b7230 */ /* 0x000fe20000004100 */
[--C-:B------:R-:W-:Y:S01]  /*a180*/  SHF.R.U64 R54, R82, 0x10, R83.reuse ;  /* 0x0000001052367819 */ /* 0x100fe20000001253 */
[----:B------:R-:W-:Y:S01]  /*a190*/  HADD2.F32 R46, -RZ, R45.H0_H0 ;  /* 0x2000002dff2e7230 */ /* 0x000fe20000004100 */
[----:B------:R-:W-:Y:S01]  /*a1a0*/  SHF.R.U32.HI R82, RZ, 0x10, R83 ;  /* 0x00000010ff527819 */ /* 0x000fe20000011653 */
[----:B------:R-:W-:Y:S01]  /*a1b0*/  HADD2.F32 R42, -RZ, R41.H0_H0 ;  /* 0x20000029ff2a7230 */ /* 0x000fe20000004100 */
[----:B------:R-:W-:Y:S01]  /*a1c0*/  SHF.R.U64 R68, R84, 0x10, R85 ;  /* 0x0000001054447819 */ /* 0x000fe20000001255 */
[----:B------:R-:W-:-:S02]  /*a1d0*/  HADD2.F32 R45, -RZ, R45.H1_H1 ;  /* 0x3000002dff2d7230 */ /* 0x000fc40000004100 */
[-C--:B------:R-:W-:Y:S01]  /*a1e0*/  FMUL.FTZ R61, R46, R59.reuse ;  /* 0x0000003b2e3d7220 */ /* 0x080fe20000410000 */
[----:B------:R-:W-:Y:S02]  /*a1f0*/  HADD2.F32 R60, -RZ, R60.H0_H0 ;  /* 0x2000003cff3c7230 */ /* 0x000fe40000004100 */
[----:B------:R-:W-:Y:S01]  /*a200*/  FMUL.FTZ R59, R42, R59 ;  /* 0x0000003b2a3b7220 */ /* 0x000fe20000410000 */
[----:B------:R-:W-:Y:S01]  /*a210*/  HADD2.F32 R57, -RZ, R164.H1_H1 ;  /* 0x300000a4ff397230 */ /* 0x000fe20000004100 */
[----:B------:R-:W-:Y:S01]  /*a220*/  SHF.R.U64 R69, R80, 0x10, R81 ;  /* 0x0000001050457819 */ /* 0x000fe20000001251 */
[----:B------:R-:W-:Y:S02]  /*a230*/  HADD2.F32 R41, -RZ, R41.H1_H1 ;  /* 0x30000029ff297230 */ /* 0x000fe40000004100 */
[-C--:B------:R-:W-:Y:S01]  /*a240*/  FMUL.FTZ R62, R45, R60.reuse ;  /* 0x0000003c2d3e7220 */ /* 0x080fe20000410000 */
[----:B------:R-:W-:Y:S02]  /*a250*/  HADD2.F32 R58, -RZ, R58.H0_H0 ;  /* 0x2000003aff3a7230 */ /* 0x000fe40000004100 */
[-C--:B------:R-:W-:Y:S01]  /*a260*/  FFMA.FTZ R61, R42, R57.reuse, -R61 ;  /* 0x000000392a3d7223 */ /* 0x080fe2000001083d */
[----:B------:R-:W-:Y:S01]  /*a270*/  FFMA.FTZ R59, R46, R57, R59 ;  /* 0x000000392e3b7223 */ /* 0x000fe2000001003b */
[----:B------:R-:W-:Y:S01]  /*a280*/  FMUL.FTZ R60, R41, R60 ;  /* 0x0000003c293c7220 */ /* 0x000fe20000410000 */
[----:B------:R-:W-:-:S02]  /*a290*/  HADD2.F32 R57, -RZ, R165.H1_H1 ;  /* 0x300000a5ff397230 */ /* 0x000fc40000004100 */
[-C--:B------:R-:W-:Y:S01]  /*a2a0*/  FFMA.FTZ R62, R41, R58.reuse, -R62 ;  /* 0x0000003a293e7223 */ /* 0x080fe2000001083e */
[----:B------:R-:W-:Y:S02]  /*a2b0*/  HADD2.F32 R42, -RZ, R47.H0_H0 ;  /* 0x2000002fff2a7230 */ /* 0x000fe40000004100 */
[----:B------:R-:W-:Y:S01]  /*a2c0*/  FFMA.FTZ R60, R45, R58, R60 ;  /* 0x0000003a2d3c7223 */ /* 0x000fe2000001003c */
[----:B------:R-:W-:Y:S02]  /*a2d0*/  HADD2.F32 R41, -RZ, R43.H0_H0 ;  /* 0x2000002bff297230 */ /* 0x000fe40000004100 */
[----:B------:R-:W-:Y:S02]  /*a2e0*/  HADD2.F32 R45, -RZ, R156.H1_H1 ;  /* 0x3000009cff2d7230 */ /* 0x000fe40000004100 */
[-C--:B------:R-:W-:Y:S01]  /*a2f0*/  FMUL.FTZ R64, R42, R57.reuse ;  /* 0x000000392a407220 */ /* 0x080fe20000410000 */
[----:B------:R-:W-:Y:S02]  /*a300*/  HADD2.F32 R47, -RZ, R47.H1_H1 ;  /* 0x3000002fff2f7230 */ /* 0x000fe40000004100 */
[----:B------:R-:W-:Y:S01]  /*a310*/  FMUL.FTZ R57, R41, R57 ;  /* 0x0000003929397220 */ /* 0x000fe20000410000 */
[----:B------:R-:W-:-:S02]  /*a320*/  HADD2.F32 R58, -RZ, R86.H0_H0 ;  /* 0x20000056ff3a7230 */ /* 0x000fc40000004100 */
[-C--:B------:R-:W-:Y:S01]  /*a330*/  FFMA.FTZ R64, R41, R45.reuse, -R64 ;  /* 0x0000002d29407223 */ /* 0x080fe20000010840 */
[----:B------:R-:W-:Y:S02]  /*a340*/  HADD2.F32 R43, -RZ, R43.H1_H1 ;  /* 0x3000002bff2b7230 */ /* 0x000fe40000004100 */
[----:B------:R-:W-:Y:S01]  /*a350*/  FFMA.FTZ R65, R42, R45, R57 ;  /* 0x0000002d2a417223 */ /* 0x000fe20000010039 */
[----:B------:R-:W-:Y:S02]  /*a360*/  HADD2.F32 R46, -RZ, R82.H0_H0 ;  /* 0x20000052ff2e7230 */ /* 0x000fe40000004100 */
[-C--:B------:R-:W-:Y:S01]  /*a370*/  FMUL.FTZ R66, R47, R58.reuse ;  /* 0x0000003a2f427220 */ /* 0x080fe20000410000 */
[----:B------:R-:W-:Y:S02]  /*a380*/  HADD2.F32 R166, -RZ, R166.H0_H0 ;  /* 0x200000a6ffa67230 */ /* 0x000fe40000004100 */
[----:B------:R-:W-:Y:S01]  /*a390*/  FMUL.FTZ R58, R43, R58 ;  /* 0x0000003a2b3a7220 */ /* 0x000fe20000410000 */
[----:B------:R-:W-:-:S02]  /*a3a0*/  HADD2.F32 R42, -RZ, R55.H0_H0 ;  /* 0x20000037ff2a7230 */ /* 0x000fc40000004100 */
[-C--:B------:R-:W-:Y:S01]  /*a3b0*/  FFMA.FTZ R67, R43, R46.reuse, -R66 ;  /* 0x0000002e2b437223 */ /* 0x080fe20000010842 */
[----:B------:R-:W-:Y:S02]  /*a3c0*/  HADD2.F32 R45, -RZ, R68.H0_H0 ;  /* 0x20000044ff2d7230 */ /* 0x000fe40000004100 */
[----:B------:R-:W-:Y:S01]  /*a3d0*/  FFMA.FTZ R66, R47, R46, R58 ;  /* 0x0000002e2f427223 */ /* 0x000fe2000001003a */
[----:B------:R-:W-:Y:S02]  /*a3e0*/  HADD2.F32 R55, -RZ, R55.H1_H1 ;  /* 0x30000037ff377230 */ /* 0x000fe40000004100 */
[----:B------:R-:W-:Y:S01]  /*a3f0*/  FMUL.FTZ R46, R42, R166 ;  /* 0x000000a62a2e7220 */ /* 0x000fe20000410000 */
[----:B------:R-:W-:Y:S01]  /*a400*/  HADD2.F32 R164, -RZ, R164.H0_H0 ;  /* 0x200000a4ffa47230 */ /* 0x000fe20000004100 */
[----:B------:R-:W-:Y:S01]  /*a410*/  F2FP.F16.F32.PACK_AB R59, R60, R59 ;  /* 0x0000003b3c3b723e */ /* 0x000fe200000000ff */
[--C-:B------:R-:W-:Y:S02]  /*a420*/  HADD2.F32 R41, -RZ, R40.reuse.H0_H0 ;  /* 0x20000028ff297230 */ /* 0x100fe40000004100 */
[----:B------:R-:W-:Y:S01]  /*a430*/  FMUL.FTZ R57, R55, R45 ;  /* 0x0000002d37397220 */ /* 0x000fe20000410000 */
[----:B------:R-:W-:Y:S01]  /*a440*/  HADD2.F32 R40, -RZ, R40.H1_H1 ;  /* 0x30000028ff287230 */ /* 0x000fe20000004100 */
[----:B------:R-:W-:Y:S01]  /*a450*/  F2FP.F16.F32.PACK_AB R65, R66, R65 ;  /* 0x000000414241723e */ /* 0x000fe200000000ff */
[----:B------:R-:W-:-:S02]  /*a460*/  HADD2.F32 R43, -RZ, R69.H0_H0 ;  /* 0x20000045ff2b7230 */ /* 0x000fc40000004100 */
[C---:B------:R-:W-:Y:S01]  /*a470*/  FMUL.FTZ R47, R41.reuse, R166 ;  /* 0x000000a6292f7220 */ /* 0x040fe20000410000 */
[-C--:B------:R-:W-:Y:S01]  /*a480*/  FFMA.FTZ R46, R41, R164.reuse, -R46 ;  /* 0x000000a4292e7223 */ /* 0x080fe2000001082e */
[C---:B------:R-:W-:Y:S01]  /*a490*/  FMUL.FTZ R58, R40.reuse, R45 ;  /* 0x0000002d283a7220 */ /* 0x040fe20000410000 */
[----:B------:R-:W-:Y:S02]  /*a4a0*/  HADD2.F32 R41, -RZ, R56.H0_H0 ;  /* 0x20000038ff297230 */ /* 0x000fe40000004100 */
[-C--:B------:R-:W-:Y:S01]  /*a4b0*/  FFMA.FTZ R57, R40, R43.reuse, -R57 ;  /* 0x0000002b28397223 */ /* 0x080fe20000010839 */
[----:B------:R-:W-:Y:S02]  /*a4c0*/  HADD2.F32 R165, -RZ, R165.H0_H0 ;  /* 0x200000a5ffa57230 */ /* 0x000fe40000004100 */
[----:B------:R-:W-:Y:S01]  /*a4d0*/  FFMA.FTZ R58, R55, R43, R58 ;  /* 0x0000002b373a7223 */ /* 0x000fe2000001003a */
[----:B------:R-:W-:Y:S02]  /*a4e0*/  HADD2.F32 R45, -RZ, R63.H0_H0 ;  /* 0x2000003fff2d7230 */ /* 0x000fe40000004100 */
[----:B------:R-:W-:Y:S01]  /*a4f0*/  FFMA.FTZ R47, R42, R164, R47 ;  /* 0x000000a42a2f7223 */ /* 0x000fe2000001002f */
[----:B------:R-:W-:-:S02]  /*a500*/  HADD2.F32 R40, -RZ, R44.H0_H0 ;  /* 0x2000002cff287230 */ /* 0x000fc40000004100 */
[CC--:B------:R-:W-:Y:S01]  /*a510*/  FMUL.FTZ R55, R41.reuse, R165.reuse ;  /* 0x000000a529377220 */ /* 0x0c0fe20000410000 */
[----:B------:R-:W-:Y:S02]  /*a520*/  HADD2.F32 R56, -RZ, R56.H1_H1 ;  /* 0x30000038ff387230 */ /* 0x000fe40000004100 */
[----:B------:R-:W-:Y:S02]  /*a530*/  HADD2.F32 R44, -RZ, R44.H1_H1 ;  /* 0x3000002cff2c7230 */ /* 0x000fe40000004100 */
[----:B------:R-:W-:Y:S01]  /*a540*/  FMUL.FTZ R42, R40, R165 ;  /* 0x000000a5282a7220 */ /* 0x000fe20000410000 */
[----:B------:R-:W-:Y:S02]  /*a550*/  HADD2.F32 R156, -RZ, R156.H0_H0 ;  /* 0x2000009cff9c7230 */ /* 0x000fe40000004100 */
[-C--:B------:R-:W-:Y:S01]  /*a560*/  FMUL.FTZ R63, R56, R45.reuse ;  /* 0x0000002d383f7220 */ /* 0x080fe20000410000 */
[----:B------:R-:W-:Y:S02]  /*a570*/  HADD2.F32 R43, -RZ, R54.H0_H0 ;  /* 0x20000036ff2b7230 */ /* 0x000fe40000004100 */
[----:B------:R-:W-:Y:S01]  /*a580*/  FMUL.FTZ R45, R44, R45 ;  /* 0x0000002d2c2d7220 */ /* 0x000fe20000410000 */
[----:B------:R-:W-:Y:S01]  /*a590*/  F2FP.F16.F32.PACK_AB R58, R58, R47 ;  /* 0x0000002f3a3a723e */ /* 0x000fe200000000ff */
[-C--:B------:R-:W-:Y:S01]  /*a5a0*/  FFMA.FTZ R55, R40, R156.reuse, -R55 ;  /* 0x0000009c28377223 */ /* 0x080fe20000010837 */
[----:B------:R-:W-:Y:S01]  /*a5b0*/  FFMA.FTZ R42, R41, R156, R42 ;  /* 0x0000009c292a7223 */ /* 0x000fe2000001002a */
[-C--:B------:R-:W-:Y:S01]  /*a5c0*/  FFMA.FTZ R44, R44, R43.reuse, -R63 ;  /* 0x0000002b2c2c7223 */ /* 0x080fe2000001083f */
[----:B------:R-:W-:Y:S01]  /*a5d0*/  FFMA.FTZ R45, R56, R43, R45 ;  /* 0x0000002b382d7223 */ /* 0x000fe2000001002d */
[----:B------:R-:W-:Y:S01]  /*a5e0*/  F2FP.F16.F32.PACK_AB R40, R57, R46 ;  /* 0x0000002e3928723e */ /* 0x000fe200000000ff */
[----:B------:R-:W-:Y:S01]  /*a5f0*/  IMAD.MOV.U32 R47, RZ, RZ, R65 ;  /* 0x000000ffff2f7224 */ /* 0x000fe200078e0041 */
[----:B------:R-:W-:-:S02]  /*a600*/  F2FP.F16.F32.PACK_AB R43, R67, R64 ;  /* 0x00000040432b723e */ /* 0x000fc400000000ff */
[----:B------:R-:W-:Y:S01]  /*a610*/  F2FP.F16.F32.PACK_AB R46, R44, R55 ;  /* 0x000000372c2e723e */ /* 0x000fe200000000ff */
[----:B------:R-:W-:Y:S01]  /*a620*/  IMAD.MOV.U32 R44, RZ, RZ, R58 ;  /* 0x000000ffff2c7224 */ /* 0x000fe200078e003a */
[----:B------:R-:W-:Y:S02]  /*a630*/  F2FP.F16.F32.PACK_AB R64, R45, R42 ;  /* 0x0000002a2d40723e */ /* 0x000fe400000000ff */
[----:B------:R-:W-:Y:S01]  /*a640*/  F2FP.F16.F32.PACK_AB R41, R62, R61 ;  /* 0x0000003d3e29723e */ /* 0x000fe200000000ff */
[----:B------:R-:W-:Y:S01]  /*a650*/  IMAD.MOV.U32 R42, RZ, RZ, R46 ;  /* 0x000000ffff2a7224 */ /* 0x000fe200078e002e */
[----:B------:R-:W-:Y:S01]  /*a660*/  MOV R45, R59 ;  /* 0x0000003b002d7202 */ /* 0x000fe20000000f00 */
[----:B------:R-:W-:-:S07]  /*a670*/  IMAD.MOV.U32 R46, RZ, RZ, R64 ;  /* 0x000000ffff2e7224 */ /* 0x000fce00078e0040 */
.L_x_547:
[----:B------:R-:W-:Y:S05]  /*a680*/  BSYNC B1 ;  /* 0x0000000000017941 */ /* 0x000fea0003800000 */
.L_x_546:
[----:B------:R-:W-:Y:S01]  /*a690*/  ISETP.GE.AND P3, PT, R53, R152, PT ;  /* 0x000000983500720c */ /* 0x000fe20003f66270 */
[----:B------:R-:W-:Y:S02]  /*a6a0*/  ULDC.64 UR4, c[0x0][0x208] ;  /* 0x0000820000047ab9 */ /* 0x000fe40000000a00 */
[----:B-1----:R1:W-:Y:S10]  /*a6b0*/  STG.E.128 desc[UR4][R50.64], R40 ;  /* 0x0000002832007986 */ /* 0x0023f4000c101d04 */
[----:B------:R-:W-:Y:S05]  /*a6c0*/  @P3 BRA `(.L_x_512) ;  /* 0x00000008006c3947 */ /* 0x000fea0003800000 */
[--C-:B-1----:R-:W-:Y:S01]  /*a6d0*/  SHF.R.S32.HI R40, RZ, 0x1f, R53.reuse ;  /* 0x0000001fff287819 */ /* 0x102fe20000011435 */
[----:B------:R-:W-:Y:S01]  /*a6e0*/  ULDC.64 UR4, c[0x0][0x208] ;  /* 0x0000820000047ab9 */ /* 0x000fe20000000a00 */
[----:B------:R-:W-:-:S04]  /*a6f0*/  IADD3 R53, P3, P4, R98, R132, R53 ;  /* 0x0000008462357210 */ /* 0x000fc80007c7e035 */
[----:B------:R-:W-:Y:S02]  /*a700*/  IADD3.X R52, R15, R52, R40, P3, P4 ;  /* 0x000000340f347210 */ /* 0x000fe40001fe8428 */
[----:B------:R-:W-:-:S04]  /*a710*/  LEA R48, P3, R53, R48, 0x1 ;  /* 0x0000003035307211 */ /* 0x000fc800078608ff */
[----:B------:R-:W-:-:S05]  /*a720*/  LEA.HI.X R49, R53, R49, R52, 0x1, P3 ;  /* 0x0000003135317211 */ /* 0x000fca00018f0c34 */
[----:B--2---:R1:W-:Y:S01]  /*a730*/  STG.E.128 desc[UR4][R48.64], R44 ;  /* 0x0000002c30007986 */ /* 0x0043e2000c101d04 */
[----:B------:R-:W-:Y:S05]  /*a740*/  BRA `(.L_x_512) ;  /* 0x00000008004c7947 */ /* 0x000fea0003800000 */
.L_x_455:
[----:B------:R-:W-:-:S04]  /*a750*/  ULOP3.LUT UR4, UR60, 0x1, URZ, 0xfc, !UPT ;  /* 0x000000013c047892 */ /* 0x000fc8000f8efc3f */
[----:B------:R-:W-:-:S06]  /*a760*/  UISETP.NE.AND UP0, UPT, UR4, 0x3, UPT ;  /* 0x000000030400788c */ /* 0x000fcc000bf05270 */
[----:B------:R-:W-:-:S13]  /*a770*/  PLOP3.LUT P2, PT, PT, PT, UP0, 0x80, 0x0 ;  /* 0x000000000000781c */ /* 0x000fda0003f4f008 */
[----:B------:R-:W-:Y:S05]  /*a780*/  @!P2 BRA `(.L_x_548) ;  /* 0x000000000004a947 */ /* 0x000fea0003800000 */
[----:B------:R-:W-:Y:S01]  /*a790*/  BPT.TRAP 0x1 ;  /* 0x000000040000795c */ /* 0x000fe20000300000 */
.L_x_548:
[----:B------:R-:W-:Y:S01]  /*a7a0*/  IMAD R3, R220, 0x8, R2 ;  /* 0x00000008dc037824 */ /* 0x000fe200078e0202 */
[----:B0-----:R-:W-:Y:S01]  /*a7b0*/  SHF.L.U32 R0, R229, 0x1f, RZ ;  /* 0x0000001fe5007819 */ /* 0x001fe200000006ff */
[----:B------:R-:W-:Y:S01]  /*a7c0*/  IMAD R4, R24, -0xb0, R25 ;  /* 0xffffff5018047824 */ /* 0x000fe200078e0219 */
[----:B------:R-:W-:Y:S01]  /*a7d0*/  BSSY B1, `(.L_x_549) ;  /* 0x0000006000017945 */ /* 0x000fe20003800000 */
[----:B------:R-:W-:Y:S01]  /*a7e0*/  SHF.R.S32.HI R41, RZ, 0x1f, R24 ;  /* 0x0000001fff297819 */ /* 0x000fe20000011418 */
[----:B------:R-:W0:Y:S01]  /*a7f0*/  SYNCS.PHASECHK.TRANS64.TRYWAIT P3, [R3+URZ+0x34890], R0 ;  /* 0x03489000030075a7 */ /* 0x000e22000806017f */
[----:B------:R-:W-:Y:S01]  /*a800*/  IMAD R40, R39, R24, RZ ;  /* 0x0000001827287224 */ /* 0x000fe200078e02ff */
[----:B------:R-:W-:Y:S01]  /*a810*/  VIMNMX R4, R4, 0xb0, PT ;  /* 0x000000b004047848 */ /* 0x000fe20003fe0100 */
[----:B0-----:R-:W-:Y:S06]  /*a820*/  @!P3 BRA `(.L_x_550) ;  /* 0x0000019000bcb947 */ /* 0x001fec0003800000 */
.L_x_767:
[----:B------:R-:W-:Y:S05]  /*a830*/  BSYNC B1 ;  /* 0x0000000000017941 */ /* 0x000fea0003800000 */
.L_x_549:
[----:B------:R-:W-:Y:S01]  /*a840*/  ISETP.GE.AND P3, PT, R22, R4, PT ;  /* 0x000000041600720c */ /* 0x000fe20003f66270 */
[----:B------:R-:W-:Y:S01]  /*a850*/  IMAD R41, R41, R158, R40 ;  /* 0x0000009e29297224 */ /* 0x000fe200078e0228 */
[----:B------:R-:W-:Y:S01]  /*a860*/  BSSY B1, `(.L_x_551) ;  /* 0x0000013000017945 */ /* 0x000fe20003800000 */
[----:B------:R-:W-:-:S05]  /*a870*/  IMAD.WIDE.U32 R48, R158, R24, RZ ;  /* 0x000000189e307225 */ /* 0x000fca00078e00ff */
[----:B------:R-:W-:-:S05]  /*a880*/  IADD3 R58, R41, R49, RZ ;  /* 0x00000031293a7210 */ /* 0x000fca0007ffe0ff */
[----:B------:R-:W-:Y:S05]  /*a890*/  @P3 BRA `(.L_x_552) ;  /* 0x00000000003c3947 */ /* 0x000fea0003800000 */
[----:B------:R-:W1:Y:S01]  /*a8a0*/  @!P0 LDC.64 R50, c[0x0][0x2d8] ;  /* 0x0000b600ff328b82 */ /* 0x000e620000000a00 */
[----:B------:R-:W2:Y:S01]  /*a8b0*/  @!P0 LDS.128 R40, [R5+0x1e400] ;  /* 0x01e4000005288984 */ /* 0x000ea20000000c00 */
[----:B------:R-:W-:Y:S01]  /*a8c0*/  @!P0 IADD3 R54, P3, R14, R48, RZ ;  /* 0x000000300e368210 */ /* 0x000fe20007f7e0ff */
[----:B------:R-:W-:Y:S02]  /*a8d0*/  ULDC.64 UR4, c[0x0][0x208] ;  /* 0x0000820000047ab9 */ /* 0x000fe40000000a00 */
[----:B------:R-:W3:Y:S02]  /*a8e0*/  @!P1 LDS.128 R44, [R5+0x23c00] ;  /* 0x023c0000052c9984 */ /* 0x000ee40000000c00 */
[----:B------:R-:W-:Y:S01]  /*a8f0*/  @!P0 IMAD.X R55, R58, 0x1, R12, P3 ;  /* 0x000000013a378824 */ /* 0x000fe200018e060c */
[----:B------:R-:W4:Y:S01]  /*a900*/  @!P1 LDC.64 R52, c[0x0][0x2d8] ;  /* 0x0000b600ff349b82 */ /* 0x000f220000000a00 */
[----:B-1----:R-:W-:-:S04]  /*a910*/  @!P0 LEA R50, P3, R54, R50, 0x1 ;  /* 0x0000003236328211 */ /* 0x002fc800078608ff */
[----:B------:R-:W-:Y:S02]  /*a920*/  @!P0 LEA.HI.X R51, R54, R51, R55, 0x1, P3 ;  /* 0x0000003336338211 */ /* 0x000fe400018f0c37 */
[----:B------:R-:W-:-:S05]  /*a930*/  @!P1 IADD3 R54, P3, R11, R48, RZ ;  /* 0x000000300b369210 */ /* 0x000fca0007f7e0ff */
[----:B------:R-:W-:Y:S01]  /*a940*/  @!P1 IMAD.X R55, R58, 0x1, R7, P3 ;  /* 0x000000013a379824 */ /* 0x000fe200018e0607 */
[----:B----4-:R-:W-:-:S04]  /*a950*/  @!P1 LEA R52, P3, R54, R52, 0x1 ;  /* 0x0000003436349211 */ /* 0x010fc800078608ff */
[----:B------:R-:W-:Y:S01]  /*a960*/  @!P1 LEA.HI.X R53, R54, R53, R55, 0x1, P3 ;  /* 0x0000003536359211 */ /* 0x000fe200018f0c37 */
[----:B--2---:R1:W-:Y:S04]  /*a970*/  @!P0 STG.E.128 desc[UR4][R50.64], R40 ;  /* 0x0000002832008986 */ /* 0x0043e8000c101d04 */
[----:B---3--:R1:W-:Y:S04]  /*a980*/  @!P1 STG.E.128 desc[UR4][R52.64], R44 ;  /* 0x0000002c34009986 */ /* 0x0083e8000c101d04 */
.L_x_552:
[----:B------:R-:W-:Y:S05]  /*a990*/  BSYNC B1 ;  /* 0x0000000000017941 */ /* 0x000fea0003800000 */
.L_x_551:
[----:B------:R-:W-:Y:S01]  /*a9a0*/  ISETP.GE.AND P3, PT, R223, R4, PT ;  /* 0x00000004df00720c */ /* 0x000fe20003f66270 */
[----:B------:R-:W-:-:S12]  /*a9b0*/  BSSY B1, `(.L_x_553) ;  /* 0x0000013000017945 */ /* 0x000fd80003800000 */
[----:B------:R-:W-:Y:S05]  /*a9c0*/  @P3 BRA `(.L_x_554) ;  /* 0x0000000000443947 */ /* 0x000fea0003800000 */
[----:B-1----:R-:W1:Y:S01]  /*a9d0*/  @!P0 LDC.64 R50, c[0x0][0x2d8] ;  /* 0x0000b600ff328b82 */ /* 0x002e620000000a00 */
[----:B------:R-:W2:Y:S01]  /*a9e0*/  @!P0 LDS.128 R40, [R5+0x1f400] ;  /* 0x01f4000005288984 */ /* 0x000ea20000000c00 */
[----:B------:R-:W-:Y:S01]  /*a9f0*/  IADD3 R56, P3, R114, R48, RZ ;  /* 0x0000003072387210 */ /* 0x000fe20007f7e0ff */
[----:B------:R-:W-:Y:S02]  /*aa00*/  ULDC.64 UR4, c[0x0][0x208] ;  /* 0x0000820000047ab9 */ /* 0x000fe40000000a00 */
[----:B------:R-:W3:Y:S02]  /*aa10*/  @!P1 LDS.128 R44, [R5+0x24c00] ;  /* 0x024c0000052c9984 */ /* 0x000ee40000000c00 */
[----:B------:R-:W-:Y:S01]  /*aa20*/  IMAD.X R57, R58, 0x1, R115, P3 ;  /* 0x000000013a397824 */ /* 0x000fe200018e0673 */
[----:B------:R-:W4:Y:S01]  /*aa30*/  @!P1 LDC.64 R52, c[0x0][0x2d8] ;  /* 0x0000b600ff349b82 */ /* 0x000f220000000a00 */
[----:B------:R-:W-:-:S05]  /*aa40*/  @!P0 IADD3 R54, P3, R56, R14, RZ ;  /* 0x0000000e38368210 */ /* 0x000fca0007f7e0ff */
[----:B------:R-:W-:Y:S01]  /*aa50*/  @!P0 IMAD.X R55, R57, 0x1, R12, P3 ;  /* 0x0000000139378824 */ /* 0x000fe200018e060c */
[----:B-1----:R-:W-:-:S04]  /*aa60*/  @!P0 LEA R50, P3, R54, R50, 0x1 ;  /* 0x0000003236328211 */ /* 0x002fc800078608ff */
[----:B------:R-:W-:Y:S02]  /*aa70*/  @!P0 LEA.HI.X R51, R54, R51, R55, 0x1, P3 ;  /* 0x0000003336338211 */ /* 0x000fe400018f0c37 */
[----:B------:R-:W-:-:S04]  /*aa80*/  @!P1 IADD3 R54, P3, R56, R11, RZ ;  /* 0x0000000b38369210 */ /* 0x000fc80007f7e0ff */
[----:B------:R-:W-:Y:S02]  /*aa90*/  @!P1 IADD3.X R55, R57, R7, RZ, P3, !PT ;  /* 0x0000000739379210 */ /* 0x000fe40001ffe4ff */
[----:B----4-:R-:W-:-:S04]  /*aaa0*/  @!P1 LEA R52, P3, R54, R52, 0x1 ;  /* 0x0000003436349211 */ /* 0x010fc800078608ff */
[----:B------:R-:W-:Y:S01]  /*aab0*/  @!P1 LEA.HI.X R53, R54, R53, R55, 0x1, P3 ;  /* 0x0000003536359211 */ /* 0x000fe200018f0c37 */
[----:B--2---:R2:W-:Y:S04]  /*aac0*/  @!P0 STG.E.128 desc[UR4][R50.64], R40 ;  /* 0x0000002832008986 */ /* 0x0045e8000c101d04 */
[----:B---3--:R2:W-:Y:S04]  /*aad0*/  @!P1 STG.E.128 desc[UR4][R52.64], R44 ;  /* 0x0000002c34009986 */ /* 0x0085e8000c101d04 */
.L_x_554:
[----:B------:R-:W-:Y:S05]  /*aae0*/  BSYNC B1 ;  /* 0x0000000000017941 */ /* 0x000fea0003800000 */
.L_x_553:
[----:B------:R-:W-:Y:S01]  /*aaf0*/  ISETP.GE.AND P3, PT, R222, R4, PT ;  /* 0x00000004de00720c */ /* 0x000fe20003f66270 */
[----:B------:R-:W-:-:S12]  /*ab00*/  BSSY B1, `(.L_x_555) ;  /* 0x0000013000017945 */ /* 0x000fd80003800000 */
[----:B------:R-:W-:Y:S05]  /*ab10*/  @P3 BRA `(.L_x_556) ;  /* 0x0000000000443947 */ /* 0x000fea0003800000 */
[----:B-12---:R-:W1:Y:S01]  /*ab20*/  @!P0 LDC.64 R50, c[0x0][0x2d8] ;  /* 0x0000b600ff328b82 */ /* 0x006e620000000a00 */
[----:B------:R-:W2:Y:S01]  /*ab30*/  @!P0 LDS.128 R40, [R5+0x20400] ;  /* 0x0204000005288984 */ /* 0x000ea20000000c00 */
[----:B------:R-:W-:Y:S01]  /*ab40*/  LEA R56, P3, R96, R48, 0x6 ;  /* 0x0000003060387211 */ /* 0x000fe200078630ff */
        /* <DEDUP_REMOVED lines=14> */
.L_x_556:
[----:B------:R-:W-:Y:S05]  /*ac30*/  BSYNC B1 ;  /* 0x0000000000017941 */ /* 0x000fea0003800000 */
.L_x_555:
[----:B------:R-:W-:Y:S01]  /*ac40*/  ISETP.GE.AND P3, PT, R224, R4, PT ;  /* 0x00000004e000720c */ /* 0x000fe20003f66270 */
[----:B------:R-:W-:-:S12]  /*ac50*/  BSSY B1, `(.L_x_557) ;  /* 0x0000017000017945 */ /* 0x000fd80003800000 */
[----:B------:R-:W-:Y:S05]  /*ac60*/  @P3 BRA `(.L_x_558) ;  /* 0x0000000000543947 */ /* 0x000fea0003800000 */
[----:B------:R-:W3:Y:S01]  /*ac70*/  LDC.64 R54, c[0x0][0x2f0] ;  /* 0x0000bc00ff367b82 */ /* 0x000ee20000000a00 */
[----:B-12-4-:R-:W1:Y:S01]  /*ac80*/  @!P0 LDS.128 R40, [R5+0x21400] ;  /* 0x0214000005288984 */ /* 0x016e620000000c00 */
[----:B------:R-:W-:Y:S01]  /*ac90*/  MOV R57, R58 ;  /* 0x0000003a00397202 */ /* 0x000fe20000000f00 */
[----:B------:R-:W-:Y:S01]  /*aca0*/  IMAD.MOV.U32 R56, RZ, RZ, R48 ;  /* 0x000000ffff387224 */ /* 0x000fe200078e0030 */
[----:B------:R-:W-:Y:S01]  /*acb0*/  ULDC.64 UR4, c[0x0][0x208] ;  /* 0x0000820000047ab9 */ /* 0x000fe20000000a00 */
[----:B------:R-:W2:Y:S03]  /*acc0*/  @!P1 LDS.128 R44, [R5+0x26c00] ;  /* 0x026c0000052c9984 */ /* 0x000ea60000000c00 */
[----:B------:R-:W4:Y:S08]  /*acd0*/  @!P0 LDC.64 R50, c[0x0][0x2d8] ;  /* 0x0000b600ff328b82 */ /* 0x000f300000000a00 */
[----:B------:R-:W5:Y:S01]  /*ace0*/  @!P1 LDC.64 R52, c[0x0][0x2d8] ;  /* 0x0000b600ff349b82 */ /* 0x000f620000000a00 */
[----:B---3--:R-:W-:-:S04]  /*acf0*/  IMAD.WIDE.U32 R56, R54, 0x60, R56 ;  /* 0x0000006036387825 */ /* 0x008fc800078e0038 */
[----:B------:R-:W-:Y:S01]  /*ad00*/  IMAD R55, R55, 0x60, RZ ;  /* 0x0000006037377824 */ /* 0x000fe200078e02ff */
[----:B------:R-:W-:-:S03]  /*ad10*/  @!P0 IADD3 R54, P3, R14, R56, RZ ;  /* 0x000000380e368210 */ /* 0x000fc60007f7e0ff */
[----:B------:R-:W-:-:S04]  /*ad20*/  IMAD.IADD R57, R57, 0x1, R55 ;  /* 0x0000000139397824 */ /* 0x000fc800078e0237 */
[----:B------:R-:W-:Y:S01]  /*ad30*/  @!P0 IMAD.X R55, R57, 0x1, R12, P3 ;  /* 0x0000000139378824 */ /* 0x000fe200018e060c */
[----:B----4-:R-:W-:-:S04]  /*ad40*/  @!P0 LEA R50, P3, R54, R50, 0x1 ;  /* 0x0000003236328211 */ /* 0x010fc800078608ff */
[----:B------:R-:W-:Y:S02]  /*ad50*/  @!P0 LEA.HI.X R51, R54, R51, R55, 0x1, P3 ;  /* 0x0000003336338211 */ /* 0x000fe400018f0c37 */
[----:B------:R-:W-:-:S03]  /*ad60*/  @!P1 IADD3 R56, P3, R11, R56, RZ ;  /* 0x000000380b389210 */ /* 0x000fc60007f7e0ff */
[----:B-1----:R3:W-:Y:S02]  /*ad70*/  @!P0 STG.E.128 desc[UR4][R50.64], R40 ;  /* 0x0000002832008986 */ /* 0x0027e4000c101d04 */
[----:B------:R-:W-:Y:S01]  /*ad80*/  @!P1 IMAD.X R54, R57, 0x1, R7, P3 ;  /* 0x0000000139369824 */ /* 0x000fe200018e0607 */
[----:B-----5:R-:W-:-:S04]  /*ad90*/  @!P1 LEA R52, P3, R56, R52, 0x1 ;  /* 0x0000003438349211 */ /* 0x020fc800078608ff */
[----:B------:R-:W-:-:S05]  /*ada0*/  @!P1 LEA.HI.X R53, R56, R53, R54, 0x1, P3 ;  /* 0x0000003538359211 */ /* 0x000fca00018f0c36 */
[----:B--2---:R3:W-:Y:S04]  /*adb0*/  @!P1 STG.E.128 desc[UR4][R52.64], R44 ;  /* 0x0000002c34009986 */ /* 0x0047e8000c101d04 */
.L_x_558:
[----:B------:R-:W-:Y:S05]  /*adc0*/  BSYNC B1 ;  /* 0x0000000000017941 */ /* 0x000fea0003800000 */
.L_x_557:
[----:B------:R-:W-:Y:S01]  /*add0*/  ISETP.GE.AND P3, PT, R225, R4, PT ;  /* 0x00000004e100720c */ /* 0x000fe20003f66270 */
[----:B------:R-:W-:-:S12]  /*ade0*/  BSSY B1, `(.L_x_559) ;  /* 0x0000013000017945 */ /* 0x000fd80003800000 */
[----:B------:R-:W-:Y:S05]  /*adf0*/  @P3 BRA `(.L_x_560) ;  /* 0x0000000000443947 */ /* 0x000fea0003800000 */
[----:B-1234-:R-:W1:Y:S01]  /*ae00*/  @!P0 LDC.64 R50, c[0x0][0x2d8] ;  /* 0x0000b600ff328b82 */ /* 0x01ee620000000a00 */
[----:B------:R-:W2:Y:S01]  /*ae10*/  @!P0 LDS.128 R40, [R5+0x22400] ;  /* 0x0224000005288984 */ /* 0x000ea20000000c00 */
[----:B------:R-:W-:Y:S01]  /*ae20*/  LEA R56, P3, R96, R48, 0x7 ;  /* 0x0000003060387211 */ /* 0x000fe200078638ff */
[----:B------:R-:W-:Y:S02]  /*ae30*/  ULDC.64 UR4, c[0x0][0x208] ;  /* 0x0000820000047ab9 */ /* 0x000fe40000000a00 */
[----:B------:R-:W3:Y:S02]  /*ae40*/  @!P1 LDS.128 R44, [R5+0x27c00] ;  /* 0x027c0000052c9984 */ /* 0x000ee40000000c00 */
[----:B------:R-:W-:Y:S01]  /*ae50*/  IMAD.X R57, R58, 0x1, R139, P3 ;  /* 0x000000013a397824 */ /* 0x000fe200018e068b */
[----:B------:R-:W4:Y:S01]  /*ae60*/  @!P1 LDC.64 R52, c[0x0][0x2d8] ;  /* 0x0000b600ff349b82 */ /* 0x000f220000000a00 */
[----:B------:R-:W-:-:S04]  /*ae70*/  @!P0 IADD3 R54, P3, R56, R14, RZ ;  /* 0x0000000e38368210 */ /* 0x000fc80007f7e0ff */
[----:B------:R-:W-:Y:S02]  /*ae80*/  @!P0 IADD3.X R55, R57, R12, RZ, P3, !PT ;  /* 0x0000000c39378210 */ /* 0x000fe40001ffe4ff */
        /* <DEDUP_REMOVED lines=8> */
.L_x_560:
[----:B------:R-:W-:Y:S05]  /*af10*/  BSYNC B1 ;  /* 0x0000000000017941 */ /* 0x000fea0003800000 */
.L_x_559:
[----:B------:R-:W-:-:S13]  /*af20*/  ISETP.GE.AND P3, PT, R226, R4, PT ;  /* 0x00000004e200720c */ /* 0x000fda0003f66270 */
[----:B------:R-:W-:Y:S05]  /*af30*/  @P3 BRA `(.L_x_512) ;  /* 0x0000000000503947 */ /* 0x000fea0003800000 */
[----:B------:R-:W5:Y:S01]  /*af40*/  LDC.64 R54, c[0x0][0x2f0] ;  /* 0x0000bc00ff367b82 */ /* 0x000f620000000a00 */
[----:B-1234-:R-:W1:Y:S01]  /*af50*/  @!P0 LDS.128 R40, [R5+0x23400] ;  /* 0x0234000005288984 */ /* 0x01ee620000000c00 */
[----:B------:R-:W-:Y:S01]  /*af60*/  IMAD.MOV.U32 R49, RZ, RZ, R58 ;  /* 0x000000ffff317224 */ /* 0x000fe200078e003a */
[----:B------:R-:W-:Y:S02]  /*af70*/  ULDC.64 UR4, c[0x0][0x208] ;  /* 0x0000820000047ab9 */ /* 0x000fe40000000a00 */
[----:B------:R-:W2:Y:S03]  /*af80*/  @!P1 LDS.128 R44, [R5+0x28c00] ;  /* 0x028c0000052c9984 */ /* 0x000ea60000000c00 */
[----:B------:R-:W3:Y:S08]  /*af90*/  @!P0 LDC.64 R50, c[0x0][0x2d8] ;  /* 0x0000b600ff328b82 */ /* 0x000ef00000000a00 */
[----:B------:R-:W4:Y:S01]  /*afa0*/  @!P1 LDC.64 R52, c[0x0][0x2d8] ;  /* 0x0000b600ff349b82 */ /* 0x000f220000000a00 */
[----:B-----5:R-:W-:-:S04]  /*afb0*/  IMAD.WIDE.U32 R48, R54, 0xa0, R48 ;  /* 0x000000a036307825 */ /* 0x020fc800078e0030 */
[----:B------:R-:W-:-:S04]  /*afc0*/  IMAD R55, R55, 0xa0, RZ ;  /* 0x000000a037377824 */ /* 0x000fc800078e02ff */
[----:B------:R-:W-:Y:S01]  /*afd0*/  IMAD.IADD R55, R49, 0x1, R55 ;  /* 0x0000000131377824 */ /* 0x000fe200078e0237 */
[----:B------:R-:W-:-:S05]  /*afe0*/  @!P0 IADD3 R49, P3, R14, R48, RZ ;  /* 0x000000300e318210 */ /* 0x000fca0007f7e0ff */
[----:B------:R-:W-:Y:S01]  /*aff0*/  @!P0 IMAD.X R54, R55, 0x1, R12, P3 ;  /* 0x0000000137368824 */ /* 0x000fe200018e060c */
[----:B---3--:R-:W-:-:S04]  /*b000*/  @!P0 LEA R50, P3, R49, R50, 0x1 ;  /* 0x0000003231328211 */ /* 0x008fc800078608ff */
[----:B------:R-:W-:Y:S02]  /*b010*/  @!P0 LEA.HI.X R51, R49, R51, R54, 0x1, P3 ;  /* 0x0000003331338211 */ /* 0x000fe400018f0c36 */
[----:B------:R-:W-:-:S03]  /*b020*/  @!P1 IADD3 R48, P3, R11, R48, RZ ;  /* 0x000000300b309210 */ /* 0x000fc60007f7e0ff */
[----:B-1----:R1:W-:Y:S01]  /*b030*/  @!P0 STG.E.128 desc[UR4][R50.64], R40 ;  /* 0x0000002832008986 */ /* 0x0023e2000c101d04 */
[----:B------:R-:W-:Y:S02]  /*b040*/  @!P1 IADD3.X R49, R55, R7, RZ, P3, !PT ;  /* 0x0000000737319210 */ /* 0x000fe40001ffe4ff */
[----:B----4-:R-:W-:-:S04]  /*b050*/  @!P1 LEA R52, P3, R48, R52, 0x1 ;  /* 0x0000003430349211 */ /* 0x010fc800078608ff */
[----:B------:R-:W-:-:S05]  /*b060*/  @!P1 LEA.HI.X R53, R48, R53, R49, 0x1, P3 ;  /* 0x0000003530359211 */ /* 0x000fca00018f0c31 */
[----:B--2---:R1:W-:Y:S04]  /*b070*/  @!P1 STG.E.128 desc[UR4][R52.64], R44 ;  /* 0x0000002c34009986 */ /* 0x0043e8000c101d04 */
.L_x_512:
[----:B------:R-:W-:Y:S05]  /*b080*/  BSYNC B0 ;  /* 0x0000000000007941 */ /* 0x000fea0003800000 */
.L_x_454:
[----:B-1234-:R-:W1:Y:S01]  /*b090*/  S2R R40, SR_TID.X ;  /* 0x0000000000287919 */ /* 0x01ee620000002100 */
[----:B------:R-:W-:Y:S01]  /*b0a0*/  @!PT LDS RZ, [RZ] ;  /* 0x00000000fffff984 */ /* 0x000fe20000000800 */
[----:B------:R-:W-:Y:S01]  /*b0b0*/  @!PT LDS RZ, [RZ] ;  /* 0x00000000fffff984 */ /* 0x000fe20000000800 */
[----:B------:R-:W-:Y:S01]  /*b0c0*/  @!PT LDS RZ, [RZ] ;  /* 0x00000000fffff984 */ /* 0x000fe20000000800 */
[----:B------:R-:W-:Y:S01]  /*b0d0*/  @!PT LDS RZ, [RZ] ;  /* 0x00000000fffff984 */ /* 0x000fe20000000800 */
[----:B------:R2:W-:Y:S06]  /*b0e0*/  MEMBAR.ALL.CTA ;  /* 0x0000000000007992 */ /* 0x0005ec0000008000 */
[----:B--2---:R-:W2:Y:S01]  /*b0f0*/  FENCE.VIEW.ASYNC.S ;  /* 0x00000000000073c6 */ /* 0x004ea20000000000 */
[----:B------:R-:W-:Y:S05]  /*b100*/  WARPSYNC.ALL ;  /* 0x0000000000007948 */ /* 0x000fea0003800000 */
[----:B------:R-:W-:Y:S01]  /*b110*/  BSSY B0, `(.L_x_561) ;  /* 0x0000009000007945 */ /* 0x000fe20003800000 */
[----:B-1----:R-:W-:Y:S01]  /*b120*/  LOP3.LUT R40, R40, 0x7f, RZ, 0xc0, !PT ;  /* 0x0000007f28287812 */ /* 0x002fe200078ec0ff */
[----:B--2---:R1:W-:Y:S03]  /*b130*/  BAR.SYNC.DEFER_BLOCKING R162, 0x80 ;  /* 0x000200a20000751d */ /* 0x0043e60000010000 */
[----:B------:R-:W-:-:S13]  /*b140*/  ISETP.NE.AND P3, PT, R40, RZ, PT ;  /* 0x000000ff2800720c */ /* 0x000fda0003f65270 */
[----:B------:R-:W-:-:S05]  /*b150*/  @!P3 VIADD R40, R3, 0x348a0 ;  /* 0x000348a00328b836 */ /* 0x000fca0000000000 */
[----:B------:R-:W-:-:S04]  /*b160*/  @!P3 PRMT R40, RZ, 0x654, R40 ;  /* 0x00000654ff28b816 */ /* 0x000fc80000000028 */
[----:B------:R1:W-:Y:S01]  /*b170*/  @!P3 SYNCS.ARRIVE.TRANS64.RED.A1T0 RZ, [R40+URZ], RZ ;  /* 0x000000ff28ffb9a7 */ /* 0x0003e2000810043f */
[----:B------:R-:W-:Y:S05]  /*b180*/  @!P2 BRA `(.L_x_562) ;  /* 0x000000000004a947 */ /* 0x000fea0003800000 */
[----:B------:R-:W-:Y:S01]  /*b190*/  BPT.TRAP 0x1 ;  /* 0x000000040000795c */ /* 0x000fe20000300000 */
.L_x_562:
[----:B------:R-:W-:Y:S05]  /*b1a0*/  BSYNC B0 ;  /* 0x0000000000007941 */ /* 0x000fea0003800000 */
.L_x_561:
[----:B------:R-:W2:Y:S01]  /*b1b0*/  SYNCS.PHASECHK.TRANS64.TRYWAIT P2, [R3+URZ+0x348b0], R0 ;  /* 0x0348b000030075a7 */ /* 0x000ea2000804017f */
[----:B------:R-:W-:Y:S01]  /*b1c0*/  ULDC UR61, c[0x0][0x2e4] ;  /* 0x0000b900003d7ab9 */ /* 0x000fe20000000800 */
[----:B------:R-:W-:Y:S01]  /*b1d0*/  ULDC.64 UR38, c[0x0][0x318] ;  /* 0x0000c60000267ab9 */ /* 0x000fe20000000a00 */
[----:B------:R-:W-:Y:S01]  /*b1e0*/  ULDC.64 UR36, c[0x0][0x308] ;  /* 0x0000c20000247ab9 */ /* 0x000fe20000000a00 */
[----:B------:R-:W-:Y:S04]  /*b1f0*/  BSSY B0, `(.L_x_563) ;  /* 0x0000002000007945 */ /* 0x000fe80003800000 */
[----:B--2---:R-:W-:Y:S05]  /*b200*/  @!P2 BRA `(.L_x_564) ;  /* 0x000001880058a947 */ /* 0x004fea0003800000 */
.L_x_768:
[----:B------:R-:W-:Y:S05]  /*b210*/  BSYNC B0 ;  /* 0x0000000000007941 */ /* 0x000fea0003800000 */
.L_x_563:
[----:B------:R-:W-:Y:S01]  /*b220*/  ISETP.GE.AND P2, PT, R22, R4, PT ;  /* 0x000000041600720c */ /* 0x000fe20003f46270 */
[----:B------:R-:W-:Y:S01]  /*b230*/  BSSY B0, `(.L_x_565) ;  /* 0x0000012000007945 */ /* 0x000fe20003800000 */
[----:B------:R-:W-:-:S11]  /*b240*/  IMAD.WIDE R44, R24, 0xb0, R122 ;  /* 0x000000b0182c7825 */ /* 0x000fd600078e027a */
[----:B------:R-:W-:Y:S05]  /*b250*/  @P2 BRA `(.L_x_566) ;  /* 0x00000000003c2947 */ /* 0x000fea0003800000 */
[----:B------:R-:W-:Y:S01]  /*b260*/  IMAD R43, R45, UR38, RZ ;  /* 0x000000262d2b7c24 */ /* 0x000fe2000f8e02ff */
[----:B------:R-:W-:Y:S01]  /*b270*/  ULDC.64 UR4, c[0x0][0x208] ;  /* 0x0000820000047ab9 */ /* 0x000fe20000000a00 */
[----:B-1----:R-:W-:Y:S02]  /*b280*/  IMAD.MOV.U32 R40, RZ, RZ, R100 ;  /* 0x000000ffff287224 */ /* 0x002fe400078e0064 */
[----:B------:R-:W-:Y:S02]  /*b290*/  IMAD.MOV.U32 R41, RZ, RZ, R6 ;  /* 0x000000ffff297224 */ /* 0x000fe400078e0006 */
[C---:B------:R-:W-:Y:S02]  /*b2a0*/  IMAD R43, R44.reuse, UR39, R43 ;  /* 0x000000272c2b7c24 */ /* 0x040fe4000f8e022b */
[----:B------:R-:W-:-:S04]  /*b2b0*/  IMAD.WIDE.U32 R40, R44, UR38, R40 ;  /* 0x000000262c287c25 */ /* 0x000fc8000f8e0028 */
[----:B------:R-:W-:Y:S01]  /*b2c0*/  IMAD.IADD R41, R41, 0x1, R43 ;  /* 0x0000000129297824 */ /* 0x000fe200078e022b */
[----:B------:R-:W-:-:S04]  /*b2d0*/  LEA R46, P2, R40, UR36, 0x1 ;  /* 0x00000024282e7c11 */ /* 0x000fc8000f8408ff */
[----:B------:R-:W-:Y:S02]  /*b2e0*/  LEA.HI.X R47, R40, UR37, R41, 0x1, P2 ;  /* 0x00000025282f7c11 */ /* 0x000fe400090f0c29 */
[----:B------:R-:W-:-:S13]  /*b2f0*/  ISETP.GE.AND P2, PT, R16, UR61, PT ;  /* 0x0000003d10007c0c */ /* 0x000fda000bf46270 */
[----:B------:R-:W1:Y:S04]  /*b300*/  @!P2 LDS.128 R40, [R5+0x400] ;  /* 0x000400000528a984 */ /* 0x000e680000000c00 */
[----:B-1----:R-:W-:Y:S01]  /*b310*/  @!P2 STG.E.128 desc[UR4][R46.64], R40 ;  /* 0x000000282e00a986 */ /* 0x002fe2000c101d04 */
[----:B------:R-:W-:-:S13]  /*b320*/  ISETP.GE.AND P2, PT, R227, UR61, PT ;  /* 0x0000003de3007c0c */ /* 0x000fda000bf46270 */
[----:B------:R-:W1:Y:S04]  /*b330*/  @!P2 LDS.128 R40, [R5+0x5c00] ;  /* 0x005c00000528a984 */ /* 0x000e680000000c00 */
[----:B-1----:R3:W-:Y:S02]  /*b340*/  @!P2 STG.E.128 desc[UR4][R46.64+0x80], R40 ;  /* 0x000080282e00a986 */ /* 0x0027e4000c101d04 */
.L_x_566:
[----:B------:R-:W-:Y:S05]  /*b350*/  BSYNC B0 ;  /* 0x0000000000007941 */ /* 0x000fea0003800000 */
.L_x_565:
[----:B------:R-:W-:Y:S01]  /*b360*/  ISETP.GE.AND P2, PT, R223, R4, PT ;  /* 0x00000004df00720c */ /* 0x000fe20003f46270 */
[----:B------:R-:W-:-:S12]  /*b370*/  BSSY B0, `(.L_x_567) ;  /* 0x0000013000007945 */ /* 0x000fd80003800000 */
[----:B------:R-:W-:Y:S05]  /*b380*/  @P2 BRA `(.L_x_568) ;  /* 0x0000000000442947 */ /* 0x000fea0003800000 */
[----:B---3--:R-:W-:Y:S01]  /*b390*/  IADD3 R43, P2, R44, 0x20, RZ ;  /* 0x000000202c2b7810 */ /* 0x008fe20007f5e0ff */
[----:B-1----:R-:W-:Y:S01]  /*b3a0*/  IMAD.MOV.U32 R40, RZ, RZ, R100 ;  /* 0x000000ffff287224 */ /* 0x002fe200078e0064 */
[----:B------:R-:W-:Y:S01]  /*b3b0*/  ULDC.64 UR4, c[0x0][0x208] ;  /* 0x0000820000047ab9 */ /* 0x000fe20000000a00 */
[----:B------:R-:W-:Y:S01]  /*b3c0*/  IMAD.MOV.U32 R41, RZ, RZ, R6 ;  /* 0x000000ffff297224 */ /* 0x000fe200078e0006 */
[----:B0-2---:R-:W-:Y:S01]  /*b3d0*/  IADD3.X R0, RZ, R45, RZ, P2, !PT ;  /* 0x0000002dff007210 */ /* 0x005fe200017fe4ff */
[----:B------:R-:W-:-:S04]  /*b3e0*/  IMAD.WIDE.U32 R40, R43, UR38, R40 ;  /* 0x000000262b287c25 */ /* 0x000fc8000f8e0028 */
[----:B------:R-:W-:Y:S01]  /*b3f0*/  IMAD R0, R0, UR38, RZ ;  /* 0x0000002600007c24 */ /* 0x000fe2000f8e02ff */
[----:B------:R-:W-:-:S03]  /*b400*/  LEA R46, P2, R40, UR36, 0x1 ;  /* 0x00000024282e7c11 */ /* 0x000fc6000f8408ff */
[----:B------:R-:W-:-:S04]  /*b410*/  IMAD R43, R43, UR39, R0 ;  /* 0x000000272b2b7c24 */ /* 0x000fc8000f8e0200 */
[----:B------:R-:W-:-:S05]  /*b420*/  IMAD.IADD R41, R41, 0x1, R43 ;  /* 0x0000000129297824 */ /* 0x000fca00078e022b */
[----:B------:R-:W-:Y:S02]  /*b430*/  LEA.HI.X R47, R40, UR37, R41, 0x1, P2 ;  /* 0x00000025282f7c11 */ /* 0x000fe400090f0c29 */
[----:B------:R-:W-:-:S13]  /*b440*/  ISETP.GE.AND P2, PT, R16, UR61, PT ;  /* 0x0000003d10007c0c */ /* 0x000fda000bf46270 */
[----:B------:R-:W0:Y:S04]  /*b450*/  @!P2 LDS.128 R40, [R5+0x1400] ;  /* 0x001400000528a984 */ /* 0x000e280000000c00 */
[----:B0-----:R-:W-:Y:S01]  /*b460*/  @!P2 STG.E.128 desc[UR4][R46.64], R40 ;  /* 0x000000282e00a986 */ /* 0x001fe2000c101d04 */
[----:B------:R-:W-:-:S13]  /*b470*/  ISETP.GE.AND P2, PT, R227, UR61, PT ;  /* 0x0000003de3007c0c */ /* 0x000fda000bf46270 */
[----:B------:R-:W0:Y:S04]  /*b480*/  @!P2 LDS.128 R40, [R5+0x6c00] ;  /* 0x006c00000528a984 */ /* 0x000e280000000c00 */
[----:B0-----:R4:W-:Y:S02]  /*b490*/  @!P2 STG.E.128 desc[UR4][R46.64+0x80], R40 ;  /* 0x000080282e00a986 */ /* 0x0019e4000c101d04 */
.L_x_568:
[----:B------:R-:W-:Y:S05]  /*b4a0*/  BSYNC B0 ;  /* 0x0000000000007941 */ /* 0x000fea0003800000 */
.L_x_567:
[----:B------:R-:W-:Y:S01]  /*b4b0*/  ISETP.GE.AND P2, PT, R222, R4, PT ;  /* 0x00000004de00720c */ /* 0x000fe20003f46270 */
[----:B------:R-:W-:-:S12]  /*b4c0*/  BSSY B0, `(.L_x_569) ;  /* 0x0000013000007945 */ /* 0x000fd80003800000 */
[----:B------:R-:W-:Y:S05]  /*b4d0*/  @P2 BRA `(.L_x_570) ;  /* 0x0000000000442947 */ /* 0x000fea0003800000 */
[----:B---34-:R-:W-:Y:S01]  /*b4e0*/  IADD3 R43, P2, R44, 0x40, RZ ;  /* 0x000000402c2b7810 */ /* 0x018fe20007f5e0ff */
[----:B------:R-:W-:Y:S01]  /*b4f0*/  IMAD.MOV.U32 R41, RZ, RZ, R6 ;  /* 0x000000ffff297224 */ /* 0x000fe200078e0006 */
[----:B-1----:R-:W-:Y:S01]  /*b500*/  MOV R40, R100 ;  /* 0x0000006400287202 */ /* 0x002fe20000000f00 */
[----:B------:R-:W-:Y:S02]  /*b510*/  ULDC.64 UR4, c[0x0][0x208] ;  /* 0x0000820000047ab9 */ /* 0x000fe40000000a00 */
[----:B0-2---:R-:W-:Y:S02]  /*b520*/  IMAD.X R0, RZ, RZ, R45, P2 ;  /* 0x000000ffff007224 */ /* 0x005fe400010e062d */
        /* <DEDUP_REMOVED lines=12> */
.L_x_570:
[----:B------:R-:W-:Y:S05]  /*b5f0*/  BSYNC B0 ;  /* 0x0000000000007941 */ /* 0x000fea0003800000 */
.L_x_569:
[----:B------:R-:W-:Y:S01]  /*b600*/  ISETP.GE.AND P2, PT, R224, R4, PT ;  /* 0x00000004e000720c */ /* 0x000fe20003f46270 */
[----:B------:R-:W-:-:S12]  /*b610*/  BSSY B0, `(.L_x_571) ;  /* 0x0000013000007945 */ /* 0x000fd80003800000 */
[----:B------:R-:W-:Y:S05]  /*b620*/  @P2 BRA `(.L_x_572) ;  /* 0x0000000000442947 */ /* 0x000fea0003800000 */
[----:B0--34-:R-:W-:Y:S01]  /*b630*/  IADD3 R43, P2, R44, 0x60, RZ ;  /* 0x000000602c2b7810 */ /* 0x019fe20007f5e0ff */
[----:B-1----:R-:W-:Y:S01]  /*b640*/  IMAD.MOV.U32 R40, RZ, RZ, R100 ;  /* 0x000000ffff287224 */ /* 0x002fe200078e0064 */
[----:B------:R-:W-:Y:S01]  /*b650*/  MOV R41, R6 ;  /* 0x0000000600297202 */ /* 0x000fe20000000f00 */
[----:B------:R-:W-:Y:S02]  /*b660*/  ULDC.64 UR4, c[0x0][0x208] ;  /* 0x0000820000047ab9 */ /* 0x000fe40000000a00 */
[----:B--2---:R-:W-:Y:S02]  /*b670*/  IMAD.X R0, RZ, RZ, R45, P2 ;  /* 0x000000ffff007224 */ /* 0x004fe400010e062d */
        /* <DEDUP_REMOVED lines=12> */
.L_x_572:
[----:B------:R-:W-:Y:S05]  /*b740*/  BSYNC B0 ;  /* 0x0000000000007941 */ /* 0x000fea0003800000 */
.L_x_571:
[----:B------:R-:W-:Y:S01]  /*b750*/  ISETP.GE.AND P2, PT, R225, R4, PT ;  /* 0x00000004e100720c */ /* 0x000fe20003f46270 */
[----:B------:R-:W-:-:S12]  /*b760*/  BSSY B0, `(.L_x_573) ;  /* 0x0000013000007945 */ /* 0x000fd80003800000 */
[----:B------:R-:W-:Y:S05]  /*b770*/  @P2 BRA `(.L_x_574) ;  /* 0x0000000000442947 */ /* 0x000fea0003800000 */
[----:B0--34-:R-:W-:Y:S01]  /*b780*/  IADD3 R43, P2, R44, 0x80, RZ ;  /* 0x000000802c2b7810 */ /* 0x019fe20007f5e0ff */
[----:B-1----:R-:W-:Y:S01]  /*b790*/  IMAD.MOV.U32 R40, RZ, RZ, R100 ;  /* 0x000000ffff287224 */ /* 0x002fe200078e0064 */
[----:B------:R-:W-:Y:S01]  /*b7a0*/  ULDC.64 UR4, c[0x0][0x208] ;  /* 0x0000820000047ab9 */ /* 0x000fe20000000a00 */
[----:B------:R-:W-:Y:S02]  /*b7b0*/  IMAD.MOV.U32 R41, RZ, RZ, R6 ;  /* 0x000000ffff297224 */ /* 0x000fe400078e0006 */
[----:B--2---:R-:W-:Y:S02]  /*b7c0*/  IMAD.X R0, RZ, RZ, R45, P2 ;  /* 0x000000ffff007224 */ /* 0x004fe400010e062d */
[----:B------:R-:W-:-:S04]  /*b7d0*/  IMAD.WIDE.U32 R40, R43, UR38, R40 ;  /* 0x000000262b287c25 */ /* 0x000fc8000f8e0028 */
[----:B------:R-:W-:Y:S01]  /*b7e0*/  IMAD R0, R0, UR38, RZ ;  /* 0x0000002600007c24 */ /* 0x000fe2000f8e02ff */
[----:B------:R-:W-:-:S03]  /*b7f0*/  LEA R46, P2, R40, UR36, 0x1 ;  /* 0x00000024282e7c11 */ /* 0x000fc6000f8408ff */
[----:B------:R-:W-:-:S05]  /*b800*/  IMAD R43, R43, UR39, R0 ;  /* 0x000000272b2b7c24 */ /* 0x000fca000f8e0200 */
[----:B------:R-:W-:-:S04]  /*b810*/  IADD3 R41, R41, R43, RZ ;  /* 0x0000002b29297210 */ /* 0x000fc80007ffe0ff */
[----:B------:R-:W-:Y:S02]  /*b820*/  LEA.HI.X R47, R40, UR37, R41, 0x1, P2 ;  /* 0x00000025282f7c11 */ /* 0x000fe400090f0c29 */
[----:B------:R-:W-:-:S13]  /*b830*/  ISETP.GE.AND P2, PT, R16, UR61, PT ;  /* 0x0000003d10007c0c */ /* 0x000fda000bf46270 */
[----:B------:R-:W0:Y:S04]  /*b840*/  @!P2 LDS.128 R40, [R5+0x4400] ;  /* 0x004400000528a984 */ /* 0x000e280000000c00 */
[----:B0-----:R-:W-:Y:S01]  /*b850*/  @!P2 STG.E.128 desc[UR4][R46.64], R40 ;  /* 0x000000282e00a986 */ /* 0x001fe2000c101d04 */
[----:B------:R-:W-:-:S13]  /*b860*/  ISETP.GE.AND P2, PT, R227, UR61, PT ;  /* 0x0000003de3007c0c */ /* 0x000fda000bf46270 */
[----:B------:R-:W0:Y:S04]  /*b870*/  @!P2 LDS.128 R40, [R5+0x9c00] ;  /* 0x009c00000528a984 */ /* 0x000e280000000c00 */
[----:B0-----:R0:W-:Y:S02]  /*b880*/  @!P2 STG.E.128 desc[UR4][R46.64+0x80], R40 ;  /* 0x000080282e00a986 */ /* 0x0011e4000c101d04 */
.L_x_574:
[----:B------:R-:W-:Y:S05]  /*b890*/  BSYNC B0 ;  /* 0x0000000000007941 */ /* 0x000fea0003800000 */
.L_x_573:
[----:B------:R-:W-:Y:S01]  /*b8a0*/  ISETP.GE.AND P2, PT, R226, R4, PT ;  /* 0x00000004e200720c */ /* 0x000fe20003f46270 */
[----:B------:R-:W-:-:S12]  /*b8b0*/  BSSY B0, `(.L_x_575) ;  /* 0x0000013000007945 */ /* 0x000fd80003800000 */
[----:B------:R-:W-:Y:S05]  /*b8c0*/  @P2 BRA `(.L_x_576) ;  /* 0x0000000000442947 */ /* 0x000fea0003800000 */
[----:B0--34-:R-:W-:Y:S01]  /*b8d0*/  IADD3 R43, P2, R44, 0xa0, RZ ;  /* 0x000000a02c2b7810 */ /* 0x019fe20007f5e0ff */
[----:B-1----:R-:W-:Y:S01]  /*b8e0*/  IMAD.MOV.U32 R40, RZ, RZ, R100 ;  /* 0x000000ffff287224 */ /* 0x002fe200078e0064 */
[----:B------:R-:W-:Y:S01]  /*b8f0*/  ULDC.64 UR4, c[0x0][0x208] ;  /* 0x0000820000047ab9 */ /* 0x000fe20000000a00 */
[----:B------:R-:W-:Y:S02]  /*b900*/  IMAD.MOV.U32 R41, RZ, RZ, R6 ;  /* 0x000000ffff297224 */ /* 0x000fe400078e0006 */
[----:B------:R-:W-:Y:S02]  /*b910*/  IMAD.X R44, RZ, RZ, R45, P2 ;  /* 0x000000ffff2c7224 */ /* 0x000fe400010e062d */
[----:B------:R-:W-:-:S04]  /*b920*/  IMAD.WIDE.U32 R40, R43, UR38, R40 ;  /* 0x000000262b287c25 */ /* 0x000fc8000f8e0028 */
[----:B------:R-:W-:-:S04]  /*b930*/  IMAD R44, R44, UR38, RZ ;  /* 0x000000262c2c7c24 */ /* 0x000fc8000f8e02ff */
[----:B------:R-:W-:Y:S01]  /*b940*/  IMAD R43, R43, UR39, R44 ;  /* 0x000000272b2b7c24 */ /* 0x000fe2000f8e022c */
[----:B------:R-:W-:-:S03]  /*b950*/  LEA R44, P2, R40, UR36, 0x1 ;  /* 0x00000024282c7c11 */ /* 0x000fc6000f8408ff */
        /* <DEDUP_REMOVED lines=8> */
.L_x_576:
[----:B------:R-:W-:Y:S05]  /*b9e0*/  BSYNC B0 ;  /* 0x0000000000007941 */ /* 0x000fea0003800000 */
.L_x_575:
[----:B0-2---:R-:W2:Y:S01]  /*b9f0*/  LDL R0, [R1] ;  /* 0x0000000001007983 */ /* 0x005ea20000100800 */
[----:B------:R-:W-:Y:S01]  /*ba00*/  VIADD R220, R220, 0x1 ;  /* 0x00000001dcdc7836 */ /* 0x000fe20000000000 */
[----:B------:R-:W-:Y:S01]  /*ba10*/  @!P3 IADD3 R3, R3, 0x348c0, RZ ;  /* 0x000348c00303b810 */ /* 0x000fe20007ffe0ff */
[----:B------:R-:W-:Y:S01]  /*ba20*/  @!PT LDS RZ, [RZ] ;  /* 0x00000000fffff984 */ /* 0x000fe20000000800 */
[----:B------:R-:W-:Y:S01]  /*ba30*/  @!PT LDS RZ, [RZ] ;  /* 0x00000000fffff984 */ /* 0x000fe20000000800 */
[----:B------:R-:W-:Y:S01]  /*ba40*/  @!PT LDS RZ, [RZ] ;  /* 0x00000000fffff984 */ /* 0x000fe20000000800 */
[----:B------:R-:W-:Y:S01]  /*ba50*/  @!PT LDS RZ, [RZ] ;  /* 0x00000000fffff984 */ /* 0x000fe20000000800 */
[----:B------:R0:W-:Y:S06]  /*ba60*/  MEMBAR.ALL.CTA ;  /* 0x0000000000007992 */ /* 0x0001ec0000008000 */
[----:B0-----:R-:W0:Y:S02]  /*ba70*/  FENCE.VIEW.ASYNC.S ;  /* 0x00000000000073c6 */ /* 0x001e240000000000 */
[----:B0-----:R0:W-:Y:S01]  /*ba80*/  BAR.SYNC.DEFER_BLOCKING R162, 0x80 ;  /* 0x000200a20000751d */ /* 0x0011e20000010000 */
[----:B------:R-:W-:-:S02]  /*ba90*/  ISETP.NE.AND P2, PT, R220, 0x2, PT ;  /* 0x00000002dc00780c */ /* 0x000fc40003f45270 */
[----:B------:R-:W-:Y:S02]  /*baa0*/  @!P3 PRMT R3, RZ, 0x654, R3 ;  /* 0x00000654ff03b816 */ /* 0x000fe40000000003 */
[----:B------:R-:W-:Y:S02]  /*bab0*/  SEL R220, R220, RZ, P2 ;  /* 0x000000ffdcdc7207 */ /* 0x000fe40001000000 */
[----:B------:R0:W-:Y:S01]  /*bac0*/  @!P3 SYNCS.ARRIVE.TRANS64.RED.A1T0 RZ, [R3+URZ], RZ ;  /* 0x000000ff03ffb9a7 */ /* 0x0001e2000810043f */
[----:B--2---:R-:W-:Y:S02]  /*bad0*/  LOP3.LUT P4, RZ, R0, 0x10, RZ, 0xc0, !PT ;  /* 0x0000001000ff7812 */ /* 0x004fe4000788c0ff */
[----:B------:R-:W-:-:S04]  /*bae0*/  SEL R0, RZ, 0x1, P2 ;  /* 0x00000001ff007807 */ /* 0x000fc80001000000 */
[----:B------:R-:W-:-:S07]  /*baf0*/  LOP3.LUT R229, R229, R0, RZ, 0x3c, !PT ;  /* 0x00000000e5e57212 */ /* 0x000fce00078e3cff */
[----:B0-----:R-:W-:Y:S05]  /*bb00*/  @P4 BRA `(.L_x_577) ;  /* 0xffffff6800e84947 */ /* 0x001fea000383ffff */
[----:B------:R-:W0:Y:S01]  /*bb10*/  S2R R4, SR_TID.X ;  /* 0x0000000000047919 */ /* 0x000e220000002100 */
[----:B------:R-:W-:Y:S02]  /*bb20*/  PLOP3.LUT P0, PT, PT, PT, PT, 0x8, 0x0 ;  /* 0x000000000000781c */ /* 0x000fe40003f0e170 */
[----:B0-----:R-:W-:-:S04]  /*bb30*/  SHF.R.U32.HI R4, RZ, 0x7, R4 ;  /* 0x00000007ff047819 */ /* 0x001fc80000011604 */
[----:B------:R-:W-:-:S13]  /*bb40*/  ISETP.NE.AND P4, PT, R4, 0x1, PT ;  /* 0x000000010400780c */ /* 0x000fda0003f85270 */
[----:B------:R-:W-:Y:S06]  /*bb50*/  @!P4 BAR.ARV 0x9, 0x100 ;  /* 0x024400000000cb1d */ /* 0x000fec0000002000 */
.L_x_449:
[----:B------:R-:W-:Y:S01]  /*bb60*/  ISETP.GE.AND P2, PT, R161, 0x1, PT ;  /* 0x00000001a100780c */ /* 0x000fe20003f46270 */
[----:B------:R-:W-:Y:S01]  /*bb70*/  IMAD.MOV.U32 R0, RZ, RZ, RZ ;  /* 0x000000ffff007224 */ /* 0x000fe200078e00ff */
[----:B------:R-:W-:Y:S01]  /*bb80*/  PLOP3.LUT P1, PT, PT, PT, PT, 0x80, 0x0 ;  /* 0x000000000000781c */ /* 0x000fe20003f2f070 */
[----:B------:R-:W-:Y:S01]  /*bb90*/  IMAD.MOV.U32 R3, RZ, RZ, RZ ;  /* 0x000000ffff037224 */ /* 0x000fe200078e00ff */
[----:B---34-:R-:W-:Y:S01]  /*bba0*/  CS2R R42, SRZ ;  /* 0x00000000002a7805 */ /* 0x018fe2000001ff00 */
[----:B------:R-:W-:Y:S01]  /*bbb0*/  IMAD.MOV.U32 R87, RZ, RZ, RZ ;  /* 0x000000ffff577224 */ /* 0x000fe200078e00ff */
[----:B------:R-:W-:Y:S02]  /*bbc0*/  CS2R R36, SRZ ;  /* 0x0000000000247805 */ /* 0x000fe4000001ff00 */
[----:B------:R-:W-:Y:S02]  /*bbd0*/  MOV R39, RZ ;  /* 0x000000ff00277202 */ /* 0x000fe40000000f00 */
[----:B------:R-:W-:-:S02]  /*bbe0*/  CS2R R46, SRZ ;  /* 0x00000000002e7805 */ /* 0x000fc4000001ff00 */
[----:B------:R-:W-:Y:S02]  /*bbf0*/  CS2R R44, SRZ ;  /* 0x00000000002c7805 */ /* 0x000fe4000001ff00 */
[----:B-1----:R-:W-:Y:S02]  /*bc00*/  CS2R R40, SRZ ;  /* 0x0000000000287805 */ /* 0x002fe4000001ff00 */
[----:B------:R-:W-:Y:S02]  /*bc10*/  CS2R R34, SRZ ;  /* 0x0000000000227805 */ /* 0x000fe4000001ff00 */
[----:B------:R-:W-:Y:S02]  /*bc20*/  CS2R R50, SRZ ;  /* 0x0000000000327805 */ /* 0x000fe4000001ff00 */
[----:B------:R-:W-:Y:S02]  /*bc30*/  CS2R R48, SRZ ;  /* 0x0000000000307805 */ /* 0x000fe4000001ff00 */
[----:B------:R-:W-:-:S02]  /*bc40*/  CS2R R32, SRZ ;  /* 0x0000000000207805 */ /* 0x000fc4000001ff00 */
[----:B------:R-:W-:Y:S02]  /*bc50*/  CS2R R30, SRZ ;  /* 0x00000000001e7805 */ /* 0x000fe4000001ff00 */
[----:B------:R-:W-:Y:S02]  /*bc60*/  CS2R R54, SRZ ;  /* 0x0000000000367805 */ /* 0x000fe4000001ff00 */
[----:B------:R-:W-:Y:S01]  /*bc70*/  CS2R R52, SRZ ;  /* 0x0000000000347805 */ /* 0x000fe2000001ff00 */
[----:B------:R-:W-:Y:S01]  /*bc80*/  IMAD.MOV.U32 R58, RZ, RZ, RZ ;  /* 0x000000ffff3a7224 */ /* 0x000fe200078e00ff */
        /* <DEDUP_REMOVED lines=15> */
[----:B------:R-:W-:Y:S01]  /*bd80*/  CS2R R104, SRZ ;  /* 0x0000000000687805 */ /* 0x000fe2000001ff00 */
[----:B------:R-:W-:Y:S02]  /*bd90*/  IMAD.MOV.U32 R102, RZ, RZ, RZ ;  /* 0x000000ffff667224 */ /* 0x000fe400078e00ff */
[----:B------:R-:W-:Y:S02]  /*bda0*/  IMAD.MOV.U32 R7, RZ, RZ, RZ ;  /* 0x000000ffff077224 */ /* 0x000fe400078e00ff */
[----:B------:R-:W-:Y:S01]  /*bdb0*/  IMAD.MOV.U32 R106, RZ, RZ, RZ ;  /* 0x000000ffff6a7224 */ /* 0x000fe200078e00ff */
[----:B------:R-:W-:Y:S06]  /*bdc0*/  @P0 BRA `(.L_x_578) ;  /* 0x00000000000c0947 */ /* 0x000fec0003800000 */
[----:B------:R-:W0:Y:S01]  /*bdd0*/  FENCE.VIEW.ASYNC.G ;  /* 0x00000000000073c6 */ /* 0x000e220000000100 */
[----:B------:R-:W-:Y:S05]  /*bde0*/  WARPSYNC.ALL ;  /* 0x0000000000007948 */ /* 0x000fea0003800000 */
[----:B0-----:R-:W-:Y:S06]  /*bdf0*/  BAR.ARV 0xc, 0x120 ;  /* 0x0304800000007b1d */ /* 0x001fec0000002000 */
.L_x_578:
[----:B------:R-:W-:Y:S01]  /*be00*/  MOV R103, RZ ;  /* 0x000000ff00677202 */ /* 0x000fe20000000f00 */
[----:B------:R-:W-:Y:S01]  /*be10*/  IMAD.MOV.U32 R6, RZ, RZ, RZ ;  /* 0x000000ffff067224 */ /* 0x000fe200078e00ff */
[----:B------:R-:W-:Y:S06]  /*be20*/  @!P2 BRA `(.L_x_579) ;  /* 0x00000100009ca947 */ /* 0x000fec0003800000 */
[----:B------:R-:W0:Y:S01]  /*be30*/  S2R R4, SR_TID.X ;  /* 0x0000000000047919 */ /* 0x000e220000002100 */
[----:B------:R-:W-:Y:S01]  /*be40*/  UMOV UR4, 0xffffffff ;  /* 0xffffffff00047882 */ /* 0x000fe20000000000 */
[----:B0-----:R-:W-:-:S05]  /*be50*/  VIADD R4, R4, 0xffffff80 ;  /* 0xffffff8004047836 */ /* 0x001fca0000000000 */
[----:B------:R-:W-:-:S04]  /*be60*/  SHF.R.S32.HI R33, RZ, 0x1f, R4 ;  /* 0x0000001fff217819 */ /* 0x000fc80000011404 */
[----:B------:R-:W-:-:S04]  /*be70*/  LEA.HI R80, R33, R4, RZ, 0x7 ;  /* 0x0000000421507211 */ /* 0x000fc800078f38ff */
[----:B------:R-:W-:Y:S01]  /*be80*/  SHF.R.S32.HI R13, RZ, 0x7, R80 ;  /* 0x00000007ff0d7819 */ /* 0x000fe20000011450 */
[----:B------:R-:W-:Y:S06]  /*be90*/  BRA.DIV UR4, `(.L_x_580) ;  /* 0x0000017e04487947 */ /* 0x000fec000b800000 */
[----:B------:R-:W0:Y:S04]  /*bea0*/  SHFL.IDX PT, R0, R13, RZ, 0x1f ;  /* 0x00001fff0d007589 */ /* 0x000e2800000e0000 */
[----:B0-----:R0:W-:Y:S02]  /*beb0*/  STL [R1+0x28], R0 ;  /* 0x0000280001007387 */ /* 0x0011e40000100800 */
.L_x_771:
[----:B0-----:R-:W2:Y:S04]  /*bec0*/  LDL R0, [R1+0x8c] ;  /* 0x00008c0001007983 */ /* 0x001ea80000100800 */
[----:B------:R-:W3:Y:S01]  /*bed0*/  LDL R3, [R1+0x28] ;  /* 0x0000280001037983 */ /* 0x000ee20000100800 */
[----:B--2---:R-:W-:Y:S02]  /*bee0*/  R2UR UR4, R0 ;  /* 0x00000000000472ca */ /* 0x004fe400000e0000 */
[----:B---3--:R-:W-:-:S04]  /*bef0*/  LEA.HI R0, R3, R3, RZ, 0x1 ;  /* 0x0000000303007211 */ /* 0x008fc800078f08ff */
[----:B------:R-:W-:-:S07]  /*bf00*/  LOP3.LUT R0, R0, 0x1e, RZ, 0xc0, !PT ;  /* 0x0000001e00007812 */ /* 0x000fce00078ec0ff */
[----:B------:R-:W-:Y:S01]  /*bf10*/  ULOP3.LUT UP0, URZ, UR4, 0x9f, URZ, 0xc0, !UPT ;  /* 0x0000009f043f7892 */ /* 0x000fe2000f80c03f */
[----:B------:R-:W-:-:S05]  /*bf20*/  IMAD.IADD R0, R3, 0x1, -R0 ;  /* 0x0000000103007824 */ /* 0x000fca00078e0a00 */
[----:B------:R-:W-:Y:S02]  /*bf30*/  PLOP3.LUT P0, PT, PT, PT, UP0, 0x80, 0x0 ;  /* 0x000000000000781c */ /* 0x000fe40003f0f008 */
[----:B------:R-:W-:-:S04]  /*bf40*/  LEA R0, R0, UR4, 0xd ;  /* 0x0000000400007c11 */ /* 0x000fc8000f8e68ff */
[----:B------:R-:W-:-:S04]  /*bf50*/  SHF.R.U32.HI R0, RZ, 0x4, R0 ;  /* 0x00000004ff007819 */ /* 0x000fc80000011600 */
[----:B------:R-:W-:-:S03]  /*bf60*/  LOP3.LUT R32, R0, 0x3fff, RZ, 0xc0, !PT ;  /* 0x00003fff00207812 */ /* 0x000fc600078ec0ff */
[----:B------:R-:W-:Y:S05]  /*bf70*/  @!P0 BRA `(.L_x_581) ;  /* 0x0000000000408947 */ /* 0x000fea0003800000 */
[----:B------:R-:W-:Y:S01]  /*bf80*/  MOV R0, 0x0 ;  /* 0x0000000000007802 */ /* 0x000fe20000000f00 */
[----:B------:R-:W-:Y:S01]  /*bf90*/  ULDC.64 UR4, c[0x4][0xa0] ;  /* 0x0100280000047ab9 */ /* 0x000fe20000000a00 */
[----:B------:R-:W-:Y:S01]  /*bfa0*/  ULDC.64 UR6, c[0x4][0xa8] ;  /* 0x01002a0000067ab9 */ /* 0x000fe20000000a00 */
[----:B------:R-:W-:Y:S01]  /*bfb0*/  IMAD.U32 R4, RZ, RZ, UR4 ;  /* 0x00000004ff047e24 */ /* 0x000fe2000f8e00ff */
[----:B-1----:R0:W1:Y:S01]  /*bfc0*/  LDC.64 R14, c[0x4][R0] ;  /* 0x01000000000e7b82 */ /* 0x0020620000000a00 */
[----:B------:R-:W-:Y:S01]  /*bfd0*/  MOV R5, UR5 ;  /* 0x0000000500057c02 */ /* 0x000fe20008000f00 */
[----:B------:R-:W-:Y:S01]  /*bfe0*/  ULDC.64 UR4, c[0x4][0x40] ;  /* 0x0100100000047ab9 */ /* 0x000fe20000000a00 */
[----:B------:R-:W-:Y:S01]  /*bff0*/  IMAD.U32 R6, RZ, RZ, UR6 ;  /* 0x00000006ff067e24 */ /* 0x000fe2000f8e00ff */
[----:B------:R-:W-:Y:S01]  /*c000*/  MOV R8, 0x70 ;  /* 0x0000007000087802 */ /* 0x000fe20000000f00 */
[----:B------:R-:W-:Y:S02]  /*c010*/  IMAD.U32 R7, RZ, RZ, UR7 ;  /* 0x00000007ff077e24 */ /* 0x000fe4000f8e00ff */
[----:B------:R-:W-:-:S02]  /*c020*/  IMAD.U32 R10, RZ, RZ, UR4 ;  /* 0x00000004ff0a7e24 */ /* 0x000fc4000f8e00ff */
[----:B------:R-:W-:Y:S02]  /*c030*/  IMAD.U32 R11, RZ, RZ, UR5 ;  /* 0x00000005ff0b7e24 */ /* 0x000fe4000f8e00ff */
[----:B------:R-:W-:Y:S02]  /*c040*/  IMAD.MOV.U32 R12, RZ, RZ, 0x1 ;  /* 0x00000001ff0c7424 */ /* 0x000fe400078e00ff */
[----:B0-----:R-:W-:-:S07]  /*c050*/  IMAD.MOV.U32 R13, RZ, RZ, RZ ;  /* 0x000000ffff0d7224 */ /* 0x001fce00078e00ff */
[----:B------:R-:W-:-:S07]  /*c060*/  LEPC R20, `(.L_x_581) ;  /* 0x000000001014794e */ /* 0x000fce0000000000 */
[----:B-1---5:R-:W-:Y:S05]  /*c070*/  CALL.ABS.NOINC R14 ;  /* 0x000000000e007343 */ /* 0x022fea0003c00000 */
.L_x_581:
[----:B------:R-:W-:Y:S02]  /*c080*/  ULDC UR4, c[0x0][0x3d4] ;  /* 0x0000f50000047ab9 */ /* 0x000fe40000000800 */
[----:B------:R-:W-:-:S13]  /*c090*/  ISETP.LT.AND P0, PT, RZ, UR4, PT ;  /* 0x00000004ff007c0c */ /* 0x000fda000bf01270 */
[----:B------:R-:W-:Y:S05]  /*c0a0*/  @P0 BRA `(.L_x_582) ;  /* 0x0000000000400947 */ /* 0x000fea0003800000 */
[----:B------:R-:W2:Y:S02]  /*c0b0*/  LDL R20, [R1+0x84] ;  /* 0x0000840001147983 */ /* 0x000ea40000100800 */
[----:B--2---:R-:W-:-:S04]  /*c0c0*/  LEA.HI R0, R20, R20, RZ, 0x1 ;  /* 0x0000001414007211 */ /* 0x004fc800078f08ff */
[----:B------:R-:W-:-:S05]  /*c0d0*/  LOP3.LUT R0, R0, 0xfffffffe, RZ, 0xc0, !PT ;  /* 0xfffffffe00007812 */ /* 0x000fca00078ec0ff */
[----:B------:R-:W-:-:S05]  /*c0e0*/  IMAD.IADD R0, R20, 0x1, -R0 ;  /* 0x0000000114007824 */ /* 0x000fca00078e0a00 */
[----:B------:R-:W-:-:S04]  /*c0f0*/  SHF.L.U32 R3, R0, 0x1f, RZ ;  /* 0x0000001f00037819 */ /* 0x000fc800000006ff */
[----:B------:R0:W2:Y:S03]  /*c100*/  SYNCS.PHASECHK.TRANS64.TRYWAIT P0, [R2+URZ+0x34800], R3 ;  /* 0x03480003020075a7 */ /* 0x0000a6000800017f */
[----:B--2---:R-:W-:Y:S05]  /*c110*/  @!P0 NANOSLEEP.SYNCS 0x989680 ;  /* 0x009896800000895d */ /* 0x004fea0003900000 */
[----:B------:R-:W2:Y:S01]  /*c120*/  @!P0 SYNCS.PHASECHK.TRANS64 P0, [R2+URZ+0x34800], R3 ;  /* 0x03480003020085a7 */ /* 0x000ea2000800007f */
[----:B------:R-:W-:Y:S04]  /*c130*/  BSSY B0, `(.L_x_583) ;  /* 0x0000006000007945 */ /* 0x000fe80003800000 */
[----:B--2---:R-:W-:Y:S05]  /*c140*/  @P0 BRA `(.L_x_584) ;  /* 0x0000000000100947 */ /* 0x004fea0003800000 */
.L_x_585:
[----:B--2---:R2:W3:Y:S02]  /*c150*/  SYNCS.PHASECHK.TRANS64.TRYWAIT P0, [R2+URZ+0x34800], R3 ;  /* 0x03480003020075a7 */ /* 0x0044e4000800017f */
[----:B---3--:R-:W-:Y:S05]  /*c160*/  @!P0 NANOSLEEP.SYNCS 0x989680 ;  /* 0x009896800000895d */ /* 0x008fea0003900000 */
[----:B------:R-:W3:Y:S02]  /*c170*/  @!P0 SYNCS.PHASECHK.TRANS64 P0, [R2+URZ+0x34800], R3 ;  /* 0x03480003020085a7 */ /* 0x000ee4000800007f */
[----:B---3--:R-:W-:Y:S05]  /*c180*/  @!P0 BRA `(.L_x_585) ;  /* 0xfffffffc00f08947 */ /* 0x008fea000383ffff */
.L_x_584:
[----:B------:R-:W-:Y:S05]  /*c190*/  BSYNC B0 ;  /* 0x0000000000007941 */ /* 0x000fea0003800000 */
.L_x_583:
[----:B------:R-:W-:Y:S05]  /*c1a0*/  BRA `(.L_x_586) ;  /* 0x0000003800847947 */ /* 0x000fea0003800000 */
.L_x_582:
[----:B------:R-:W2:Y:S01]  /*c1b0*/  LDL R38, [R1+0x8c] ;  /* 0x00008c0001267983 */ /* 0x000ea20000100800 */
[----:B-----5:R-:W-:Y:S01]  /*c1c0*/  SHF.R.S32.HI R0, RZ, 0x1f, R155 ;  /* 0x0000001fff007819 */ /* 0x020fe2000001149b */
[----:B------:R-:W-:Y:S01]  /*c1d0*/  ULDC.64 UR4, c[0x0][0x3d8] ;  /* 0x0000f60000047ab9 */ /* 0x000fe20000000a00 */
[----:B------:R-:W-:Y:S01]  /*c1e0*/  ULDC.64 UR6, c[0x0][0x3e8] ;  /* 0x0000fa0000067ab9 */ /* 0x000fe20000000a00 */
[----:B------:R-:W-:Y:S01]  /*c1f0*/  IMAD.WIDE.U32 R4, R155, UR4, RZ ;  /* 0x000000049b047c25 */ /* 0x000fe2000f8e00ff */
[----:B------:R-:W-:-:S03]  /*c200*/  SHF.R.S32.HI R10, RZ, 0x1f, R18 ;  /* 0x0000001fff0a7819 */ /* 0x000fc60000011412 */
[C---:B------:R-:W-:Y:S02]  /*c210*/  IMAD R6, R0.reuse, UR4, RZ ;  /* 0x0000000400067c24 */ /* 0x040fe4000f8e02ff */
[----:B------:R-:W-:Y:S02]  /*c220*/  IMAD R0, R0, UR6, RZ ;  /* 0x0000000600007c24 */ /* 0x000fe4000f8e02ff */
[C---:B------:R-:W-:Y:S01]  /*c230*/  IMAD R9, R155.reuse, UR5, R6 ;  /* 0x000000059b097c24 */ /* 0x040fe2000f8e0206 */
[----:B------:R-:W-:Y:S01]  /*c240*/  ULDC.64 UR4, c[0x0][0x3c8] ;  /* 0x0000f20000047ab9 */ /* 0x000fe20000000a00 */
[----:B------:R-:W-:Y:S01]  /*c250*/  IMAD R27, R155, UR7, R0 ;  /* 0x000000079b1b7c24 */ /* 0x000fe2000f8e0200 */
[----:B------:R-:W-:Y:S01]  /*c260*/  IADD3 R0, P0, R18, R4, RZ ;  /* 0x0000000412007210 */ /* 0x000fe20007f1e0ff */
[----:B------:R-:W-:Y:S01]  /*c270*/  IMAD.IADD R9, R9, 0x1, R5 ;  /* 0x0000000109097824 */ /* 0x000fe200078e0205 */
[----:B------:R-:W-:Y:S01]  /*c280*/  LEA R24, P1, R4, UR4, 0x1 ;  /* 0x0000000404187c11 */ /* 0x000fe2000f8208ff */
[----:B------:R-:W-:Y:S01]  /*c290*/  IMAD.WIDE.U32 R6, R155, UR6, RZ ;  /* 0x000000069b067c25 */ /* 0x000fe2000f8e00ff */
[----:B------:R-:W-:Y:S01]  /*c2a0*/  LEA R28, P2, R0, UR4, 0x1 ;  /* 0x00000004001c7c11 */ /* 0x000fe2000f8408ff */
[----:B------:R-:W-:Y:S01]  /*c2b0*/  ULDC.64 UR6, c[0x0][0x3e0] ;  /* 0x0000f80000067ab9 */ /* 0x000fe20000000a00 */
[----:B------:R-:W-:Y:S01]  /*c2c0*/  IADD3.X R3, R10, R9, RZ, P0, !PT ;  /* 0x000000090a037210 */ /* 0x000fe200007fe4ff */
[----:B------:R-:W-:Y:S01]  /*c2d0*/  IMAD.IADD R27, R27, 0x1, R7 ;  /* 0x000000011b1b7824 */ /* 0x000fe200078e0207 */
[----:B------:R-:W-:-:S02]  /*c2e0*/  LEA.HI.X R25, R4, UR5, R9, 0x1, P1 ;  /* 0x0000000504197c11 */ /* 0x000fc400088f0c09 */
[----:B------:R-:W-:Y:S02]  /*c2f0*/  LEA.HI.X R29, R0, UR5, R3, 0x1, P2 ;  /* 0x00000005001d7c11 */ /* 0x000fe400090f0c03 */
[----:B------:R-:W-:Y:S02]  /*c300*/  IADD3 R5, P0, R16, R4, RZ ;  /* 0x0000000410057210 */ /* 0x000fe40007f1e0ff */
[-C--:B------:R-:W-:Y:S02]  /*c310*/  IADD3 R8, P4, R18, R6.reuse, RZ ;  /* 0x0000000612087210 */ /* 0x080fe40007f9e0ff */
[----:B------:R-:W-:Y:S01]  /*c320*/  IADD3 R0, P3, R16, R6, RZ ;  /* 0x0000000610007210 */ /* 0x000fe20007f7e0ff */
[C---:B------:R-:W-:Y:S01]  /*c330*/  IMAD.X R4, R17.reuse, 0x1, R9, P0 ;  /* 0x0000000111047824 */ /* 0x040fe200000e0609 */
[----:B------:R-:W-:Y:S01]  /*c340*/  LEA R26, P2, R6, UR6, 0x1 ;  /* 0x00000006061a7c11 */ /* 0x000fe2000f8408ff */
[--C-:B------:R-:W-:Y:S01]  /*c350*/  IMAD.X R7, R10, 0x1, R27.reuse, P4 ;  /* 0x000000010a077824 */ /* 0x100fe200020e061b */
[----:B------:R-:W-:Y:S01]  /*c360*/  LEA R30, P5, R8, UR6, 0x1 ;  /* 0x00000006081e7c11 */ /* 0x000fe2000f8a08ff */
[----:B------:R-:W-:Y:S01]  /*c370*/  IMAD.X R3, R17, 0x1, R27, P3 ;  /* 0x0000000111037824 */ /* 0x000fe200018e061b */
[----:B------:R-:W-:-:S02]  /*c380*/  LEA R34, P4, R5, UR4, 0x1 ;  /* 0x0000000405227c11 */ /* 0x000fc4000f8808ff */
[----:B------:R-:W-:Y:S02]  /*c390*/  LEA R36, P0, R0, UR6, 0x1 ;  /* 0x0000000600247c11 */ /* 0x000fe4000f8008ff */
[----:B------:R-:W-:Y:S02]  /*c3a0*/  LEA.HI.X R31, R8, UR7, R7, 0x1, P5 ;  /* 0x00000007081f7c11 */ /* 0x000fe4000a8f0c07 */
[----:B------:R-:W-:Y:S02]  /*c3b0*/  LEA.HI.X R27, R6, UR7, R27, 0x1, P2 ;  /* 0x00000007061b7c11 */ /* 0x000fe400090f0c1b */
[----:B------:R-:W-:Y:S02]  /*c3c0*/  LEA.HI.X R35, R5, UR5, R4, 0x1, P4 ;  /* 0x0000000505237c11 */ /* 0x000fe4000a0f0c04 */
[----:B------:R-:W-:Y:S02]  /*c3d0*/  LEA.HI.X R37, R0, UR7, R3, 0x1, P0 ;  /* 0x0000000700257c11 */ /* 0x000fe400080f0c03 */
[----:B--2---:R-:W-:-:S13]  /*c3e0*/  R2UR UR8, R38 ;  /* 0x00000000260872ca */ /* 0x004fda00000e0000 */
[----:B------:R-:W-:-:S06]  /*c3f0*/  ULOP3.LUT UP0, URZ, UR8, 0x3ff, URZ, 0xc0, !UPT ;  /* 0x000003ff083f7892 */ /* 0x000fcc000f80c03f */
[----:B------:R-:W-:-:S13]  /*c400*/  PLOP3.LUT P1, PT, PT, PT, UP0, 0x80, 0x0 ;  /* 0x000000000000781c */ /* 0x000fda0003f2f008 */
[----:B------:R-:W-:Y:S05]  /*c410*/  @!P1 BRA `(.L_x_587) ;  /* 0x0000000000409947 */ /* 0x000fea0003800000 */
[----:B------:R-:W-:Y:S01]  /*c420*/  MOV R0, 0x0 ;  /* 0x0000000000007802 */ /* 0x000fe20000000f00 */
[----:B------:R-:W-:Y:S01]  /*c430*/  ULDC.64 UR4, c[0x4][0xa0] ;  /* 0x0100280000047ab9 */ /* 0x000fe20000000a00 */
[----:B------:R-:W-:Y:S01]  /*c440*/  ULDC.64 UR6, c[0x4][0xa8] ;  /* 0x01002a0000067ab9 */ /* 0x000fe20000000a00 */
[----:B------:R-:W-:Y:S01]  /*c450*/  MOV R4, UR4 ;  /* 0x0000000400047c02 */ /* 0x000fe20008000f00 */
[----:B-1----:R0:W1:Y:S01]  /*c460*/  LDC.64 R14, c[0x4][R0] ;  /* 0x01000000000e7b82 */ /* 0x0020620000000a00 */
[----:B------:R-:W-:Y:S01]  /*c470*/  IMAD.U32 R5, RZ, RZ, UR5 ;  /* 0x00000005ff057e24 */ /* 0x000fe2000f8e00ff */
[----:B------:R-:W-:Y:S01]  /*c480*/  ULDC.64 UR4, c[0x4][0x20] ;  /* 0x0100080000047ab9 */ /* 0x000fe20000000a00 */
[----:B------:R-:W-:Y:S01]  /*c490*/  IMAD.U32 R6, RZ, RZ, UR6 ;  /* 0x00000006ff067e24 */ /* 0x000fe2000f8e00ff */
[----:B------:R-:W-:Y:S01]  /*c4a0*/  MOV R11, UR5 ;  /* 0x00000005000b7c02 */ /* 0x000fe20008000f00 */
[----:B------:R-:W-:Y:S02]  /*c4b0*/  IMAD.U32 R7, RZ, RZ, UR7 ;  /* 0x00000007ff077e24 */ /* 0x000fe4000f8e00ff */
[----:B------:R-:W-:-:S02]  /*c4c0*/  IMAD.U32 R10, RZ, RZ, UR4 ;  /* 0x00000004ff0a7e24 */ /* 0x000fc4000f8e00ff */
[----:B------:R-:W-:Y:S02]  /*c4d0*/  IMAD.MOV.U32 R8, RZ, RZ, 0x70 ;  /* 0x00000070ff087424 */ /* 0x000fe400078e00ff */
[----:B------:R-:W-:Y:S02]  /*c4e0*/  IMAD.MOV.U32 R12, RZ, RZ, 0x1 ;  /* 0x00000001ff0c7424 */ /* 0x000fe400078e00ff */
[----:B0-----:R-:W-:-:S07]  /*c4f0*/  IMAD.MOV.U32 R13, RZ, RZ, RZ ;  /* 0x000000ffff0d7224 */ /* 0x001fce00078e00ff */
[----:B------:R-:W-:-:S07]  /*c500*/  LEPC R20, `(.L_x_587) ;  /* 0x000000001014794e */ /* 0x000fce0000000000 */
[----:B-1----:R-:W-:Y:S05]  /*c510*/  CALL.ABS.NOINC R14 ;  /* 0x000000000e007343 */ /* 0x002fea0003c00000 */
.L_x_587:
[----:B------:R-:W2:Y:S01]  /*c520*/  LDL R20, [R1+0x60] ;  /* 0x0000600001147983 */ /* 0x000ea20000100800 */
[----:B------:R-:W-:Y:S01]  /*c530*/  ULDC.U8 UR4, c[0x0][0x3f0] ;  /* 0x0000fc0000047ab9 */ /* 0x000fe20000000000 */
[----:B------:R-:W-:Y:S01]  /*c540*/  R2UR UR5, R38 ;  /* 0x00000000260572ca */ /* 0x000fe200000e0000 */
[----:B------:R-:W-:Y:S01]  /*c550*/  BSSY B0, `(.L_x_588) ;  /* 0x000035e000007945 */ /* 0x000fe20003800000 */
[----:B------:R-:W-:-:S11]  /*c560*/  ISETP.NE.AND P0, PT, RZ, UR4, PT ;  /* 0x00000004ff007c0c */ /* 0x000fd6000bf05270 */
[----:B--2---:R-:W-:Y:S02]  /*c570*/  LEA R0, R20, UR5, 0x1 ;  /* 0x0000000514007c11 */ /* 0x004fe4000f8e08ff */
[----:B------:R-:W-:Y:S05]  /*c580*/  @!P0 BRA `(.L_x_589) ;  /* 0x0000001800648947 */ /* 0x000fea0003800000 */
[----:B------:R-:W2:Y:S01]  /*c590*/  LDL R20, [R1+0x84] ;  /* 0x0000840001147983 */ /* 0x000ea20000100800 */
[----:B------:R-:W-:Y:S01]  /*c5a0*/  IMAD R3, R157, -0x80, R160 ;  /* 0xffffff809d037824 */ /* 0x000fe200078e02a0 */
[----:B------:R-:W-:Y:S01]  /*c5b0*/  BSSY B1, `(.L_x_590) ;  /* 0x0000018000017945 */ /* 0x000fe20003800000 */
[----:B------:R-:W-:Y:S02]  /*c5c0*/  CS2R R6, SRZ ;  /* 0x0000000000067805 */ /* 0x000fe4000001ff00 */
[----:B------:R-:W-:Y:S02]  /*c5d0*/  CS2R R8, SRZ ;  /* 0x0000000000087805 */ /* 0x000fe4000001ff00 */
[----:B------:R-:W-:-:S04]  /*c5e0*/  VIMNMX R3, R3, 0x80, PT ;  /* 0x0000008003037848 */ /* 0x000fc80003fe0100 */
[----:B------:R-:W-:Y:S02]  /*c5f0*/  ISETP.GE.AND P1, PT, R22, R3, PT ;  /* 0x000000031600720c */ /* 0x000fe40003f26270 */
[----:B--2---:R-:W-:-:S04]  /*c600*/  LEA.HI R4, R20, R20, RZ, 0x1 ;  /* 0x0000001414047211 */ /* 0x004fc800078f08ff */
[----:B------:R-:W-:-:S05]  /*c610*/  LOP3.LUT R4, R4, 0xfffffffe, RZ, 0xc0, !PT ;  /* 0xfffffffe04047812 */ /* 0x000fca00078ec0ff */
[----:B------:R-:W-:Y:S01]  /*c620*/  IMAD.IADD R33, R20, 0x1, -R4 ;  /* 0x0000000114217824 */ /* 0x000fe200078e0a04 */
[----:B------:R-:W-:Y:S02]  /*c630*/  CS2R R4, SRZ ;  /* 0x0000000000047805 */ /* 0x000fe4000001ff00 */
[----:B------:R-:W-:Y:S02]  /*c640*/  CS2R R20, SRZ ;  /* 0x0000000000147805 */ /* 0x000fe4000001ff00 */
[----:B------:R-:W-:Y:S01]  /*c650*/  SHF.L.U32 R33, R33, 0x1f, RZ ;  /* 0x0000001f21217819 */ /* 0x000fe200000006ff */
[----:B------:R-:W-:Y:S06]  /*c660*/  @P1 BRA `(.L_x_591) ;  /* 0x0000000000301947 */ /* 0x000fec0003800000 */
[----:B------:R-:W-:Y:S01]  /*c670*/  ULDC UR4, c[0x0][0x3d4] ;  /* 0x0000f50000047ab9 */ /* 0x000fe20000000800 */
[----:B------:R-:W-:Y:S02]  /*c680*/  CS2R R8, SRZ ;  /* 0x0000000000087805 */ /* 0x000fe4000001ff00 */
[----:B------:R-:W-:Y:S02]  /*c690*/  ISETP.GE.AND P0, PT, R18, UR4, PT ;  /* 0x0000000412007c0c */ /* 0x000fe4000bf06270 */
[----:B------:R-:W-:Y:S02]  /*c6a0*/  CS2R R20, SRZ ;  /* 0x0000000000147805 */ /* 0x000fe4000001ff00 */
[----:B------:R-:W-:Y:S02]  /*c6b0*/  ISETP.GE.AND P2, PT, R221, UR4, PT ;  /* 0x00000004dd007c0c */ /* 0x000fe4000bf46270 */
[----:B------:R-:W-:Y:S02]  /*c6c0*/  CS2R R4, SRZ ;  /* 0x0000000000047805 */ /* 0x000fe4000001ff00 */
[----:B------:R-:W-:Y:S01]  /*c6d0*/  CS2R R6, SRZ ;  /* 0x0000000000067805 */ /* 0x000fe2000001ff00 */
[----:B------:R-:W-:-:S04]  /*c6e0*/  ULDC.64 UR6, c[0x0][0x208] ;  /* 0x0000820000067ab9 */ /* 0x000fc80000000a00 */
[----:B------:R0:W5:Y:S04]  /*c6f0*/  @!P0 LDG.E.64 R8, desc[UR6][R28.64] ;  /* 0x000000061c088981 */ /* 0x000168000c1e1b00 */
[----:B------:R0:W5:Y:S04]  /*c700*/  @!P2 LDG.E.64 R20, desc[UR6][R28.64+0x40] ;  /* 0x000040061c14a981 */ /* 0x000168000c1e1b00 */
[----:B------:R0:W5:Y:S04]  /*c710*/  @!P0 LDG.E.64 R4, desc[UR6][R30.64] ;  /* 0x000000061e048981 */ /* 0x000168000c1e1b00 */
[----:B------:R0:W5:Y:S02]  /*c720*/  @!P2 LDG.E.64 R6, desc[UR6][R30.64+0x40] ;  /* 0x000040061e06a981 */ /* 0x000164000c1e1b00 */
.L_x_591:
[----:B------:R-:W-:Y:S05]  /*c730*/  BSYNC B1 ;  /* 0x0000000000017941 */ /* 0x000fea0003800000 */
.L_x_590:
[----:B------:R-:W-:-:S03]  /*c740*/  UMOV UR4, 0xffffffff ;  /* 0xffffffff00047882 */ /* 0x000fc60000000000 */
[----:B------:R-:W-:Y:S05]  /*c750*/  BRA.DIV UR4, `(.L_x_592) ;  /* 0x0000017604407947 */ /* 0x000fea000b800000 */
.L_x_774:
[----:B------:R-:W-:-:S03]  /*c760*/  UMOV UR4, 0xffffffff ;  /* 0xffffffff00047882 */ /* 0x000fc60000000000 */
[----:B------:R-:W-:Y:S05]  /*c770*/  BRA.DIV UR4, `(.L_x_593) ;  /* 0x0000017604607947 */ /* 0x000fea000b800000 */
.L_x_777:
[----:B------:R-:W-:-:S03]  /*c780*/  UMOV UR4, 0xffffffff ;  /* 0xffffffff00047882 */ /* 0x000fc60000000000 */
[----:B------:R-:W-:Y:S05]  /*c790*/  BRA.DIV UR4, `(.L_x_594) ;  /* 0x0000017604807947 */ /* 0x000fea000b800000 */
.L_x_780:
[----:B------:R-:W-:-:S03]  /*c7a0*/  UMOV UR4, 0xffffffff ;  /* 0xffffffff00047882 */ /* 0x000fc60000000000 */
[----:B------:R-:W-:Y:S05]  /*c7b0*/  BRA.DIV UR4, `(.L_x_595) ;  /* 0x0000017604a07947 */ /* 0x000fea000b800000 */
.L_x_783:
[----:B------:R-:W2:Y:S01]  /*c7c0*/  SYNCS.PHASECHK.TRANS64.TRYWAIT P0, [R2+URZ+0x34800], R33 ;  /* 0x03480021020075a7 */ /* 0x000ea2000800017f */
[----:B-----5:R-:W-:Y:S01]  /*c7d0*/  MOV R12, R8 ;  /* 0x00000008000c7202 */ /* 0x020fe20000000f00 */
[--C-:B------:R-:W-:Y:S01]  /*c7e0*/  IMAD.MOV.U32 R11, RZ, RZ, R9.reuse ;  /* 0x000000ffff0b7224 */ /* 0x100fe200078e0009 */
[--C-:B------:R-:W-:Y:S01]  /*c7f0*/  SHF.R.U64 R13, R8, 0x10, R9.reuse ;  /* 0x00000010080d7819 */ /* 0x100fe20000001209 */
[----:B------:R-:W-:Y:S01]  /*c800*/  IMAD.MOV.U32 R8, RZ, RZ, R20 ;  /* 0x000000ffff087224 */ /* 0x000fe200078e0014 */
[----:B------:R-:W-:Y:S01]  /*c810*/  SHF.R.U32.HI R15, RZ, 0x10, R9 ;  /* 0x00000010ff0f7819 */ /* 0x000fe20000011609 */
[----:B------:R-:W-:Y:S01]  /*c820*/  IMAD.MOV.U32 R9, RZ, RZ, R21 ;  /* 0x000000ffff097224 */ /* 0x000fe200078e0015 */
[----:B------:R-:W-:Y:S01]  /*c830*/  MOV R10, R5 ;  /* 0x00000005000a7202 */ /* 0x000fe20000000f00 */
[----:B-1----:R-:W-:Y:S01]  /*c840*/  IMAD.MOV.U32 R14, RZ, RZ, R4 ;  /* 0x000000ffff0e7224 */ /* 0x002fe200078e0004 */
[--C-:B------:R-:W-:Y:S01]  /*c850*/  SHF.R.U64 R24, R4, 0x10, R5.reuse ;  /* 0x0000001004187819 */ /* 0x100fe20000001205 */
[----:B------:R-:W-:Y:S01]  /*c860*/  IMAD.MOV.U32 R4, RZ, RZ, R6 ;  /* 0x000000ffff047224 */ /* 0x000fe200078e0006 */
[----:B------:R-:W-:Y:S01]  /*c870*/  SHF.R.U32.HI R25, RZ, 0x10, R5 ;  /* 0x00000010ff197819 */ /* 0x000fe20000011605 */
[----:B------:R-:W-:Y:S01]  /*c880*/  IMAD.MOV.U32 R5, RZ, RZ, R7 ;  /* 0x000000ffff057224 */ /* 0x000fe200078e0007 */
[--C-:B------:R-:W-:Y:S01]  /*c890*/  SHF.R.U64 R20, R20, 0x10, R21.reuse ;  /* 0x0000001014147819 */ /* 0x100fe20000001215 */
[----:B------:R-:W-:Y:S01]  /*c8a0*/  BSSY B1, `(.L_x_596) ;  /* 0x000000c000017945 */ /* 0x000fe20003800000 */
[----:B------:R-:W-:-:S02]  /*c8b0*/  SHF.R.U32.HI R21, RZ, 0x10, R21 ;  /* 0x00000010ff157819 */ /* 0x000fc40000011615 */
[----:B------:R-:W-:Y:S02]  /*c8c0*/  SHF.R.U64 R6, R6, 0x10, R7 ;  /* 0x0000001006067819 */ /* 0x000fe40000001207 */
[----:B------:R-:W-:Y:S02]  /*c8d0*/  PRMT R13, R13, 0x5410, R15 ;  /* 0x000054100d0d7816 */ /* 0x000fe4000000000f */
[----:B------:R-:W-:Y:S02]  /*c8e0*/  PRMT R8, R8, 0x5410, R9 ;  /* 0x0000541008087816 */ /* 0x000fe40000000009 */
[----:B------:R-:W-:Y:S02]  /*c8f0*/  PRMT R14, R14, 0x5410, R10 ;  /* 0x000054100e0e7816 */ /* 0x000fe4000000000a */
[----:B------:R-:W-:Y:S02]  /*c900*/  SHF.R.U32.HI R7, RZ, 0x10, R7 ;  /* 0x00000010ff077819 */ /* 0x000fe40000011607 */
[----:B------:R-:W-:-:S02]  /*c910*/  PRMT R12, R12, 0x5410, R11 ;  /* 0x000054100c0c7816 */ /* 0x000fc4000000000b */
[----:B------:R-:W-:Y:S02]  /*c920*/  PRMT R9, R20, 0x5410, R21 ;  /* 0x0000541014097816 */ /* 0x000fe40000000015 */
[----:B------:R-:W-:Y:S02]  /*c930*/  PRMT R15, R24, 0x5410, R25 ;  /* 0x00005410180f7816 */ /* 0x000fe40000000019 */
[----:B------:R-:W-:Y:S01]  /*c940*/  PRMT R10, R4, 0x5410, R5 ;  /* 0x00005410040a7816 */ /* 0x000fe20000000005 */
[----:B--2---:R-:W-:Y:S06]  /*c950*/  @!P0 BRA `(.L_x_597) ;  /* 0x0000017400608947 */ /* 0x004fec0003800000 */
.L_x_784:
[----:B------:R-:W-:Y:S05]  /*c960*/  BSYNC B1 ;  /* 0x0000000000017941 */ /* 0x000fea0003800000 */
.L_x_596:
[----:B------:R-:W-:Y:S01]  /*c970*/  BSSY B1, `(.L_x_598) ;  /* 0x0000056000017945 */ /* 0x000fe20003800000 */
[----:B------:R-:W-:-:S03]  /*c980*/  PRMT R11, R6, 0x5410, R7 ;  /* 0x00005410060b7816 */ /* 0x000fc60000000007 */
[----:B------:R-:W-:Y:S05]  /*c990*/  @P1 BRA `(.L_x_599) ;  /* 0x00000004004c1947 */ /* 0x000fea0003800000 */
[----:B------:R-:W2:Y:S01]  /*c9a0*/  LDC R4, c[0x0][0x3d4] ;  /* 0x0000f500ff047b82 */ /* 0x000ea20000000800 */
[----:B------:R-:W-:Y:S01]  /*c9b0*/  BSSY B2, `(.L_x_600) ;  /* 0x000002a000027945 */ /* 0x000fe20003800000 */
[-C--:B--2---:R-:W-:Y:S02]  /*c9c0*/  ISETP.GE.AND P0, PT, R18, R4.reuse, PT ;  /* 0x000000041200720c */ /* 0x084fe40003f06270 */
[----:B------:R-:W-:-:S11]  /*c9d0*/  ISETP.GE.AND P1, PT, R221, R4, PT ;  /* 0x00000004dd00720c */ /* 0x000fd60003f26270 */
[----:B------:R-:W-:Y:S05]  /*c9e0*/  @P0 BRA `(.L_x_601) ;  /* 0x0000000000980947 */ /* 0x000fea0003800000 */
[----:B------:R-:W2:Y:S01]  /*c9f0*/  LDS.128 R4, [R0] ;  /* 0x0000000000047984 */ /* 0x000ea20000000c00 */
[----:B0-----:R-:W-:Y:S02]  /*ca00*/  HADD2.F32 R29, -RZ, R14.H0_H0 ;  /* 0x2000000eff1d7230 */ /* 0x001fe40000004100 */
[----:B------:R-:W-:Y:S02]  /*ca10*/  HADD2.F32 R27, -RZ, R12.H0_H0 ;  /* 0x2000000cff1b7230 */ /* 0x000fe40000004100 */
[----:B------:R-:W-:Y:S02]  /*ca20*/  HADD2.F32 R26, -RZ, R13.H0_H0 ;  /* 0x2000000dff1a7230 */ /* 0x000fe40000004100 */
[----:B------:R-:W-:Y:S02]  /*ca30*/  HADD2.F32 R28, -RZ, R15.H0_H0 ;  /* 0x2000000fff1c7230 */ /* 0x000fe40000004100 */
[--C-:B--2---:R-:W-:Y:S02]  /*ca40*/  HADD2.F32 R20, -RZ, R4.reuse.H0_H0 ;  /* 0x20000004ff147230 */ /* 0x104fe40000004100 */
[----:B------:R-:W-:-:S02]  /*ca50*/  HADD2.F32 R4, -RZ, R4.H1_H1 ;  /* 0x30000004ff047230 */ /* 0x000fc40000004100 */
[--C-:B------:R-:W-:Y:S02]  /*ca60*/  HADD2.F32 R21, -RZ, R5.reuse.H0_H0 ;  /* 0x20000005ff157230 */ /* 0x100fe40000004100 */
[----:B------:R-:W-:Y:S02]  /*ca70*/  HADD2.F32 R5, -RZ, R5.H1_H1 ;  /* 0x30000005ff057230 */ /* 0x000fe40000004100 */
[C---:B------:R-:W-:Y:S01]  /*ca80*/  FMUL.FTZ R31, R4.reuse, R29 ;  /* 0x0000001d041f7220 */ /* 0x040fe20000410000 */
[-C--:B------:R-:W-:Y:S01]  /*ca90*/  FMUL.FTZ R4, R4, R27.reuse ;  /* 0x0000001b04047220 */ /* 0x080fe20000410000 */
[--C-:B------:R-:W-:Y:S02]  /*caa0*/  HADD2.F32 R24, -RZ, R6.reuse.H0_H0 ;  /* 0x20000006ff187230 */ /* 0x100fe40000004100 */
[----:B------:R-:W-:Y:S02]  /*cab0*/  HADD2.F32 R25, -RZ, R7.H0_H0 ;  /* 0x20000007ff197230 */ /* 0x000fe40000004100 */
[C---:B------:R-:W-:Y:S01]  /*cac0*/  FMUL.FTZ R34, R5.reuse, R28 ;  /* 0x0000001c05227220 */ /* 0x040fe20000410000 */
[C---:B------:R-:W-:Y:S01]  /*cad0*/  FFMA.FTZ R31, R20.reuse, R27, -R31 ;  /* 0x0000001b141f7223 */ /* 0x040fe2000001081f */
[----:B------:R-:W-:Y:S01]  /*cae0*/  FFMA.FTZ R30, R20, R29, R4 ;  /* 0x0000001d141e7223 */ /* 0x000fe20000010004 */
[----:B------:R-:W-:Y:S01]  /*caf0*/  FMUL.FTZ R36, R5, R26 ;  /* 0x0000001a05247220 */ /* 0x000fe20000410000 */
[----:B------:R-:W-:-:S02]  /*cb00*/  HADD2.F32 R6, -RZ, R6.H1_H1 ;  /* 0x30000006ff067230 */ /* 0x000fc40000004100 */
[C---:B------:R-:W-:Y:S01]  /*cb10*/  FFMA.FTZ R34, R21.reuse, R26, -R34 ;  /* 0x0000001a15227223 */ /* 0x040fe20000010822 */
[----:B------:R-:W-:Y:S02]  /*cb20*/  HADD2.F32 R7, -RZ, R7.H1_H1 ;  /* 0x30000007ff077230 */ /* 0x000fe40000004100 */
[----:B------:R-:W-:Y:S01]  /*cb30*/  FFMA.FTZ R21, R21, R28, R36 ;  /* 0x0000001c15157223 */ /* 0x000fe20000010024 */
[----:B------:R-:W-:Y:S02]  /*cb40*/  HADD2.F32 R27, -RZ, R14.H1_H1 ;  /* 0x3000000eff1b7230 */ /* 0x000fe40000004100 */
[----:B------:R-:W-:Y:S02]  /*cb50*/  HADD2.F32 R5, -RZ, R12.H1_H1 ;  /* 0x3000000cff057230 */ /* 0x000fe40000004100 */
[----:B------:R-:W-:Y:S02]  /*cb60*/  HADD2.F32 R20, -RZ, R15.H1_H1 ;  /* 0x3000000fff147230 */ /* 0x000fe40000004100 */
[----:B------:R-:W-:Y:S01]  /*cb70*/  FMUL.FTZ R29, R6, R27 ;  /* 0x0000001b061d7220 */ /* 0x000fe20000410000 */
[----:B------:R-:W-:-:S02]  /*cb80*/  HADD2.F32 R4, -RZ, R13.H1_H1 ;  /* 0x3000000dff047230 */ /* 0x000fc40000004100 */
[-C--:B------:R-:W-:Y:S01]  /*cb90*/  FMUL.FTZ R26, R6, R5.reuse ;  /* 0x00000005061a7220 */ /* 0x080fe20000410000 */
[C---:B------:R-:W-:Y:S01]  /*cba0*/  FMUL.FTZ R28, R7.reuse, R20 ;  /* 0x00000014071c7220 */ /* 0x040fe20000410000 */
[C---:B------:R-:W-:Y:S01]  /*cbb0*/  FFMA.FTZ R6, R24.reuse, R5, -R29 ;  /* 0x0000000518067223 */ /* 0x040fe2000001081d */
[-C--:B-1----:R-:W-:Y:S01]  /*cbc0*/  FMUL.FTZ R33, R7, R4.reuse ;  /* 0x0000000407217220 */ /* 0x082fe20000410000 */
[----:B------:R-:W-:Y:S01]  /*cbd0*/  FFMA.FTZ R27, R24, R27, R26 ;  /* 0x0000001b181b7223 */ /* 0x000fe2000001001a */
[C---:B------:R-:W-:Y:S01]  /*cbe0*/  FFMA.FTZ R7, R25.reuse, R4, -R28 ;  /* 0x0000000419077223 */ /* 0x040fe2000001081c */
[----:B------:R-:W-:Y:S01]  /*cbf0*/  F2FP.F16.F32.PACK_AB R4, R30, R31 ;  /* 0x0000001f1e04723e */ /* 0x000fe200000000ff */
[----:B------:R-:W-:Y:S01]  /*cc00*/  FFMA.FTZ R20, R25, R20, R33 ;  /* 0x0000001419147223 */ /* 0x000fe20000010021 */
[----:B------:R-:W-:Y:S02]  /*cc10*/  F2FP.F16.F32.PACK_AB R5, R21, R34 ;  /* 0x000000221505723e */ /* 0x000fe400000000ff */
[----:B------:R-:W-:-:S02]  /*cc20*/  F2FP.F16.F32.PACK_AB R6, R27, R6 ;  /* 0x000000061b06723e */ /* 0x000fc400000000ff */
[----:B------:R-:W-:-:S05]  /*cc30*/  F2FP.F16.F32.PACK_AB R7, R20, R7 ;  /* 0x000000071407723e */ /* 0x000fca00000000ff */
[----:B------:R2:W-:Y:S02]  /*cc40*/  STS.128 [R0], R4 ;  /* 0x0000000400007388 */ /* 0x0005e40000000c00 */
.L_x_601:
[----:B------:R-:W-:Y:S05]  /*cc50*/  BSYNC B2 ;  /* 0x0000000000027941 */ /* 0x000fea0003800000 */
.L_x_600:
[----:B------:R-:W-:Y:S05]  /*cc60*/  @P1 BRA `(.L_x_599) ;  /* 0x0000000000981947 */ /* 0x000fea0003800000 */
[----:B--2---:R-:W2:Y:S01]  /*cc70*/  LDS.128 R4, [R0+0x4000] ;  /* 0x0040000000047984 */ /* 0x004ea20000000c00 */
        /* <DEDUP_REMOVED lines=36> */
[----:B------:R3:W-:Y:S02]  /*cec0*/  STS.128 [R0+0x4000], R4 ;  /* 0x0040000400007388 */ /* 0x0007e40000000c00 */
.L_x_599:
[----:B------:R-:W-:Y:S05]  /*ced0*/  BSYNC B1 ;  /* 0x0000000000017941 */ /* 0x000fea0003800000 */
.L_x_598:
[----:B------:R-:W-:Y:S01]  /*cee0*/  ISETP.GE.AND P0, PT, R223, R3, PT ;  /* 0x00000003df00720c */ /* 0x000fe20003f06270 */
[----:B------:R-:W-:-:S12]  /*cef0*/  BSSY B1, `(.L_x_602) ;  /* 0x0000055000017945 */ /* 0x000fd80003800000 */
[----:B------:R-:W-:Y:S05]  /*cf00*/  @P0 BRA `(.L_x_603) ;  /* 0x00000004004c0947 */ /* 0x000fea0003800000 */
[----:B--23--:R-:W2:Y:S01]  /*cf10*/  LDC R4, c[0x0][0x3d4] ;  /* 0x0000f500ff047b82 */ /* 0x00cea20000000800 */
[----:B------:R-:W-:Y:S01]  /*cf20*/  BSSY B2, `(.L_x_604) ;  /* 0x000002a000027945 */ /* 0x000fe20003800000 */
[-C--:B--2---:R-:W-:Y:S02]  /*cf30*/  ISETP.GE.AND P0, PT, R18, R4.reuse, PT ;  /* 0x000000041200720c */ /* 0x084fe40003f06270 */
[----:B------:R-:W-:-:S11]  /*cf40*/  ISETP.GE.AND P1, PT, R221, R4, PT ;  /* 0x00000004dd00720c */ /* 0x000fd60003f26270 */
[----:B------:R-:W-:Y:S05]  /*cf50*/  @P0 BRA `(.L_x_605) ;  /* 0x0000000000980947 */ /* 0x000fea0003800000 */
[----:B------:R-:W2:Y:S01]  /*cf60*/  LDS.128 R4, [R0+0x1000] ;  /* 0x0010000000047984 */ /* 0x000ea20000000c00 */
[----:B0-----:R-:W-:Y:S02]  /*cf70*/  HADD2.F32 R28, -RZ, R12.H0_H0 ;  /* 0x2000000cff1c7230 */ /* 0x001fe40000004100 */
[--C-:B------:R-:W-:Y:S02]  /*cf80*/  HADD2.F32 R30, -RZ, R14.reuse.H0_H0 ;  /* 0x2000000eff1e7230 */ /* 0x100fe40000004100 */
[----:B-1----:R-:W-:Y:S02]  /*cf90*/  HADD2.F32 R33, -RZ, R15.H0_H0 ;  /* 0x2000000fff217230 */ /* 0x002fe40000004100 */
[----:B------:R-:W-:Y:S02]  /*cfa0*/  HADD2.F32 R31, -RZ, R13.H0_H0 ;  /* 0x2000000dff1f7230 */ /* 0x000fe40000004100 */
[----:B------:R-:W-:Y:S02]  /*cfb0*/  HADD2.F32 R34, -RZ, R14.H1_H1 ;  /* 0x3000000eff227230 */ /* 0x000fe40000004100 */
[----:B------:R-:W-:-:S02]  /*cfc0*/  HADD2.F32 R35, -RZ, R15.H1_H1 ;  /* 0x3000000fff237230 */ /* 0x000fc40000004100 */
[--C-:B--2---:R-:W-:Y:S02]  /*cfd0*/  HADD2.F32 R20, -RZ, R4.reuse.H0_H0 ;  /* 0x20000004ff147230 */ /* 0x104fe40000004100 */
[----:B------:R-:W-:Y:S02]  /*cfe0*/  HADD2.F32 R4, -RZ, R4.H1_H1 ;  /* 0x30000004ff047230 */ /* 0x000fe40000004100 */
[--C-:B------:R-:W-:Y:S02]  /*cff0*/  HADD2.F32 R21, -RZ, R5.reuse.H0_H0 ;  /* 0x20000005ff157230 */ /* 0x100fe40000004100 */
[----:B------:R-:W-:Y:S02]  /*d000*/  HADD2.F32 R5, -RZ, R5.H1_H1 ;  /* 0x30000005ff057230 */ /* 0x000fe40000004100 */
[-C--:B------:R-:W-:Y:S01]  /*d010*/  FMUL.FTZ R27, R30, R4.reuse ;  /* 0x000000041e1b7220 */ /* 0x080fe20000410000 */
[----:B------:R-:W-:Y:S01]  /*d020*/  FMUL.FTZ R29, R28, R4 ;  /* 0x000000041c1d7220 */ /* 0x000fe20000410000 */
[----:B------:R-:W-:-:S02]  /*d030*/  HADD2.F32 R24, -RZ, R6.H0_H0 ;  /* 0x20000006ff187230 */ /* 0x000fc40000004100 */
[-C--:B------:R-:W-:Y:S01]  /*d040*/  FMUL.FTZ R26, R33, R5.reuse ;  /* 0x00000005211a7220 */ /* 0x080fe20000410000 */
[-C--:B------:R-:W-:Y:S01]  /*d050*/  FFMA.FTZ R4, R28, R20.reuse, -R27 ;  /* 0x000000141c047223 */ /* 0x080fe2000001081b */
[----:B------:R-:W-:Y:S01]  /*d060*/  FFMA.FTZ R29, R30, R20, R29 ;  /* 0x000000141e1d7223 */ /* 0x000fe2000001001d */
[C---:B------:R-:W-:Y:S01]  /*d070*/  FMUL.FTZ R20, R31.reuse, R5 ;  /* 0x000000051f147220 */ /* 0x040fe20000410000 */
[--C-:B------:R-:W-:Y:S02]  /*d080*/  HADD2.F32 R25, -RZ, R7.reuse.H0_H0 ;  /* 0x20000007ff197230 */ /* 0x100fe40000004100 */
[-C--:B------:R-:W-:Y:S01]  /*d090*/  FFMA.FTZ R5, R31, R21.reuse, -R26 ;  /* 0x000000151f057223 */ /* 0x080fe2000001081a */
[----:B------:R-:W-:Y:S02]  /*d0a0*/  HADD2.F32 R6, -RZ, R6.H1_H1 ;  /* 0x30000006ff067230 */ /* 0x000fe40000004100 */
[----:B------:R-:W-:Y:S01]  /*d0b0*/  FFMA.FTZ R20, R33, R21, R20 ;  /* 0x0000001521147223 */ /* 0x000fe20000010014 */
[----:B------:R-:W-:Y:S01]  /*d0c0*/  HADD2.F32 R7, -RZ, R7.H1_H1 ;  /* 0x30000007ff077230 */ /* 0x000fe20000004100 */
[----:B------:R-:W-:Y:S01]  /*d0d0*/  F2FP.F16.F32.PACK_AB R4, R29, R4 ;  /* 0x000000041d04723e */ /* 0x000fe200000000ff */
[----:B------:R-:W-:-:S02]  /*d0e0*/  HADD2.F32 R30, -RZ, R12.H1_H1 ;  /* 0x3000000cff1e7230 */ /* 0x000fc40000004100 */
[-C--:B------:R-:W-:Y:S01]  /*d0f0*/  FMUL.FTZ R21, R34, R6.reuse ;  /* 0x0000000622157220 */ /* 0x080fe20000410000 */
[----:B------:R-:W-:Y:S02]  /*d100*/  HADD2.F32 R31, -RZ, R13.H1_H1 ;  /* 0x3000000dff1f7230 */ /* 0x000fe40000004100 */
[----:B------:R-:W-:Y:S01]  /*d110*/  FMUL.FTZ R26, R35, R7 ;  /* 0x00000007231a7220 */ /* 0x000fe20000410000 */
[----:B------:R-:W-:Y:S01]  /*d120*/  F2FP.F16.F32.PACK_AB R5, R20, R5 ;  /* 0x000000051405723e */ /* 0x000fe200000000ff */
[C---:B------:R-:W-:Y:S01]  /*d130*/  FMUL.FTZ R27, R30.reuse, R6 ;  /* 0x000000061e1b7220 */ /* 0x040fe20000410000 */
[-C--:B------:R-:W-:Y:S01]  /*d140*/  FFMA.FTZ R6, R30, R24.reuse, -R21 ;  /* 0x000000181e067223 */ /* 0x080fe20000010815 */
[C---:B------:R-:W-:Y:S01]  /*d150*/  FMUL.FTZ R28, R31.reuse, R7 ;  /* 0x000000071f1c7220 */ /* 0x040fe20000410000 */
[-C--:B------:R-:W-:Y:S01]  /*d160*/  FFMA.FTZ R7, R31, R25.reuse, -R26 ;  /* 0x000000191f077223 */ /* 0x080fe2000001081a */
[----:B------:R-:W-:Y:S02]  /*d170*/  FFMA.FTZ R27, R34, R24, R27 ;  /* 0x00000018221b7223 */ /* 0x000fe4000001001b */
[----:B------:R-:W-:-:S03]  /*d180*/  FFMA.FTZ R28, R35, R25, R28 ;  /* 0x00000019231c7223 */ /* 0x000fc6000001001c */
[----:B------:R-:W-:Y:S02]  /*d190*/  F2FP.F16.F32.PACK_AB R6, R27, R6 ;  /* 0x000000061b06723e */ /* 0x000fe400000000ff */
[----:B------:R-:W-:-:S05]  /*d1a0*/  F2FP.F16.F32.PACK_AB R7, R28, R7 ;  /* 0x000000071c07723e */ /* 0x000fca00000000ff */
[----:B------:R2:W-:Y:S02]  /*d1b0*/  STS.128 [R0+0x1000], R4 ;  /* 0x0010000400007388 */ /* 0x0005e40000000c00 */
.L_x_605:
[----:B------:R-:W-:Y:S05]  /*d1c0*/  BSYNC B2 ;  /* 0x0000000000027941 */ /* 0x000fea0003800000 */
.L_x_604:
[----:B------:R-:W-:Y:S05]  /*d1d0*/  @P1 BRA `(.L_x_603) ;  /* 0x0000000000981947 */ /* 0x000fea0003800000 */
[----:B--2---:R-:W2:Y:S01]  /*d1e0*/  LDS.128 R4, [R0+0x5000] ;  /* 0x0050000000047984 */ /* 0x004ea20000000c00 */
        /* <DEDUP_REMOVED lines=37> */
.L_x_603:
[----:B------:R-:W-:Y:S05]  /*d440*/  BSYNC B1 ;  /* 0x0000000000017941 */ /* 0x000fea0003800000 */
.L_x_602:
[----:B------:R-:W-:Y:S01]  /*d450*/  ISETP.GE.AND P0, PT, R222, R3, PT ;  /* 0x00000003de00720c */ /* 0x000fe20003f06270 */
[----:B------:R-:W-:-:S12]  /*d460*/  BSSY B1, `(.L_x_606) ;  /* 0x0000055000017945 */ /* 0x000fd80003800000 */
[----:B------:R-:W-:Y:S05]  /*d470*/  @P0 BRA `(.L_x_607) ;  /* 0x00000004004c0947 */ /* 0x000fea0003800000 */
[----:B--234-:R-:W2:Y:S01]  /*d480*/  LDC R4, c[0x0][0x3d4] ;  /* 0x0000f500ff047b82 */ /* 0x01cea20000000800 */
        /* <DEDUP_REMOVED lines=42> */
.L_x_609:
[----:B------:R-:W-:Y:S05]  /*d730*/  BSYNC B2 ;  /* 0x0000000000027941 */ /* 0x000fea0003800000 */
.L_x_608:
        /* <DEDUP_REMOVED lines=39> */
.L_x_607:
[----:B------:R-:W-:Y:S05]  /*d9b0*/  BSYNC B1 ;  /* 0x0000000000017941 */ /* 0x000fea0003800000 */
.L_x_606:
[----:B------:R-:W-:-:S13]  /*d9c0*/  ISETP.GE.AND P0, PT, R224, R3, PT ;  /* 0x00000003e000720c */ /* 0x000fda0003f06270 */
[----:B------:R-:W-:Y:S05]  /*d9d0*/  @P0 BRA `(.L_x_610) ;  /* 0x0000002000540947 */ /* 0x000fea0003800000 */
[----:B------:R-:W5:Y:S01]  /*d9e0*/  LDC R3, c[0x0][0x3d4] ;  /* 0x0000f500ff037b82 */ /* 0x000f620000000800 */
[----:B------:R-:W-:Y:S01]  /*d9f0*/  BSSY B1, `(.L_x_611) ;  /* 0x000002a000017945 */ /* 0x000fe20003800000 */
[-C--:B-----5:R-:W-:Y:S02]  /*da00*/  ISETP.GE.AND P0, PT, R18, R3.reuse, PT ;  /* 0x000000031200720c */ /* 0x0a0fe40003f06270 */
[----:B------:R-:W-:-:S11]  /*da10*/  ISETP.GE.AND P1, PT, R221, R3, PT ;  /* 0x00000003dd00720c */ /* 0x000fd60003f26270 */
[----:B------:R-:W-:Y:S05]  /*da20*/  @P0 BRA `(.L_x_612) ;  /* 0x0000000000980947 */ /* 0x000fea0003800000 */
[----:B0-234-:R-:W0:Y:S01]  /*da30*/  LDS.128 R4, [R0+0x3000] ;  /* 0x0030000000047984 */ /* 0x01de220000000c00 */
[----:B------:R-:W-:Y:S02]  /*da40*/  HADD2.F32 R29, -RZ, R14.H0_H0 ;  /* 0x2000000eff1d7230 */ /* 0x000fe40000004100 */
[----:B------:R-:W-:Y:S02]  /*da50*/  HADD2.F32 R27, -RZ, R12.H0_H0 ;  /* 0x2000000cff1b7230 */ /* 0x000fe40000004100 */
[----:B------:R-:W-:Y:S02]  /*da60*/  HADD2.F32 R34, -RZ, R15.H0_H0 ;  /* 0x2000000fff227230 */ /* 0x000fe40000004100 */
[----:B------:R-:W-:Y:S02]  /*da70*/  HADD2.F32 R30, -RZ, R13.H0_H0 ;  /* 0x2000000dff1e7230 */ /* 0x000fe40000004100 */
[--C-:B0-----:R-:W-:Y:S02]  /*da80*/  HADD2.F32 R3, -RZ, R4.reuse.H0_H0 ;  /* 0x20000004ff037230 */ /* 0x101fe40000004100 */
[----:B------:R-:W-:-:S02]  /*da90*/  HADD2.F32 R4, -RZ, R4.H1_H1 ;  /* 0x30000004ff047230 */ /* 0x000fc40000004100 */
[--C-:B------:R-:W-:Y:S02]  /*daa0*/  HADD2.F32 R20, -RZ, R5.reuse.H0_H0 ;  /* 0x20000005ff147230 */ /* 0x100fe40000004100 */
[----:B------:R-:W-:Y:S02]  /*dab0*/  HADD2.F32 R5, -RZ, R5.H1_H1 ;  /* 0x30000005ff057230 */ /* 0x000fe40000004100 */
[-C--:B------:R-:W-:Y:S01]  /*dac0*/  FMUL.FTZ R26, R29, R4.reuse ;  /* 0x000000041d1a7220 */ /* 0x080fe20000410000 */
[C---:B------:R-:W-:Y:S01]  /*dad0*/  FMUL.FTZ R28, R27.reuse, R4 ;  /* 0x000000041b1c7220 */ /* 0x040fe20000410000 */
[----:B------:R-:W-:Y:S02]  /*dae0*/  HADD2.F32 R21, -RZ, R6.H0_H0 ;  /* 0x20000006ff157230 */ /* 0x000fe40000004100 */
[----:B------:R-:W-:Y:S01]  /*daf0*/  FMUL.FTZ R25, R34, R5 ;  /* 0x0000000522197220 */ /* 0x000fe20000410000 */
[----:B------:R-:W-:Y:S01]  /*db00*/  FFMA.FTZ R4, R27, R3, -R26 ;  /* 0x000000031b047223 */ /* 0x000fe2000001081a */
[----:B------:R-:W-:-:S02]  /*db10*/  HADD2.F32 R24, -RZ, R7.H0_H0 ;  /* 0x20000007ff187230 */ /* 0x000fc40000004100 */
[----:B------:R-:W-:Y:S01]  /*db20*/  FFMA.FTZ R3, R29, R3, R28 ;  /* 0x000000031d037223 */ /* 0x000fe2000001001c */
[C---:B------:R-:W-:Y:S01]  /*db30*/  FMUL.FTZ R27, R30.reuse, R5 ;  /* 0x000000051e1b7220 */ /* 0x040fe20000410000 */
[----:B------:R-:W-:Y:S02]  /*db40*/  HADD2.F32 R6, -RZ, R6.H1_H1 ;  /* 0x30000006ff067230 */ /* 0x000fe40000004100 */
[-C--:B------:R-:W-:Y:S01]  /*db50*/  FFMA.FTZ R5, R30, R20.reuse, -R25 ;  /* 0x000000141e057223 */ /* 0x080fe20000010819 */
[----:B------:R-:W-:Y:S02]  /*db60*/  HADD2.F32 R7, -RZ, R7.H1_H1 ;  /* 0x30000007ff077230 */ /* 0x000fe40000004100 */
[----:B------:R-:W-:Y:S01]  /*db70*/  FFMA.FTZ R20, R34, R20, R27 ;  /* 0x0000001422147223 */ /* 0x000fe2000001001b */
[----:B------:R-:W-:Y:S01]  /*db80*/  HADD2.F32 R29, -RZ, R14.H1_H1 ;  /* 0x3000000eff1d7230 */ /* 0x000fe20000004100 */
[----:B------:R-:W-:Y:S01]  /*db90*/  F2FP.F16.F32.PACK_AB R4, R3, R4 ;  /* 0x000000040304723e */ /* 0x000fe200000000ff */
[----:B------:R-:W-:-:S02]  /*dba0*/  HADD2.F32 R28, -RZ, R15.H1_H1 ;  /* 0x3000000fff1c7230 */ /* 0x000fc40000004100 */
[----:B------:R-:W-:Y:S02]  /*dbb0*/  HADD2.F32 R25, -RZ, R12.H1_H1 ;  /* 0x3000000cff197230 */ /* 0x000fe40000004100 */
[-C--:B------:R-:W-:Y:S01]  /*dbc0*/  FMUL.FTZ R12, R29, R6.reuse ;  /* 0x000000061d0c7220 */ /* 0x080fe20000410000 */
[----:B------:R-:W-:Y:S02]  /*dbd0*/  HADD2.F32 R26, -RZ, R13.H1_H1 ;  /* 0x3000000dff1a7230 */ /* 0x000fe40000004100 */
[----:B------:R-:W-:Y:S01]  /*dbe0*/  FMUL.FTZ R13, R28, R7 ;  /* 0x000000071c0d7220 */ /* 0x000fe20000410000 */
[----:B------:R-:W-:Y:S01]  /*dbf0*/  F2FP.F16.F32.PACK_AB R5, R20, R5 ;  /* 0x000000051405723e */ /* 0x000fe200000000ff */
[C---:B------:R-:W-:Y:S01]  /*dc00*/  FMUL.FTZ R14, R25.reuse, R6 ;  /* 0x00000006190e7220 */ /* 0x040fe20000410000 */
[----:B------:R-:W-:Y:S01]  /*dc10*/  FFMA.FTZ R6, R25, R21, -R12 ;  /* 0x0000001519067223 */ /* 0x000fe2000001080c */
[C---:B------:R-:W-:Y:S01]  /*dc20*/  FMUL.FTZ R15, R26.reuse, R7 ;  /* 0x000000071a0f7220 */ /* 0x040fe20000410000 */
[----:B------:R-:W-:Y:S01]  /*dc30*/  FFMA.FTZ R7, R26, R24, -R13 ;  /* 0x000000181a077223 */ /* 0x000fe2000001080d */
[----:B------:R-:W-:-:S02]  /*dc40*/  FFMA.FTZ R21, R29, R21, R14 ;  /* 0x000000151d157223 */ /* 0x000fc4000001000e */
[----:B------:R-:W-:-:S03]  /*dc50*/  FFMA.FTZ R24, R28, R24, R15 ;  /* 0x000000181c187223 */ /* 0x000fc6000001000f */
[----:B------:R-:W-:Y:S02]  /*dc60*/  F2FP.F16.F32.PACK_AB R6, R21, R6 ;  /* 0x000000061506723e */ /* 0x000fe400000000ff */
[----:B------:R-:W-:-:S05]  /*dc70*/  F2FP.F16.F32.PACK_AB R7, R24, R7 ;  /* 0x000000071807723e */ /* 0x000fca00000000ff */
[----:B------:R0:W-:Y:S02]  /*dc80*/  STS.128 [R0+0x3000], R4 ;  /* 0x0030000400007388 */ /* 0x0001e40000000c00 */
.L_x_612:
[----:B------:R-:W-:Y:S05]  /*dc90*/  BSYNC B1 ;  /* 0x0000000000017941 */ /* 0x000fea0003800000 */
.L_x_611:
        /* <DEDUP_REMOVED lines=13> */
[-C--:B------:R-:W-:Y:S01]  /*dd70*/  FFMA.FTZ R20, R21, R3.reuse, -R20 ;  /* 0x0000000315147223 */ /* 0x080fe20000010814 */
[----:B------:R-:W-:Y:S01]  /*dd80*/  FFMA.FTZ R3, R25, R3, R4 ;  /* 0x0000000319037223 */ /* 0x000fe20000010004 */
[----:B------:R-:W-:-:S02]  /*dd90*/  HADD2.F32 R14, -RZ, R7.H0_H0 ;  /* 0x20000007ff0e7230 */ /* 0x000fc40000004100 */
[-C--:B------:R-:W-:Y:S01]  /*dda0*/  FMUL.FTZ R15, R26, R5.reuse ;  /* 0x000000051a0f7220 */ /* 0x080fe20000410000 */
[----:B------:R-:W-:Y:S02]  /*ddb0*/  HADD2.F32 R25, -RZ, R10.H1_H1 ;  /* 0x3000000aff197230 */ /* 0x000fe40000004100 */
[C---:B------:R-:W-:Y:S01]  /*ddc0*/  FMUL.FTZ R5, R24.reuse, R5 ;  /* 0x0000000518057220 */ /* 0x040fe20000410000 */
[----:B------:R-:W-:Y:S02]  /*ddd0*/  HADD2.F32 R6, -RZ, R6.H1_H1 ;  /* 0x30000006ff067230 */ /* 0x000fe40000004100 */
[-C--:B------:R-:W-:Y:S01]  /*dde0*/  FFMA.FTZ R15, R24, R12.reuse, -R15 ;  /* 0x0000000c180f7223 */ /* 0x080fe2000001080f */
[----:B------:R-:W-:Y:S02]  /*ddf0*/  HADD2.F32 R7, -RZ, R7.H1_H1 ;  /* 0x30000007ff077230 */ /* 0x000fe40000004100 */
[----:B------:R-:W-:Y:S01]  /*de00*/  FFMA.FTZ R12, R26, R12, R5 ;  /* 0x0000000c1a0c7223 */ /* 0x000fe20000010005 */
[----:B------:R-:W-:-:S02]  /*de10*/  HADD2.F32 R21, -RZ, R8.H1_H1 ;  /* 0x30000008ff157230 */ /* 0x000fc40000004100 */
[-C--:B------:R-:W-:Y:S01]  /*de20*/  FMUL.FTZ R4, R25, R6.reuse ;  /* 0x0000000619047220 */ /* 0x080fe20000410000 */
[----:B------:R-:W-:Y:S02]  /*de30*/  HADD2.F32 R10, -RZ, R11.H1_H1 ;  /* 0x3000000bff0a7230 */ /* 0x000fe40000004100 */
[----:B------:R-:W-:Y:S02]  /*de40*/  HADD2.F32 R8, -RZ, R9.H1_H1 ;  /* 0x30000009ff087230 */ /* 0x000fe40000004100 */
[C---:B------:R-:W-:Y:S01]  /*de50*/  FMUL.FTZ R6, R21.reuse, R6 ;  /* 0x0000000615067220 */ /* 0x040fe20000410000 */
[----:B------:R-:W-:Y:S01]  /*de60*/  FFMA.FTZ R4, R21, R13, -R4 ;  /* 0x0000000d15047223 */ /* 0x000fe20000010804 */
[----:B------:R-:W-:Y:S01]  /*de70*/  FMUL.FTZ R5, R10, R7 ;  /* 0x000000070a057220 */ /* 0x000fe20000410000 */
[----:B------:R-:W-:Y:S01]  /*de80*/  F2FP.F16.F32.PACK_AB R9, R12, R15 ;  /* 0x0000000f0c09723e */ /* 0x000fe200000000ff */
[C---:B------:R-:W-:Y:S01]  /*de90*/  FMUL.FTZ R7, R8.reuse, R7 ;  /* 0x0000000708077220 */ /* 0x040fe20000410000 */
[----:B------:R-:W-:Y:S01]  /*dea0*/  FFMA.FTZ R13, R25, R13, R6 ;  /* 0x0000000d190d7223 */ /* 0x000fe20000010006 */
[----:B------:R-:W-:Y:S01]  /*deb0*/  FFMA.FTZ R5, R8, R14, -R5 ;  /* 0x0000000e08057223 */ /* 0x000fe20000010805 */
[----:B------:R-:W-:Y:S01]  /*dec0*/  F2FP.F16.F32.PACK_AB R8, R3, R20 ;  /* 0x000000140308723e */ /* 0x000fe200000000ff */
[----:B------:R-:W-:-:S02]  /*ded0*/  FFMA.FTZ R14, R10, R14, R7 ;  /* 0x0000000e0a0e7223 */ /* 0x000fc40000010007 */
[----:B------:R-:W-:-:S03]  /*dee0*/  F2FP.F16.F32.PACK_AB R10, R13, R4 ;  /* 0x000000040d0a723e */ /* 0x000fc600000000ff */
[----:B------:R-:W-:-:S05]  /*def0*/  F2FP.F16.F32.PACK_AB R11, R14, R5 ;  /* 0x000000050e0b723e */ /* 0x000fca00000000ff */
[----:B------:R0:W-:Y:S01]  /*df00*/  STS.128 [R0+0x7000], R8 ;  /* 0x0070000800007388 */ /* 0x0001e20000000c00 */
[----:B------:R-:W-:Y:S05]  /*df10*/  BRA `(.L_x_610) ;  /* 0x0000001c00047947 */ /* 0x000fea0003800000 */
.L_x_589:
[----:B------:R-:W0:Y:S01]  /*df20*/  LDC R3, c[0x0][0x3d4] ;  /* 0x0000f500ff037b82 */ /* 0x000e220000000800 */
[----:B------:R-:W-:Y:S01]  /*df30*/  IMAD R160, R157, -0x80, R160 ;  /* 0xffffff809da07824 */ /* 0x000fe200078e02a0 */
[----:B------:R-:W-:Y:S02]  /*df40*/  CS2R R4, SRZ ;  /* 0x0000000000047805 */ /* 0x000fe4000001ff00 */
[----:B------:R-:W-:Y:S02]  /*df50*/  CS2R R6, SRZ ;  /* 0x0000000000067805 */ /* 0x000fe4000001ff00 */
[----:B------:R-:W-:Y:S02]  /*df60*/  CS2R R28, SRZ ;  /* 0x00000000001c7805 */ /* 0x000fe4000001ff00 */
[----:B------:R-:W-:Y:S02]  /*df70*/  CS2R R30, SRZ ;  /* 0x00000000001e7805 */ /* 0x000fe4000001ff00 */
[----:B------:R-:W-:Y:S01]  /*df80*/  VIMNMX R21, R160, 0x80, PT ;  /* 0x00000080a0157848 */ /* 0x000fe20003fe0100 */
[----:B------:R-:W-:Y:S01]  /*df90*/  ULDC.64 UR4, c[0x0][0x208] ;  /* 0x0000820000047ab9 */ /* 0x000fe20000000a00 */
[----:B0-----:R-:W-:-:S04]  /*dfa0*/  ISETP.GE.AND P0, PT, R16, R3, PT ;  /* 0x000000031000720c */ /* 0x001fc80003f06270 */
[----:B------:R-:W-:-:S13]  /*dfb0*/  ISETP.GE.OR P1, PT, R22, R21, P0 ;  /* 0x000000151600720c */ /* 0x000fda0000726670 */
[----:B------:R0:W5:Y:S04]  /*dfc0*/  @!P1 LDG.E.128 R4, desc[UR4][R34.64] ;  /* 0x0000000422049981 */ /* 0x000168000c1e1d00 */
[----:B------:R0:W5:Y:S01]  /*dfd0*/  @!P1 LDG.E.128 R28, desc[UR4][R36.64] ;  /* 0x00000004241c9981 */ /* 0x000162000c1e1d00 */
[----:B------:R-:W-:-:S03]  /*dfe0*/  UMOV UR4, 0xffffffff ;  /* 0xffffffff00047882 */ /* 0x000fc60000000000 */
[----:B------:R-:W-:Y:S05]  /*dff0*/  BRA.DIV UR4, `(.L_x_613) ;  /* 0x0000015e04cc7947 */ /* 0x000fea000b800000 */
.L_x_787:
[----:B------:R-:W2:Y:S01]  /*e000*/  LDL R9, [R1+0x84] ;  /* 0x0000840001097983 */ /* 0x000ea20000100800 */
[----:B------:R-:W-:Y:S01]  /*e010*/  UMOV UR4, 0xffffffff ;  /* 0xffffffff00047882 */ /* 0x000fe20000000000 */
[----:B--2---:R-:W-:Y:S02]  /*e020*/  LEA.HI R8, R9, R9, RZ, 0x1 ;  /* 0x0000000909087211 */ /* 0x004fe400078f08ff */
[----:B------:R-:W-:Y:S05]  /*e030*/  BRA.DIV UR4, `(.L_x_614) ;  /* 0x0000015e04e47947 */ /* 0x000fea000b800000 */
.L_x_790:
[----:B------:R-:W-:Y:S01]  /*e040*/  UMOV UR4, 0xffffffff ;  /* 0xffffffff00047882 */ /* 0x000fe20000000000 */
[----:B------:R-:W-:Y:S02]  /*e050*/  LOP3.LUT R8, R8, 0xfffffffe, RZ, 0xc0, !PT ;  /* 0xfffffffe08087812 */ /* 0x000fe400078ec0ff */
[----:B------:R-:W-:Y:S05]  /*e060*/  BRA.DIV UR4, `(.L_x_615) ;  /* 0x0000016204007947 */ /* 0x000fea000b800000 */
.L_x_793:
[----:B------:R-:W-:Y:S01]  /*e070*/  UMOV UR4, 0xffffffff ;  /* 0xffffffff00047882 */ /* 0x000fe20000000000 */
[----:B------:R-:W-:Y:S02]  /*e080*/  IMAD.IADD R8, R9, 0x1, -R8 ;  /* 0x0000000109087824 */ /* 0x000fe400078e0a08 */
[----:B------:R-:W-:Y:S05]  /*e090*/  BRA.DIV UR4, `(.L_x_616) ;  /* 0x00000162041c7947 */ /* 0x000fea000b800000 */
.L_x_796:
[----:B------:R-:W-:Y:S01]  /*e0a0*/  SHF.L.U32 R9, R8, 0x1f, RZ ;  /* 0x0000001f08097819 */ /* 0x000fe200000006ff */
[----:B------:R-:W2:Y:S01]  /*e0b0*/  S2R R10, SR_TID.X ;  /* 0x00000000000a7919 */ /* 0x000ea20000002100 */
[----:B-----5:R-:W-:Y:S01]  /*e0c0*/  IMAD.MOV.U32 R13, RZ, RZ, R4 ;  /* 0x000000ffff0d7224 */ /* 0x020fe200078e0004 */
[--C-:B-1----:R-:W-:Y:S01]  /*e0d0*/  SHF.R.U64 R14, R4, 0x10, R5.reuse ;  /* 0x00000010040e7819 */ /* 0x102fe20000001205 */
[----:B------:R-:W1:Y:S01]  /*e0e0*/  SYNCS.PHASECHK.TRANS64.TRYWAIT P4, [R2+URZ+0x34800], R9 ;  /* 0x03480009020075a7 */ /* 0x000e62000808017f */
[----:B------:R-:W-:Y:S01]  /*e0f0*/  MOV R8, R5 ;  /* 0x0000000500087202 */ /* 0x000fe20000000f00 */
[----:B------:R-:W-:Y:S01]  /*e100*/  IMAD.MOV.U32 R15, RZ, RZ, R6 ;  /* 0x000000ffff0f7224 */ /* 0x000fe200078e0006 */
[----:B------:R-:W-:Y:S01]  /*e110*/  SHF.R.U32.HI R5, RZ, 0x10, R5 ;  /* 0x00000010ff057819 */ /* 0x000fe20000011605 */
[--C-:B------:R-:W-:Y:S01]  /*e120*/  IMAD.MOV.U32 R4, RZ, RZ, R7.reuse ;  /* 0x000000ffff047224 */ /* 0x100fe200078e0007 */
[--C-:B------:R-:W-:Y:S01]  /*e130*/  SHF.R.U64 R20, R6, 0x10, R7.reuse ;  /* 0x0000001006147819 */ /* 0x100fe20000001207 */
[----:B------:R-:W-:Y:S01]  /*e140*/  BSSY B1, `(.L_x_617) ;  /* 0x000001a000017945 */ /* 0x000fe20003800000 */
[----:B------:R-:W-:-:S02]  /*e150*/  SHF.R.U32.HI R6, RZ, 0x10, R7 ;  /* 0x00000010ff067819 */ /* 0x000fc40000011607 */
[-C--:B------:R-:W-:Y:S02]  /*e160*/  ISETP.GE.OR P1, PT, R22, R21.reuse, P0 ;  /* 0x000000151600720c */ /* 0x080fe40000726670 */
[-C--:B------:R-:W-:Y:S02]  /*e170*/  ISETP.GE.OR P2, PT, R223, R21.reuse, P0 ;  /* 0x00000015df00720c */ /* 0x080fe40000746670 */
[-C--:B------:R-:W-:Y:S02]  /*e180*/  ISETP.GE.OR P3, PT, R222, R21.reuse, P0 ;  /* 0x00000015de00720c */ /* 0x080fe40000766670 */
[----:B------:R-:W-:Y:S01]  /*e190*/  ISETP.GE.OR P0, PT, R224, R21, P0 ;  /* 0x00000015e000720c */ /* 0x000fe20000706670 */
[----:B------:R-:W-:Y:S01]  /*e1a0*/  IMAD.MOV.U32 R21, RZ, RZ, R28 ;  /* 0x000000ffff157224 */ /* 0x000fe200078e001c */
[----:B------:R-:W-:Y:S01]  /*e1b0*/  PRMT R14, R14, 0x5410, R5 ;  /* 0x000054100e0e7816 */ /* 0x000fe20000000005 */
[----:B------:R-:W-:Y:S01]  /*e1c0*/  IMAD.MOV.U32 R5, RZ, RZ, R31 ;  /* 0x000000ffff057224 */ /* 0x000fe200078e001f */
[----:B------:R-:W-:Y:S01]  /*e1d0*/  PRMT R15, R15, 0x5410, R4 ;  /* 0x000054100f0f7816 */ /* 0x000fe20000000004 */
[----:B------:R-:W-:Y:S01]  /*e1e0*/  IMAD.MOV.U32 R4, RZ, RZ, R29 ;  /* 0x000000ffff047224 */ /* 0x000fe200078e001d */
[----:B------:R-:W-:-:S02]  /*e1f0*/  PRMT R20, R20, 0x5410, R6 ;  /* 0x0000541014147816 */ /* 0x000fc40000000006 */
[--C-:B------:R-:W-:Y:S02]  /*e200*/  SHF.R.U64 R24, R28, 0x10, R29.reuse ;  /* 0x000000101c187819 */ /* 0x100fe4000000121d */
[----:B------:R-:W-:Y:S02]  /*e210*/  SHF.R.U32.HI R6, RZ, 0x10, R29 ;  /* 0x00000010ff067819 */ /* 0x000fe4000001161d */
[----:B------:R-:W-:Y:S01]  /*e220*/  MOV R25, R30 ;  /* 0x0000001e00197202 */ /* 0x000fe20000000f00 */
[----:B--2---:R-:W-:Y:S01]  /*e230*/  VIADD R10, R10, 0xffffff80 ;  /* 0xffffff800a0a7836 */ /* 0x004fe20000000000 */
[--C-:B------:R-:W-:Y:S02]  /*e240*/  SHF.R.U64 R26, R30, 0x10, R31.reuse ;  /* 0x000000101e1a7819 */ /* 0x100fe4000000121f */
[----:B------:R-:W-:Y:S02]  /*e250*/  SHF.R.U32.HI R7, RZ, 0x10, R31 ;  /* 0x00000010ff077819 */ /* 0x000fe4000001161f */
[----:B------:R-:W-:-:S02]  /*e260*/  LEA.HI R33, R33, R10, RZ, 0x3 ;  /* 0x0000000a21217211 */ /* 0x000fc400078f18ff */
[----:B------:R-:W-:Y:S02]  /*e270*/  PRMT R13, R13, 0x5410, R8 ;  /* 0x000054100d0d7816 */ /* 0x000fe40000000008 */
[----:B------:R-:W-:Y:S02]  /*e280*/  PRMT R21, R21, 0x5410, R4 ;  /* 0x0000541015157816 */ /* 0x000fe40000000004 */
[----:B------:R-:W-:Y:S02]  /*e290*/  PRMT R24, R24, 0x5410, R6 ;  /* 0x0000541018187816 */ /* 0x000fe40000000006 */
[----:B------:R-:W-:Y:S02]  /*e2a0*/  PRMT R25, R25, 0x5410, R5 ;  /* 0x0000541019197816 */ /* 0x000fe40000000005 */
[----:B------:R-:W-:Y:S02]  /*e2b0*/  PRMT R26, R26, 0x5410, R7 ;  /* 0x000054101a1a7816 */ /* 0x000fe40000000007 */
[----:B------:R-:W-:Y:S01]  /*e2c0*/  LOP3.LUT R12, R33, 0xfffffff8, RZ, 0xc0, !PT ;  /* 0xfffffff8210c7812 */ /* 0x000fe200078ec0ff */
[----:B-1----:R-:W-:Y:S06]  /*e2d0*/  @!P4 BRA `(.L_x_618) ;  /* 0x0000015c00b4c947 */ /* 0x002fec0003800000 */
.L_x_797:
[----:B------:R-:W-:Y:S05]  /*e2e0*/  BSYNC B1 ;  /* 0x0000000000017941 */ /* 0x000fea0003800000 */
.L_x_617:
[----:B------:R-:W2:Y:S01]  /*e2f0*/  S2R R8, SR_TID.X ;  /* 0x0000000000087919 */ /* 0x000ea20000002100 */
[----:B------:R-:W-:Y:S01]  /*e300*/  BSSY B1, `(.L_x_619) ;  /* 0x0000061000017945 */ /* 0x000fe20003800000 */
[----:B--2---:R-:W-:-:S04]  /*e310*/  VIADD R8, R8, 0xffffff80 ;  /* 0xffffff8008087836 */ /* 0x004fc80000000000 */
[----:B------:R-:W-:Y:S01]  /*e320*/  IMAD.IADD R12, R8, 0x1, -R12 ;  /* 0x00000001080c7824 */ /* 0x000fe200078e0a0c */
[----:B------:R-:W-:Y:S06]  /*e330*/  @P1 BRA `(.L_x_620) ;  /* 0x0000000400741947 */ /* 0x000fec0003800000 */
[----:B------:R-:W2:Y:S04]  /*e340*/  LDL R10, [R1+0x3c] ;  /* 0x00003c00010a7983 */ /* 0x000ea80000100800 */
[----:B------:R-:W1:Y:S01]  /*e350*/  LDL R6, [R1+0x64] ;  /* 0x0000640001067983 */ /* 0x000e620000100800 */
[----:B------:R-:W-:Y:S01]  /*e360*/  LEA.HI R4, R3, R12, RZ, 0x1d ;  /* 0x0000000c03047211 */ /* 0x000fe200078fe8ff */
[----:B0-----:R-:W-:Y:S02]  /*e370*/  HADD2.F32 R37, -RZ, R13.H0_H0 ;  /* 0x2000000dff257230 */ /* 0x001fe40000004100 */
[----:B------:R-:W-:Y:S01]  /*e380*/  HADD2.F32 R38, -RZ, R21.H0_H0 ;  /* 0x20000015ff267230 */ /* 0x000fe20000004100 */
[----:B------:R-:W-:Y:S01]  /*e390*/  SHF.L.U32 R5, R4, 0x3, RZ ;  /* 0x0000000304057819 */ /* 0x000fe200000006ff */
[----:B------:R-:W-:Y:S01]  /*e3a0*/  HADD2.F32 R39, -RZ, R24.H0_H0 ;  /* 0x20000018ff277230 */ /* 0x000fe20000004100 */
[----:B------:R-:W-:-:S02]  /*e3b0*/  SHF.R.S32.HI R7, RZ, 0x1f, R4 ;  /* 0x0000001fff077819 */ /* 0x000fc40000011404 */
[----:B------:R-:W-:Y:S02]  /*e3c0*/  LOP3.LUT R5, R5, 0x38, RZ, 0xc0, !PT ;  /* 0x0000003805057812 */ /* 0x000fe400078ec0ff */
[----:B------:R-:W-:-:S05]  /*e3d0*/  LEA.HI R7, R7, R4, RZ, 0x3 ;  /* 0x0000000407077211 */ /* 0x000fca00078f18ff */
[----:B------:R-:W-:Y:S01]  /*e3e0*/  IMAD.SHL.U32 R7, R7, 0x400, RZ ;  /* 0x0000040007077824 */ /* 0x000fe200078e00ff */
[----:B--2---:R-:W-:Y:S02]  /*e3f0*/  LOP3.LUT R5, R5, 0x1c0, R10, 0xf8, !PT ;  /* 0x000001c005057812 */ /* 0x004fe400078ef80a */
[----:B------:R-:W-:Y:S02]  /*e400*/  SHF.R.S32.HI R10, RZ, 0x1f, R8 ;  /* 0x0000001fff0a7819 */ /* 0x000fe40000011408 */
[----:B-1----:R-:W-:Y:S02]  /*e410*/  LOP3.LUT R9, R5, R6, RZ, 0x3c, !PT ;  /* 0x0000000605097212 */ /* 0x002fe400078e3cff */
[----:B------:R-:W-:Y:S02]  /*e420*/  LEA.HI R10, R10, R8, RZ, 0x6 ;  /* 0x000000080a0a7211 */ /* 0x000fe400078f30ff */
[----:B------:R-:W-:Y:S02]  /*e430*/  LOP3.LUT R8, R7, 0x7fffe000, RZ, 0xc0, !PT ;  /* 0x7fffe00007087812 */ /* 0x000fe400078ec0ff */
[----:B------:R-:W0:Y:S01]  /*e440*/  LDS.128 R4, [R0] ;  /* 0x0000000000047984 */ /* 0x000e220000000c00 */
[----:B------:R-:W-:-:S05]  /*e450*/  IMAD.SHL.U32 R10, R10, 0x8, RZ ;  /* 0x000000080a0a7824 */ /* 0x000fca00078e00ff */
[----:B------:R-:W-:-:S04]  /*e460*/  LOP3.LUT R10, R10, 0xfffffe00, RZ, 0xc0, !PT ;  /* 0xfffffe000a0a7812 */ /* 0x000fc800078ec0ff */
[----:B------:R-:W-:-:S05]  /*e470*/  IADD3 R9, R9, R8, R10 ;  /* 0x0000000809097210 */ /* 0x000fca0007ffe00a */
[----:B------:R-:W-:-:S05]  /*e480*/  IMAD R27, R9, 0x2, R2 ;  /* 0x00000002091b7824 */ /* 0x000fca00078e0202 */
[----:B------:R-:W1:Y:S01]  /*e490*/  LDS.128 R8, [R27+0x16400] ;  /* 0x016400001b087984 */ /* 0x000e620000000c00 */
[--C-:B0-----:R-:W-:Y:S02]  /*e4a0*/  HADD2.F32 R28, -RZ, R4.reuse.H0_H0 ;  /* 0x20000004ff1c7230 */ /* 0x101fe40000004100 */
[----:B------:R-:W-:Y:S02]  /*e4b0*/  HADD2.F32 R4, -RZ, R4.H1_H1 ;  /* 0x30000004ff047230 */ /* 0x000fe40000004100 */
[--C-:B------:R-:W-:Y:S02]  /*e4c0*/  HADD2.F32 R29, -RZ, R5.reuse.H0_H0 ;  /* 0x20000005ff1d7230 */ /* 0x100fe40000004100 */
[----:B------:R-:W-:Y:S02]  /*e4d0*/  HADD2.F32 R5, -RZ, R5.H1_H1 ;  /* 0x30000005ff057230 */ /* 0x000fe40000004100 */
[--C-:B------:R-:W-:Y:S02]  /*e4e0*/  HADD2.F32 R30, -RZ, R6.reuse.H0_H0 ;  /* 0x20000006ff1e7230 */ /* 0x100fe40000004100 */
[----:B------:R-:W-:-:S02]  /*e4f0*/  HADD2.F32 R6, -RZ, R6.H1_H1 ;  /* 0x30000006ff067230 */ /* 0x000fc40000004100 */
[--C-:B------:R-:W-:Y:S02]  /*e500*/  HADD2.F32 R31, -RZ, R7.reuse.H0_H0 ;  /* 0x20000007ff1f7230 */ /* 0x100fe40000004100 */
[----:B------:R-:W-:Y:S02]  /*e510*/  HADD2.F32 R7, -RZ, R7.H1_H1 ;  /* 0x30000007ff077230 */ /* 0x000fe40000004100 */
[--C-:B-1----:R-:W-:Y:S02]  /*e520*/  HADD2.F32 R33, -RZ, R8.reuse.H0_H0 ;  /* 0x20000008ff217230 */ /* 0x102fe40000004100 */
[----:B------:R-:W-:Y:S02]  /*e530*/  HADD2.F32 R8, -RZ, R8.H1_H1 ;  /* 0x30000008ff087230 */ /* 0x000fe40000004100 */
[----:B------:R-:W-:Y:S02]  /*e540*/  HADD2.F32 R34, -RZ, R9.H0_H0 ;  /* 0x20000009ff227230 */ /* 0x000fe40000004100 */
[C---:B------:R-:W-:Y:S01]  /*e550*/  FMUL.FTZ R41, R33.reuse, R38 ;  /* 0x0000002621297220 */ /* 0x040fe20000410000 */
[----:B------:R-:W-:Y:S01]  /*e560*/  FMUL.FTZ R43, R33, R37 ;  /* 0x00000025212b7220 */ /* 0x000fe20000410000 */
[----:B------:R-:W-:-:S02]  /*e570*/  HADD2.F32 R33, -RZ, R14.H0_H0 ;  /* 0x2000000eff217230 */ /* 0x000fc40000004100 */
[----:B------:R-:W-:Y:S01]  /*e580*/  FMUL.FTZ R45, R8, R39 ;  /* 0x00000027082d7220 */ /* 0x000fe20000410000 */
[C---:B------:R-:W-:Y:S01]  /*e590*/  FFMA.FTZ R41, R28.reuse, R37, -R41 ;  /* 0x000000251c297223 */ /* 0x040fe20000010829 */
[----:B------:R-:W-:Y:S01]  /*e5a0*/  FFMA.FTZ R43, R28, R38, R43 ;  /* 0x000000261c2b7223 */ /* 0x000fe2000001002b */
[----:B------:R-:W-:Y:S02]  /*e5b0*/  HADD2.F32 R37, -RZ, R21.H1_H1 ;  /* 0x30000015ff257230 */ /* 0x000fe40000004100 */
[-C--:B------:R-:W-:Y:S01]  /*e5c0*/  FMUL.FTZ R47, R8, R33.reuse ;  /* 0x00000021082f7220 */ /* 0x080fe20000410000 */
[----:B------:R-:W-:Y:S02]  /*e5d0*/  HADD2.F32 R28, -RZ, R13.H1_H1 ;  /* 0x3000000dff1c7230 */ /* 0x000fe40000004100 */
[----:B------:R-:W-:Y:S01]  /*e5e0*/  FFMA.FTZ R40, R4, R33, -R45 ;  /* 0x0000002104287223 */ /* 0x000fe2000001082d */
[----:B------:R-:W-:Y:S02]  /*e5f0*/  HADD2.F32 R9, -RZ, R9.H1_H1 ;  /* 0x30000009ff097230 */ /* 0x000fe40000004100 */
[----:B------:R-:W-:Y:S01]  /*e600*/  FMUL.FTZ R8, R34, R37 ;  /* 0x0000002522087220 */ /* 0x000fe20000410000 */
[----:B------:R-:W-:-:S02]  /*e610*/  HADD2.F32 R38, -RZ, R24.H1_H1 ;  /* 0x30000018ff267230 */ /* 0x000fc40000004100 */
[-C--:B------:R-:W-:Y:S01]  /*e620*/  FMUL.FTZ R42, R34, R28.reuse ;  /* 0x0000001c222a7220 */ /* 0x080fe20000410000 */
[----:B------:R-:W-:Y:S01]  /*e630*/  FFMA.FTZ R34, R4, R39, R47 ;  /* 0x0000002704227223 */ /* 0x000fe2000001002f */
[----:B------:R-:W-:Y:S02]  /*e640*/  HADD2.F32 R4, -RZ, R14.H1_H1 ;  /* 0x3000000eff047230 */ /* 0x000fe40000004100 */
[C---:B------:R-:W-:Y:S01]  /*e650*/  FFMA.FTZ R33, R29.reuse, R28, -R8 ;  /* 0x0000001c1d217223 */ /* 0x040fe20000010808 */
[----:B------:R-:W-:Y:S02]  /*e660*/  HADD2.F32 R35, -RZ, R10.H0_H0 ;  /* 0x2000000aff237230 */ /* 0x000fe40000004100 */
[----:B------:R-:W-:Y:S01]  /*e670*/  FFMA.FTZ R42, R29, R37, R42 ;  /* 0x000000251d2a7223 */ /* 0x000fe2000001002a */
[----:B------:R-:W-:Y:S02]  /*e680*/  HADD2.F32 R8, -RZ, R15.H0_H0 ;  /* 0x2000000fff087230 */ /* 0x000fe40000004100 */
[----:B------:R-:W-:Y:S01]  /*e690*/  FMUL.FTZ R44, R9, R38 ;  /* 0x00000026092c7220 */ /* 0x000fe20000410000 */
[----:B------:R-:W-:-:S02]  /*e6a0*/  HADD2.F32 R28, -RZ, R25.H0_H0 ;  /* 0x20000019ff1c7230 */ /* 0x000fc40000004100 */
[----:B------:R-:W-:Y:S01]  /*e6b0*/  FMUL.FTZ R46, R9, R4 ;  /* 0x00000004092e7220 */ /* 0x000fe20000410000 */
[----:B------:R-:W-:Y:S02]  /*e6c0*/  HADD2.F32 R10, -RZ, R10.H1_H1 ;  /* 0x3000000aff0a7230 */ /* 0x000fe40000004100 */
[C---:B------:R-:W-:Y:S01]  /*e6d0*/  FMUL.FTZ R39, R35.reuse, R8 ;  /* 0x0000000823277220 */ /* 0x040fe20000410000 */
[----:B------:R-:W-:Y:S02]  /*e6e0*/  HADD2.F32 R29, -RZ, R26.H0_H0 ;  /* 0x2000001aff1d7230 */ /* 0x000fe40000004100 */
[----:B------:R-:W-:Y:S01]  /*e6f0*/  FMUL.FTZ R37, R35, R28 ;  /* 0x0000001c23257220 */ /* 0x000fe20000410000 */
[C---:B------:R-:W-:Y:S01]  /*e700*/  FFMA.FTZ R44, R5.reuse, R4, -R44 ;  /* 0x00000004052c7223 */ /* 0x040fe2000001082c */
[----:B------:R-:W-:Y:S02]  /*e710*/  HADD2.F32 R9, -RZ, R20.H0_H0 ;  /* 0x20000014ff097230 */ /* 0x000fe40000004100 */
[----:B------:R-:W-:Y:S01]  /*e720*/  FFMA.FTZ R35, R5, R38, R46 ;  /* 0x0000002605237223 */ /* 0x000fe2000001002e */
[----:B------:R-:W-:Y:S01]  /*e730*/  FMUL.FTZ R5, R10, R29 ;  /* 0x0000001d0a057220 */ /* 0x000fe20000410000 */
[----:B------:R-:W-:Y:S01]  /*e740*/  FFMA.FTZ R39, R30, R28, R39 ;  /* 0x0000001c1e277223 */ /* 0x000fe20000010027 */
[----:B------:R-:W-:-:S02]  /*e750*/  HADD2.F32 R36, -RZ, R11.H0_H0 ;  /* 0x2000000bff247230 */ /* 0x000fc40000004100 */
[-C--:B------:R-:W-:Y:S01]  /*e760*/  FMUL.FTZ R45, R10, R9.reuse ;  /* 0x000000090a2d7220 */ /* 0x080fe20000410000 */
[----:B------:R-:W-:Y:S01]  /*e770*/  FFMA.FTZ R28, R6, R9, -R5 ;  /* 0x00000009061c7223 */ /* 0x000fe20000010805 */
[----:B------:R-:W-:Y:S02]  /*e780*/  HADD2.F32 R11, -RZ, R11.H1_H1 ;  /* 0x3000000bff0b7230 */ /* 0x000fe40000004100 */
[----:B------:R-:W-:Y:S01]  /*e790*/  FFMA.FTZ R37, R30, R8, -R37 ;  /* 0x000000081e257223 */ /* 0x000fe20000010825 */
[----:B------:R-:W-:Y:S02]  /*e7a0*/  HADD2.F32 R5, -RZ, R25.H1_H1 ;  /* 0x30000019ff057230 */ /* 0x000fe40000004100 */
[----:B------:R-:W-:Y:S01]  /*e7b0*/  FFMA.FTZ R30, R6, R29, R45 ;  /* 0x0000001d061e7223 */ /* 0x000fe2000001002d */
[----:B------:R-:W-:Y:S02]  /*e7c0*/  HADD2.F32 R10, -RZ, R26.H1_H1 ;  /* 0x3000001aff0a7230 */ /* 0x000fe40000004100 */
[----:B------:R-:W-:-:S02]  /*e7d0*/  HADD2.F32 R4, -RZ, R15.H1_H1 ;  /* 0x3000000fff047230 */ /* 0x000fc40000004100 */
[CC--:B------:R-:W-:Y:S01]  /*e7e0*/  FMUL.FTZ R6, R36.reuse, R5.reuse ;  /* 0x0000000524067220 */ /* 0x0c0fe20000410000 */
[----:B------:R-:W-:Y:S02]  /*e7f0*/  HADD2.F32 R8, -RZ, R20.H1_H1 ;  /* 0x30000014ff087230 */ /* 0x000fe40000004100 */
[C---:B------:R-:W-:Y:S01]  /*e800*/  FMUL.FTZ R38, R11.reuse, R10 ;  /* 0x0000000a0b267220 */ /* 0x040fe20000410000 */
[----:B------:R-:W-:Y:S02]  /*e810*/  FMUL.FTZ R36, R36, R4 ;  /* 0x0000000424247220 */ /* 0x000fe40000410000 */
[----:B------:R-:W-:Y:S01]  /*e820*/  FMUL.FTZ R9, R11, R8 ;  /* 0x000000080b097220 */ /* 0x000fe20000410000 */
[----:B------:R-:W-:Y:S01]  /*e830*/  FFMA.FTZ R11, R31, R4, -R6 ;  /* 0x000000041f0b7223 */ /* 0x000fe20000010806 */
[----:B------:R-:W-:Y:S01]  /*e840*/  FFMA.FTZ R38, R7, R8, -R38 ;  /* 0x0000000807267223 */ /* 0x000fe20000010826 */
[----:B------:R-:W-:Y:S01]  /*e850*/  FFMA.FTZ R36, R31, R5, R36 ;  /* 0x000000051f247223 */ /* 0x000fe20000010024 */
[----:B------:R-:W-:Y:S01]  /*e860*/  FFMA.FTZ R29, R7, R10, R9 ;  /* 0x0000000a071d7223 */ /* 0x000fe20000010009 */
[----:B------:R-:W-:-:S02]  /*e870*/  F2FP.F16.F32.PACK_AB R4, R40, R41 ;  /* 0x000000292804723e */ /* 0x000fc400000000ff */
[----:B------:R-:W-:Y:S02]  /*e880*/  F2FP.F16.F32.PACK_AB R5, R44, R33 ;  /* 0x000000212c05723e */ /* 0x000fe400000000ff */
[----:B------:R-:W-:Y:S02]  /*e890*/  F2FP.F16.F32.PACK_AB R6, R28, R37 ;  /* 0x000000251c06723e */ /* 0x000fe400000000ff */
[----:B------:R-:W-:Y:S02]  /*e8a0*/  F2FP.F16.F32.PACK_AB R7, R38, R11 ;  /* 0x0000000b2607723e */ /* 0x000fe400000000ff */
[----:B------:R-:W-:Y:S02]  /*e8b0*/  F2FP.F16.F32.PACK_AB R8, R34, R43 ;  /* 0x0000002b2208723e */ /* 0x000fe400000000ff */
[----:B------:R-:W-:Y:S01]  /*e8c0*/  F2FP.F16.F32.PACK_AB R9, R35, R42 ;  /* 0x0000002a2309723e */ /* 0x000fe200000000ff */
[----:B------:R2:W-:Y:S01]  /*e8d0*/  STS.128 [R0], R4 ;  /* 0x0000000400007388 */ /* 0x0005e20000000c00 */
[----:B------:R-:W-:-:S02]  /*e8e0*/  F2FP.F16.F32.PACK_AB R10, R30, R39 ;  /* 0x000000271e0a723e */ /* 0x000fc400000000ff */
[----:B------:R-:W-:-:S05]  /*e8f0*/  F2FP.F16.F32.PACK_AB R11, R29, R36 ;  /* 0x000000241d0b723e */ /* 0x000fca00000000ff */
[----:B------:R2:W-:Y:S02]  /*e900*/  STS.128 [R27+0x16400], R8 ;  /* 0x016400081b007388 */ /* 0x0005e40000000c00 */
.L_x_620:
[----:B------:R-:W-:Y:S05]  /*e910*/  BSYNC B1 ;  /* 0x0000000000017941 */ /* 0x000fea0003800000 */
.L_x_619:
[----:B------:R-:W-:Y:S04]  /*e920*/  BSSY B1, `(.L_x_621) ;  /* 0x0000060000017945 */ /* 0x000fe80003800000 */
[----:B------:R-:W-:Y:S05]  /*e930*/  @P2 BRA `(.L_x_622) ;  /* 0x0000000400782947 */ /* 0x000fea0003800000 */
[----:B--2---:R-:W2:Y:S04]  /*e940*/  LDL R0, [R1+0x8c] ;  /* 0x00008c0001007983 */ /* 0x004ea80000100800 */
[----:B-1----:R-:W3:Y:S04]  /*e950*/  LDL R9, [R1+0x38] ;  /* 0x0000380001097983 */ /* 0x002ee80000100800 */
[----:B------:R-:W4:Y:S04]  /*e960*/  LDL R7, [R1+0x5c] ;  /* 0x00005c0001077983 */ /* 0x000f280000100800 */
[----:B------:R-:W5:Y:S01]  /*e970*/  LDL R8, [R1+0x4c] ;  /* 0x00004c0001087983 */ /* 0x000f620000100800 */
[----:B0-----:R-:W-:-:S02]  /*e980*/  HADD2.F32 R37, -RZ, R13.H0_H0 ;  /* 0x2000000dff257230 */ /* 0x001fc40000004100 */
[--C-:B------:R-:W-:Y:S02]  /*e990*/  HADD2.F32 R39, -RZ, R21.reuse.H0_H0 ;  /* 0x20000015ff277230 */ /* 0x100fe40000004100 */
[----:B------:R-:W-:Y:S02]  /*e9a0*/  HADD2.F32 R44, -RZ, R24.H0_H0 ;  /* 0x20000018ff2c7230 */ /* 0x000fe40000004100 */
[----:B------:R-:W-:Y:S02]  /*e9b0*/  HADD2.F32 R40, -RZ, R14.H0_H0 ;  /* 0x2000000eff287230 */ /* 0x000fe40000004100 */
[----:B------:R-:W-:Y:S02]  /*e9c0*/  HADD2.F32 R46, -RZ, R21.H1_H1 ;  /* 0x30000015ff2e7230 */ /* 0x000fe40000004100 */
[----:B------:R-:W-:Y:S02]  /*e9d0*/  HADD2.F32 R42, -RZ, R13.H1_H1 ;  /* 0x3000000dff2a7230 */ /* 0x000fe40000004100 */
[----:B------:R-:W-:-:S02]  /*e9e0*/  HADD2.F32 R43, -RZ, R24.H1_H1 ;  /* 0x30000018ff2b7230 */ /* 0x000fc40000004100 */
[----:B------:R-:W-:Y:S02]  /*e9f0*/  HADD2.F32 R41, -RZ, R15.H0_H0 ;  /* 0x2000000fff297230 */ /* 0x000fe40000004100 */
[----:B------:R-:W-:Y:S01]  /*ea00*/  HADD2.F32 R45, -RZ, R25.H0_H0 ;  /* 0x20000019ff2d7230 */ /* 0x000fe20000004100 */
[----:B--2---:R-:W-:Y:S02]  /*ea10*/  R2UR UR4, R0 ;  /* 0x00000000000472ca */ /* 0x004fe400000e0000 */
[----:B------:R-:W-:Y:S02]  /*ea20*/  LEA.HI R0, R3, R12, RZ, 0x1d ;  /* 0x0000000c03007211 */ /* 0x000fe400078fe8ff */
[----:B---3--:R-:W-:Y:S02]  /*ea30*/  LOP3.LUT R6, R9, 0x38, R16, 0xf8, !PT ;  /* 0x0000003809067812 */ /* 0x008fe400078ef810 */
[----:B------:R-:W-:Y:S01]  /*ea40*/  SHF.R.S32.HI R5, RZ, 0x1f, R0 ;  /* 0x0000001fff057819 */ /* 0x000fe20000011400 */
[----:B------:R-:W-:-:S03]  /*ea50*/  IMAD.SHL.U32 R4, R0, 0x8, RZ ;  /* 0x0000000800047824 */ /* 0x000fc600078e00ff */
[----:B------:R-:W-:Y:S02]  /*ea60*/  LEA.HI R5, R5, R0, RZ, 0x3 ;  /* 0x0000000005057211 */ /* 0x000fe400078f18ff */
[----:B------:R-:W-:Y:S02]  /*ea70*/  LOP3.LUT R0, R9, 0x38, R4, 0xf8, !PT ;  /* 0x0000003809007812 */ /* 0x000fe400078ef804 */
[----:B------:R-:W-:Y:S02]  /*ea80*/  SHF.L.U32 R5, R5, 0xa, RZ ;  /* 0x0000000a05057819 */ /* 0x000fe400000006ff */
[----:B----4-:R-:W-:Y:S02]  /*ea90*/  LOP3.LUT R0, R0, R7, RZ, 0x3c, !PT ;  /* 0x0000000700007212 */ /* 0x010fe400078e3cff */
[----:B------:R-:W-:Y:S02]  /*eaa0*/  LOP3.LUT R9, R5, 0x7fffe000, RZ, 0xc0, !PT ;  /* 0x7fffe00005097812 */ /* 0x000fe400078ec0ff */
[----:B-----5:R-:W-:-:S02]  /*eab0*/  LOP3.LUT R6, R8, R6, R7, 0xf6, !PT ;  /* 0x0000000608067212 */ /* 0x020fc400078ef607 */
[----:B------:R-:W-:Y:S02]  /*eac0*/  IADD3 R9, R0, R9, R8 ;  /* 0x0000000900097210 */ /* 0x000fe40007ffe008 */
[----:B------:R-:W-:-:S03]  /*ead0*/  LEA R47, R6, UR4, 0x1 ;  /* 0x00000004062f7c11 */ /* 0x000fc6000f8e08ff */
[----:B------:R-:W-:Y:S02]  /*eae0*/  IMAD R0, R9, 0x2, R2 ;  /* 0x0000000209007824 */ /* 0x000fe400078e0202 */
[----:B------:R-:W0:Y:S04]  /*eaf0*/  LDS.128 R4, [R47] ;  /* 0x000000002f047984 */ /* 0x000e280000000c00 */
[----:B------:R-:W1:Y:S01]  /*eb00*/  LDS.128 R8, [R0+0x16400] ;  /* 0x0164000000087984 */ /* 0x000e620000000c00 */
[--C-:B0-----:R-:W-:Y:S02]  /*eb10*/  HADD2.F32 R27, -RZ, R4.reuse.H0_H0 ;  /* 0x20000004ff1b7230 */ /* 0x101fe40000004100 */
[----:B------:R-:W-:Y:S02]  /*eb20*/  HADD2.F32 R4, -RZ, R4.H1_H1 ;  /* 0x30000004ff047230 */ /* 0x000fe40000004100 */
[----:B-1----:R-:W-:-:S02]  /*eb30*/  HADD2.F32 R31, -RZ, R8.H0_H0 ;  /* 0x20000008ff1f7230 */ /* 0x002fc40000004100 */
[----:B------:R-:W-:Y:S02]  /*eb40*/  HADD2.F32 R8, -RZ, R8.H1_H1 ;  /* 0x30000008ff087230 */ /* 0x000fe40000004100 */
[--C-:B------:R-:W-:Y:S02]  /*eb50*/  HADD2.F32 R33, -RZ, R9.reuse.H0_H0 ;  /* 0x20000009ff217230 */ /* 0x100fe40000004100 */
[-C--:B------:R-:W-:Y:S01]  /*eb60*/  FMUL.FTZ R36, R39, R31.reuse ;  /* 0x0000001f27247220 */ /* 0x080fe20000410000 */
[C---:B------:R-:W-:Y:S01]  /*eb70*/  FMUL.FTZ R38, R37.reuse, R31 ;  /* 0x0000001f25267220 */ /* 0x040fe20000410000 */
[----:B------:R-:W-:Y:S02]  /*eb80*/  HADD2.F32 R9, -RZ, R9.H1_H1 ;  /* 0x30000009ff097230 */ /* 0x000fe40000004100 */
[-C--:B------:R-:W-:Y:S01]  /*eb90*/  FMUL.FTZ R31, R44, R8.reuse ;  /* 0x000000082c1f7220 */ /* 0x080fe20000410000 */
[-C--:B------:R-:W-:Y:S01]  /*eba0*/  FFMA.FTZ R36, R37, R27.reuse, -R36 ;  /* 0x0000001b25247223 */ /* 0x080fe20000010824 */
[----:B------:R-:W-:Y:S01]  /*ebb0*/  FFMA.FTZ R38, R39, R27, R38 ;  /* 0x0000001b27267223 */ /* 0x000fe20000010026 */
[----:B------:R-:W-:Y:S01]  /*ebc0*/  FMUL.FTZ R27, R40, R8 ;  /* 0x00000008281b7220 */ /* 0x000fe20000410000 */
[----:B------:R-:W-:-:S02]  /*ebd0*/  HADD2.F32 R39, -RZ, R14.H1_H1 ;  /* 0x3000000eff277230 */ /* 0x000fc40000004100 */
[-C--:B------:R-:W-:Y:S01]  /*ebe0*/  FMUL.FTZ R37, R46, R33.reuse ;  /* 0x000000212e257220 */ /* 0x080fe20000410000 */
[--C-:B------:R-:W-:Y:S02]  /*ebf0*/  HADD2.F32 R28, -RZ, R5.reuse.H0_H0 ;  /* 0x20000005ff1c7230 */ /* 0x100fe40000004100 */
[-C--:B------:R-:W-:Y:S01]  /*ec00*/  FFMA.FTZ R31, R40, R4.reuse, -R31 ;  /* 0x00000004281f7223 */ /* 0x080fe2000001081f */
[----:B------:R-:W-:Y:S02]  /*ec10*/  HADD2.F32 R5, -RZ, R5.H1_H1 ;  /* 0x30000005ff057230 */ /* 0x000fe40000004100 */
[----:B------:R-:W-:Y:S01]  /*ec20*/  FMUL.FTZ R33, R42, R33 ;  /* 0x000000212a217220 */ /* 0x000fe20000410000 */
[----:B------:R-:W-:Y:S01]  /*ec30*/  FFMA.FTZ R27, R44, R4, R27 ;  /* 0x000000042c1b7223 */ /* 0x000fe2000001001b */
[--C-:B------:R-:W-:Y:S02]  /*ec40*/  HADD2.F32 R34, -RZ, R10.reuse.H0_H0 ;  /* 0x2000000aff227230 */ /* 0x100fe40000004100 */
[----:B------:R-:W-:Y:S01]  /*ec50*/  FMUL.FTZ R4, R43, R9 ;  /* 0x000000092b047220 */ /* 0x000fe20000410000 */
[----:B------:R-:W-:-:S02]  /*ec60*/  HADD2.F32 R10, -RZ, R10.H1_H1 ;  /* 0x3000000aff0a7230 */ /* 0x000fc40000004100 */
[C---:B------:R-:W-:Y:S01]  /*ec70*/  FMUL.FTZ R8, R39.reuse, R9 ;  /* 0x0000000927087220 */ /* 0x040fe20000410000 */
[----:B------:R-:W-:Y:S02]  /*ec80*/  HADD2.F32 R44, -RZ, R26.H0_H0 ;  /* 0x2000001aff2c7230 */ /* 0x000fe40000004100 */
[-C--:B------:R-:W-:Y:S01]  /*ec90*/  FFMA.FTZ R37, R42, R28.reuse, -R37 ;  /* 0x0000001c2a257223 */ /* 0x080fe20000010825 */
[----:B------:R-:W-:Y:S01]  /*eca0*/  FFMA.FTZ R33, R46, R28, R33 ;  /* 0x0000001c2e217223 */ /* 0x000fe20000010021 */
[----:B------:R-:W-:Y:S01]  /*ecb0*/  FFMA.FTZ R28, R39, R5, -R4 ;  /* 0x00000005271c7223 */ /* 0x000fe20000010804 */
[----:B------:R-:W-:Y:S02]  /*ecc0*/  HADD2.F32 R29, -RZ, R6.H0_H0 ;  /* 0x20000006ff1d7230 */ /* 0x000fe40000004100 */
[-C--:B------:R-:W-:Y:S01]  /*ecd0*/  FMUL.FTZ R4, R45, R34.reuse ;  /* 0x000000222d047220 */ /* 0x080fe20000410000 */
[----:B------:R-:W-:Y:S02]  /*ece0*/  HADD2.F32 R42, -RZ, R20.H0_H0 ;  /* 0x20000014ff2a7230 */ /* 0x000fe40000004100 */
[----:B------:R-:W-:Y:S01]  /*ecf0*/  FMUL.FTZ R40, R41, R34 ;  /* 0x0000002229287220 */ /* 0x000fe20000410000 */
[----:B------:R-:W-:-:S02]  /*ed00*/  HADD2.F32 R6, -RZ, R6.H1_H1 ;  /* 0x30000006ff067230 */ /* 0x000fc40000004100 */
[----:B------:R-:W-:Y:S01]  /*ed10*/  FFMA.FTZ R34, R43, R5, R8 ;  /* 0x000000052b227223 */ /* 0x000fe20000010008 */
[-C--:B------:R-:W-:Y:S01]  /*ed20*/  FMUL.FTZ R5, R44, R10.reuse ;  /* 0x0000000a2c057220 */ /* 0x080fe20000410000 */
[C---:B------:R-:W-:Y:S01]  /*ed30*/  FMUL.FTZ R9, R42.reuse, R10 ;  /* 0x0000000a2a097220 */ /* 0x040fe20000410000 */
[----:B------:R-:W-:Y:S02]  /*ed40*/  HADD2.F32 R35, -RZ, R11.H0_H0 ;  /* 0x2000000bff237230 */ /* 0x000fe40000004100 */
[-C--:B------:R-:W-:Y:S01]  /*ed50*/  FFMA.FTZ R39, R41, R29.reuse, -R4 ;  /* 0x0000001d29277223 */ /* 0x080fe20000010804 */
[----:B------:R-:W-:Y:S01]  /*ed60*/  FFMA.FTZ R10, R42, R6, -R5 ;  /* 0x000000062a0a7223 */ /* 0x000fe20000010805 */
[----:B------:R-:W-:Y:S02]  /*ed70*/  HADD2.F32 R42, -RZ, R25.H1_H1 ;  /* 0x30000019ff2a7230 */ /* 0x000fe40000004100 */
[----:B------:R-:W-:Y:S01]  /*ed80*/  FFMA.FTZ R40, R45, R29, R40 ;  /* 0x0000001d2d287223 */ /* 0x000fe20000010028 */
[----:B------:R-:W-:-:S02]  /*ed90*/  HADD2.F32 R8, -RZ, R15.H1_H1 ;  /* 0x3000000fff087230 */ /* 0x000fc40000004100 */
[----:B------:R-:W-:Y:S01]  /*eda0*/  FFMA.FTZ R29, R44, R6, R9 ;  /* 0x000000062c1d7223 */ /* 0x000fe20000010009 */
[----:B------:R-:W-:Y:S02]  /*edb0*/  HADD2.F32 R11, -RZ, R11.H1_H1 ;  /* 0x3000000bff0b7230 */ /* 0x000fe40000004100 */
[-C--:B------:R-:W-:Y:S01]  /*edc0*/  FMUL.FTZ R5, R42, R35.reuse ;  /* 0x000000232a057220 */ /* 0x080fe20000410000 */
[----:B------:R-:W-:Y:S02]  /*edd0*/  HADD2.F32 R43, -RZ, R26.H1_H1 ;  /* 0x3000001aff2b7230 */ /* 0x000fe40000004100 */
[----:B------:R-:W-:Y:S01]  /*ede0*/  FMUL.FTZ R35, R8, R35 ;  /* 0x0000002308237220 */ /* 0x000fe20000410000 */
[----:B------:R-:W-:Y:S01]  /*edf0*/  HADD2.F32 R41, -RZ, R20.H1_H1 ;  /* 0x30000014ff297230 */ /* 0x000fe20000004100 */
[----:B------:R-:W-:Y:S01]  /*ee00*/  F2FP.F16.F32.PACK_AB R9, R34, R33 ;  /* 0x000000212209723e */ /* 0x000fe200000000ff */
[--C-:B------:R-:W-:Y:S02]  /*ee10*/  HADD2.F32 R30, -RZ, R7.reuse.H0_H0 ;  /* 0x20000007ff1e7230 */ /* 0x100fe40000004100 */
[----:B------:R-:W-:Y:S01]  /*ee20*/  FMUL.FTZ R4, R43, R11 ;  /* 0x0000000b2b047220 */ /* 0x000fe20000410000 */
[----:B------:R-:W-:-:S02]  /*ee30*/  HADD2.F32 R7, -RZ, R7.H1_H1 ;  /* 0x30000007ff077230 */ /* 0x000fc40000004100 */
[C---:B------:R-:W-:Y:S01]  /*ee40*/  FMUL.FTZ R6, R41.reuse, R11 ;  /* 0x0000000b29067220 */ /* 0x040fe20000410000 */
[-C--:B------:R-:W-:Y:S01]  /*ee50*/  FFMA.FTZ R11, R8, R30.reuse, -R5 ;  /* 0x0000001e080b7223 */ /* 0x080fe20000010805 */
[----:B------:R-:W-:Y:S01]  /*ee60*/  FFMA.FTZ R35, R42, R30, R35 ;  /* 0x0000001e2a237223 */ /* 0x000fe20000010023 */
[-C--:B------:R-:W-:Y:S01]  /*ee70*/  FFMA.FTZ R30, R41, R7.reuse, -R4 ;  /* 0x00000007291e7223 */ /* 0x080fe20000010804 */
[----:B------:R-:W-:Y:S01]  /*ee80*/  FFMA.FTZ R42, R43, R7, R6 ;  /* 0x000000072b2a7223 */ /* 0x000fe20000010006 */
[----:B------:R-:W-:Y:S02]  /*ee90*/  F2FP.F16.F32.PACK_AB R4, R31, R36 ;  /* 0x000000241f04723e */ /* 0x000fe400000000ff */
[----:B------:R-:W-:Y:S02]  /*eea0*/  F2FP.F16.F32.PACK_AB R5, R28, R37 ;  /* 0x000000251c05723e */ /* 0x000fe400000000ff */
[----:B------:R-:W-:Y:S02]  /*eeb0*/  F2FP.F16.F32.PACK_AB R6, R10, R39 ;  /* 0x000000270a06723e */ /* 0x000fe400000000ff */
[----:B------:R-:W-:-:S02]  /*eec0*/  F2FP.F16.F32.PACK_AB R7, R30, R11 ;  /* 0x0000000b1e07723e */ /* 0x000fc400000000ff */
[----:B------:R-:W-:Y:S02]  /*eed0*/  F2FP.F16.F32.PACK_AB R8, R27, R38 ;  /* 0x000000261b08723e */ /* 0x000fe400000000ff */
[----:B------:R-:W-:Y:S01]  /*eee0*/  F2FP.F16.F32.PACK_AB R10, R29, R40 ;  /* 0x000000281d0a723e */ /* 0x000fe200000000ff */
[----:B------:R3:W-:Y:S01]  /*eef0*/  STS.128 [R47], R4 ;  /* 0x000000042f007388 */ /* 0x0007e20000000c00 */
[----:B------:R-:W-:-:S05]  /*ef00*/  F2FP.F16.F32.PACK_AB R11, R42, R35 ;  /* 0x000000232a0b723e */ /* 0x000fca00000000ff */
[----:B------:R3:W-:Y:S02]  /*ef10*/  STS.128 [R0+0x16400], R8 ;  /* 0x0164000800007388 */ /* 0x0007e40000000c00 */
.L_x_622:
[----:B------:R-:W-:Y:S05]  /*ef20*/  BSYNC B1 ;  /* 0x0000000000017941 */ /* 0x000fea0003800000 */
.L_x_621:
[----:B------:R-:W-:Y:S04]  /*ef30*/  BSSY B1, `(.L_x_623) ;  /* 0x0000060000017945 */ /* 0x000fe80003800000 */
[----:B------:R-:W-:Y:S05]  /*ef40*/  @P3 BRA `(.L_x_624) ;  /* 0x0000000400783947 */ /* 0x000fea0003800000 */
[----:B--23--:R-:W2:Y:S04]  /*ef50*/  LDL R0, [R1+0x8c] ;  /* 0x00008c0001007983 */ /* 0x00cea80000100800 */
[----:B-1----:R-:W3:Y:S04]  /*ef60*/  LDL R9, [R1+0x34] ;  /* 0x0000340001097983 */ /* 0x002ee80000100800 */
[----:B------:R-:W4:Y:S04]  /*ef70*/  LDL R7, [R1+0x58] ;  /* 0x0000580001077983 */ /* 0x000f280000100800 */
[----:B------:R-:W4:Y:S01]  /*ef80*/  LDL R8, [R1+0x48] ;  /* 0x0000480001087983 */ /* 0x000f220000100800 */
        /* <DEDUP_REMOVED lines=16> */
[----:B----4-:R-:W-:Y:S01]  /*f090*/  LOP3.LUT R6, R8, R6, R7, 0xf6, !PT ;  /* 0x0000000608067212 */ /* 0x010fe200078ef607 */
[----:B------:R-:W-:Y:S01]  /*f0a0*/  IMAD.SHL.U32 R5, R5, 0x400, RZ ;  /* 0x0000040005057824 */ /* 0x000fe200078e00ff */
[----:B------:R-:W-:Y:S02]  /*f0b0*/  LOP3.LUT R0, R0, R7, RZ, 0x3c, !PT ;  /* 0x0000000700007212 */ /* 0x000fe400078e3cff */
[----:B------:R-:W-:Y:S02]  /*f0c0*/  LEA R47, R6, UR4, 0x1 ;  /* 0x00000004062f7c11 */ /* 0x000fe4000f8e08ff */
[----:B------:R-:W-:-:S03]  /*f0d0*/  LOP3.LUT R9, R5, 0x7fffe000, RZ, 0xc0, !PT ;  /* 0x7fffe00005097812 */ /* 0x000fc600078ec0ff */
[----:B------:R-:W0:Y:S01]  /*f0e0*/  LDS.128 R4, [R47] ;  /* 0x000000002f047984 */ /* 0x000e220000000c00 */
        /* <DEDUP_REMOVED lines=9> */
[--C-:B-1----:R-:W-:Y:S02]  /*f180*/  HADD2.F32 R31, -RZ, R8.reuse.H0_H0 ;  /* 0x20000008ff1f7230 */ /* 0x102fe40000004100 */
        /* <DEDUP_REMOVED lines=11> */
[-C--:B------:R-:W-:Y:S01]  /*f240*/  FFMA.FTZ R31, R40, R4.reuse, -R31 ;  /* 0x00000004281f7223 */ /* 0x080fe2000001081f */
[----:B------:R-:W-:Y:S01]  /*f250*/  FMUL.FTZ R33, R42, R33 ;  /* 0x000000212a217220 */ /* 0x000fe20000410000 */
[----:B------:R-:W-:Y:S01]  /*f260*/  FFMA.FTZ R27, R44, R4, R27 ;  /* 0x000000042c1b7223 */ /* 0x000fe2000001001b */
[--C-:B------:R-:W-:Y:S02]  /*f270*/  HADD2.F32 R34, -RZ, R10.reuse.H0_H0 ;  /* 0x2000000aff227230 */ /* 0x100fe40000004100 */
[-C--:B------:R-:W-:Y:S01]  /*f280*/  FMUL.FTZ R4, R43, R9.reuse ;  /* 0x000000092b047220 */ /* 0x080fe20000410000 */
[----:B------:R-:W-:Y:S02]  /*f290*/  HADD2.F32 R10, -RZ, R10.H1_H1 ;  /* 0x3000000aff0a7230 */ /* 0x000fe40000004100 */
[----:B------:R-:W-:Y:S01]  /*f2a0*/  FMUL.FTZ R8, R39, R9 ;  /* 0x0000000927087220 */ /* 0x000fe20000410000 */
[----:B------:R-:W-:-:S02]  /*f2b0*/  HADD2.F32 R44, -RZ, R26.H0_H0 ;  /* 0x2000001aff2c7230 */ /* 0x000fc40000004100 */
[-C--:B------:R-:W-:Y:S01]  /*f2c0*/  FFMA.FTZ R37, R42, R28.reuse, -R37 ;  /* 0x0000001c2a257223 */ /* 0x080fe20000010825 */
[----:B------:R-:W-:Y:S01]  /*f2d0*/  FFMA.FTZ R33, R46, R28, R33 ;  /* 0x0000001c2e217223 */ /* 0x000fe20000010021 */
[-C--:B------:R-:W-:Y:S01]  /*f2e0*/  FFMA.FTZ R28, R39, R5.reuse, -R4 ;  /* 0x00000005271c7223 */ /* 0x080fe20000010804 */
[----:B------:R-:W-:Y:S02]  /*f2f0*/  HADD2.F32 R42, -RZ, R20.H0_H0 ;  /* 0x20000014ff2a7230 */ /* 0x000fe40000004100 */
[-C--:B------:R-:W-:Y:S01]  /*f300*/  FMUL.FTZ R4, R45, R34.reuse ;  /* 0x000000222d047220 */ /* 0x080fe20000410000 */
[----:B------:R-:W-:Y:S01]  /*f310*/  FMUL.FTZ R40, R41, R34 ;  /* 0x0000002229287220 */ /* 0x000fe20000410000 */
[----:B------:R-:W-:Y:S01]  /*f320*/  FFMA.FTZ R34, R43, R5, R8 ;  /* 0x000000052b227223 */ /* 0x000fe20000010008 */
[-C--:B------:R-:W-:Y:S01]  /*f330*/  FMUL.FTZ R5, R44, R10.reuse ;  /* 0x0000000a2c057220 */ /* 0x080fe20000410000 */
[----:B------:R-:W-:Y:S01]  /*f340*/  FMUL.FTZ R9, R42, R10 ;  /* 0x0000000a2a097220 */ /* 0x000fe20000410000 */
[----:B------:R-:W-:-:S02]  /*f350*/  HADD2.F32 R35, -RZ, R11.H0_H0 ;  /* 0x2000000bff237230 */ /* 0x000fc40000004100 */
[-C--:B------:R-:W-:Y:S01]  /*f360*/  FFMA.FTZ R39, R41, R29.reuse, -R4 ;  /* 0x0000001d29277223 */ /* 0x080fe20000010804 */
[-C--:B------:R-:W-:Y:S01]  /*f370*/  FFMA.FTZ R10, R42, R6.reuse, -R5 ;  /* 0x000000062a0a7223 */ /* 0x080fe20000010805 */
[----:B------:R-:W-:Y:S02]  /*f380*/  HADD2.F32 R42, -RZ, R25.H1_H1 ;  /* 0x30000019ff2a7230 */ /* 0x000fe40000004100 */
[----:B------:R-:W-:Y:S01]  /*f390*/  FFMA.FTZ R40, R45, R29, R40 ;  /* 0x0000001d2d287223 */ /* 0x000fe20000010028 */
[----:B------:R-:W-:Y:S02]  /*f3a0*/  HADD2.F32 R8, -RZ, R15.H1_H1 ;  /* 0x3000000fff087230 */ /* 0x000fe40000004100 */
[----:B------:R-:W-:Y:S01]  /*f3b0*/  FFMA.FTZ R29, R44, R6, R9 ;  /* 0x000000062c1d7223 */ /* 0x000fe20000010009 */
[----:B------:R-:W-:Y:S02]  /*f3c0*/  HADD2.F32 R11, -RZ, R11.H1_H1 ;  /* 0x3000000bff0b7230 */ /* 0x000fe40000004100 */
[----:B------:R-:W-:Y:S01]  /*f3d0*/  FMUL.FTZ R5, R42, R35 ;  /* 0x000000232a057220 */ /* 0x000fe20000410000 */
[----:B------:R-:W-:-:S02]  /*f3e0*/  HADD2.F32 R43, -RZ, R26.H1_H1 ;  /* 0x3000001aff2b7230 */ /* 0x000fc40000004100 */
[----:B------:R-:W-:Y:S01]  /*f3f0*/  FMUL.FTZ R35, R8, R35 ;  /* 0x0000002308237220 */ /* 0x000fe20000410000 */
[----:B------:R-:W-:Y:S01]  /*f400*/  HADD2.F32 R41, -RZ, R20.H1_H1 ;  /* 0x30000014ff297230 */ /* 0x000fe20000004100 */
[----:B------:R-:W-:Y:S01]  /*f410*/  F2FP.F16.F32.PACK_AB R9, R34, R33 ;  /* 0x000000212209723e */ /* 0x000fe200000000ff */
[--C-:B------:R-:W-:Y:S02]  /*f420*/  HADD2.F32 R30, -RZ, R7.reuse.H0_H0 ;  /* 0x20000007ff1e7230 */ /* 0x100fe40000004100 */
[-C--:B------:R-:W-:Y:S01]  /*f430*/  FMUL.FTZ R4, R43, R11.reuse ;  /* 0x0000000b2b047220 */ /* 0x080fe20000410000 */
[----:B------:R-:W-:Y:S02]  /*f440*/  HADD2.F32 R7, -RZ, R7.H1_H1 ;  /* 0x30000007ff077230 */ /* 0x000fe40000004100 */
[C---:B------:R-:W-:Y:S01]  /*f450*/  FMUL.FTZ R6, R41.reuse, R11 ;  /* 0x0000000b29067220 */ /* 0x040fe20000410000 */
        /* <DEDUP_REMOVED lines=11> */
[----:B------:R-:W-:-:S05]  /*f510*/  F2FP.F16.F32.PACK_AB R11, R42, R35 ;  /* 0x000000232a0b723e */ /* 0x000fca00000000ff */
[----:B------:R4:W-:Y:S02]  /*f520*/  STS.128 [R0+0x16400], R8 ;  /* 0x0164000800007388 */ /* 0x0009e40000000c00 */
.L_x_624:
[----:B------:R-:W-:Y:S05]  /*f530*/  BSYNC B1 ;  /* 0x0000000000017941 */ /* 0x000fea0003800000 */
.L_x_623:
[----:B------:R-:W-:Y:S05]  /*f540*/  @P0 BRA `(.L_x_610) ;  /* 0x0000000400780947 */ /* 0x000fea0003800000 */
[----:B--234-:R-:W2:Y:S04]  /*f550*/  LDL R0, [R1+0x8c] ;  /* 0x00008c0001007983 */ /* 0x01cea80000100800 */
[----:B------:R-:W3:Y:S04]  /*f560*/  LDL R7, [R1+0x30] ;  /* 0x0000300001077983 */ /* 0x000ee80000100800 */
[----:B------:R-:W4:Y:S04]  /*f570*/  LDL R6, [R1+0x50] ;  /* 0x0000500001067983 */ /* 0x000f280000100800 */
[----:B------:R-:W5:Y:S01]  /*f580*/  LDL R8, [R1+0x54] ;  /* 0x0000540001087983 */ /* 0x000f620000100800 */
[----:B------:R-:W-:Y:S01]  /*f590*/  LEA.HI R3, R3, R12, RZ, 0x1d ;  /* 0x0000000c03037211 */ /* 0x000fe200078fe8ff */
[----:B0-----:R-:W-:-:S02]  /*f5a0*/  HADD2.F32 R36, -RZ, R21.H0_H0 ;  /* 0x20000015ff247230 */ /* 0x001fc40000004100 */
[----:B------:R-:W-:Y:S01]  /*f5b0*/  HADD2.F32 R34, -RZ, R13.H0_H0 ;  /* 0x2000000dff227230 */ /* 0x000fe20000004100 */
[----:B------:R-:W-:Y:S01]  /*f5c0*/  SHF.R.S32.HI R4, RZ, 0x1f, R3 ;  /* 0x0000001fff047819 */ /* 0x000fe20000011403 */
[--C-:B------:R-:W-:Y:S02]  /*f5d0*/  HADD2.F32 R38, -RZ, R24.reuse.H0_H0 ;  /* 0x20000018ff267230 */ /* 0x100fe40000004100 */
[----:B------:R-:W-:Y:S01]  /*f5e0*/  HADD2.F32 R40, -RZ, R21.H1_H1 ;  /* 0x30000015ff287230 */ /* 0x000fe20000004100 */
[----:B------:R-:W-:Y:S01]  /*f5f0*/  LEA.HI R4, R4, R3, RZ, 0x3 ;  /* 0x0000000304047211 */ /* 0x000fe200078f18ff */
[----:B------:R-:W-:Y:S02]  /*f600*/  HADD2.F32 R41, -RZ, R24.H1_H1 ;  /* 0x30000018ff297230 */ /* 0x000fe40000004100 */
[----:B------:R-:W-:Y:S02]  /*f610*/  HADD2.F32 R39, -RZ, R15.H0_H0 ;  /* 0x2000000fff277230 */ /* 0x000fe40000004100 */
[----:B------:R-:W-:-:S02]  /*f620*/  IMAD.SHL.U32 R4, R4, 0x400, RZ ;  /* 0x0000040004047824 */ /* 0x000fc400078e00ff */
[----:B------:R-:W-:Y:S01]  /*f630*/  HADD2.F32 R43, -RZ, R25.H0_H0 ;  /* 0x20000019ff2b7230 */ /* 0x000fe20000004100 */
[----:B--2---:R-:W-:Y:S02]  /*f640*/  R2UR UR4, R0 ;  /* 0x00000000000472ca */ /* 0x004fe400000e0000 */
[----:B------:R-:W-:Y:S02]  /*f650*/  SHF.L.U32 R0, R3, 0x3, RZ ;  /* 0x0000000303007819 */ /* 0x000fe400000006ff */
[----:B------:R-:W-:Y:S02]  /*f660*/  LOP3.LUT R3, R4, 0x7fffe000, RZ, 0xc0, !PT ;  /* 0x7fffe00004037812 */ /* 0x000fe400078ec0ff */
[C---:B---3--:R-:W-:Y:S02]  /*f670*/  LOP3.LUT R0, R7.reuse, 0x38, R0, 0xf8, !PT ;  /* 0x0000003807007812 */ /* 0x048fe400078ef800 */
[----:B------:R-:W-:Y:S02]  /*f680*/  LOP3.LUT R5, R7, 0x38, R16, 0xf8, !PT ;  /* 0x0000003807057812 */ /* 0x000fe400078ef810 */
[----:B----4-:R-:W-:-:S02]  /*f690*/  LOP3.LUT R0, R0, R6, RZ, 0x3c, !PT ;  /* 0x0000000600007212 */ /* 0x010fc400078e3cff */
[----:B-----5:R-:W-:Y:S02]  /*f6a0*/  LOP3.LUT R5, R8, R5, R6, 0xf6, !PT ;  /* 0x0000000508057212 */ /* 0x020fe400078ef606 */
[----:B------:R-:W-:Y:S02]  /*f6b0*/  IADD3 R3, R0, R3, R8 ;  /* 0x0000000300037210 */ /* 0x000fe40007ffe008 */
[----:B------:R-:W-:-:S03]  /*f6c0*/  LEA R42, R5, UR4, 0x1 ;  /* 0x00000004052a7c11 */ /* 0x000fc6000f8e08ff */
[----:B------:R-:W-:Y:S02]  /*f6d0*/  IMAD R3, R3, 0x2, R2 ;  /* 0x0000000203037824 */ /* 0x000fe400078e0202 */
[----:B------:R-:W0:Y:S04]  /*f6e0*/  LDS.128 R4, [R42] ;  /* 0x000000002a047984 */ /* 0x000e280000000c00 */
[----:B-1----:R-:W1:Y:S01]  /*f6f0*/  LDS.128 R8, [R3+0x16400] ;  /* 0x0164000003087984 */ /* 0x002e620000000c00 */
[--C-:B0-----:R-:W-:Y:S02]  /*f700*/  HADD2.F32 R0, -RZ, R4.reuse.H0_H0 ;  /* 0x20000004ff007230 */ /* 0x101fe40000004100 */
[----:B------:R-:W-:Y:S02]  /*f710*/  HADD2.F32 R4, -RZ, R4.H1_H1 ;  /* 0x30000004ff047230 */ /* 0x000fe40000004100 */
[----:B-1----:R-:W-:-:S02]  /*f720*/  HADD2.F32 R29, -RZ, R8.H0_H0 ;  /* 0x20000008ff1d7230 */ /* 0x002fc40000004100 */
[----:B------:R-:W-:Y:S02]  /*f730*/  HADD2.F32 R8, -RZ, R8.H1_H1 ;  /* 0x30000008ff087230 */ /* 0x000fe40000004100 */
[--C-:B------:R-:W-:Y:S02]  /*f740*/  HADD2.F32 R30, -RZ, R9.reuse.H0_H0 ;  /* 0x20000009ff1e7230 */ /* 0x100fe40000004100 */
[-C--:B------:R-:W-:Y:S01]  /*f750*/  FMUL.FTZ R35, R36, R29.reuse ;  /* 0x0000001d24237220 */ /* 0x080fe20000410000 */
[----:B------:R-:W-:Y:S01]  /*f760*/  FMUL.FTZ R29, R34, R29 ;  /* 0x0000001d221d7220 */ /* 0x000fe20000410000 */
[----:B------:R-:W-:Y:S01]  /*f770*/  FMUL.FTZ R21, R38, R8 ;  /* 0x0000000826157220 */ /* 0x000fe20000410000 */
[----:B------:R-:W-:Y:S02]  /*f780*/  HADD2.F32 R9, -RZ, R9.H1_H1 ;  /* 0x30000009ff097230 */ /* 0x000fe40000004100 */
[----:B------:R-:W-:Y:S01]  /*f790*/  FFMA.FTZ R35, R34, R0, -R35 ;  /* 0x0000000022237223 */ /* 0x000fe20000010823 */
[----:B------:R-:W-:-:S02]  /*f7a0*/  HADD2.F32 R34, -RZ, R14.H0_H0 ;  /* 0x2000000eff227230 */ /* 0x000fc40000004100 */
[----:B------:R-:W-:Y:S01]  /*f7b0*/  FFMA.FTZ R29, R36, R0, R29 ;  /* 0x00000000241d7223 */ /* 0x000fe2000001001d */
[----:B------:R-:W-:Y:S02]  /*f7c0*/  HADD2.F32 R36, -RZ, R13.H1_H1 ;  /* 0x3000000dff247230 */ /* 0x000fe40000004100 */
[--C-:B------:R-:W-:Y:S02]  /*f7d0*/  HADD2.F32 R12, -RZ, R5.reuse.H0_H0 ;  /* 0x20000005ff0c7230 */ /* 0x100fe40000004100 */
[C---:B------:R-:W-:Y:S01]  /*f7e0*/  FMUL.FTZ R13, R34.reuse, R8 ;  /* 0x00000008220d7220 */ /* 0x040fe20000410000 */
[----:B------:R-:W-:Y:S01]  /*f7f0*/  FFMA.FTZ R0, R34, R4, -R21 ;  /* 0x0000000422007223 */ /* 0x000fe20000010815 */
[----:B------:R-:W-:Y:S02]  /*f800*/  HADD2.F32 R5, -RZ, R5.H1_H1 ;  /* 0x30000005ff057230 */ /* 0x000fe40000004100 */
[----:B------:R-:W-:Y:S01]  /*f810*/  FMUL.FTZ R21, R40, R30 ;  /* 0x0000001e28157220 */ /* 0x000fe20000410000 */
[----:B------:R-:W-:Y:S01]  /*f820*/  FFMA.FTZ R8, R38, R4, R13 ;  /* 0x0000000426087223 */ /* 0x000fe2000001000d */
[----:B------:R-:W-:-:S02]  /*f830*/  HADD2.F32 R13, -RZ, R14.H1_H1 ;  /* 0x3000000eff0d7230 */ /* 0x000fc40000004100 */
[C---:B------:R-:W-:Y:S01]  /*f840*/  FMUL.FTZ R37, R36.reuse, R30 ;  /* 0x0000001e24257220 */ /* 0x040fe20000410000 */
[--C-:B------:R-:W-:Y:S02]  /*f850*/  HADD2.F32 R31, -RZ, R10.reuse.H0_H0 ;  /* 0x2000000aff1f7230 */ /* 0x100fe40000004100 */
[-C--:B------:R-:W-:Y:S01]  /*f860*/  FMUL.FTZ R4, R41, R9.reuse ;  /* 0x0000000929047220 */ /* 0x080fe20000410000 */
[----:B------:R-:W-:Y:S02]  /*f870*/  HADD2.F32 R10, -RZ, R10.H1_H1 ;  /* 0x3000000aff0a7230 */ /* 0x000fe40000004100 */
[----:B------:R-:W-:Y:S01]  /*f880*/  FMUL.FTZ R14, R13, R9 ;  /* 0x000000090d0e7220 */ /* 0x000fe20000410000 */
[----:B------:R-:W-:Y:S02]  /*f890*/  HADD2.F32 R34, -RZ, R26.H0_H0 ;  /* 0x2000001aff227230 */ /* 0x000fe40000004100 */
[-C--:B------:R-:W-:Y:S01]  /*f8a0*/  FFMA.FTZ R21, R36, R12.reuse, -R21 ;  /* 0x0000000c24157223 */ /* 0x080fe20000010815 */
[----:B------:R-:W-:Y:S01]  /*f8b0*/  FFMA.FTZ R37, R40, R12, R37 ;  /* 0x0000000c28257223 */ /* 0x000fe20000010025 */
[----:B------:R-:W-:-:S02]  /*f8c0*/  HADD2.F32 R27, -RZ, R6.H0_H0 ;  /* 0x20000006ff1b7230 */ /* 0x000fc40000004100 */
[----:B------:R-:W-:Y:S01]  /*f8d0*/  FFMA.FTZ R12, R13, R5, -R4 ;  /* 0x000000050d0c7223 */ /* 0x000fe20000010804 */
[----:B------:R-:W-:Y:S02]  /*f8e0*/  HADD2.F32 R30, -RZ, R20.H0_H0 ;  /* 0x20000014ff1e7230 */ /* 0x000fe40000004100 */
[-C--:B------:R-:W-:Y:S01]  /*f8f0*/  FMUL.FTZ R4, R43, R31.reuse ;  /* 0x0000001f2b047220 */ /* 0x080fe20000410000 */
[----:B------:R-:W-:Y:S02]  /*f900*/  HADD2.F32 R6, -RZ, R6.H1_H1 ;  /* 0x30000006ff067230 */ /* 0x000fe40000004100 */
[----:B------:R-:W-:Y:S01]  /*f910*/  FMUL.FTZ R24, R39, R31 ;  /* 0x0000001f27187220 */ /* 0x000fe20000410000 */
[----:B------:R-:W-:Y:S01]  /*f920*/  FFMA.FTZ R14, R41, R5, R14 ;  /* 0x00000005290e7223 */ /* 0x000fe2000001000e */
[-C--:B------:R-:W-:Y:S01]  /*f930*/  FMUL.FTZ R5, R34, R10.reuse ;  /* 0x0000000a22057220 */ /* 0x080fe20000410000 */
[--C-:B------:R-:W-:Y:S02]  /*f940*/  HADD2.F32 R33, -RZ, R11.reuse.H0_H0 ;  /* 0x2000000bff217230 */ /* 0x100fe40000004100 */
[-C--:B------:R-:W-:Y:S01]  /*f950*/  FFMA.FTZ R13, R39, R27.reuse, -R4 ;  /* 0x0000001b270d7223 */ /* 0x080fe20000010804 */
[----:B------:R-:W-:Y:S01]  /*f960*/  FFMA.FTZ R24, R43, R27, R24 ;  /* 0x0000001b2b187223 */ /* 0x000fe20000010018 */
[----:B------:R-:W-:Y:S01]  /*f970*/  FMUL.FTZ R9, R30, R10 ;  /* 0x0000000a1e097220 */ /* 0x000fe20000410000 */
[----:B------:R-:W-:-:S02]  /*f980*/  HADD2.F32 R11, -RZ, R11.H1_H1 ;  /* 0x3000000bff0b7230 */ /* 0x000fc40000004100 */
[-C--:B------:R-:W-:Y:S01]  /*f990*/  FFMA.FTZ R10, R30, R6.reuse, -R5 ;  /* 0x000000061e0a7223 */ /* 0x080fe20000010805 */
[----:B------:R-:W-:Y:S01]  /*f9a0*/  HADD2.F32 R36, -RZ, R25.H1_H1 ;  /* 0x30000019ff247230 */ /* 0x000fe20000004100 */
[----:B------:R-:W-:Y:S01]  /*f9b0*/  F2FP.F16.F32.PACK_AB R8, R8, R29 ;  /* 0x0000001d0808723e */ /* 0x000fe200000000ff */
[----:B------:R-:W-:Y:S02]  /*f9c0*/  HADD2.F32 R27, -RZ, R26.H1_H1 ;  /* 0x3000001aff1b7230 */ /* 0x000fe40000004100 */
[----:B------:R-:W-:Y:S02]  /*f9d0*/  HADD2.F32 R30, -RZ, R15.H1_H1 ;  /* 0x3000000fff1e7230 */ /* 0x000fe40000004100 */
[----:B------:R-:W-:Y:S01]  /*f9e0*/  FFMA.FTZ R15, R34, R6, R9 ;  /* 0x00000006220f7223 */ /* 0x000fe20000010009 */
[----:B------:R-:W-:Y:S02]  /*f9f0*/  HADD2.F32 R25, -RZ, R20.H1_H1 ;  /* 0x30000014ff197230 */ /* 0x000fe40000004100 */
[----:B------:R-:W-:Y:S01]  /*fa00*/  FMUL.FTZ R5, R36, R33 ;  /* 0x0000002124057220 */ /* 0x000fe20000410000 */
[----:B------:R-:W-:-:S02]  /*fa10*/  HADD2.F32 R28, -RZ, R7.H0_H0 ;  /* 0x20000007ff1c7230 */ /* 0x000fc40000004100 */
[----:B------:R-:W-:Y:S01]  /*fa20*/  FMUL.FTZ R4, R27, R11 ;  /* 0x0000000b1b047220 */ /* 0x000fe20000410000 */
[----:B------:R-:W-:Y:S02]  /*fa30*/  HADD2.F32 R7, -RZ, R7.H1_H1 ;  /* 0x30000007ff077230 */ /* 0x000fe40000004100 */
[C---:B------:R-:W-:Y:S01]  /*fa40*/  FMUL.FTZ R33, R30.reuse, R33 ;  /* 0x000000211e217220 */ /* 0x040fe20000410000 */
[C---:B------:R-:W-:Y:S01]  /*fa50*/  FMUL.FTZ R6, R25.reuse, R11 ;  /* 0x0000000b19067220 */ /* 0x040fe20000410000 */
[-C--:B------:R-:W-:Y:S01]  /*fa60*/  FFMA.FTZ R11, R30, R28.reuse, -R5 ;  /* 0x0000001c1e0b7223 */ /* 0x080fe20000010805 */
[----:B------:R-:W-:Y:S01]  /*fa70*/  F2FP.F16.F32.PACK_AB R5, R12, R21 ;  /* 0x000000150c05723e */ /* 0x000fe200000000ff */
[-C--:B------:R-:W-:Y:S01]  /*fa80*/  FFMA.FTZ R20, R25, R7.reuse, -R4 ;  /* 0x0000000719147223 */ /* 0x080fe20000010804 */
[----:B------:R-:W-:Y:S01]  /*fa90*/  FFMA.FTZ R33, R36, R28, R33 ;  /* 0x0000001c24217223 */ /* 0x000fe20000010021 */
[----:B------:R-:W-:Y:S01]  /*faa0*/  FFMA.FTZ R26, R27, R7, R6 ;  /* 0x000000071b1a7223 */ /* 0x000fe20000010006 */
[----:B------:R-:W-:-:S02]  /*fab0*/  F2FP.F16.F32.PACK_AB R4, R0, R35 ;  /* 0x000000230004723e */ /* 0x000fc400000000ff */
[----:B------:R-:W-:Y:S02]  /*fac0*/  F2FP.F16.F32.PACK_AB R6, R10, R13 ;  /* 0x0000000d0a06723e */ /* 0x000fe400000000ff */
[----:B------:R-:W-:Y:S02]  /*fad0*/  F2FP.F16.F32.PACK_AB R7, R20, R11 ;  /* 0x0000000b1407723e */ /* 0x000fe400000000ff */
[----:B------:R-:W-:Y:S02]  /*fae0*/  F2FP.F16.F32.PACK_AB R9, R14, R37 ;  /* 0x000000250e09723e */ /* 0x000fe400000000ff */
[----:B------:R-:W-:Y:S01]  /*faf0*/  F2FP.F16.F32.PACK_AB R10, R15, R24 ;  /* 0x000000180f0a723e */ /* 0x000fe200000000ff */
[----:B------:R0:W-:Y:S01]  /*fb00*/  STS.128 [R42], R4 ;  /* 0x000000042a007388 */ /* 0x0001e20000000c00 */
[----:B------:R-:W-:-:S05]  /*fb10*/  F2FP.F16.F32.PACK_AB R11, R26, R33 ;  /* 0x000000211a0b723e */ /* 0x000fca00000000ff */
[----:B------:R0:W-:Y:S02]  /*fb20*/  STS.128 [R3+0x16400], R8 ;  /* 0x0164000803007388 */ /* 0x0001e40000000c00 */
.L_x_610:
[----:B------:R-:W-:Y:S05]  /*fb30*/  BSYNC B0 ;  /* 0x0000000000007941 */ /* 0x000fea0003800000 */
.L_x_588:
[----:B------:R-:W-:Y:S01]  /*fb40*/  @!PT LDS RZ, [RZ] ;  /* 0x00000000fffff984 */ /* 0x000fe20000000800 */
[----:B------:R-:W-:Y:S01]  /*fb50*/  @!PT LDS RZ, [RZ] ;  /* 0x00000000fffff984 */ /* 0x000fe20000000800 */
[----:B------:R-:W-:Y:S01]  /*fb60*/  @!PT LDS RZ, [RZ] ;  /* 0x00000000fffff984 */ /* 0x000fe20000000800 */
[----:B------:R-:W-:Y:S01]  /*fb70*/  @!PT LDS RZ, [RZ] ;  /* 0x00000000fffff984 */ /* 0x000fe20000000800 */
[----:B------:R5:W-:Y:S06]  /*fb80*/  MEMBAR.ALL.CTA ;  /* 0x0000000000007992 */ /* 0x000bec0000008000 */
[----:B-----5:R-:W5:Y:S01]  /*fb90*/  FENCE.VIEW.ASYNC.S ;  /* 0x00000000000073c6 */ /* 0x020f620000000000 */
[----:B------:R-:W-:Y:S05]  /*fba0*/  WARPSYNC.ALL ;  /* 0x0000000000007948 */ /* 0x000fea0003800000 */
[----:B-----5:R-:W-:Y:S06]  /*fbb0*/  BAR.SYNC.DEFER_BLOCKING 0xd, 0x100 ;  /* 0x0344000000007b1d */ /* 0x020fec0000010000 */
.L_x_586:
[----:B------:R-:W-:-:S06]  /*fbc0*/  ULOP3.LUT UR4, UR60, 0x1, URZ, 0xfc, !UPT ;  /* 0x000000013c047892 */ /* 0x000fcc000f8efc3f */
[----:B0-234-:R-:W-:-:S05]  /*fbd0*/  IMAD.U32 R0, RZ, RZ, UR4 ;  /* 0x00000004ff007e24 */ /* 0x01dfca000f8e00ff */
[----:B------:R-:W-:-:S13]  /*fbe0*/  ISETP.NE.AND P0, PT, R0, 0x3, PT ;  /* 0x000000030000780c */ /* 0x000fda0003f05270 */
[----:B------:R-:W-:Y:S05]  /*fbf0*/  @!P0 BRA `(.L_x_625) ;  /* 0x0000000000048947 */ /* 0x000fea0003800000 */
[----:B------:R-:W-:Y:S01]  /*fc00*/  BPT.TRAP 0x1 ;  /* 0x000000040000795c */ /* 0x000fe20000300000 */
.L_x_625:
[----:B------:R-:W2:Y:S01]  /*fc10*/  LDL R3, [R1+0x4] ;  /* 0x0000040001037983 */ /* 0x000ea20000100800 */
[----:B------:R-:W-:Y:S01]  /*fc20*/  IMAD R0, R228, 0x8, R2 ;  /* 0x00000008e4007824 */ /* 0x000fe200078e0202 */
[----:B--2---:R-:W-:-:S04]  /*fc30*/  SHF.L.U32 R3, R3, 0x1f, RZ ;  /* 0x0000001f03037819 */ /* 0x004fc800000006ff */
[----:B------:R0:W2:Y:S01]  /*fc40*/  SYNCS.PHASECHK.TRANS64.TRYWAIT P2, [R0+URZ+0x34830], R3 ;  /* 0x03483003000075a7 */ /* 0x0000a2000804017f */
[----:B------:R-:W-:Y:S05]  /*fc50*/  @!P0 BRA `(.L_x_626) ;  /* 0x0000000000048947 */ /* 0x000fea0003800000 */
[----:B------:R-:W-:Y:S01]  /*fc60*/  BPT.TRAP 0x1 ;  /* 0x000000040000795c */ /* 0x000fe20000300000 */
.L_x_626:
[----:B------:R-:W3:Y:S01]  /*fc70*/  S2R R4, SR_TID.X ;  /* 0x0000000000047919 */ /* 0x000ee20000002100 */
[----:B------:R-:W-:Y:S02]  /*fc80*/  MOV R87, RZ ;  /* 0x000000ff00577202 */ /* 0x000fe40000000f00 */
[----:B---3--:R-:W-:-:S04]  /*fc90*/  LOP3.LUT R4, R4, 0x7f, RZ, 0xc0, !PT ;  /* 0x0000007f04047812 */ /* 0x008fc800078ec0ff */
[----:B------:R-:W-:Y:S01]  /*fca0*/  ISETP.NE.AND P1, PT, R4, RZ, PT ;  /* 0x000000ff0400720c */ /* 0x000fe20003f25270 */
[----:B--2---:R-:W-:-:S12]  /*fcb0*/  @P2 BRA `(.L_x_627) ;  /* 0x0000000000082947 */ /* 0x004fd80003800000 */
[----:B------:R-:W2:Y:S02]  /*fcc0*/  SYNCS.PHASECHK.TRANS64.TRYWAIT P2, [R0+URZ+0x34830], R3 ;  /* 0x03483003000075a7 */ /* 0x000ea4000804017f */
[----:B--2---:R-:W-:Y:S05]  /*fcd0*/  @!P2 BRA `(.L_x_628) ;  /* 0x000001440048a947 */ /* 0x004fea0003800000 */
.L_x_627:
[----:B------:R-:W-:Y:S05]  /*fce0*/  WARPSYNC.ALL ;  /* 0x0000000000007948 */ /* 0x000fea0003800000 */
[----:B0-2---:R-:W-:Y:S01]  /*fcf0*/  VIADD R3, R2, 0x1e400 ;  /* 0x0001e40002037836 */ /* 0x005fe20000000000 */
[----:B------:R-:W-:Y:S01]  /*fd00*/  R2UR UR56, R32 ;  /* 0x00000000203872ca */ /* 0x000fe200000e0000 */
[----:B------:R-:W-:Y:S01]  /*fd10*/  IMAD.MOV.U32 R5, RZ, RZ, 0x40000040 ;  /* 0x40000040ff057424 */ /* 0x000fe200078e00ff */
[----:B------:R-:W-:Y:S01]  /*fd20*/  WARPGROUP.ARRIVE ;  /* 0x00000000000079c5 */ /* 0x000fe20000000000 */
[----:B------:R-:W-:Y:S01]  /*fd30*/  UMOV UR9, 0x40000040 ;  /* 0x4000004000097882 */ /* 0x000fe20000000000 */
[----:B------:R-:W-:Y:S01]  /*fd40*/  SHF.R.U32.HI R3, RZ, 0x4, R3 ;  /* 0x00000004ff037819 */ /* 0x000fe20000011603 */
[----:B------:R-:W-:Y:S01]  /*fd50*/  IMAD.MOV.U32 R15, RZ, RZ, 0x40000040 ;  /* 0x40000040ff0f7424 */ /* 0x000fe200078e00ff */
[----:B------:R-:W-:Y:S01]  /*fd60*/  R2UR UR11, R5 ;  /* 0x00000000050b72ca */ /* 0x000fe200000e0000 */
[----:B------:R-:W-:Y:S01]  /*fd70*/  IMAD.MOV.U32 R21, RZ, RZ, 0x40000040 ;  /* 0x40000040ff157424 */ /* 0x000fe200078e00ff */
[----:B------:R-:W-:Y:S01]  /*fd80*/  LOP3.LUT R3, R3, 0x3fff, RZ, 0xc0, !PT ;  /* 0x00003fff03037812 */ /* 0x000fe200078ec0ff */
[----:B------:R-:W-:Y:S01]  /*fd90*/  IMAD.MOV.U32 R25, RZ, RZ, 0x40000040 ;  /* 0x40000040ff197424 */ /* 0x000fe200078e00ff */
[----:B------:R-:W-:Y:S01]  /*fda0*/  R2UR UR15, R15 ;  /* 0x000000000f0f72ca */ /* 0x000fe200000e0000 */
[----:B------:R-:W-:Y:S01]  /*fdb0*/  IMAD.U32 R27, RZ, RZ, UR9 ;  /* 0x00000009ff1b7e24 */ /* 0x000fe2000f8e00ff */
[----:B------:R-:W-:Y:S01]  /*fdc0*/  LOP3.LUT R4, R3, 0x10000, RZ, 0xfc, !PT ;  /* 0x0001000003047812 */ /* 0x000fe200078efcff */
[----:B------:R-:W-:Y:S01]  /*fdd0*/  ULOP3.LUT UR56, UR56, 0x10000, URZ, 0xfc, !UPT ;  /* 0x0001000038387892 */ /* 0x000fe2000f8efc3f */
[----:B------:R-:W-:Y:S01]  /*fde0*/  MOV R8, UR37 ;  /* 0x0000002500087c02 */ /* 0x000fe20008000f00 */
[----:B------:R-:W-:Y:S01]  /*fdf0*/  UMOV UR37, UR9 ;  /* 0x0000000900257c82 */ /* 0x000fe20008000000 */
[----:B-1----:R-:W-:Y:S01]  /*fe00*/  MOV R9, UR36 ;  /* 0x0000002400097c02 */ /* 0x002fe20008000f00 */
[----:B------:R0:W-:Y:S01]  /*fe10*/  STL [R1+0x2c], R4 ;  /* 0x00002c0401007387 */ /* 0x0001e20000100800 */
[----:B------:R-:W-:Y:S01]  /*fe20*/  UMOV UR13, UR37 ;  /* 0x00000025000d7c82 */ /* 0x000fe20008000000 */
[----:B------:R-:W-:Y:S01]  /*fe30*/  R2UR UR23, R21 ;  /* 0x00000000151772ca */ /* 0x000fe200000e0000 */
[----:B------:R-:W-:Y:S01]  /*fe40*/  UMOV UR8, UR56 ;  /* 0x0000003800087c82 */ /* 0x000fe20008000000 */
[----:B------:R-:W-:Y:S01]  /*fe50*/  UMOV UR21, UR37 ;  /* 0x0000002500157c82 */ /* 0x000fe20008000000 */
[----:B------:R-:W-:Y:S01]  /*fe60*/  UMOV UR36, UR8 ;  /* 0x0000000800247c82 */ /* 0x000fe20008000000 */
[----:B------:R-:W-:Y:S01]  /*fe70*/  R2UR UR55, R25 ;  /* 0x00000000193772ca */ /* 0x000fe200000e0000 */
[----:B------:R-:W-:Y:S01]  /*fe80*/  UMOV UR12, UR36 ;  /* 0x00000024000c7c82 */ /* 0x000fe20008000000 */
[----:B------:R-:W-:Y:S01]  /*fe90*/  UMOV UR20, UR36 ;  /* 0x0000002400147c82 */ /* 0x000fe20008000000 */
[----:B------:R-:W-:Y:S01]  /*fea0*/  UMOV UR52, UR36 ;  /* 0x0000002400347c82 */ /* 0x000fe20008000000 */
[----:B0-----:R-:W-:Y:S01]  /*feb0*/  IMAD R4, R228, 0xb00, R4 ;  /* 0x00000b00e4047824 */ /* 0x001fe200078e0204 */
[----:B------:R-:W-:Y:S01]  /*fec0*/  UMOV UR53, UR37 ;  /* 0x0000002500357c82 */ /* 0x000fe20008000000 */
[----:B------:R-:W-:Y:S01]  /*fed0*/  R2UR UR35, R15 ;  /* 0x000000000f2372ca */ /* 0x000fe200000e0000 */
[----:B------:R-:W-:Y:S01]  /*fee0*/  UMOV UR32, UR36 ;  /* 0x0000002400207c82 */ /* 0x000fe20008000000 */
[C---:B------:R-:W-:Y:S01]  /*fef0*/  VIADD R14, R4.reuse, 0x80 ;  /* 0x00000080040e7836 */ /* 0x040fe20000000000 */
[C---:B------:R-:W-:Y:S01]  /*ff00*/  R2UR UR10, R4.reuse ;  /* 0x00000000040a72ca */ /* 0x040fe200000e0000 */
[C---:B------:R-:W-:Y:S01]  /*ff10*/  VIADD R20, R4.reuse, 0x100 ;  /* 0x0000010004147836 */ /* 0x040fe20000000000 */
[----:B------:R-:W-:Y:S01]  /*ff20*/  IADD3 R24, R4, 0x180, RZ ;  /* 0x0000018004187810 */ /* 0x000fe20007ffe0ff */
[----:B------:R-:W-:Y:S01]  /*ff30*/  UMOV UR33, UR37 ;  /* 0x0000002500217c82 */ /* 0x000fe20008000000 */
[----:B------:R-:W-:Y:S01]  /*ff40*/  R2UR UR14, R14 ;  /* 0x000000000e0e72ca */ /* 0x000fe200000e0000 */
[----:B------:R-:W-:Y:S01]  /*ff50*/  VIADD R14, R4, 0x200 ;  /* 0x00000200040e7836 */ /* 0x000fe20000000000 */
[----:B------:R-:W-:Y:S01]  /*ff60*/  R2UR UR22, R20 ;  /* 0x00000000141672ca */ /* 0x000fe200000e0000 */
[----:B------:R-:W-:Y:S01]  /*ff70*/  UMOV UR28, UR36 ;  /* 0x00000024001c7c82 */ /* 0x000fe20008000000 */
[----:B------:R-:W-:Y:S01]  /*ff80*/  R2UR UR54, R24 ;  /* 0x00000000183672ca */ /* 0x000fe200000e0000 */
[----:B------:R-:W-:Y:S01]  /*ff90*/  UMOV UR29, UR37 ;  /* 0x00000025001d7c82 */ /* 0x000fe20008000000 */
[----:B------:R-:W-:Y:S01]  /*ffa0*/  R2UR UR34, R14 ;  /* 0x000000000e2272ca */ /* 0x000fe200000e0000 */
[C---:B------:R-:W-:Y:S01]  /*ffb0*/  VIADD R24, R4.reuse, 0x300 ;  /* 0x0000030004187836 */ /* 0x040fe20000000000 */
[----:B------:R-:W-:Y:S01]  /*ffc0*/  IADD3 R20, R4, 0x280, RZ ;  /* 0x0000028004147810 */ /* 0x000fe20007ffe0ff */
[----:B------:R-:W-:Y:S01]  /*ffd0*/  HGMMA.64x16x16.F32 R112, gdesc[UR8], RZ, !UPT, gsb0 ;  /* 0x00200000087079f0 */ /* 0x000fe2000c0008ff */
[----:B------:R-:W-:Y:S01]  /*ffe0*/  R2UR UR31, R21 ;  /* 0x00000000151f72ca */ /* 0x000fe200000e0000 */
[----:B------:R-:W-:Y:S01]  /*fff0*/  UMOV UR44, UR36 ;  /* 0x00000024002c7c82 */ /* 0x000fe20008000000 */
[----:B------:R-:W-:Y:S01]  /*10000*/  R2UR UR30, R20 ;  /* 0x00000000141e72ca */ /* 0x000fe200000e0000 */
        /* <DEDUP_REMOVED lines=9> */
[----:B------:R-:W-:Y:S01]  /*100a0*/  R2UR UR19, R21 ;  /* 0x00000000151372ca */ /* 0x000fe200000e0000 */
[----:B------:R-:W-:Y:S01]  /*100b0*/  UMOV UR16, UR36 ;  /* 0x0000002400107c82 */ /* 0x000fe20008000000 */
[----:B------:R-:W-:Y:S01]  /*100c0*/  UMOV UR17, UR37 ;  /* 0x0000002500117c82 */ /* 0x000fe20008000000 */
        /* <DEDUP_REMOVED lines=8> */
[----:B------:R-:W-:Y:S01]  /*10150*/  IMAD.U32 R26, RZ, RZ, UR8 ;  /* 0x00000008ff1a7e24 */ /* 0x000fe2000f8e00ff */
[----:B------:R-:W-:Y:S01]  /*10160*/  R2UR UR43, R21 ;  /* 0x00000000152b72ca */ /* 0x000fe200000e0000 */
[----:B------:R-:W-:Y:S01]  /*10170*/  IMAD.MOV.U32 R25, RZ, RZ, 0x40000040 ;  /* 0x40000040ff197424 */ /* 0x000fe200078e00ff */
[----:B------:R-:W-:Y:S01]  /*10180*/  R2UR UR42, R20 ;  /* 0x00000000142a72ca */ /* 0x000fe200000e0000 */
[----:B------:R-:W-:Y:S01]  /*10190*/  UMOV UR40, UR36 ;  /* 0x0000002400287c82 */ /* 0x000fe20008000000 */
[----:B------:R-:W-:Y:S01]  /*101a0*/  STL.64 [R1+0x20], R26 ;  /* 0x0000201a01007387 */ /* 0x000fe20000100a00 */
[----:B------:R-:W-:Y:S01]  /*101b0*/  R2UR UR10, R24 ;  /* 0x00000000180a72ca */ /* 0x000fe200000e0000 */
[----:B------:R-:W-:Y:S01]  /*101c0*/  UMOV UR41, UR37 ;  /* 0x0000002500297c82 */ /* 0x000fe20008000000 */
[----:B------:R-:W-:Y:S01]  /*101d0*/  R2UR UR11, R25 ;  /* 0x00000000190b72ca */ /* 0x000fe200000e0000 */
[----:B------:R-:W-:Y:S01]  /*101e0*/  VIADD R14, R4, 0x2 ;  /* 0x00000002040e7836 */ /* 0x000fe20000000000 */
[----:B------:R-:W-:Y:S01]  /*101f0*/  MOV R6, UR39 ;  /* 0x0000002700067c02 */ /* 0x000fe20008000f00 */
[----:B------:R-:W-:Y:S01]  /*10200*/  IMAD.MOV.U32 R15, RZ, RZ, 0x40000040 ;  /* 0x40000040ff0f7424 */ /* 0x000fe200078e00ff */
[----:B------:R-:W-:Y:S01]  /*10210*/  MOV R7, UR38 ;  /* 0x0000002600077c02 */ /* 0x000fe20008000f00 */
[----:B------:R-:W-:Y:S01]  /*10220*/  UIADD3 UR8, UR56, 0x2, URZ ;  /* 0x0000000238087890 */ /* 0x000fe2000fffe03f */
[----:B------:R-:W-:Y:S01]  /*10230*/  R2UR UR38, R14 ;  /* 0x000000000e2672ca */ /* 0x000fe200000e0000 */
[----:B------:R-:W-:Y:S01]  /*10240*/  UMOV UR37, 0x40000040 ;  /* 0x4000004000257882 */ /* 0x000fe20000000000 */
[----:B------:R-:W-:Y:S01]  /*10250*/  R2UR UR39, R15 ;  /* 0x000000000f2772ca */ /* 0x000fe200000e0000 */
[----:B------:R-:W-:Y:S01]  /*10260*/  IMAD.MOV.U32 R21, RZ, RZ, 0x40000040 ;  /* 0x40000040ff157424 */ /* 0x000fe200078e00ff */
[C---:B------:R-:W-:Y:S01]  /*10270*/  IADD3 R20, R4.reuse, 0x102, RZ ;  /* 0x0000010204147810 */ /* 0x040fe20007ffe0ff */
[----:B------:R-:W-:Y:S01]  /*10280*/  VIADD R14, R4, 0x182 ;  /* 0x00000182040e7836 */ /* 0x000fe20000000000 */
[----:B------:R-:W-:Y:S01]  /*10290*/  UMOV UR36, UR8 ;  /* 0x0000000800247c82 */ /* 0x000fe20008000000 */
[----:B------:R-:W-:Y:S01]  /*102a0*/  IMAD.MOV.U32 R15, RZ, RZ, 0x40000040 ;  /* 0x40000040ff0f7424 */ /* 0x000fe200078e00ff */
[----:B------:R-:W-:Y:S01]  /*102b0*/  R2UR UR50, R20 ;  /* 0x00000000143272ca */ /* 0x000fe200000e0000 */
[C---:B------:R-:W-:Y:S01]  /*102c0*/  VIADD R82, R4.reuse, 0x4 ;  /* 0x0000000404527836 */ /* 0x040fe20000000000 */
[----:B------:R-:W-:Y:S01]  /*102d0*/  R2UR UR51, R21 ;  /* 0x00000000153372ca */ /* 0x000fe200000e0000 */
[----:B------:R-:W-:Y:S01]  /*102e0*/  IMAD.MOV.U32 R21, RZ, RZ, 0x40000040 ;  /* 0x40000040ff157424 */ /* 0x000fe200078e00ff */
[----:B------:R-:W-:Y:S01]  /*102f0*/  IADD3 R20, R4, 0x202, RZ ;  /* 0x0000020204147810 */ /* 0x000fe20007ffe0ff */
[----:B------:R-:W-:Y:S01]  /*10300*/  IMAD.MOV.U32 R83, RZ, RZ, 0x40000040 ;  /* 0x40000040ff537424 */ /* 0x000fe200078e00ff */
[----:B------:R-:W-:-:S02]  /*10310*/  WARPGROUP.DEPBAR.LE gsb0, 0x0 ;  /* 0x00008000000079c5 */ /* 0x000fc40000010000 */
[----:B------:R-:W-:Y:S01]  /*10320*/  WARPGROUP.ARRIVE ;  /* 0x00000000000079c5 */ /* 0x000fe20000000000 */
[----:B------:R-:W-:Y:S01]  /*10330*/  IMAD.U32 R84, RZ, RZ, UR36 ;  /* 0x00000024ff547e24 */ /* 0x000fe2000f8e00ff */
[----:B------:R-:W-:Y:S01]  /*10340*/  MOV R85, UR37 ;  /* 0x0000002500557c02 */ /* 0x000fe20008000f00 */
[----:B------:R-:W-:-:S03]  /*10350*/  VIADD R126, R4, 0x806 ;  /* 0x00000806047e7836 */ /* 0x000fc60000000000 */
[----:B------:R-:W0:Y:S01]  /*10360*/  S2R R3, SR_TID.X ;  /* 0x0000000000037919 */ /* 0x000e220000002100 */
[----:B------:R-:W-:Y:S01]  /*10370*/  IMAD.MOV.U32 R127, RZ, RZ, 0x40000040 ;  /* 0x40000040ff7f7424 */ /* 0x000fe200078e00ff */
[----:B------:R-:W-:Y:S01]  /*10380*/  HGMMA.64x16x16.F32 R104, gdesc[UR12], RZ, !UPT, gsb0 ;  /* 0x002000000c6879f0 */ /* 0x000fe2000c0008ff */
[----:B------:R-:W-:Y:S01]  /*10390*/  R2UR UR14, R14 ;  /* 0x000000000e0e72ca */ /* 0x000fe200000e0000 */
[C---:B------:R-:W-:Y:S01]  /*103a0*/  VIADD R14, R4.reuse, 0x282 ;  /* 0x00000282040e7836 */ /* 0x040fe20000000000 */
[----:B------:R-:W-:Y:S01]  /*103b0*/  R2UR UR15, R15 ;  /* 0x000000000f0f72ca */ /* 0x000fe200000e0000 */
[----:B------:R-:W-:Y:S01]  /*103c0*/  VIADD R124, R4, 0x886 ;  /* 0x00000886047c7836 */ /* 0x000fe20000000000 */
[----:B------:R-:W-:Y:S01]  /*103d0*/  MOV R15, 0x40000040 ;  /* 0x40000040000f7802 */ /* 0x000fe20000000f00 */
[----:B------:R1:W-:Y:S01]  /*103e0*/  STL.64 [R1+0x18], R84 ;  /* 0x0000185401007387 */ /* 0x0003e20000100a00 */
[----:B------:R-:W-:Y:S01]  /*103f0*/  MOV R125, 0x40000040 ;  /* 0x40000040007d7802 */ /* 0x000fe20000000f00 */
[----:B------:R-:W-:Y:S01]  /*10400*/  IMAD.MOV.U32 R86, RZ, RZ, R87 ;  /* 0x000000ffff567224 */ /* 0x000fe200078e0057 */
[----:B------:R-:W-:-:S02]  /*10410*/  LOP3.LUT R80, R80, 0xffffff80, RZ, 0xc0, !PT ;  /* 0xffffff8050507812 */ /* 0x000fc400078ec0ff */
[----:B------:R-:W-:Y:S02]  /*10420*/  MOV R5, 0x40000040 ;  /* 0x4000004000057802 */ /* 0x000fe40000000f00 */
[----:B------:R-:W-:Y:S02]  /*10430*/  P2R R12, PR, RZ, 0x2 ;  /* 0x00000002ff0c7803 */ /* 0x000fe40000000000 */
[----:B------:R-:W-:Y:S01]  /*10440*/  P2R R10, PR, RZ, 0x1 ;  /* 0x00000001ff0a7803 */ /* 0x000fe20000000000 */
[----:B-1----:R-:W-:Y:S02]  /*10450*/  IMAD.MOV.U32 R84, RZ, RZ, R87 ;  /* 0x000000ffff547224 */ /* 0x002fe400078e0057 */
[----:B0-----:R-:W-:-:S04]  /*10460*/  VIADD R3, R3, 0xffffff80 ;  /* 0xffffff8003037836 */ /* 0x001fc80000000000 */
[----:B------:R-:W-:-:S05]  /*10470*/  IMAD.IADD R80, R3, 0x1, -R80 ;  /* 0x0000000103507824 */ /* 0x000fca00078e0a50 */
[----:B------:R-:W-:-:S04]  /*10480*/  SHF.R.S32.HI R3, RZ, 0x1f, R80 ;  /* 0x0000001fff037819 */ /* 0x000fc80000011450 */
[----:B------:R-:W-:-:S04]  /*10490*/  LEA.HI R3, R3, R80, RZ, 0x2 ;  /* 0x0000005003037211 */ /* 0x000fc800078f10ff */
[----:B------:R-:W-:Y:S01]  /*104a0*/  LOP3.LUT R3, R3, 0x7ffffffc, RZ, 0xc0, !PT ;  /* 0x7ffffffc03037812 */ /* 0x000fe200078ec0ff */
[----:B------:R-:W-:Y:S02]  /*104b0*/  WARPGROUP.DEPBAR.LE gsb0, 0x0 ;  /* 0x00008000000079c5 */ /* 0x000fe40000010000 */
[----:B------:R-:W-:Y:S02]  /*104c0*/  WARPGROUP.ARRIVE ;  /* 0x00000000000079c5 */ /* 0x000fe40000000000 */
[----:B------:R-:W-:Y:S02]  /*104d0*/  IMAD.IADD R3, R80, 0x1, -R3 ;  /* 0x0000000150037824 */ /* 0x000fe400078e0a03 */
[----:B------:R-:W-:Y:S02]  /*104e0*/  IMAD.MOV.U32 R80, RZ, RZ, R87 ;  /* 0x000000ffff507224 */ /* 0x000fe400078e0057 */
[----:B------:R-:W-:Y:S01]  /*104f0*/  HGMMA.64x16x16.F32 R96, gdesc[UR20], RZ, !UPT, gsb0 ;  /* 0x00200000146079f0 */ /* 0x000fe2000c0008ff */
[----:B------:R-:W-:Y:S01]  /*10500*/  R2UR UR22, R20 ;  /* 0x00000000141672ca */ /* 0x000fe200000e0000 */
[----:B------:R-:W-:Y:S01]  /*10510*/  VIADD R20, R4, 0x302 ;  /* 0x0000030204147836 */ /* 0x000fe20000000000 */
[----:B------:R-:W-:Y:S01]  /*10520*/  R2UR UR23, R21 ;  /* 0x00000000151772ca */ /* 0x000fe200000e0000 */
[----:B------:R-:W-:Y:S01]  /*10530*/  IMAD.MOV.U32 R21, RZ, RZ, 0x40000040 ;  /* 0x40000040ff157424 */ /* 0x000fe200078e00ff */
[----:B------:R-:W-:-:S02]  /*10540*/  WARPGROUP.DEPBAR.LE gsb0, 0x0 ;  /* 0x00008000000079c5 */ /* 0x000fc40000010000 */
[----:B------:R-:W-:-:S06]  /*10550*/  WARPGROUP.ARRIVE ;  /* 0x00000000000079c5 */ /* 0x000fcc0000000000 */
[----:B------:R-:W-:Y:S01]  /*10560*/  HGMMA.64x16x16.F32 R88, gdesc[UR52], RZ, !UPT, gsb0 ;  /* 0x00200000345879f0 */ /* 0x000fe2000c0008ff */
[----:B------:R-:W-:Y:S01]  /*10570*/  R2UR UR54, R82 ;  /* 0x00000000523672ca */ /* 0x000fe200000e0000 */
[----:B------:R-:W-:Y:S01]  /*10580*/  UMOV UR53, 0x40000040 ;  /* 0x4000004000357882 */ /* 0x000fe20000000000 */
[----:B------:R-:W-:Y:S01]  /*10590*/  R2UR UR55, R83 ;  /* 0x00000000533772ca */ /* 0x000fe200000e0000 */
[----:B------:R-:W-:Y:S01]  /*105a0*/  IMAD.MOV.U32 R82, RZ, RZ, R87 ;  /* 0x000000ffff527224 */ /* 0x000fe200078e0057 */
[----:B------:R-:W-:Y:S02]  /*105b0*/  WARPGROUP.DEPBAR.LE gsb0, 0x0 ;  /* 0x00008000000079c5 */ /* 0x000fe40000010000 */
[----:B------:R-:W-:-:S06]  /*105c0*/  WARPGROUP.ARRIVE ;  /* 0x00000000000079c5 */ /* 0x000fcc0000000000 */
[----:B------:R-:W-:Y:S01]  /*105d0*/  HGMMA.64x16x16.F32 R72, gdesc[UR32], RZ, !UPT, gsb0 ;  /* 0x00200000204879f0 */ /* 0x000fe2000c0008ff */
[----:B------:R-:W-:Y:S01]  /*105e0*/  R2UR UR34, R14 ;  /* 0x000000000e2272ca */ /* 0x000fe200000e0000 */
[----:B------:R-:W-:Y:S01]  /*105f0*/  VIADD R14, R4, 0x382 ;  /* 0x00000382040e7836 */ /* 0x000fe20000000000 */
[----:B------:R-:W-:Y:S01]  /*10600*/  R2UR UR35, R15 ;  /* 0x000000000f2372ca */ /* 0x000fe200000e0000 */
[----:B------:R-:W-:Y:S01]  /*10610*/  IMAD.MOV.U32 R15, RZ, RZ, 0x40000040 ;  /* 0x40000040ff0f7424 */ /* 0x000fe200078e00ff */
[----:B------:R-:W-:Y:S02]  /*10620*/  WARPGROUP.DEPBAR.LE gsb0, 0x0 ;  /* 0x00008000000079c5 */ /* 0x000fe40000010000 */
[----:B------:R-:W-:-:S06]  /*10630*/  WARPGROUP.ARRIVE ;  /* 0x00000000000079c5 */ /* 0x000fcc0000000000 */
[----:B------:R-:W-:Y:S01]  /*10640*/  HGMMA.64x16x16.F32 R64, gdesc[UR28], RZ, !UPT, gsb0 ;  /* 0x002000001c4079f0 */ /* 0x000fe2000c0008ff */
[----:B------:R-:W-:Y:S01]  /*10650*/  R2UR UR30, R20 ;  /* 0x00000000141e72ca */ /* 0x000fe200000e0000 */
[----:B------:R-:W-:Y:S01]  /*10660*/  VIADD R20, R4, 0x402 ;  /* 0x0000040204147836 */ /* 0x000fe20000000000 */
[----:B------:R-:W-:Y:S02]  /*10670*/  R2UR UR31, R21 ;  /* 0x00000000151f72ca */ /* 0x000fe400000e0000 */
[----:B------:R-:W-:Y:S01]  /*10680*/  MOV R21, 0x40000040 ;  /* 0x4000004000157802 */ /* 0x000fe20000000f00 */
[----:B------:R-:W-:Y:S02]  /*10690*/  WARPGROUP.DEPBAR.LE gsb0, 0x0 ;  /* 0x00008000000079c5 */ /* 0x000fe40000010000 */
[----:B------:R-:W-:-:S06]  /*106a0*/  WARPGROUP.ARRIVE ;  /* 0x00000000000079c5 */ /* 0x000fcc0000000000 */
[----:B------:R-:W-:Y:S01]  /*106b0*/  HGMMA.64x16x16.F32 R56, gdesc[UR44], RZ, !UPT, gsb0 ;  /* 0x002000002c3879f0 */ /* 0x000fe2000c0008ff */
        /* <DEDUP_REMOVED lines=16> */
[----:B------:R-:W-:Y:S01]  /*107c0*/  HGMMA.64x16x16.F32 R48, gdesc[UR24], RZ, !UPT, gsb0 ;  /* 0x00200000183079f0 */ /* 0x000fe2000c0008ff */
[----:B------:R-:W-:Y:S01]  /*107d0*/  R2UR UR26, R14 ;  /* 0x000000000e1a72ca */ /* 0x000fe200000e0000 */
[----:B------:R-:W-:Y:S01]  /*107e0*/  UMOV UR24, UR44 ;  /* 0x0000002c00187c82 */ /* 0x000fe20008000000 */
[----:B------:R-:W-:Y:S01]  /*107f0*/  R2UR UR27, R15 ;  /* 0x000000000f1b72ca */ /* 0x000fe200000e0000 */
[----:B------:R-:W-:Y:S01]  /*10800*/  UMOV UR25, UR45 ;  /* 0x0000002d00197c82 */ /* 0x000fe20008000000 */
[----:B------:R-:W-:Y:S02]  /*10810*/  VIADD R14, R4, 0x482 ;  /* 0x00000482040e7836 */ /* 0x000fe40000000000 */
[----:B------:R-:W-:Y:S01]  /*10820*/  IMAD.MOV.U32 R15, RZ, RZ, 0x40000040 ;  /* 0x40000040ff0f7424 */ /* 0x000fe200078e00ff */
[----:B------:R-:W-:Y:S02]  /*10830*/  WARPGROUP.DEPBAR.LE gsb0, 0x0 ;  /* 0x00008000000079c5 */ /* 0x000fe40000010000 */
[----:B------:R-:W-:-:S06]  /*10840*/  WARPGROUP.ARRIVE ;  /* 0x00000000000079c5 */ /* 0x000fcc0000000000 */
[----:B------:R-:W-:Y:S01]  /*10850*/  HGMMA.64x16x16.F32 R40, gdesc[UR16], RZ, !UPT, gsb0 ;  /* 0x00200000102879f0 */ /* 0x000fe2000c0008ff */
[----:B------:R-:W-:Y:S01]  /*10860*/  R2UR UR18, R20 ;  /* 0x00000000141272ca */ /* 0x000fe200000e0000 */
[----:B------:R-:W-:Y:S01]  /*10870*/  UMOV UR16, UR44 ;  /* 0x0000002c00107c82 */ /* 0x000fe20008000000 */
[----:B------:R-:W-:Y:S01]  /*10880*/  R2UR UR19, R21 ;  /* 0x00000000151372ca */ /* 0x000fe200000e0000 */
[----:B------:R-:W-:Y:S01]  /*10890*/  UMOV UR17, UR45 ;  /* 0x0000002d00117c82 */ /* 0x000fe20008000000 */
[----:B------:R-:W-:Y:S02]  /*108a0*/  VIADD R20, R4, 0x502 ;  /* 0x0000050204147836 */ /* 0x000fe40000000000 */
[----:B------:R-:W-:-:S03]  /*108b0*/  IMAD.MOV.U32 R21, RZ, RZ, 0x40000040 ;  /* 0x40000040ff157424 */ /* 0x000fc600078e00ff */
[----:B------:R-:W-:Y:S02]  /*108c0*/  R2UR UR46, R20 ;  /* 0x00000000142e72ca */ /* 0x000fe400000e0000 */
[----:B------:R-:W-:Y:S01]  /*108d0*/  R2UR UR47, R21 ;  /* 0x00000000152f72ca */ /* 0x000fe200000e0000 */
[----:B------:R-:W-:Y:S01]  /*108e0*/  IMAD.U32 R21, RZ, RZ, UR53 ;  /* 0x00000035ff157e24 */ /* 0x000fe2000f8e00ff */
[----:B------:R-:W-:Y:S02]  /*108f0*/  WARPGROUP.DEPBAR.LE gsb0, 0x0 ;  /* 0x00008000000079c5 */ /* 0x000fe40000010000 */
[----:B------:R-:W-:-:S06]  /*10900*/  WARPGROUP.ARRIVE ;  /* 0x00000000000079c5 */ /* 0x000fcc0000000000 */
[----:B------:R-:W-:Y:S01]  /*10910*/  HGMMA.64x16x16.F32 R32, gdesc[UR4], RZ, !UPT, gsb0 ;  /* 0x00200000042079f0 */ /* 0x000fe2000c0008ff */
[----:B------:R-:W-:-:S07]  /*10920*/  UIADD3 UR4, UR56, 0x4, URZ ;  /* 0x0000000438047890 */ /* 0x000fce000fffe03f */
[----:B------:R-:W-:Y:S02]  /*10930*/  UMOV UR52, UR4 ;  /* 0x0000000400347c82 */ /* 0x000fe40008000000 */
[----:B------:R-:W-:-:S05]  /*10940*/  MOV R20, UR52 ;  /* 0x0000003400147c02 */ /* 0x000fca0008000f00 */
[----:B------:R0:W-:Y:S01]  /*10950*/  STL.64 [R1+0x10], R20 ;  /* 0x0000101401007387 */ /* 0x0001e20000100a00 */
        /* <DEDUP_REMOVED lines=11> */
[----:B------:R-:W-:Y:S01]  /*10a10*/  HGMMA.64x16x16.F32 R112, gdesc[UR36], R112, gsb0 ;  /* 0x00200000247079f0 */ /* 0x000fe20008000870 */
[----:B------:R-:W-:Y:S01]  /*10a20*/  R2UR UR39, R6 ;  /* 0x00000000062772ca */ /* 0x000fe200000e0000 */
[----:B------:R-:W-:Y:S01]  /*10a30*/  VIADD R6, R4, 0x84 ;  /* 0x0000008404067836 */ /* 0x000fe20000000000 */
[----:B------:R-:W-:Y:S01]  /*10a40*/  R2UR UR38, R7 ;  /* 0x00000000072672ca */ /* 0x000fe200000e0000 */
[----:B------:R-:W-:Y:S01]  /*10a50*/  IMAD.MOV.U32 R7, RZ, RZ, 0x40000040 ;  /* 0x40000040ff077424 */ /* 0x000fe200078e00ff */
[----:B------:R-:W-:Y:S01]  /*10a60*/  R2UR UR36, R9 ;  /* 0x00000000092472ca */ /* 0x000fe200000e0000 */
[----:B------:R-:W-:Y:S01]  /*10a70*/  IMAD.MOV.U32 R9, RZ, RZ, 0x40000040 ;  /* 0x40000040ff097424 */ /* 0x000fe200078e00ff */
[----:B------:R-:W-:Y:S01]  /*10a80*/  R2UR UR6, R6 ;  /* 0x00000000060672ca */ /* 0x000fe200000e0000 */
[----:B------:R-:W-:Y:S01]  /*10a90*/  VIADD R6, R4, 0x184 ;  /* 0x0000018404067836 */ /* 0x000fe20000000000 */
[----:B------:R-:W-:Y:S02]  /*10aa0*/  R2UR UR7, R7 ;  /* 0x00000000070772ca */ /* 0x000fe400000e0000 */
[----:B------:R-:W-:-:S02]  /*10ab0*/  R2UR UR37, R8 ;  /* 0x00000000082572ca */ /* 0x000fc400000e0000 */
[----:B------:R-:W-:Y:S02]  /*10ac0*/  IADD3 R8, R4, 0x104, RZ ;  /* 0x0000010404087810 */ /* 0x000fe40007ffe0ff */
[----:B------:R-:W-:Y:S01]  /*10ad0*/  MOV R7, 0x40000040 ;  /* 0x4000004000077802 */ /* 0x000fe20000000f00 */
[----:B------:R-:W-:Y:S02]  /*10ae0*/  WARPGROUP.DEPBAR.LE gsb0, 0x0 ;  /* 0x00008000000079c5 */ /* 0x000fe40000010000 */
[----:B------:R-:W-:-:S06]  /*10af0*/  WARPGROUP.ARRIVE ;  /* 0x00000000000079c5 */ /* 0x000fcc0000000000 */
[----:B------:R-:W-:Y:S01]  /*10b00*/  HGMMA.64x16x16.F32 R104, gdesc[UR8], R104, gsb0 ;  /* 0x00200000086879f0 */ /* 0x000fe20008000868 */
[----:B------:R-:W-:Y:S01]  /*10b10*/  R2UR UR10, R8 ;  /* 0x00000000080a72ca */ /* 0x000fe200000e0000 */
[----:B------:R-:W-:Y:S01]  /*10b20*/  VIADD R8, R4, 0x204 ;  /* 0x0000020404087836 */ /* 0x000fe20000000000 */
[----:B------:R-:W-:Y:S01]  /*10b30*/  R2UR UR11, R9 ;  /* 0x00000000090b72ca */ /* 0x000fe200000e0000 */
[----:B------:R-:W-:Y:S01]  /*10b40*/  IMAD.MOV.U32 R9, RZ, RZ, 0x40000040 ;  /* 0x40000040ff097424 */ /* 0x000fe200078e00ff */
[----:B------:R-:W-:Y:S02]  /*10b50*/  WARPGROUP.DEPBAR.LE gsb0, 0x0 ;  /* 0x00008000000079c5 */ /* 0x000fe40000010000 */
[----:B------:R-:W-:-:S06]  /*10b60*/  WARPGROUP.ARRIVE ;  /* 0x00000000000079c5 */ /* 0x000fcc0000000000 */
[----:B------:R-:W-:Y:S01]  /*10b70*/  HGMMA.64x16x16.F32 R96, gdesc[UR48], R96, gsb0 ;  /* 0x00200000306079f0 */ /* 0x000fe20008000860 */
[----:B------:R-:W-:Y:S02]  /*10b80*/  UMOV UR49, 0x40000040 ;  /* 0x4000004000317882 */ /* 0x000fe40000000000 */
[----:B0-----:R-:W-:Y:S01]  /*10b90*/  IMAD.U32 R21, RZ, RZ, UR49 ;  /* 0x00000031ff157e24 */ /* 0x001fe2000f8e00ff */
        /* <DEDUP_REMOVED lines=10> */
[----:B------:R-:W-:Y:S02]  /*10c40*/  R2UR UR22, R8 ;  /* 0x00000000081672ca */ /* 0x000fe400000e0000 */
[----:B------:R-:W-:Y:S01]  /*10c50*/  R2UR UR23, R9 ;  /* 0x00000000091772ca */ /* 0x000fe200000e0000 */
[----:B------:R-:W-:Y:S01]  /*10c60*/  IMAD.MOV.U32 R9, RZ, RZ, 0x40000040 ;  /* 0x40000040ff097424 */ /* 0x000fe200078e00ff */
[----:B------:R-:W-:Y:S01]  /*10c70*/  IADD3 R8, R4, 0x384, RZ ;  /* 0x0000038404087810 */ /* 0x000fe20007ffe0ff */
[----:B------:R-:W-:Y:S02]  /*10c80*/  WARPGROUP.DEPBAR.LE gsb0, 0x0 ;  /* 0x00008000000079c5 */ /* 0x000fe40000010000 */
[----:B------:R-:W-:-:S06]  /*10c90*/  WARPGROUP.ARRIVE ;  /* 0x00000000000079c5 */ /* 0x000fcc0000000000 */
[----:B------:R-:W-:Y:S03]  /*10ca0*/  HGMMA.64x16x16.F32 R64, gdesc[UR32], R64, gsb0 ;  /* 0x00200000204079f0 */ /* 0x000fe60008000840 */
        /* <DEDUP_REMOVED lines=10> */
[----:B------:R-:W-:Y:S01]  /*10d50*/  R2UR UR26, R8 ;  /* 0x00000000081a72ca */ /* 0x000fe200000e0000 */
[----:B------:R-:W-:Y:S01]  /*10d60*/  VIADD R8, R4, 0x484 ;  /* 0x0000048404087836 */ /* 0x000fe20000000000 */
[----:B------:R-:W-:Y:S02]  /*10d70*/  R2UR UR27, R9 ;  /* 0x00000000091b72ca */ /* 0x000fe400000e0000 */
[----:B------:R-:W-:Y:S02]  /*10d80*/  MOV R9, 0x40000040 ;  /* 0x4000004000097802 */ /* 0x000fe40000000f00 */
[----:B------:R-:W-:Y:S01]  /*10d90*/  R2UR UR34, R8 ;  /* 0x00000000082272ca */ /* 0x000fe200000e0000 */
[----:B------:R-:W-:Y:S01]  /*10da0*/  VIADD R8, R4, 0x106 ;  /* 0x0000010604087836 */ /* 0x000fe20000000000 */
[----:B------:R-:W-:Y:S01]  /*10db0*/  R2UR UR35, R9 ;  /* 0x00000000092372ca */ /* 0x000fe200000e0000 */
[----:B------:R-:W-:Y:S01]  /*10dc0*/  IMAD.MOV.U32 R9, RZ, RZ, 0x40000040 ;  /* 0x40000040ff097424 */ /* 0x000fe200078e00ff */
[----:B------:R-:W-:-:S02]  /*10dd0*/  WARPGROUP.DEPBAR.LE gsb0, 0x0 ;  /* 0x00008000000079c5 */ /* 0x000fc40000010000 */
        /* <DEDUP_REMOVED lines=27> */
[----:B------:R-:W-:-:S02]  /*10f90*/  R2UR UR42, R14 ;  /* 0x000000000e2a72ca */ /* 0x000fc400000e0000 */
[----:B------:R-:W-:Y:S01]  /*10fa0*/  R2UR UR43, R15 ;  /* 0x000000000f2b72ca */ /* 0x000fe200000e0000 */
[----:B------:R-:W-:Y:S01]  /*10fb0*/  IMAD.MOV.U32 R15, RZ, RZ, 0x40000040 ;  /* 0x40000040ff0f7424 */ /* 0x000fe200078e00ff */
[----:B------:R-:W-:Y:S01]  /*10fc0*/  IADD3 R14, R4, 0x406, RZ ;  /* 0x00000406040e7810 */ /* 0x000fe20007ffe0ff */
[----:B------:R-:W-:Y:S02]  /*10fd0*/  WARPGROUP.DEPBAR.LE gsb0, 0x0 ;  /* 0x00008000000079c5 */ /* 0x000fe40000010000 */
[----:B------:R-:W-:-:S06]  /*10fe0*/  WARPGROUP.ARRIVE ;  /* 0x00000000000079c5 */ /* 0x000fcc0000000000 */
[----:B------:R-:W-:Y:S01]  /*10ff0*/  HGMMA.64x16x16.F32 R24, gdesc[UR44], R24, gsb0 ;  /* 0x002000002c1879f0 */ /* 0x000fe20008000818 */
[----:B------:R-:W-:Y:S01]  /*11000*/  R2UR UR46, R6 ;  /* 0x00000000062e72ca */ /* 0x000fe200000e0000 */
[----:B------:R-:W-:Y:S01]  /*11010*/  UMOV UR44, UR40 ;  /* 0x00000028002c7c82 */ /* 0x000fe20008000000 */
[----:B------:R-:W-:Y:S01]  /*11020*/  R2UR UR47, R7 ;  /* 0x00000000072f72ca */ /* 0x000fe200000e0000 */
[----:B------:R-:W-:Y:S01]  /*11030*/  UMOV UR45, UR41 ;  /* 0x00000029002d7c82 */ /* 0x000fe20008000000 */
[----:B------:R-:W-:Y:S02]  /*11040*/  VIADD R6, R4, 0x6 ;  /* 0x0000000604067836 */ /* 0x000fe40000000000 */
[----:B------:R-:W-:-:S03]  /*11050*/  IMAD.MOV.U32 R7, RZ, RZ, 0x40000040 ;  /* 0x40000040ff077424 */ /* 0x000fc600078e00ff */
[----:B------:R-:W-:Y:S01]  /*11060*/  R2UR UR50, R6 ;  /* 0x00000000063272ca */ /* 0x000fe200000e0000 */
[----:B------:R-:W-:Y:S01]  /*11070*/  VIADD R6, R4, 0x86 ;  /* 0x0000008604067836 */ /* 0x000fe20000000000 */
[----:B------:R-:W-:Y:S02]  /*11080*/  R2UR UR51, R7 ;  /* 0x00000000073372ca */ /* 0x000fe400000e0000 */
[----:B------:R-:W-:Y:S01]  /*11090*/  MOV R7, 0x40000040 ;  /* 0x4000004000077802 */ /* 0x000fe20000000f00 */
[----:B------:R-:W-:Y:S02]  /*110a0*/  WARPGROUP.DEPBAR.LE gsb0, 0x0 ;  /* 0x00008000000079c5 */ /* 0x000fe40000010000 */
[----:B------:R-:W-:-:S06]  /*110b0*/  WARPGROUP.ARRIVE ;  /* 0x00000000000079c5 */ /* 0x000fcc0000000000 */
[----:B------:R-:W-:Y:S03]  /*110c0*/  HGMMA.64x16x16.F32 R112, gdesc[UR52], R112, gsb0 ;  /* 0x00200000347079f0 */ /* 0x000fe60008000870 */
[----:B------:R-:W-:Y:S02]  /*110d0*/  WARPGROUP.DEPBAR.LE gsb0, 0x0 ;  /* 0x00008000000079c5 */ /* 0x000fe40000010000 */
[----:B------:R-:W-:-:S06]  /*110e0*/  WARPGROUP.ARRIVE ;  /* 0x00000000000079c5 */ /* 0x000fcc0000000000 */
[----:B------:R-:W-:Y:S01]  /*110f0*/  HGMMA.64x16x16.F32 R104, gdesc[UR4], R104, gsb0 ;  /* 0x00200000046879f0 */ /* 0x000fe20008000868 */
[----:B------:R-:W-:Y:S01]  /*11100*/  UIADD3 UR4, UR56, 0x6, URZ ;  /* 0x0000000638047890 */ /* 0x000fe2000fffe03f */
[----:B------:R-:W-:Y:S01]  /*11110*/  R2UR UR6, R6 ;  /* 0x00000000060672ca */ /* 0x000fe200000e0000 */
[----:B------:R-:W-:Y:S01]  /*11120*/  VIADD R6, R4, 0x186 ;  /* 0x0000018604067836 */ /* 0x000fe20000000000 */
[----:B------:R-:W-:Y:S01]  /*11130*/  R2UR UR7, R7 ;  /* 0x00000000070772ca */ /* 0x000fe200000e0000 */
[----:B------:R-:W-:-:S03]  /*11140*/  IMAD.MOV.U32 R7, RZ, RZ, 0x40000040 ;  /* 0x40000040ff077424 */ /* 0x000fc600078e00ff */
[----:B------:R-:W-:Y:S02]  /*11150*/  UMOV UR48, UR4 ;  /* 0x0000000400307c82 */ /* 0x000fe40008000000 */
[----:B------:R-:W-:-:S05]  /*11160*/  IMAD.U32 R20, RZ, RZ, UR48 ;  /* 0x00000030ff147e24 */ /* 0x000fca000f8e00ff */
[----:B------:R0:W-:Y:S01]  /*11170*/  STL.64 [R1+0x8], R20 ;  /* 0x0000081401007387 */ /* 0x0001e20000100a00 */
        /* <DEDUP_REMOVED lines=16> */
[----:B------:R-:W-:Y:S01]  /*11280*/  HGMMA.64x16x16.F32 R72, gdesc[UR20], R72, gsb0 ;  /* 0x00200000144879f0 */ /* 0x000fe20008000848 */
[----:B------:R-:W-:Y:S01]  /*11290*/  R2UR UR22, R8 ;  /* 0x00000000081672ca */ /* 0x000fe200000e0000 */
[----:B------:R-:W-:Y:S01]  /*112a0*/  VIADD R8, R4, 0x386 ;  /* 0x0000038604087836 */ /* 0x000fe20000000000 */
[----:B------:R-:W-:Y:S02]  /*112b0*/  R2UR UR23, R9 ;  /* 0x00000000091772ca */ /* 0x000fe400000e0000 */
        /* <DEDUP_REMOVED lines=41> */
[----:B------:R-:W-:Y:S01]  /*11550*/  R2UR UR46, R8 ;  /* 0x00000000082e72ca */ /* 0x000fe200000e0000 */
[----:B------:R-:W-:Y:S01]  /*11560*/  VIADD R8, R4, 0x680 ;  /* 0x0000068004087836 */ /* 0x000fe20000000000 */
[----:B------:R-:W-:-:S02]  /*11570*/  R2UR UR47, R9 ;  /* 0x00000000092f72ca */ /* 0x000fc400000e0000 */
[----:B------:R-:W-:Y:S01]  /*11580*/  MOV R9, 0x40000040 ;  /* 0x4000004000097802 */ /* 0x000fe20000000f00 */
[----:B------:R-:W-:Y:S02]  /*11590*/  WARPGROUP.DEPBAR.LE gsb0, 0x0 ;  /* 0x00008000000079c5 */ /* 0x000fe40000010000 */
[----:B------:R-:W-:-:S06]  /*115a0*/  WARPGROUP.ARRIVE ;  /* 0x00000000000079c5 */ /* 0x000fcc0000000000 */
[----:B------:R-:W-:Y:S01]  /*115b0*/  HGMMA.64x16x16.F32 R32, gdesc[UR32], R32, gsb0 ;  /* 0x00200000202079f0 */ /* 0x000fe20008000820 */
[----:B------:R-:W-:Y:S01]  /*115c0*/  UMOV UR32, UR44 ;  /* 0x0000002c00207c82 */ /* 0x000fe20008000000 */
[----:B------:R-:W-:Y:S01]  /*115d0*/  UMOV UR33, UR45 ;  /* 0x0000002d00217c82 */ /* 0x000fe20008000000 */
        /* <DEDUP_REMOVED lines=19> */
[----:B------:R-:W-:Y:S01]  /*11710*/  R2UR UR6, R6 ;  /* 0x00000000060672ca */ /* 0x000fe200000e0000 */
[----:B------:R-:W-:Y:S01]  /*11720*/  UMOV UR4, UR44 ;  /* 0x0000002c00047c82 */ /* 0x000fe20008000000 */
[----:B------:R-:W-:Y:S01]  /*11730*/  R2UR UR7, R7 ;  /* 0x00000000070772ca */ /* 0x000fe200000e0000 */
[----:B------:R-:W-:Y:S01]  /*11740*/  UMOV UR5, UR45 ;  /* 0x0000002d00057c82 */ /* 0x000fe20008000000 */
[----:B------:R-:W-:Y:S01]  /*11750*/  UMOV UR45, 0x40000040 ;  /* 0x40000040002d7882 */ /* 0x000fe20000000000 */
[----:B------:R-:W-:Y:S02]  /*11760*/  VIADD R6, R4, 0x600 ;  /* 0x0000060004067836 */ /* 0x000fe40000000000 */
[----:B------:R-:W-:Y:S02]  /*11770*/  IMAD.MOV.U32 R7, RZ, RZ, 0x40000040 ;  /* 0x40000040ff077424 */ /* 0x000fe400078e00ff */
[----:B------:R-:W-:Y:S01]  /*11780*/  IMAD.U32 R237, RZ, RZ, UR45 ;  /* 0x0000002dffed7e24 */ /* 0x000fe2000f8e00ff */
        /* <DEDUP_REMOVED lines=16> */
[----:B------:R-:W-:Y:S01]  /*11890*/  IMAD.U32 R236, RZ, RZ, UR44 ;  /* 0x0000002cffec7e24 */ /* 0x000fe2000f8e00ff */
[----:B------:R-:W-:Y:S02]  /*118a0*/  WARPGROUP.DEPBAR.LE gsb0, 0x0 ;  /* 0x00008000000079c5 */ /* 0x000fe40000010000 */
[----:B------:R-:W-:-:S06]  /*118b0*/  WARPGROUP.ARRIVE ;  /* 0x00000000000079c5 */ /* 0x000fcc0000000000 */
[----:B------:R-:W-:Y:S01]  /*118c0*/  HGMMA.64x16x16.F32 R72, gdesc[UR16], R72, gsb0 ;  /* 0x00200000104879f0 */ /* 0x000fe20008000848 */
[----:B------:R-:W-:Y:S02]  /*118d0*/  R2UR UR18, R6 ;  /* 0x00000000061272ca */ /* 0x000fe400000e0000 */
[----:B------:R-:W-:Y:S02]  /*118e0*/  R2UR UR19, R7 ;  /* 0x00000000071372ca */ /* 0x000fe400000e0000 */
        /* <DEDUP_REMOVED lines=25> */
[----:B------:R-:W-:Y:S01]  /*11a80*/  R2UR UR26, R14 ;  /* 0x000000000e1a72ca */ /* 0x000fe200000e0000 */
[----:B------:R-:W-:Y:S01]  /*11a90*/  UMOV UR24, UR40 ;  /* 0x0000002800187c82 */ /* 0x000fe20008000000 */
[----:B------:R-:W-:Y:S01]  /*11aa0*/  R2UR UR27, R15 ;  /* 0x000000000f1b72ca */ /* 0x000fe200000e0000 */
[----:B------:R-:W-:Y:S01]  /*11ab0*/  UMOV UR25, UR41 ;  /* 0x0000002900197c82 */ /* 0x000fe20008000000 */
[----:B------:R-:W-:Y:S01]  /*11ac0*/  VIADD R14, R4, 0x882 ;  /* 0x00000882040e7836 */ /* 0x000fe20000000000 */
        /* <DEDUP_REMOVED lines=13> */
[----:B------:R-:W-:Y:S01]  /*11ba0*/  VIADD R6, R4, 0x980 ;  /* 0x0000098004067836 */ /* 0x000fe20000000000 */
[----:B------:R-:W-:-:S04]  /*11bb0*/  MOV R7, 0x40000040 ;  /* 0x4000004000077802 */ /* 0x000fc80000000f00 */
        /* <DEDUP_REMOVED lines=37> */
[----:B------:R-:W-:Y:S01]  /*11e10*/  IMAD.MOV.U32 R7, RZ, RZ, 0x40000040 ;  /* 0x40000040ff077424 */ /* 0x000fe200078e00ff */
[----:B------:R-:W-:Y:S02]  /*11e20*/  IADD3 R6, R4, 0x602, RZ ;  /* 0x0000060204067810 */ /* 0x000fe40007ffe0ff */
[----:B------:R-:W-:Y:S01]  /*11e30*/  MOV R235, UR41 ;  /* 0x0000002900eb7c02 */ /* 0x000fe20008000f00 */
[----:B------:R-:W-:-:S02]  /*11e40*/  WARPGROUP.DEPBAR.LE gsb0, 0x0 ;  /* 0x00008000000079c5 */ /* 0x000fc40000010000 */
        /* <DEDUP_REMOVED lines=8> */
[----:B------:R-:W-:Y:S02]  /*11ed0*/  UMOV UR33, UR41 ;  /* 0x0000002900217c82 */ /* 0x000fe40008000000 */
[----:B------:R-:W-:Y:S01]  /*11ee0*/  UMOV UR17, UR33 ;  /* 0x0000002100117c82 */ /* 0x000fe20008000000 */
[----:B------:R-:W-:Y:S01]  /*11ef0*/  UMOV UR21, UR33 ;  /* 0x0000002100157c82 */ /* 0x000fe20008000000 */
[----:B------:R-:W-:Y:S02]  /*11f00*/  WARPGROUP.DEPBAR.LE gsb0, 0x0 ;  /* 0x00008000000079c5 */ /* 0x000fe40000010000 */
[----:B------:R-:W-:-:S06]  /*11f10*/  WARPGROUP.ARRIVE ;  /* 0x00000000000079c5 */ /* 0x000fcc0000000000 */
[----:B------:R-:W-:Y:S01]  /*11f20*/  HGMMA.64x16x16.F32 R56, gdesc[UR4], R56, gsb0 ;  /* 0x00200000043879f0 */ /* 0x000fe20008000838 */
[----:B------:R-:W-:Y:S01]  /*11f30*/  UIADD3 UR4, UR56, 0x402, URZ ;  /* 0x0000040238047890 */ /* 0x000fe2000fffe03f */
[----:B------:R-:W-:Y:S01]  /*11f40*/  R2UR UR6, R6 ;  /* 0x00000000060672ca */ /* 0x000fe200000e0000 */
[----:B------:R-:W-:Y:S01]  /*11f50*/  UMOV UR5, UR33 ;  /* 0x0000002100057c82 */ /* 0x000fe20008000000 */
[----:B------:R-:W-:Y:S01]  /*11f60*/  R2UR UR7, R7 ;  /* 0x00000000070772ca */ /* 0x000fe200000e0000 */
[----:B------:R-:W-:Y:S01]  /*11f70*/  VIADD R6, R4, 0x682 ;  /* 0x0000068204067836 */ /* 0x000fe20000000000 */
[----:B------:R-:W-:Y:S02]  /*11f80*/  MOV R7, 0x40000040 ;  /* 0x4000004000077802 */ /* 0x000fe40000000f00 */
[----:B------:R-:W-:Y:S02]  /*11f90*/  UMOV UR40, UR4 ;  /* 0x0000000400287c82 */ /* 0x000fe40008000000 */
[----:B------:R-:W-:Y:S01]  /*11fa0*/  UMOV UR32, UR40 ;  /* 0x0000002800207c82 */ /* 0x000fe20008000000 */
[----:B------:R-:W-:Y:S01]  /*11fb0*/  R2UR UR18, R6 ;  /* 0x00000000061272ca */ /* 0x000fe200000e0000 */
[----:B------:R-:W-:Y:S01]  /*11fc0*/  UMOV UR4, UR32 ;  /* 0x0000002000047c82 */ /* 0x000fe20008000000 */
[----:B------:R-:W-:Y:S01]  /*11fd0*/  R2UR UR19, R7 ;  /* 0x00000000071372ca */ /* 0x000fe200000e0000 */
[----:B------:R-:W-:Y:S01]  /*11fe0*/  UMOV UR16, UR32 ;  /* 0x0000002000107c82 */ /* 0x000fe20008000000 */
[----:B------:R-:W-:Y:S01]  /*11ff0*/  VIADD R6, R4, 0x782 ;  /* 0x0000078204067836 */ /* 0x000fe20000000000 */
[----:B------:R-:W-:Y:S01]  /*12000*/  UMOV UR20, UR32 ;  /* 0x0000002000147c82 */ /* 0x000fe20008000000 */
[----:B------:R-:W-:-:S02]  /*12010*/  IMAD.MOV.U32 R7, RZ, RZ, 0x40000040 ;  /* 0x40000040ff077424 */ /* 0x000fc400078e00ff */
[----:B------:R-:W-:Y:S01]  /*12020*/  IMAD.U32 R234, RZ, RZ, UR40 ;  /* 0x00000028ffea7e24 */ /* 0x000fe2000f8e00ff */
        /* <DEDUP_REMOVED lines=118> */
[----:B------:R-:W-:Y:S01]  /*12790*/  IMAD.MOV.U32 R7, RZ, RZ, 0x40000040 ;  /* 0x40000040ff077424 */ /* 0x000fe200078e00ff */
[----:B------:R-:W-:-:S04]  /*127a0*/  IADD3 R6, R4, 0x784, RZ ;  /* 0x0000078404067810 */ /* 0x000fc80007ffe0ff */
        /* <DEDUP_REMOVED lines=54> */
[----:B------:R-:W-:Y:S01]  /*12b10*/  UIADD3 UR20, UR56, 0x406, URZ ;  /* 0x0000040638147890 */ /* 0x000fe2000fffe03f */
[----:B------:R-:W-:Y:S01]  /*12b20*/  R2UR UR23, R9 ;  /* 0x00000000091772ca */ /* 0x000fe200000e0000 */
[----:B------:R-:W-:Y:S01]  /*12b30*/  UMOV UR21, 0x40000040 ;  /* 0x4000004000157882 */ /* 0x000fe20000000000 */
        /* <DEDUP_REMOVED lines=8> */
[----:B------:R-:W-:Y:S02]  /*12bc0*/  ULDC UR6, c[0x0][0x988] ;  /* 0x0002620000067ab9 */ /* 0x000fe40000000800 */
[----:B------:R-:W-:Y:S02]  /*12bd0*/  WARPGROUP.DEPBAR.LE gsb0, 0x0 ;  /* 0x00008000000079c5 */ /* 0x000fe40000010000 */
[----:B------:R-:W-:-:S06]  /*12be0*/  WARPGROUP.ARRIVE ;  /* 0x00000000000079c5 */ /* 0x000fcc0000000000 */
[----:B------:R-:W-:Y:S01]  /*12bf0*/  HGMMA.64x16x16.F32 R40, gdesc[UR8], R40, gsb0 ;  /* 0x00200000082879f0 */ /* 0x000fe20008000828 */
[----:B------:R-:W-:Y:S01]  /*12c00*/  R2UR UR10, R126 ;  /* 0x000000007e0a72ca */ /* 0x000fe200000e0000 */
[----:B------:R-:W-:Y:S01]  /*12c10*/  UMOV UR8, UR20 ;  /* 0x0000001400087c82 */ /* 0x000fe20008000000 */
[----:B------:R-:W-:Y:S01]  /*12c20*/  R2UR UR11, R127 ;  /* 0x000000007f0b72ca */ /* 0x000fe200000e0000 */
[----:B------:R-:W-:Y:S01]  /*12c30*/  UMOV UR9, UR21 ;  /* 0x0000001500097c82 */ /* 0x000fe20008000000 */
[----:B------:R-:W-:Y:S02]  /*12c40*/  WARPGROUP.DEPBAR.LE gsb0, 0x0 ;  /* 0x00008000000079c5 */ /* 0x000fe40000010000 */
[----:B------:R-:W-:-:S06]  /*12c50*/  WARPGROUP.ARRIVE ;  /* 0x00000000000079c5 */ /* 0x000fcc0000000000 */
[----:B------:R-:W-:Y:S01]  /*12c60*/  HGMMA.64x16x16.F32 R32, gdesc[UR12], R32, gsb0 ;  /* 0x002000000c2079f0 */ /* 0x000fe20008000820 */
[----:B------:R-:W-:Y:S01]  /*12c70*/  UMOV UR12, UR20 ;  /* 0x00000014000c7c82 */ /* 0x000fe20008000000 */
[----:B------:R-:W-:Y:S01]  /*12c80*/  UMOV UR13, UR21 ;  /* 0x00000015000d7c82 */ /* 0x000fe20008000000 */
[----:B------:R-:W-:Y:S02]  /*12c90*/  WARPGROUP.DEPBAR.LE gsb0, 0x0 ;  /* 0x00008000000079c5 */ /* 0x000fe40000010000 */
[----:B------:R-:W-:-:S06]  /*12ca0*/  WARPGROUP.ARRIVE ;  /* 0x00000000000079c5 */ /* 0x000fcc0000000000 */
[----:B------:R-:W-:Y:S03]  /*12cb0*/  HGMMA.64x16x16.F32 R24, gdesc[UR16], R24, gsb0 ;  /* 0x00200000101879f0 */ /* 0x000fe60008000818 */
        /* <DEDUP_REMOVED lines=8> */
[----:B------:R-:W-:-:S08]  /*12d40*/  WARPGROUP.ARRIVE ;  /* 0x00000000000079c5 */ /* 0x000fd00000000000 */
[----:B------:R-:W-:Y:S01]  /*12d50*/  HGMMA.64x16x16.F32 R104, gdesc[UR20], R104, gsb0 ;  /* 0x00200000146879f0 */ /* 0x000fe20008000868 */
[----:B------:R-:W-:Y:S01]  /*12d60*/  R2UR UR22, R6 ;  /* 0x00000000061672ca */ /* 0x000fe200000e0000 */
[----:B------:R-:W-:Y:S01]  /*12d70*/  IMAD.MOV.U32 R6, RZ, RZ, -0x2 ;  /* 0xfffffffeff067424 */ /* 0x000fe200078e00ff */
[----:B------:R-:W-:-:S03]  /*12d80*/  R2UR UR23, R7 ;  /* 0x00000000071772ca */ /* 0x000fc600000e0000 */
[----:B------:R-:W-:-:S04]  /*12d90*/  IMAD R6, R3, R6, 0xb0 ;  /* 0x000000b003067424 */ /* 0x000fc800078e0206 */
[----:B------:R-:W-:-:S04]  /*12da0*/  IMAD.IADD R6, R6, 0x1, R161 ;  /* 0x0000000106067824 */ /* 0x000fc800078e02a1 */
[----:B------:R-:W-:-:S05]  /*12db0*/  IMAD R6, R163, -0xb0, R6 ;  /* 0xffffff50a3067824 */ /* 0x000fca00078e0206 */
[C---:B------:R-:W-:Y:S02]  /*12dc0*/  ISETP.GT.AND P4, PT, R6.reuse, 0x8, PT ;  /* 0x000000080600780c */ /* 0x040fe40003f84270 */
[----:B------:R-:W-:Y:S02]  /*12dd0*/  ISETP.GT.AND P5, PT, R6, 0x9, PT ;  /* 0x000000090600780c */ /* 0x000fe40003fa4270 */
[----:B------:R-:W-:Y:S02]  /*12de0*/  FSEL R83, R116, -INF , P4 ;  /* 0xff80000074537808 */ /* 0x000fe40002000000 */
[----:B------:R-:W-:Y:S02]  /*12df0*/  FSEL R119, R119, -INF , P5 ;  /* 0xff80000077777808 */ /* 0x000fe40002800000 */
[----:B------:R-:W-:Y:S02]  /*12e00*/  FSEL R117, R117, -INF , P5 ;  /* 0xff80000075757808 */ /* 0x000fe40002800000 */
[----:B------:R-:W-:-:S02]  /*12e10*/  ISETP.GT.AND P5, PT, R6, 0x19, PT ;  /* 0x000000190600780c */ /* 0x000fc40003fa4270 */
[C---:B------:R-:W-:Y:S02]  /*12e20*/  ISETP.GT.AND P2, PT, R6.reuse, RZ, PT ;  /* 0x000000ff0600720c */ /* 0x040fe40003f44270 */
[----:B------:R-:W-:Y:S02]  /*12e30*/  ISETP.GT.AND P3, PT, R6, 0x1, PT ;  /* 0x000000010600780c */ /* 0x000fe40003f64270 */
[----:B0-----:R-:W-:Y:S02]  /*12e40*/  FSEL R21, R112, -INF , P2 ;  /* 0xff80000070157808 */ /* 0x001fe40001000000 */
[----:B------:R-:W-:Y:S02]  /*12e50*/  FSEL R113, R113, -INF , P3 ;  /* 0xff80000071717808 */ /* 0x000fe40001800000 */
[----:B------:R-:W-:Y:S02]  /*12e60*/  FSEL R3, R114, -INF , P2 ;  /* 0xff80000072037808 */ /* 0x000fe40001000000 */
[----:B------:R-:W-:-:S02]  /*12e70*/  ISETP.GT.AND P2, PT, R6, 0x10, PT ;  /* 0x000000100600780c */ /* 0x000fc40003f44270 */
[----:B------:R-:W-:Y:S02]  /*12e80*/  FSEL R115, R115, -INF , P3 ;  /* 0xff80000073737808 */ /* 0x000fe40001800000 */
[C---:B------:R-:W-:Y:S02]  /*12e90*/  ISETP.GT.AND P3, PT, R6.reuse, 0x11, PT ;  /* 0x000000110600780c */ /* 0x040fe40003f64270 */
[C---:B------:R-:W-:Y:S02]  /*12ea0*/  ISETP.GT.AND P1, PT, R6.reuse, 0x91, PT ;  /* 0x000000910600780c */ /* 0x040fe40003f24270 */
[C---:B------:R-:W-:Y:S02]  /*12eb0*/  ISETP.GT.AND P6, PT, R6.reuse, 0x90, PT ;  /* 0x000000900600780c */ /* 0x040fe40003fc4270 */
[----:B------:R-:W-:Y:S01]  /*12ec0*/  ISETP.GT.AND P0, PT, R6, 0x98, PT ;  /* 0x000000980600780c */ /* 0x000fe20003f04270 */
[----:B------:R-:W-:Y:S02]  /*12ed0*/  WARPGROUP.DEPBAR.LE gsb0, 0x0 ;  /* 0x00008000000079c5 */ /* 0x000fe40000010000 */
[----:B------:R-:W-:Y:S01]  /*12ee0*/  WARPGROUP.ARRIVE ;  /* 0x00000000000079c5 */ /* 0x000fe20000000000 */
[----:B------:R-:W-:-:S02]  /*12ef0*/  FSEL R111, R111, -INF , P5 ;  /* 0xff8000006f6f7808 */ /* 0x000fc40002800000 */
[----:B------:R-:W-:Y:S02]  /*12f00*/  FSEL R109, R109, -INF , P5 ;  /* 0xff8000006d6d7808 */ /* 0x000fe40002800000 */
[----:B------:R-:W-:Y:S01]  /*12f10*/  ISETP.GT.AND P5, PT, R6, 0x29, PT ;  /* 0x000000290600780c */ /* 0x000fe20003fa4270 */
[----:B------:R-:W-:Y:S01]  /*12f20*/  HGMMA.64x16x16.F32 R96, gdesc[UR20], R96, gsb0 ;  /* 0x00200000146079f0 */ /* 0x000fe20008000860 */
[----:B------:R-:W-:Y:S02]  /*12f30*/  R2UR UR22, R8 ;  /* 0x00000000081672ca */ /* 0x000fe400000e0000 */
[----:B------:R-:W-:Y:S02]  /*12f40*/  R2UR UR23, R9 ;  /* 0x00000000091772ca */ /* 0x000fe400000e0000 */
[----:B------:R-:W-:Y:S02]  /*12f50*/  FSEL R9, R118, -INF , P4 ;  /* 0xff80000076097808 */ /* 0x000fe40002000000 */
[----:B------:R-:W-:-:S02]  /*12f60*/  ISETP.GT.AND P4, PT, R6, 0x18, PT ;  /* 0x000000180600780c */ /* 0x000fc40003f84270 */
[----:B------:R-:W-:Y:S02]  /*12f70*/  FMNMX.FTZ R8, R21, R113, !PT ;  /* 0x0000007115087209 */ /* 0x000fe40007810000 */
[----:B------:R-:W-:Y:S02]  /*12f80*/  FSEL R13, R110, -INF , P4 ;  /* 0xff8000006e0d7808 */ /* 0x000fe40002000000 */
[----:B------:R-:W-:Y:S02]  /*12f90*/  FSEL R121, R108, -INF , P4 ;  /* 0xff8000006c797808 */ /* 0x000fe40002000000 */
[----:B------:R-:W-:Y:S02]  /*12fa0*/  ISETP.GT.AND P4, PT, R6, 0x28, PT ;  /* 0x000000280600780c */ /* 0x000fe40003f84270 */
[----:B------:R-:W-:Y:S02]  /*12fb0*/  FMNMX.FTZ R8, R83, R8, !PT ;  /* 0x0000000853087209 */ /* 0x000fe40007810000 */
[----:B------:R-:W-:-:S02]  /*12fc0*/  FSEL R85, R104, -INF , P2 ;  /* 0xff80000068557808 */ /* 0x000fc40001000000 */
[----:B------:R-:W-:Y:S02]  /*12fd0*/  FMNMX.FTZ R8, R117, R8, !PT ;  /* 0x0000000875087209 */ /* 0x000fe40007810000 */
[----:B------:R-:W-:Y:S02]  /*12fe0*/  FSEL R105, R105, -INF , P3 ;  /* 0xff80000069697808 */ /* 0x000fe40001800000 */
[----:B------:R-:W-:Y:S02]  /*12ff0*/  FMNMX.FTZ R8, R85, R8, !PT ;  /* 0x0000000855087209 */ /* 0x000fe40007810000 */
[----:B------:R-:W-:Y:S02]  /*13000*/  FSEL R11, R106, -INF , P2 ;  /* 0xff8000006a0b7808 */ /* 0x000fe40001000000 */
[----:B------:R-:W-:Y:S02]  /*13010*/  FMNMX.FTZ R8, R105, R8, !PT ;  /* 0x0000000869087209 */ /* 0x000fe40007810000 */
[----:B------:R-:W-:-:S02]  /*13020*/  ISETP.GT.AND P2, PT, R6, 0x20, PT ;  /* 0x000000200600780c */ /* 0x000fc40003f44270 */
[----:B------:R-:W-:Y:S02]  /*13030*/  FMNMX.FTZ R8, R121, R8, !PT ;  /* 0x0000000879087209 */ /* 0x000fe40007810000 */
[----:B------:R-:W-:Y:S02]  /*13040*/  FSEL R107, R107, -INF , P3 ;  /* 0xff8000006b6b7808 */ /* 0x000fe40001800000 */
[----:B------:R-:W-:Y:S02]  /*13050*/  ISETP.GT.AND P3, PT, R6, 0x21, PT ;  /* 0x000000210600780c */ /* 0x000fe40003f64270 */
[----:B------:R-:W-:Y:S01]  /*13060*/  FMNMX.FTZ R8, R109, R8, !PT ;  /* 0x000000086d087209 */ /* 0x000fe20007810000 */
[----:B------:R-:W-:Y:S02]  /*13070*/  WARPGROUP.DEPBAR.LE gsb0, 0x0 ;  /* 0x00008000000079c5 */ /* 0x000fe40000010000 */
[----:B------:R-:W-:Y:S01]  /*13080*/  WARPGROUP.ARRIVE ;  /* 0x00000000000079c5 */ /* 0x000fe20000000000 */
[----:B------:R-:W-:Y:S01]  /*13090*/  FSEL R131, R100, -INF , P4 ;  /* 0xff80000064837808 */ /* 0x000fe20002000000 */
[----:B------:R-:W-:Y:S01]  /*130a0*/  VIADD R100, R4, 0x906 ;  /* 0x0000090604647836 */ /* 0x000fe20000000000 */
[----:B------:R-:W-:Y:S01]  /*130b0*/  FSEL R133, R101, -INF , P5 ;  /* 0xff80000065857808 */ /* 0x000fe20002800000 */
[----:B------:R-:W-:Y:S01]  /*130c0*/  IMAD.MOV.U32 R101, RZ, RZ, 0x40000040 ;  /* 0x40000040ff657424 */ /* 0x000fe200078e00ff */
[----:B------:R-:W-:Y:S01]  /*130d0*/  FSEL R81, R102, -INF , P4 ;  /* 0xff80000066517808 */ /* 0x000fe20002000000 */
[----:B------:R-:W-:Y:S01]  /*130e0*/  HGMMA.64x16x16.F32 R88, gdesc[UR20], R88, gsb0 ;  /* 0x00200000145879f0 */ /* 0x000fe20008000858 */
[----:B------:R-:W-:-:S02]  /*130f0*/  R2UR UR22, R14 ;  /* 0x000000000e1672ca */ /* 0x000fc400000e0000 */
[----:B------:R-:W-:Y:S02]  /*13100*/  R2UR UR23, R15 ;  /* 0x000000000f1772ca */ /* 0x000fe400000e0000 */
[----:B------:R-:W-:Y:S02]  /*13110*/  FSEL R103, R103, -INF , P5 ;  /* 0xff80000067677808 */ /* 0x000fe40002800000 */
[C---:B------:R-:W-:Y:S02]  /*13120*/  ISETP.GT.AND P4, PT, R6.reuse, 0x38, PT ;  /* 0x000000380600780c */ /* 0x040fe40003f84270 */
[----:B------:R-:W-:Y:S02]  /*13130*/  ISETP.GT.AND P5, PT, R6, 0x39, PT ;  /* 0x000000390600780c */ /* 0x000fe40003fa4270 */
[----:B------:R-:W-:Y:S02]  /*13140*/  FSEL R123, R96, -INF , P2 ;  /* 0xff800000607b7808 */ /* 0x000fe40001000000 */
[----:B------:R-:W-:-:S02]  /*13150*/  FSEL R129, R97, -INF , P3 ;  /* 0xff80000061817808 */ /* 0x000fc40001800000 */
[----:B------:R-:W-:Y:S02]  /*13160*/  FMNMX.FTZ R8, R123, R8, !PT ;  /* 0x000000087b087209 */ /* 0x000fe40007810000 */
[----:B------:R-:W-:Y:S02]  /*13170*/  FSEL R15, R98, -INF , P2 ;  /* 0xff800000620f7808 */ /* 0x000fe40001000000 */
[----:B------:R-:W-:Y:S02]  /*13180*/  FMNMX.FTZ R8, R129, R8, !PT ;  /* 0x0000000881087209 */ /* 0x000fe40007810000 */
[----:B------:R-:W-:Y:S02]  /*13190*/  ISETP.GT.AND P2, PT, R6, 0x30, PT ;  /* 0x000000300600780c */ /* 0x000fe40003f44270 */
[----:B------:R-:W-:Y:S02]  /*131a0*/  FMNMX.FTZ R8, R131, R8, !PT ;  /* 0x0000000883087209 */ /* 0x000fe40007810000 */
[----:B------:R-:W-:-:S02]  /*131b0*/  FSEL R99, R99, -INF , P3 ;  /* 0xff80000063637808 */ /* 0x000fc40001800000 */
[----:B------:R-:W-:Y:S02]  /*131c0*/  ISETP.GT.AND P3, PT, R6, 0x31, PT ;  /* 0x000000310600780c */ /* 0x000fe40003f64270 */
[----:B------:R-:W-:Y:S01]  /*131d0*/  FMNMX.FTZ R8, R133, R8, !PT ;  /* 0x0000000885087209 */ /* 0x000fe20007810000 */
[----:B------:R-:W-:Y:S02]  /*131e0*/  WARPGROUP.DEPBAR.LE gsb0, 0x0 ;  /* 0x00008000000079c5 */ /* 0x000fe40000010000 */
[----:B------:R-:W-:Y:S01]  /*131f0*/  WARPGROUP.ARRIVE ;  /* 0x00000000000079c5 */ /* 0x000fe20000000000 */
[----:B------:R-:W-:Y:S01]  /*13200*/  FSEL R135, R92, -INF , P4 ;  /* 0xff8000005c877808 */ /* 0x000fe20002000000 */
[----:B------:R-:W-:Y:S01]  /*13210*/  VIADD R92, R4, 0x986 ;  /* 0x00000986045c7836 */ /* 0x000fe20000000000 */
[----:B------:R-:W-:Y:S02]  /*13220*/  FSEL R137, R93, -INF , P5 ;  /* 0xff8000005d897808 */ /* 0x000fe40002800000 */
[----:B------:R-:W-:Y:S01]  /*13230*/  MOV R93, 0x40000040 ;  /* 0x40000040005d7802 */ /* 0x000fe20000000f00 */
[----:B------:R-:W-:Y:S01]  /*13240*/  HGMMA.64x16x16.F32 R72, gdesc[UR20], R72, gsb0 ;  /* 0x00200000144879f0 */ /* 0x000fe20008000848 */
[----:B------:R-:W-:-:S02]  /*13250*/  R2UR UR22, R124 ;  /* 0x000000007c1672ca */ /* 0x000fc400000e0000 */
[----:B------:R-:W-:Y:S02]  /*13260*/  R2UR UR23, R125 ;  /* 0x000000007d1772ca */ /* 0x000fe400000e0000 */
[----:B------:R-:W-:Y:S01]  /*13270*/  R2UR UR14, R92 ;  /* 0x000000005c0e72ca */ /* 0x000fe200000e0000 */
[----:B------:R-:W-:Y:S01]  /*13280*/  VIADD R92, R4, 0xa06 ;  /* 0x00000a06045c7836 */ /* 0x000fe20000000000 */
[----:B------:R-:W-:Y:S01]  /*13290*/  R2UR UR15, R93 ;  /* 0x000000005d0f72ca */ /* 0x000fe200000e0000 */
[----:B------:R-:W-:Y:S01]  /*132a0*/  IMAD.MOV.U32 R93, RZ, RZ, 0x40000040 ;  /* 0x40000040ff5d7424 */ /* 0x000fe200078e00ff */
[----:B------:R-:W-:Y:S01]  /*132b0*/  FSEL R125, R88, -INF , P2 ;  /* 0xff800000587d7808 */ /* 0x000fe20001000000 */
[----:B------:R-:W-:Y:S01]  /*132c0*/  VIADD R4, R4, 0xa86 ;  /* 0x00000a8604047836 */ /* 0x000fe20000000000 */
        /* <DEDUP_REMOVED lines=20> */
[----:B------:R-:W-:Y:S01]  /*13410*/  R2UR UR10, R100 ;  /* 0x00000000640a72ca */ /* 0x000fe200000e0000 */
[----:B------:R-:W-:Y:S01]  /*13420*/  UMOV UR8, UR20 ;  /* 0x0000001400087c82 */ /* 0x000fe20008000000 */
[----:B------:R-:W-:Y:S01]  /*13430*/  R2UR UR11, R101 ;  /* 0x00000000650b72ca */ /* 0x000fe200000e0000 */
[----:B------:R-:W-:Y:S01]  /*13440*/  UMOV UR9, UR21 ;  /* 0x0000001500097c82 */ /* 0x000fe20008000000 */
[----:B------:R-:W-:Y:S01]  /*13450*/  FSEL R143, R76, -INF , P4 ;  /* 0xff8000004c8f7808 */ /* 0x000fe20002000000 */
[--C-:B------:R-:W-:Y:S01]  /*13460*/  IMAD.MOV.U32 R76, RZ, RZ, R87.reuse ;  /* 0x000000ffff4c7224 */ /* 0x100fe200078e0057 */
[----:B------:R-:W-:Y:S02]  /*13470*/  FMNMX.FTZ R8, R141, R8, !PT ;  /* 0x000000088d087209 */ /* 0x000fe40007810000 */
[----:B------:R-:W-:Y:S01]  /*13480*/  FSEL R101, R74, -INF , P2 ;  /* 0xff8000004a657808 */ /* 0x000fe20001000000 */
[----:B------:R-:W-:Y:S01]  /*13490*/  IMAD.MOV.U32 R74, RZ, RZ, R87 ;  /* 0x000000ffff4a7224 */ /* 0x000fe200078e0057 */
[----:B------:R-:W-:-:S02]  /*134a0*/  FSEL R145, R77, -INF , P5 ;  /* 0xff8000004d917808 */ /* 0x000fc40002800000 */
[C---:B------:R-:W-:Y:S02]  /*134b0*/  ISETP.GT.AND P2, PT, R6.reuse, 0x50, PT ;  /* 0x000000500600780c */ /* 0x040fe40003f44270 */
[----:B------:R-:W-:Y:S02]  /*134c0*/  FMNMX.FTZ R8, R143, R8, !PT ;  /* 0x000000088f087209 */ /* 0x000fe40007810000 */
[----:B------:R-:W-:Y:S02]  /*134d0*/  FSEL R75, R75, -INF , P3 ;  /* 0xff8000004b4b7808 */ /* 0x000fe40001800000 */
[----:B------:R-:W-:Y:S02]  /*134e0*/  ISETP.GT.AND P3, PT, R6, 0x51, PT ;  /* 0x000000510600780c */ /* 0x000fe40003f64270 */
[----:B------:R-:W-:Y:S02]  /*134f0*/  FMNMX.FTZ R8, R145, R8, !PT ;  /* 0x0000000891087209 */ /* 0x000fe40007810000 */
[----:B------:R-:W-:Y:S01]  /*13500*/  FSEL R73, R78, -INF , P4 ;  /* 0xff8000004e497808 */ /* 0x000fe20002000000 */
[----:B------:R-:W-:Y:S01]  /*13510*/  IMAD.MOV.U32 R78, RZ, RZ, R87 ;  /* 0x000000ffff4e7224 */ /* 0x000fe200078e0057 */
[----:B------:R-:W-:-:S02]  /*13520*/  FSEL R79, R79, -INF , P5 ;  /* 0xff8000004f4f7808 */ /* 0x000fc40002800000 */
[C---:B------:R-:W-:Y:S02]  /*13530*/  ISETP.GT.AND P4, PT, R6.reuse, 0x58, PT ;  /* 0x000000580600780c */ /* 0x040fe40003f84270 */
[----:B------:R-:W-:Y:S01]  /*13540*/  ISETP.GT.AND P5, PT, R6, 0x59, PT ;  /* 0x000000590600780c */ /* 0x000fe20003fa4270 */
[----:B------:R-:W-:Y:S02]  /*13550*/  WARPGROUP.DEPBAR.LE gsb0, 0x0 ;  /* 0x00008000000079c5 */ /* 0x000fe40000010000 */
[----:B------:R-:W-:Y:S01]  /*13560*/  WARPGROUP.ARRIVE ;  /* 0x00000000000079c5 */ /* 0x000fe20000000000 */
[----:B------:R-:W-:Y:S02]  /*13570*/  FSEL R147, R65, -INF , P3 ;  /* 0xff80000041937808 */ /* 0x000fe40001800000 */
[----:B------:R-:W-:Y:S01]  /*13580*/  FSEL R77, R66, -INF , P2 ;  /* 0xff800000424d7808 */ /* 0x000fe20001000000 */
[--C-:B------:R-:W-:Y:S01]  /*13590*/  IMAD.MOV.U32 R66, RZ, RZ, R87.reuse ;  /* 0x000000ffff427224 */ /* 0x100fe200078e0057 */
[----:B------:R-:W-:Y:S01]  /*135a0*/  FSEL R65, R70, -INF , P4 ;  /* 0xff80000046417808 */ /* 0x000fe20002000000 */
[----:B------:R-:W-:Y:S01]  /*135b0*/  HGMMA.64x16x16.F32 R56, gdesc[UR20], R56, gsb0 ;  /* 0x00200000143879f0 */ /* 0x000fe20008000838 */
[----:B------:R-:W-:Y:S01]  /*135c0*/  R2UR UR22, R92 ;  /* 0x000000005c1672ca */ /* 0x000fe200000e0000 */
[----:B------:R-:W-:Y:S01]  /*135d0*/  IMAD.MOV.U32 R70, RZ, RZ, R87 ;  /* 0x000000ffff467224 */ /* 0x000fe200078e0057 */
[----:B------:R-:W-:-:S02]  /*135e0*/  R2UR UR23, R93 ;  /* 0x000000005d1772ca */ /* 0x000fc400000e0000 */
[----:B------:R-:W-:Y:S01]  /*135f0*/  FSEL R93, R64, -INF , P2 ;  /* 0xff800000405d7808 */ /* 0x000fe20001000000 */
[--C-:B------:R-:W-:Y:S01]  /*13600*/  IMAD.MOV.U32 R64, RZ, RZ, R87.reuse ;  /* 0x000000ffff407224 */ /* 0x100fe200078e0057 */
[----:B------:R-:W-:Y:S01]  /*13610*/  FSEL R149, R68, -INF , P4 ;  /* 0xff80000044957808 */ /* 0x000fe20002000000 */
[----:B------:R-:W-:Y:S01]  /*13620*/  IMAD.MOV.U32 R68, RZ, RZ, R87 ;  /* 0x000000ffff447224 */ /* 0x000fe200078e0057 */
[----:B------:R-:W-:Y:S02]  /*13630*/  FMNMX.FTZ R8, R93, R8, !PT ;  /* 0x000000085d087209 */ /* 0x000fe40007810000 */
[----:B------:R-:W-:Y:S02]  /*13640*/  FSEL R67, R67, -INF , P3 ;  /* 0xff80000043437808 */ /* 0x000fe40001800000 */
[----:B------:R-:W-:Y:S02]  /*13650*/  FSEL R71, R71, -INF , P5 ;  /* 0xff80000047477808 */ /* 0x000fe40002800000 */
[----:B------:R-:W-:-:S02]  /*13660*/  FSEL R151, R69, -INF , P5 ;  /* 0xff80000045977808 */ /* 0x000fc40002800000 */
[----:B------:R-:W-:Y:S02]  /*13670*/  FMNMX.FTZ R8, R147, R8, !PT ;  /* 0x0000000893087209 */ /* 0x000fe40007810000 */
[C---:B------:R-:W-:Y:S02]  /*13680*/  ISETP.GT.AND P4, PT, R6.reuse, 0x61, PT ;  /* 0x000000610600780c */ /* 0x040fe40003f84270 */
[C---:B------:R-:W-:Y:S02]  /*13690*/  ISETP.GT.AND P2, PT, R6.reuse, 0x69, PT ;  /* 0x000000690600780c */ /* 0x040fe40003f44270 */
[C---:B------:R-:W-:Y:S02]  /*136a0*/  ISETP.GT.AND P5, PT, R6.reuse, 0x60, PT ;  /* 0x000000600600780c */ /* 0x040fe40003fa4270 */
[----:B------:R-:W-:Y:S02]  /*136b0*/  ISETP.GT.AND P3, PT, R6, 0x68, PT ;  /* 0x000000680600780c */ /* 0x000fe40003f64270 */
[----:B------:R-:W-:-:S04]  /*136c0*/  FMNMX.FTZ R8, R149, R8, !PT ;  /* 0x0000000895087209 */ /* 0x000fc80007810000 */
[----:B------:R-:W-:Y:S01]  /*136d0*/  FMNMX.FTZ R8, R151, R8, !PT ;  /* 0x0000000897087209 */ /* 0x000fe20007810000 */
[----:B------:R-:W-:Y:S02]  /*136e0*/  WARPGROUP.DEPBAR.LE gsb0, 0x0 ;  /* 0x00008000000079c5 */ /* 0x000fe40000010000 */
[----:B------:R-:W-:Y:S01]  /*136f0*/  WARPGROUP.ARRIVE ;  /* 0x00000000000079c5 */ /* 0x000fe20000000000 */
[----:B------:R-:W-:Y:S02]  /*13700*/  FSEL R157, R57, -INF , P4 ;  /* 0xff800000399d7808 */ /* 0x000fe40002000000 */
[----:B------:R-:W-:Y:S02]  /*13710*/  FSEL R59, R59, -INF , P4 ;  /* 0xff8000003b3b7808 */ /* 0x000fe40002000000 */
[----:B------:R-:W-:Y:S01]  /*13720*/  FSEL R171, R61, -INF , P2 ;  /* 0xff8000003dab7808 */ /* 0x000fe20001000000 */
[----:B------:R-:W-:Y:S01]  /*13730*/  HGMMA.64x16x16.F32 R48, gdesc[UR8], R48, gsb0 ;  /* 0x00200000083079f0 */ /* 0x000fe20008000830 */
[----:B------:R-:W-:-:S02]  /*13740*/  FSEL R63, R63, -INF , P2 ;  /* 0xff8000003f3f7808 */ /* 0x000fc40001000000 */
[----:B------:R-:W-:Y:S01]  /*13750*/  FSEL R159, R56, -INF , P5 ;  /* 0xff800000389f7808 */ /* 0x000fe20002800000 */
[--C-:B------:R-:W-:Y:S01]  /*13760*/  IMAD.MOV.U32 R56, RZ, RZ, R87.reuse ;  /* 0x000000ffff387224 */ /* 0x100fe200078e0057 */
[----:B------:R-:W-:Y:S01]  /*13770*/  FSEL R169, R60, -INF , P3 ;  /* 0xff8000003ca97808 */ /* 0x000fe20001800000 */
[--C-:B------:R-:W-:Y:S01]  /*13780*/  IMAD.MOV.U32 R60, RZ, RZ, R87.reuse ;  /* 0x000000ffff3c7224 */ /* 0x100fe200078e0057 */
[----:B------:R-:W-:Y:S02]  /*13790*/  ISETP.GT.AND P4, PT, R6, 0x71, PT ;  /* 0x000000710600780c */ /* 0x000fe40003f84270 */
[----:B------:R-:W-:Y:S01]  /*137a0*/  FSEL R57, R62, -INF , P3 ;  /* 0xff8000003e397808 */ /* 0x000fe20001800000 */
[----:B------:R-:W-:Y:S01]  /*137b0*/  IMAD.MOV.U32 R62, RZ, RZ, R87 ;  /* 0x000000ffff3e7224 */ /* 0x000fe200078e0057 */
[C---:B------:R-:W-:Y:S02]  /*137c0*/  ISETP.GT.AND P2, PT, R6.reuse, 0x79, PT ;  /* 0x000000790600780c */ /* 0x040fe40003f44270 */
[----:B------:R-:W-:-:S02]  /*137d0*/  ISETP.GT.AND P3, PT, R6, 0x78, PT ;  /* 0x000000780600780c */ /* 0x000fc40003f64270 */
[----:B------:R-:W-:-:S04]  /*137e0*/  FMNMX.FTZ R8, R159, R8, !PT ;  /* 0x000000089f087209 */ /* 0x000fc80007810000 */
[----:B------:R-:W-:-:S04]  /*137f0*/  FMNMX.FTZ R8, R157, R8, !PT ;  /* 0x000000089d087209 */ /* 0x000fc80007810000 */
[----:B------:R-:W-:-:S04]  /*13800*/  FMNMX.FTZ R8, R169, R8, !PT ;  /* 0x00000008a9087209 */ /* 0x000fc80007810000 */
[----:B------:R-:W-:Y:S01]  /*13810*/  FMNMX.FTZ R8, R171, R8, !PT ;  /* 0x00000008ab087209 */ /* 0x000fe20007810000 */
[----:B------:R-:W-:Y:S02]  /*13820*/  WARPGROUP.DEPBAR.LE gsb0, 0x0 ;  /* 0x00008000000079c5 */ /* 0x000fe40000010000 */
[----:B------:R-:W-:Y:S01]  /*13830*/  WARPGROUP.ARRIVE ;  /* 0x00000000000079c5 */ /* 0x000fe20000000000 */
[----:B-----5:R-:W-:Y:S02]  /*13840*/  FSEL R155, R49, -INF , P4 ;  /* 0xff800000319b7808 */ /* 0x020fe40002000000 */
[----:B------:R-:W-:Y:S02]  /*13850*/  FSEL R167, R53, -INF , P2 ;  /* 0xff80000035a77808 */ /* 0x000fe40001000000 */
[----:B------:R-:W-:Y:S01]  /*13860*/  FSEL R51, R51, -INF , P4 ;  /* 0xff80000033337808 */ /* 0x000fe20002000000 */
[----:B------:R-:W-:Y:S01]  /*13870*/  HGMMA.64x16x16.F32 R40, gdesc[UR12], R40, gsb0 ;  /* 0x002000000c2879f0 */ /* 0x000fe20008000828 */
[----:B------:R-:W-:-:S02]  /*13880*/  FSEL R55, R55, -INF , P2 ;  /* 0xff80000037377808 */ /* 0x000fc40001000000 */
[----:B------:R-:W-:Y:S02]  /*13890*/  FSEL R153, R52, -INF , P3 ;  /* 0xff80000034997808 */ /* 0x000fe40001800000 */
[----:B------:R-:W-:Y:S02]  /*138a0*/  ISETP.GT.AND P4, PT, R6, 0x81, PT ;  /* 0x000000810600780c */ /* 0x000fe40003f84270 */
[----:B------:R-:W-:Y:S02]  /*138b0*/  FSEL R53, R54, -INF , P3 ;  /* 0xff80000036357808 */ /* 0x000fe40001800000 */
[C---:B------:R-:W-:Y:S02]  /*138c0*/  ISETP.GT.AND P2, PT, R6.reuse, 0x89, PT ;  /* 0x000000890600780c */ /* 0x040fe40003f44270 */
[----:B------:R-:W-:Y:S01]  /*138d0*/  ISETP.GT.AND P3, PT, R6, 0x88, PT ;  /* 0x000000880600780c */ /* 0x000fe20003f64270 */
[----:B------:R-:W-:Y:S02]  /*138e0*/  WARPGROUP.DEPBAR.LE gsb0, 0x0 ;  /* 0x00008000000079c5 */ /* 0x000fe40000010000 */
[----:B------:R-:W-:Y:S01]  /*138f0*/  WARPGROUP.ARRIVE ;  /* 0x00000000000079c5 */ /* 0x000fe20000000000 */
[----:B------:R-:W-:-:S02]  /*13900*/  FSEL R175, R41, -INF , P4 ;  /* 0xff80000029af7808 */ /* 0x000fc40002000000 */
[----:B------:R-:W-:Y:S02]  /*13910*/  FSEL R179, R45, -INF , P2 ;  /* 0xff8000002db37808 */ /* 0x000fe40001000000 */
[----:B------:R-:W-:Y:S01]  /*13920*/  FSEL R177, R44, -INF , P3 ;  /* 0xff8000002cb17808 */ /* 0x000fe20001800000 */
[----:B------:R-:W-:Y:S01]  /*13930*/  HGMMA.64x16x16.F32 R32, gdesc[UR20], R32, gsb0 ;  /* 0x00200000142079f0 */ /* 0x000fe20008000820 */
[----:B------:R-:W-:Y:S02]  /*13940*/  R2UR UR23, R5 ;  /* 0x00000000051772ca */ /* 0x000fe400000e0000 */
[----:B------:R-:W-:Y:S01]  /*13950*/  FSEL R5, R58, -INF , P5 ;  /* 0xff8000003a057808 */ /* 0x000fe20002800000 */
[----:B------:R-:W-:Y:S01]  /*13960*/  IMAD.MOV.U32 R58, RZ, RZ, R87 ;  /* 0x000000ffff3a7224 */ /* 0x000fe200078e0057 */
[----:B------:R-:W-:Y:S02]  /*13970*/  ISETP.GT.AND P5, PT, R6, 0x70, PT ;  /* 0x000000700600780c */ /* 0x000fe40003fa4270 */
[----:B------:R-:W-:-:S02]  /*13980*/  R2UR UR22, R4 ;  /* 0x00000000041672ca */ /* 0x000fc400000e0000 */
[----:B------:R-:W-:Y:S02]  /*13990*/  FSEL R165, R48, -INF , P5 ;  /* 0xff80000030a57808 */ /* 0x000fe40002800000 */
[----:B------:R-:W-:Y:S02]  /*139a0*/  FSEL R49, R50, -INF , P5 ;  /* 0xff80000032317808 */ /* 0x000fe40002800000 */
[----:B------:R-:W-:Y:S02]  /*139b0*/  ISETP.GT.AND P5, PT, R6, 0x80, PT ;  /* 0x000000800600780c */ /* 0x000fe40003fa4270 */
[----:B------:R-:W-:Y:S02]  /*139c0*/  FSEL R43, R43, -INF , P4 ;  /* 0xff8000002b2b7808 */ /* 0x000fe40002000000 */
[----:B------:R-:W-:Y:S02]  /*139d0*/  FSEL R173, R40, -INF , P5 ;  /* 0xff80000028ad7808 */ /* 0x000fe40002800000 */
[----:B------:R-:W-:-:S02]  /*139e0*/  FSEL R41, R42, -INF , P5 ;  /* 0xff8000002a297808 */ /* 0x000fc40002800000 */
[----:B------:R-:W-:Y:S02]  /*139f0*/  FSEL R45, R46, -INF , P3 ;  /* 0xff8000002e2d7808 */ /* 0x000fe40001800000 */
[----:B------:R-:W-:Y:S02]  /*13a00*/  FSEL R47, R47, -INF , P2 ;  /* 0xff8000002f2f7808 */ /* 0x000fe40001000000 */
[C---:B------:R-:W-:Y:S02]  /*13a10*/  ISETP.GT.AND P2, PT, R6.reuse, 0x99, PT ;  /* 0x000000990600780c */ /* 0x040fe40003f44270 */
[C---:B------:R-:W-:Y:S02]  /*13a20*/  ISETP.GT.AND P3, PT, R6.reuse, 0xa0, PT ;  /* 0x000000a00600780c */ /* 0x040fe40003f64270 */
[C---:B------:R-:W-:Y:S02]  /*13a30*/  ISETP.GT.AND P4, PT, R6.reuse, 0xa1, PT ;  /* 0x000000a10600780c */ /* 0x040fe40003f84270 */
[----:B------:R-:W-:-:S02]  /*13a40*/  ISETP.GT.AND P5, PT, R6, 0xa8, PT ;  /* 0x000000a80600780c */ /* 0x000fc40003fa4270 */
[----:B------:R-:W-:-:S04]  /*13a50*/  FMNMX.FTZ R8, R165, R8, !PT ;  /* 0x00000008a5087209 */ /* 0x000fc80007810000 */
[----:B------:R-:W-:-:S04]  /*13a60*/  FMNMX.FTZ R8, R155, R8, !PT ;  /* 0x000000089b087209 */ /* 0x000fc80007810000 */
[----:B------:R-:W-:-:S04]  /*13a70*/  FMNMX.FTZ R8, R153, R8, !PT ;  /* 0x0000000899087209 */ /* 0x000fc80007810000 */
[----:B------:R-:W-:-:S04]  /*13a80*/  FMNMX.FTZ R8, R167, R8, !PT ;  /* 0x00000008a7087209 */ /* 0x000fc80007810000 */
[----:B------:R-:W-:Y:S01]  /*13a90*/  FMNMX.FTZ R8, R173, R8, !PT ;  /* 0x00000008ad087209 */ /* 0x000fe20007810000 */
[----:B------:R-:W-:Y:S02]  /*13aa0*/  WARPGROUP.DEPBAR.LE gsb0, 0x0 ;  /* 0x00008000000079c5 */ /* 0x000fe40000010000 */
[----:B------:R-:W-:Y:S01]  /*13ab0*/  WARPGROUP.ARRIVE ;  /* 0x00000000000079c5 */ /* 0x000fe20000000000 */
[----:B------:R-:W-:Y:S02]  /*13ac0*/  FSEL R183, R33, -INF , P1 ;  /* 0xff80000021b77808 */ /* 0x000fe40000800000 */
[----:B------:R-:W-:Y:S02]  /*13ad0*/  FSEL R181, R32, -INF , P6 ;  /* 0xff80000020b57808 */ /* 0x000fe40003000000 */
[----:B------:R-:W-:Y:S01]  /*13ae0*/  P2R R33, PR, RZ, 0x2 ;  /* 0x00000002ff217803 */ /* 0x000fe20000000000 */
[----:B------:R-:W-:Y:S01]  /*13af0*/  HGMMA.64x16x16.F32 R24, gdesc[UR20], R24, gsb0 ;  /* 0x00200000141879f0 */ /* 0x000fe20008000818 */
[----:B------:R-:W-:-:S02]  /*13b00*/  ISETP.GT.AND P6, PT, R6, 0xa9, PT ;  /* 0x000000a90600780c */ /* 0x000fc40003fc4270 */
[----:B------:R-:W-:Y:S02]  /*13b10*/  ISETP.GT.AND P1, PT, R6, 0x90, PT ;  /* 0x000000900600780c */ /* 0x000fe40003f24270 */
        /* <DEDUP_REMOVED lines=9> */
[----:B------:R-:W-:Y:S02]  /*13bb0*/  FSEL R191, R36, -INF , P0 ;  /* 0xff80000024bf7808 */ /* 0x000fe40000000000 */
[----:B------:R-:W-:-:S02]  /*13bc0*/  FMNMX.FTZ R6, R13, R6, !PT ;  /* 0x000000060d067209 */ /* 0x000fc40007810000 */
[----:B------:R-:W-:Y:S02]  /*13bd0*/  FMNMX.FTZ R8, R183, R8, !PT ;  /* 0x00000008b7087209 */ /* 0x000fe40007810000 */
[----:B------:R-:W-:Y:S02]  /*13be0*/  FMNMX.FTZ R6, R111, R6, !PT ;  /* 0x000000066f067209 */ /* 0x000fe40007810000 */
[----:B------:R-:W-:Y:S02]  /*13bf0*/  FSEL R195, R37, -INF , P2 ;  /* 0xff80000025c37808 */ /* 0x000fe40001000000 */
[----:B------:R-:W-:Y:S02]  /*13c00*/  FMNMX.FTZ R6, R15, R6, !PT ;  /* 0x000000060f067209 */ /* 0x000fe40007810000 */
[----:B------:R-:W-:Y:S02]  /*13c10*/  FMNMX.FTZ R8, R191, R8, !PT ;  /* 0x00000008bf087209 */ /* 0x000fe40007810000 */
[----:B------:R-:W-:-:S02]  /*13c20*/  FMNMX.FTZ R6, R99, R6, !PT ;  /* 0x0000000663067209 */ /* 0x000fc40007810000 */
[----:B------:R-:W-:Y:S02]  /*13c30*/  FMNMX.FTZ R8, R195, R8, !PT ;  /* 0x00000008c3087209 */ /* 0x000fe40007810000 */
[----:B------:R-:W-:Y:S02]  /*13c40*/  FMNMX.FTZ R6, R81, R6, !PT ;  /* 0x0000000651067209 */ /* 0x000fe40007810000 */
[----:B------:R-:W-:Y:S02]  /*13c50*/  P2R R32, PR, RZ, 0x1 ;  /* 0x00000001ff207803 */ /* 0x000fe40000000000 */
[----:B------:R-:W-:Y:S02]  /*13c60*/  FMNMX.FTZ R6, R103, R6, !PT ;  /* 0x0000000667067209 */ /* 0x000fe40007810000 */
[----:B------:R-:W-:Y:S02]  /*13c70*/  FSEL R39, R39, -INF , P2 ;  /* 0xff80000027277808 */ /* 0x000fe40001000000 */
[----:B------:R-:W-:Y:S01]  /*13c80*/  FMNMX.FTZ R6, R97, R6, !PT ;  /* 0x0000000661067209 */ /* 0x000fe20007810000 */
[----:B------:R-:W-:-:S03]  /*13c90*/  WARPGROUP.DEPBAR.LE gsb0, 0x0 ;  /* 0x00008000000079c5 */ /* 0x000fc60000010000 */
        /* <DEDUP_REMOVED lines=10> */
[----:B------:R-:W-:Y:S02]  /*13d40*/  FSEL R185, R29, -INF , P6 ;  /* 0xff8000001db97808 */ /* 0x000fe40003000000 */
[----:B------:R-:W-:-:S02]  /*13d50*/  FMNMX.FTZ R8, R187, R8, !PT ;  /* 0x00000008bb087209 */ /* 0x000fc40007810000 */
[----:B------:R-:W-:Y:S02]  /*13d60*/  FMNMX.FTZ R6, R73, R6, !PT ;  /* 0x0000000649067209 */ /* 0x000fe40007810000 */
[----:B------:R-:W-:Y:S01]  /*13d70*/  FMNMX.FTZ R14, R185, R8, !PT ;  /* 0x00000008b90e7209 */ /* 0x000fe20007810000 */
[----:B------:R-:W-:Y:S01]  /*13d80*/  IMAD.U32 R8, RZ, RZ, UR6 ;  /* 0x00000006ff087e24 */ /* 0x000fe2000f8e00ff */
[----:B------:R-:W-:Y:S02]  /*13d90*/  FMNMX.FTZ R6, R79, R6, !PT ;  /* 0x000000064f067209 */ /* 0x000fe40007810000 */
[----:B------:R-:W-:Y:S01]  /*13da0*/  FSEL R25, R34, -INF , P1 ;  /* 0xff80000022197808 */ /* 0x000fe20000800000 */
[----:B------:R-:W0:Y:S01]  /*13db0*/  SHFL.BFLY PT, R7, R14, 0x2, 0x1f ;  /* 0x0c401f000e077f89 */ /* 0x000e2200000e0000 */
[----:B------:R-:W-:Y:S02]  /*13dc0*/  FMNMX.FTZ R6, R77, R6, !PT ;  /* 0x000000064d067209 */ /* 0x000fe40007810000 */
[----:B------:R-:W-:-:S02]  /*13dd0*/  ISETP.NE.AND P1, PT, R33, RZ, PT ;  /* 0x000000ff2100720c */ /* 0x000fc40003f25270 */
[----:B------:R-:W-:Y:S02]  /*13de0*/  FMNMX.FTZ R6, R67, R6, !PT ;  /* 0x0000000643067209 */ /* 0x000fe40007810000 */
[----:B------:R-:W-:Y:S02]  /*13df0*/  FSEL R35, R35, -INF , P1 ;  /* 0xff80000023237808 */ /* 0x000fe40000800000 */
[----:B------:R-:W-:Y:S02]  /*13e00*/  FMNMX.FTZ R6, R65, R6, !PT ;  /* 0x0000000641067209 */ /* 0x000fe40007810000 */
[----:B------:R-:W-:Y:S02]  /*13e10*/  ISETP.NE.AND P1, PT, R12, RZ, PT ;  /* 0x000000ff0c00720c */ /* 0x000fe40003f25270 */
[----:B------:R-:W-:-:S04]  /*13e20*/  FMNMX.FTZ R6, R71, R6, !PT ;  /* 0x0000000647067209 */ /* 0x000fc80007810000 */
[----:B------:R-:W-:-:S04]  /*13e30*/  FMNMX.FTZ R6, R5, R6, !PT ;  /* 0x0000000605067209 */ /* 0x000fc80007810000 */
[----:B------:R-:W-:Y:S02]  /*13e40*/  FMNMX.FTZ R6, R59, R6, !PT ;  /* 0x000000063b067209 */ /* 0x000fe40007810000 */
[----:B0-----:R-:W-:Y:S01]  /*13e50*/  FMNMX.FTZ R20, R14, R7, !PT ;  /* 0x000000070e147209 */ /* 0x001fe20007810000 */
[----:B------:R-:W-:Y:S01]  /*13e60*/  @!P1 VIADD R0, R0, 0x34840 ;  /* 0x0003484000009836 */ /* 0x000fe20000000000 */
        /* <DEDUP_REMOVED lines=15> */
[----:B------:R-:W-:Y:S02]  /*13f60*/  ISETP.NE.AND P0, PT, R32, RZ, PT ;  /* 0x000000ff2000720c */ /* 0x000fe40003f05270 */
        /* <DEDUP_REMOVED lines=31> */
[-CC-:B------:R-:W-:Y:S01]  /*14160*/  FFMA.FTZ R186, R131, R8.reuse, -R4.reuse ;  /* 0x0000000883ba7223 */ /* 0x180fe20000010804 */
[-CC-:B------:R-:W-:Y:S01]  /*14170*/  FFMA.FTZ R85, R127, R8.reuse, -R4.reuse ;  /* 0x000000087f557223 */ /* 0x180fe20000010804 */
[----:B------:R-:W0:Y:S01]  /*14180*/  SHFL.BFLY PT, R137, R6, 0x2, 0x1f ;  /* 0x0c401f0006897f89 */ /* 0x000e2200000e0000 */
        /* <DEDUP_REMOVED lines=23> */
[----:B0-----:R-:W-:Y:S01]  /*14300*/  FMNMX.FTZ R10, R6, R137, !PT ;  /* 0x00000089060a7209 */ /* 0x001fe20007810000 */
[----:B------:R-:W0:Y:S01]  /*14310*/  MUFU.EX2 R180, R180 ;  /* 0x000000b400b47308 */ /* 0x000e220000000800 */
[-CC-:B------:R-:W-:Y:S01]  /*14320*/  FFMA.FTZ R137, R183, R8.reuse, -R4.reuse ;  /* 0x00000008b7897223 */ /* 0x180fe20000010804 */
[-CC-:B------:R-:W-:Y:S01]  /*14330*/  FFMA.FTZ R139, R195, R8.reuse, -R4.reuse ;  /* 0x00000008c38b7223 */ /* 0x180fe20000010804 */
[-CC-:B------:R-:W-:Y:S01]  /*14340*/  FFMA.FTZ R216, R189, R8.reuse, -R4.reuse ;  /* 0x00000008bdd87223 */ /* 0x180fe20000010804 */
[----:B------:R-:W4:Y:S01]  /*14350*/  SHFL.BFLY PT, R141, R10, 0x1, 0x1f ;  /* 0x0c201f000a8d7f89 */ /* 0x000f2200000e0000 */
[-CC-:B------:R-:W-:Y:S01]  /*14360*/  FFMA.FTZ R193, R193, R8.reuse, -R4.reuse ;  /* 0x00000008c1c17223 */ /* 0x180fe20000010804 */
[-CC-:B------:R-:W-:Y:S01]  /*14370*/  FFMA.FTZ R218, R187, R8.reuse, -R4.reuse ;  /* 0x00000008bbda7223 */ /* 0x180fe20000010804 */
[----:B------:R-:W-:Y:S01]  /*14380*/  FFMA.FTZ R143, R185, R8, -R4 ;  /* 0x00000008b98f7223 */ /* 0x000fe20000010804 */
[----:B------:R-:W0:Y:S08]  /*14390*/  MUFU.EX2 R37, R37 ;  /* 0x0000002500257308 */ /* 0x000e300000000800 */
[----:B------:R-:W0:Y:S08]  /*143a0*/  MUFU.EX2 R182, R182 ;  /* 0x000000b600b67308 */ /* 0x000e300000000800 */
[----:B------:R-:W0:Y:S01]  /*143b0*/  MUFU.EX2 R61, R61 ;  /* 0x0000003d003d7308 */ /* 0x000e220000000800 */
[----:B----4-:R-:W-:-:S04]  /*143c0*/  FMNMX.FTZ R92, R10, R141, !PT ;  /* 0x0000008d0a5c7209 */ /* 0x010fc80007810000 */
[C---:B------:R-:W-:Y:S01]  /*143d0*/  FSETP.NEU.FTZ.AND P2, PT, R92.reuse, -INF , PT ;  /* 0xff8000005c00780b */ /* 0x040fe20003f5d000 */
[----:B------:R-:W-:Y:S02]  /*143e0*/  FMUL.FTZ R30, R92, R8 ;  /* 0x000000085c1e7220 */ /* 0x000fe40000410000 */
[----:B------:R-:W4:Y:S03]  /*143f0*/  MUFU.EX2 R184, R184 ;  /* 0x000000b800b87308 */ /* 0x000f260000000800 */
[----:B------:R-:W-:Y:S02]  /*14400*/  FSEL R30, R30, RZ, P2 ;  /* 0x000000ff1e1e7208 */ /* 0x000fe40001000000 */
[----:B------:R-:W-:-:S03]  /*14410*/  ISETP.GE.AND P2, PT, R161, 0xb1, PT ;  /* 0x000000b1a100780c */ /* 0x000fc60003f46270 */
[----:B------:R-:W-:Y:S01]  /*14420*/  MUFU.EX2 R69, R69 ;  /* 0x0000004500457308 */ /* 0x000fe20000000800 */
[-CC-:B------:R-:W-:Y:S01]  /*14430*/  FFMA.FTZ R177, R3, R8.reuse, -R30.reuse ;  /* 0x0000000803b17223 */ /* 0x180fe2000001081e */
[----:B-1----:R-:W-:Y:S01]  /*14440*/  FADD.FTZ R3, R176, R21 ;  /* 0x00000015b0037221 */ /* 0x002fe20000010000 */
[-CC-:B------:R-:W-:Y:S01]  /*14450*/  FFMA.FTZ R4, R115, R8.reuse, -R30.reuse ;  /* 0x0000000873047223 */ /* 0x180fe2000001081e */
[-CC-:B------:R-:W-:Y:S01]  /*14460*/  FFMA.FTZ R179, R9, R8.reuse, -R30.reuse ;  /* 0x0000000809b37223 */ /* 0x180fe2000001081e */
[-CC-:B------:R-:W-:Y:S01]  /*14470*/  FFMA.FTZ R6, R119, R8.reuse, -R30.reuse ;  /* 0x0000000877067223 */ /* 0x180fe2000001081e */
[----:B--2---:R-:W-:Y:S01]  /*14480*/  FADD.FTZ R36, R178, R3 ;  /* 0x00000003b2247221 */ /* 0x004fe20000010000 */
[-CC-:B------:R-:W-:Y:S01]  /*14490*/  FFMA.FTZ R181, R11, R8.reuse, -R30.reuse ;  /* 0x000000080bb57223 */ /* 0x180fe2000001081e */
[----:B------:R-:W-:Y:S01]  /*144a0*/  MUFU.EX2 R177, R177 ;  /* 0x000000b100b17308 */ /* 0x000fe20000000800 */
[-C--:B------:R-:W-:Y:S01]  /*144b0*/  FFMA.FTZ R10, R107, R8.reuse, -R30 ;  /* 0x000000086b0a7223 */ /* 0x080fe2000001081e */
[----:B---3--:R-:W-:Y:S01]  /*144c0*/  FADD.FTZ R3, R33, R36 ;  /* 0x0000002421037221 */ /* 0x008fe20000010000 */
[-CC-:B------:R-:W-:Y:S01]  /*144d0*/  FFMA.FTZ R183, R13, R8.reuse, -R30.reuse ;  /* 0x000000080db77223 */ /* 0x180fe2000001081e */
[-CC-:B------:R-:W-:Y:S01]  /*144e0*/  FFMA.FTZ R12, R111, R8.reuse, -R30.reuse ;  /* 0x000000086f0c7223 */ /* 0x180fe2000001081e */
[-CC-:B------:R-:W-:Y:S01]  /*144f0*/  FFMA.FTZ R201, R5, R8.reuse, -R30.reuse ;  /* 0x0000000805c97223 */ /* 0x180fe2000001081e */
[----:B0-----:R-:W-:Y:S01]  /*14500*/  FADD.FTZ R36, R180, R3 ;  /* 0x00000003b4247221 */ /* 0x001fe20000010000 */
[-CC-:B------:R-:W-:Y:S01]  /*14510*/  FFMA.FTZ R185, R15, R8.reuse, -R30.reuse ;  /* 0x000000080fb97223 */ /* 0x180fe2000001081e */
[----:B------:R-:W0:Y:S01]  /*14520*/  MUFU.EX2 R4, R4 ;  /* 0x0000000400047308 */ /* 0x000e220000000800 */
[-C--:B------:R-:W-:Y:S01]  /*14530*/  FFMA.FTZ R14, R99, R8.reuse, -R30 ;  /* 0x00000008630e7223 */ /* 0x080fe2000001081e */
[----:B------:R-:W-:Y:S01]  /*14540*/  FADD.FTZ R3, R37, R36 ;  /* 0x0000002425037221 */ /* 0x000fe20000010000 */
[-CC-:B------:R-:W-:Y:S01]  /*14550*/  FFMA.FTZ R187, R81, R8.reuse, -R30.reuse ;  /* 0x0000000851bb7223 */ /* 0x180fe2000001081e */
[-CC-:B------:R-:W-:Y:S01]  /*14560*/  FFMA.FTZ R20, R103, R8.reuse, -R30.reuse ;  /* 0x0000000867147223 */ /* 0x180fe2000001081e */
[-CC-:B------:R-:W-:Y:S01]  /*14570*/  FFMA.FTZ R189, R97, R8.reuse, -R30.reuse ;  /* 0x0000000861bd7223 */ /* 0x180fe2000001081e */
[----:B------:R-:W-:Y:S01]  /*14580*/  FADD.FTZ R38, R182, R3 ;  /* 0x00000003b6267221 */ /* 0x000fe20000010000 */
[-CC-:B------:R-:W-:Y:S01]  /*14590*/  FFMA.FTZ R24, R91, R8.reuse, -R30.reuse ;  /* 0x000000085b187223 */ /* 0x180fe2000001081e */
[----:B------:R-:W1:Y:S01]  /*145a0*/  MUFU.EX2 R179, R179 ;  /* 0x000000b300b37308 */ /* 0x000e620000000800 */
[-C--:B------:R-:W-:Y:S01]  /*145b0*/  FFMA.FTZ R191, R89, R8.reuse, -R30 ;  /* 0x0000000859bf7223 */ /* 0x080fe2000001081e */
[----:B------:R-:W-:Y:S01]  /*145c0*/  FADD.FTZ R3, R61, R38 ;  /* 0x000000263d037221 */ /* 0x000fe20000010000 */
[-CC-:B------:R-:W-:Y:S01]  /*145d0*/  FFMA.FTZ R26, R95, R8.reuse, -R30.reuse ;  /* 0x000000085f1a7223 */ /* 0x180fe2000001081e */
[-CC-:B------:R-:W-:Y:S01]  /*145e0*/  FFMA.FTZ R28, R75, R8.reuse, -R30.reuse ;  /* 0x000000084b1c7223 */ /* 0x180fe2000001081e */
[-CC-:B------:R-:W-:Y:S01]  /*145f0*/  FFMA.FTZ R195, R73, R8.reuse, -R30.reuse ;  /* 0x0000000849c37223 */ /* 0x180fe2000001081e */
[----:B----4-:R-:W-:Y:S01]  /*14600*/  FADD.FTZ R38, R184, R3 ;  /* 0x00000003b8267221 */ /* 0x010fe20000010000 */
[-C--:B------:R-:W-:Y:S01]  /*14610*/  FFMA.FTZ R32, R79, R8.reuse, -R30 ;  /* 0x000000084f207223 */ /* 0x080fe2000001081e */
[----:B------:R-:W2:Y:S01]  /*14620*/  MUFU.EX2 R186, R186 ;  /* 0x000000ba00ba7308 */ /* 0x000ea20000000800 */
[----:B0-----:R-:W-:Y:S01]  /*14630*/  FADD.FTZ R40, R177, R4 ;  /* 0x00000004b1287221 */ /* 0x001fe20000010000 */
[----:B------:R-:W-:Y:S01]  /*14640*/  FADD.FTZ R5, R69, R38 ;  /* 0x0000002645057221 */ /* 0x000fe20000010000 */
[-CC-:B------:R-:W-:Y:S01]  /*14650*/  FFMA.FTZ R197, R77, R8.reuse, -R30.reuse ;  /* 0x000000084dc57223 */ /* 0x180fe2000001081e */
[-CC-:B------:R-:W-:Y:S01]  /*14660*/  FFMA.FTZ R34, R67, R8.reuse, -R30.reuse ;  /* 0x0000000843227223 */ /* 0x180fe2000001081e */
[-CC-:B------:R-:W-:Y:S01]  /*14670*/  FFMA.FTZ R199, R65, R8.reuse, -R30.reuse ;  /* 0x0000000841c77223 */ /* 0x180fe2000001081e */
[-CC-:B------:R-:W-:Y:S01]  /*14680*/  FFMA.FTZ R36, R71, R8.reuse, -R30.reuse ;  /* 0x0000000847247223 */ /* 0x180fe2000001081e */
[-C--:B------:R-:W-:Y:S01]  /*14690*/  FFMA.FTZ R38, R59, R8.reuse, -R30 ;  /* 0x000000083b267223 */ /* 0x080fe2000001081e */
[----:B------:R-:W0:Y:S01]  /*146a0*/  MUFU.EX2 R6, R6 ;  /* 0x0000000600067308 */ /* 0x000e220000000800 */
[----:B-1----:R-:W-:Y:S01]  /*146b0*/  FADD.FTZ R3, R179, R40 ;  /* 0x00000028b3037221 */ /* 0x002fe20000010000 */
        /* <DEDUP_REMOVED lines=13> */
[-CC-:B------:R-:W-:Y:S01]  /*14790*/  FFMA.FTZ R125, R125, R8.reuse, -R30.reuse ;  /* 0x000000087d7d7223 */ /* 0x180fe2000001081e */
[----:B------:R-:W2:Y:S01]  /*147a0*/  MUFU.EX2 R181, R181 ;  /* 0x000000b500b57308 */ /* 0x000ea20000000800 */
[----:B0-----:R-:W-:Y:S01]  /*147b0*/  FADD.FTZ R40, R6, R3 ;  /* 0x0000000306287221 */ /* 0x001fe20000010000 */
[-CC-:B------:R-:W-:Y:S01]  /*147c0*/  FFMA.FTZ R129, R129, R8.reuse, -R30.reuse ;  /* 0x0000000881817223 */ /* 0x180fe2000001081e */
[-CC-:B------:R-:W-:Y:S01]  /*147d0*/  FFMA.FTZ R133, R133, R8.reuse, -R30.reuse ;  /* 0x0000000885857223 */ /* 0x180fe2000001081e */
[----:B------:R-:W-:Y:S01]  /*147e0*/  FFMA.FTZ R135, R135, R8, -R30 ;  /* 0x0000000887877223 */ /* 0x000fe2000001081e */
[----:B------:R-:W-:Y:S01]  /*147f0*/  F2FP.F16.F32.PACK_AB R177, R4, R177 ;  /* 0x000000b104b1723e */ /* 0x000fe200000000ff */
[--C-:B------:R-:W-:Y:S01]  /*14800*/  IMAD.MOV.U32 R79, RZ, RZ, R87.reuse ;  /* 0x000000ffff4f7224 */ /* 0x100fe200078e0057 */
[----:B------:R-:W-:Y:S01]  /*14810*/  F2FP.F16.F32.PACK_AB R179, R6, R179 ;  /* 0x000000b306b3723e */ /* 0x000fe200000000ff */
[----:B------:R-:W0:Y:S01]  /*14820*/  MUFU.EX2 R188, R188 ;  /* 0x000000bc00bc7308 */ /* 0x000e220000000800 */
[----:B-1----:R-:W-:Y:S01]  /*14830*/  FADD.FTZ R5, R83, R42 ;  /* 0x0000002a53057221 */ /* 0x002fe20000010000 */
[----:B------:R-:W-:Y:S01]  /*14840*/  F2FP.F16.F32.PACK_AB R178, R33, R178 ;  /* 0x000000b221b2723e */ /* 0x000fe200000000ff */
[--C-:B------:R-:W-:Y:S01]  /*14850*/  IMAD.MOV.U32 R75, RZ, RZ, R87.reuse ;  /* 0x000000ffff4b7224 */ /* 0x100fe200078e0057 */
[----:B------:R-:W-:Y:S01]  /*14860*/  F2FP.F16.F32.PACK_AB R180, R37, R180 ;  /* 0x000000b425b4723e */ /* 0x000fe200000000ff */
[--C-:B------:R-:W-:Y:S01]  /*14870*/  IMAD.MOV.U32 R71, RZ, RZ, R87.reuse ;  /* 0x000000ffff477224 */ /* 0x100fe200078e0057 */
[----:B------:R-:W-:Y:S01]  /*14880*/  F2FP.F16.F32.PACK_AB R182, R61, R182 ;  /* 0x000000b63db6723e */ /* 0x000fe200000000ff */
[--C-:B------:R-:W-:Y:S01]  /*14890*/  IMAD.MOV.U32 R67, RZ, RZ, R87.reuse ;  /* 0x000000ffff437224 */ /* 0x100fe200078e0057 */
[----:B------:R-:W1:Y:S01]  /*148a0*/  MUFU.EX2 R10, R10 ;  /* 0x0000000a000a7308 */ /* 0x000e620000000800 */
[----:B--2---:R-:W-:Y:S01]  /*148b0*/  FADD.FTZ R3, R181, R40 ;  /* 0x00000028b5037221 */ /* 0x004fe20000010000 */
[----:B------:R-:W-:Y:S01]  /*148c0*/  F2FP.F16.F32.PACK_AB R184, R69, R184 ;  /* 0x000000b845b8723e */ /* 0x000fe200000000ff */
[--C-:B------:R-:W-:Y:S01]  /*148d0*/  IMAD.MOV.U32 R59, RZ, RZ, R87.reuse ;  /* 0x000000ffff3b7224 */ /* 0x100fe200078e0057 */
[----:B------:R-:W-:Y:S01]  /*148e0*/  F2FP.F16.F32.PACK_AB R186, R83, R186 ;  /* 0x000000ba53ba723e */ /* 0x000fe200000000ff */
[----:B------:R-:W-:Y:S01]  /*148f0*/  IMAD.MOV.U32 R83, RZ, RZ, R87 ;  /* 0x000000ffff537224 */ /* 0x000fe200078e0057 */
[----:B------:R-:W-:-:S02]  /*14900*/  F2FP.F16.F32.PACK_AB R176, R21, R176 ;  /* 0x000000b015b0723e */ /* 0x000fc400000000ff */
[----:B------:R-:W2:Y:S01]  /*14910*/  MUFU.EX2 R85, R85 ;  /* 0x0000005500557308 */ /* 0x000ea20000000800 */
[----:B0-----:R-:W-:Y:S01]  /*14920*/  FADD.FTZ R40, R188, R5 ;  /* 0x00000005bc287221 */ /* 0x001fe20000010000 */
[-C--:B------:R-:W-:Y:S02]  /*14930*/  MOV R81, R87.reuse ;  /* 0x0000005700517202 */ /* 0x080fe40000000f00 */
[-C--:B------:R-:W-:Y:S02]  /*14940*/  MOV R77, R87.reuse ;  /* 0x00000057004d7202 */ /* 0x080fe40000000f00 */
[----:B------:R-:W-:Y:S02]  /*14950*/  MOV R73, R87 ;  /* 0x0000005700497202 */ /* 0x000fe40000000f00 */
[----:B------:R-:W0:Y:S01]  /*14960*/  MUFU.EX2 R183, R183 ;  /* 0x000000b700b77308 */ /* 0x000e220000000800 */
[C---:B-1----:R-:W-:Y:S01]  /*14970*/  FADD.FTZ R42, R10.reuse, R3 ;  /* 0x000000030a2a7221 */ /* 0x042fe20000010000 */
[----:B------:R-:W-:-:S02]  /*14980*/  F2FP.F16.F32.PACK_AB R181, R10, R181 ;  /* 0x000000b50ab5723e */ /* 0x000fc400000000ff */
[-C--:B------:R-:W-:Y:S02]  /*14990*/  MOV R69, R87.reuse ;  /* 0x0000005700457202 */ /* 0x080fe40000000f00 */
[-C--:B------:R-:W-:Y:S02]  /*149a0*/  MOV R65, R87.reuse ;  /* 0x0000005700417202 */ /* 0x080fe40000000f00 */
[----:B------:R-:W1:Y:S01]  /*149b0*/  MUFU.EX2 R190, R190 ;  /* 0x000000be00be7308 */ /* 0x000e620000000800 */
[----:B--2---:R-:W-:Y:S01]  /*149c0*/  FADD.FTZ R5, R85, R40 ;  /* 0x0000002855057221 */ /* 0x004fe20000010000 */
[----:B------:R-:W-:Y:S01]  /*149d0*/  FFMA.FTZ R40, R63, R8, -R30 ;  /* 0x000000083f287223 */ /* 0x000fe2000001081e */
[----:B------:R-:W-:Y:S01]  /*149e0*/  F2FP.F16.F32.PACK_AB R188, R85, R188 ;  /* 0x000000bc55bc723e */ /* 0x000fe200000000ff */
[----:B------:R-:W-:Y:S01]  /*149f0*/  IMAD.MOV.U32 R63, RZ, RZ, R87 ;  /* 0x000000ffff3f7224 */ /* 0x000fe200078e0057 */
[-C--:B------:R-:W-:Y:S02]  /*14a00*/  MOV R85, R87.reuse ;  /* 0x0000005700557202 */ /* 0x080fe40000000f00 */
[-C--:B------:R-:W-:Y:S01]  /*14a10*/  MOV R61, R87.reuse ;  /* 0x00000057003d7202 */ /* 0x080fe20000000f00 */
[----:B------:R-:W2:Y:S01]  /*14a20*/  MUFU.EX2 R12, R12 ;  /* 0x0000000c000c7308 */ /* 0x000ea20000000800 */
[----:B0-----:R-:W-:Y:S01]  /*14a30*/  FADD.FTZ R3, R183, R42 ;  /* 0x0000002ab7037221 */ /* 0x001fe20000010000 */
[----:B------:R-:W-:-:S02]  /*14a40*/  MOV R57, R87 ;  /* 0x0000005700397202 */ /* 0x000fc40000000f00 */
[-C--:B------:R-:W-:Y:S02]  /*14a50*/  MOV R53, R87.reuse ;  /* 0x0000005700357202 */ /* 0x080fe40000000f00 */
[-C--:B------:R-:W-:Y:S02]  /*14a60*/  MOV R49, R87.reuse ;  /* 0x0000005700317202 */ /* 0x080fe40000000f00 */
[----:B------:R-:W0:Y:S01]  /*14a70*/  MUFU.EX2 R105, R105 ;  /* 0x0000006900697308 */ /* 0x000e220000000800 */
[----:B-1----:R-:W-:Y:S01]  /*14a80*/  FADD.FTZ R44, R190, R5 ;  /* 0x00000005be2c7221 */ /* 0x002fe20000010000 */
[-C--:B------:R-:W-:Y:S02]  /*14a90*/  MOV R45, R87.reuse ;  /* 0x00000057002d7202 */ /* 0x080fe40000000f00 */
[-C--:B------:R-:W-:Y:S02]  /*14aa0*/  MOV R41, R87.reuse ;  /* 0x0000005700297202 */ /* 0x080fe40000000f00 */
[----:B------:R-:W-:-:S02]  /*14ab0*/  MOV R37, R87 ;  /* 0x0000005700257202 */ /* 0x000fc40000000f00 */
[----:B------:R-:W1:Y:S01]  /*14ac0*/  MUFU.EX2 R185, R185 ;  /* 0x000000b900b97308 */ /* 0x000e620000000800 */
[C---:B--2---:R-:W-:Y:S01]  /*14ad0*/  FADD.FTZ R42, R12.reuse, R3 ;  /* 0x000000030c2a7221 */ /* 0x044fe20000010000 */
[----:B------:R-:W-:Y:S02]  /*14ae0*/  F2FP.F16.F32.PACK_AB R183, R12, R183 ;  /* 0x000000b70cb7723e */ /* 0x000fe400000000ff */
[----:B------:R-:W-:-:S04]  /*14af0*/  MOV R33, R87 ;  /* 0x0000005700217202 */ /* 0x000fc80000000f00 */
[----:B------:R-:W2:Y:S01]  /*14b00*/  MUFU.EX2 R192, R192 ;  /* 0x000000c000c07308 */ /* 0x000ea20000000800 */
[C---:B0-----:R-:W-:Y:S01]  /*14b10*/  FADD.FTZ R5, R105.reuse, R44 ;  /* 0x0000002c69057221 */ /* 0x041fe20000010000 */
[----:B------:R-:W-:-:S06]  /*14b20*/  F2FP.F16.F32.PACK_AB R190, R105, R190 ;  /* 0x000000be69be723e */ /* 0x000fcc00000000ff */
[----:B------:R-:W0:Y:S01]  /*14b30*/  MUFU.EX2 R14, R14 ;  /* 0x0000000e000e7308 */ /* 0x000e220000000800 */
[----:B-1----:R-:W-:-:S07]  /*14b40*/  FADD.FTZ R3, R185, R42 ;  /* 0x0000002ab9037221 */ /* 0x002fce0000010000 */
[----:B------:R-:W1:Y:S01]  /*14b50*/  MUFU.EX2 R109, R109 ;  /* 0x0000006d006d7308 */ /* 0x000e620000000800 */
[----:B--2---:R-:W-:-:S07]  /*14b60*/  FADD.FTZ R44, R192, R5 ;  /* 0x00000005c02c7221 */ /* 0x004fce0000010000 */
[----:B------:R-:W2:Y:S01]  /*14b70*/  MUFU.EX2 R187, R187 ;  /* 0x000000bb00bb7308 */ /* 0x000ea20000000800 */
[C---:B0-----:R-:W-:Y:S01]  /*14b80*/  FADD.FTZ R42, R14.reuse, R3 ;  /* 0x000000030e2a7221 */ /* 0x041fe20000010000 */
[----:B------:R-:W-:-:S06]  /*14b90*/  F2FP.F16.F32.PACK_AB R185, R14, R185 ;  /* 0x000000b90eb9723e */ /* 0x000fcc00000000ff */
[----:B------:R-:W0:Y:S01]  /*14ba0*/  MUFU.EX2 R194, R194 ;  /* 0x000000c200c27308 */ /* 0x000e220000000800 */
[C---:B-1----:R-:W-:Y:S01]  /*14bb0*/  FADD.FTZ R3, R109.reuse, R44 ;  /* 0x0000002c6d037221 */ /* 0x042fe20000010000 */
[----:B------:R-:W-:-:S06]  /*14bc0*/  F2FP.F16.F32.PACK_AB R192, R109, R192 ;  /* 0x000000c06dc0723e */ /* 0x000fcc00000000ff */
[----:B------:R-:W1:Y:S01]  /*14bd0*/  MUFU.EX2 R20, R20 ;  /* 0x0000001400147308 */ /* 0x000e620000000800 */
[----:B--2---:R-:W-:-:S07]  /*14be0*/  FADD.FTZ R5, R187, R42 ;  /* 0x0000002abb057221 */ /* 0x004fce0000010000 */
[----:B------:R-:W2:Y:S01]  /*14bf0*/  MUFU.EX2 R189, R189 ;  /* 0x000000bd00bd7308 */ /* 0x000ea20000000800 */
[----:B0-----:R-:W-:Y:S01]  /*14c00*/  FADD.FTZ R44, R194, R3 ;  /* 0x00000003c22c7221 */ /* 0x001fe20000010000 */
[----:B------:R-:W-:-:S04]  /*14c10*/  @!P1 PRMT R3, RZ, 0x654, R0 ;  /* 0x00000654ff039816 */ /* 0x000fc80000000000 */
[----:B------:R2:W-:Y:S02]  /*14c20*/  @!P1 SYNCS.ARRIVE.TRANS64.RED.A1T0 RZ, [R3+URZ], RZ ;  /* 0x000000ff03ff99a7 */ /* 0x0005e4000810043f */
[----:B------:R-:W0:Y:S01]  /*14c30*/  MUFU.EX2 R113, R113 ;  /* 0x0000007100717308 */ /* 0x000e220000000800 */
[C---:B-1----:R-:W-:Y:S01]  /*14c40*/  FADD.FTZ R42, R20.reuse, R5 ;  /* 0x00000005142a7221 */ /* 0x042fe20000010000 */
[----:B------:R-:W-:-:S06]  /*14c50*/  F2FP.F16.F32.PACK_AB R187, R20, R187 ;  /* 0x000000bb14bb723e */ /* 0x000fcc00000000ff */
[----:B------:R-:W1:Y:S01]  /*14c60*/  MUFU.EX2 R24, R24 ;  /* 0x0000001800187308 */ /* 0x000e620000000800 */
[----:B--2---:R-:W-:Y:S01]  /*14c70*/  FADD.FTZ R3, R189, R42 ;  /* 0x0000002abd037221 */ /* 0x004fe20000010000 */
[----:B------:R-:W-:Y:S01]  /*14c80*/  FFMA.FTZ R42, R55, R8, -R30 ;  /* 0x00000008372a7223 */ /* 0x000fe2000001081e */
[----:B------:R-:W-:-:S05]  /*14c90*/  IMAD.MOV.U32 R55, RZ, RZ, R87 ;  /* 0x000000ffff377224 */ /* 0x000fca00078e0057 */
[----:B------:R-:W2:Y:S01]  /*14ca0*/  MUFU.EX2 R196, R196 ;  /* 0x000000c400c47308 */ /* 0x000ea20000000800 */
[C---:B0-----:R-:W-:Y:S01]  /*14cb0*/  FADD.FTZ R5, R113.reuse, R44 ;  /* 0x0000002c71057221 */ /* 0x041fe20000010000 */
[----:B------:R-:W-:-:S06]  /*14cc0*/  F2FP.F16.F32.PACK_AB R194, R113, R194 ;  /* 0x000000c271c2723e */ /* 0x000fcc00000000ff */
[----:B------:R-:W0:Y:S01]  /*14cd0*/  MUFU.EX2 R191, R191 ;  /* 0x000000bf00bf7308 */ /* 0x000e220000000800 */
[C---:B-1----:R-:W-:Y:S01]  /*14ce0*/  FADD.FTZ R46, R24.reuse, R3 ;  /* 0x00000003182e7221 */ /* 0x042fe20000010000 */
[----:B------:R-:W-:Y:S01]  /*14cf0*/  F2FP.F16.F32.PACK_AB R189, R24, R189 ;  /* 0x000000bd18bd723e */ /* 0x000fe200000000ff */
[----:B------:R-:W-:-:S05]  /*14d00*/  IMAD.MOV.U32 R24, RZ, RZ, R87 ;  /* 0x000000ffff187224 */ /* 0x000fca00078e0057 */
[----:B------:R1:W-:Y:S01]  /*14d10*/  MUFU.EX2 R141, R193 ;  /* 0x000000c1008d7308 */ /* 0x0003e20000000800 */
[----:B--2---:R-:W-:-:S07]  /*14d20*/  FADD.FTZ R44, R196, R5 ;  /* 0x00000005c42c7221 */ /* 0x004fce0000010000 */
[----:B------:R-:W2:Y:S01]  /*14d30*/  MUFU.EX2 R93, R93 ;  /* 0x0000005d005d7308 */ /* 0x000ea20000000800 */
[----:B-1----:R-:W-:Y:S01]  /*14d40*/  FFMA.FTZ R193, R101, R8, -R30 ;  /* 0x0000000865c17223 */ /* 0x002fe2000001081e */
[----:B0-----:R-:W-:-:S06]  /*14d50*/  FADD.FTZ R3, R191, R46 ;  /* 0x0000002ebf037221 */ /* 0x001fcc0000010000 */
[----:B------:R-:W0:Y:S08]  /*14d60*/  MUFU.EX2 R26, R26 ;  /* 0x0000001a001a7308 */ /* 0x000e300000000800 */
[----:B------:R-:W1:Y:S01]  /*14d70*/  MUFU.EX2 R198, R198 ;  /* 0x000000c600c67308 */ /* 0x000e620000000800 */
[----:B--2---:R-:W-:Y:S01]  /*14d80*/  FADD.FTZ R5, R93, R44 ;  /* 0x0000002c5d057221 */ /* 0x004fe20000010000 */
[----:B------:R-:W-:Y:S01]  /*14d90*/  FFMA.FTZ R44, R43, R8, -R30 ;  /* 0x000000082b2c7223 */ /* 0x000fe2000001081e */
[----:B------:R-:W-:Y:S01]  /*14da0*/  F2FP.F16.F32.PACK_AB R196, R93, R196 ;  /* 0x000000c45dc4723e */ /* 0x000fe200000000ff */
[----:B------:R-:W-:-:S04]  /*14db0*/  IMAD.MOV.U32 R43, RZ, RZ, R87 ;  /* 0x000000ffff2b7224 */ /* 0x000fc800078e0057 */
[----:B------:R-:W2:Y:S01]  /*14dc0*/  MUFU.EX2 R193, R193 ;  /* 0x000000c100c17308 */ /* 0x000ea20000000800 */
[C---:B0-----:R-:W-:Y:S01]  /*14dd0*/  FADD.FTZ R46, R26.reuse, R3 ;  /* 0x000000031a2e7221 */ /* 0x041fe20000010000 */
[----:B------:R-:W-:Y:S01]  /*14de0*/  F2FP.F16.F32.PACK_AB R191, R26, R191 ;  /* 0x000000bf1abf723e */ /* 0x000fe200000000ff */
[----:B------:R-:W-:-:S05]  /*14df0*/  IMAD.MOV.U32 R26, RZ, RZ, R87 ;  /* 0x000000ffff1a7224 */ /* 0x000fca00078e0057 */
        /* <DEDUP_REMOVED lines=9> */
[----:B------:R-:W-:Y:S01]  /*14e90*/  F2FP.F16.F32.PACK_AB R193, R28, R193 ;  /* 0x000000c11cc1723e */ /* 0x000fe200000000ff */
[----:B------:R-:W-:-:S05]  /*14ea0*/  IMAD.MOV.U32 R28, RZ, RZ, R87 ;  /* 0x000000ffff1c7224 */ /* 0x000fca00078e0057 */
[----:B------:R-:W1:Y:S01]  /*14eb0*/  MUFU.EX2 R121, R121 ;  /* 0x0000007900797308 */ /* 0x000e620000000800 */
[----:B--2---:R-:W-:-:S07]  /*14ec0*/  FADD.FTZ R48, R200, R5 ;  /* 0x00000005c8307221 */ /* 0x004fce0000010000 */
[----:B------:R-:W2:Y:S01]  /*14ed0*/  MUFU.EX2 R32, R32 ;  /* 0x0000002000207308 */ /* 0x000ea20000000800 */
[----:B0-----:R-:W-:-:S07]  /*14ee0*/  FADD.FTZ R3, R195, R46 ;  /* 0x0000002ec3037221 */ /* 0x001fce0000010000 */
[----:B------:R-:W0:Y:S01]  /*14ef0*/  MUFU.EX2 R202, R202 ;  /* 0x000000ca00ca7308 */ /* 0x000e220000000800 */
[C---:B-1----:R-:W-:Y:S01]  /*14f00*/  FADD.FTZ R5, R121.reuse, R48 ;  /* 0x0000003079057221 */ /* 0x042fe20000010000 */
[----:B------:R-:W-:-:S06]  /*14f10*/  F2FP.F16.F32.PACK_AB R200, R121, R200 ;  /* 0x000000c879c8723e */ /* 0x000fcc00000000ff */
[----:B------:R-:W1:Y:S01]  /*14f20*/  MUFU.EX2 R197, R197 ;  /* 0x000000c500c57308 */ /* 0x000e620000000800 */
[C---:B--2---:R-:W-:Y:S01]  /*14f30*/  FADD.FTZ R46, R32.reuse, R3 ;  /* 0x00000003202e7221 */ /* 0x044fe20000010000 */
[----:B------:R-:W-:Y:S01]  /*14f40*/  F2FP.F16.F32.PACK_AB R195, R32, R195 ;  /* 0x000000c320c3723e */ /* 0x000fe200000000ff */
[----:B------:R-:W-:-:S05]  /*14f50*/  IMAD.MOV.U32 R32, RZ, RZ, R87 ;  /* 0x000000ffff207224 */ /* 0x000fca00078e0057 */
[----:B------:R-:W2:Y:S01]  /*14f60*/  MUFU.EX2 R123, R123 ;  /* 0x0000007b007b7308 */ /* 0x000ea20000000800 */
[----:B0-----:R-:W-:-:S07]  /*14f70*/  FADD.FTZ R48, R202, R5 ;  /* 0x00000005ca307221 */ /* 0x001fce0000010000 */
[----:B------:R-:W0:Y:S01]  /*14f80*/  MUFU.EX2 R34, R34 ;  /* 0x0000002200227308 */ /* 0x000e220000000800 */
[----:B-1----:R-:W-:-:S07]  /*14f90*/  FADD.FTZ R3, R197, R46 ;  /* 0x0000002ec5037221 */ /* 0x002fce0000010000 */
[----:B------:R-:W1:Y:S01]  /*14fa0*/  MUFU.EX2 R204, R204 ;  /* 0x000000cc00cc7308 */ /* 0x000e620000000800 */
[C---:B--2---:R-:W-:Y:S01]  /*14fb0*/  FADD.FTZ R5, R123.reuse, R48 ;  /* 0x000000307b057221 */ /* 0x044fe20000010000 */
[----:B------:R-:W-:-:S06]  /*14fc0*/  F2FP.F16.F32.PACK_AB R202, R123, R202 ;  /* 0x000000ca7bca723e */ /* 0x000fcc00000000ff */
        /* <DEDUP_REMOVED lines=10> */
[----:B------:R-:W-:Y:S01]  /*15070*/  F2FP.F16.F32.PACK_AB R204, R27, R204 ;  /* 0x000000cc1bcc723e */ /* 0x000fe200000000ff */
[----:B------:R-:W-:-:S05]  /*15080*/  IMAD.MOV.U32 R27, RZ, RZ, R87 ;  /* 0x000000ffff1b7224 */ /* 0x000fca00078e0057 */
        /* <DEDUP_REMOVED lines=10> */
[----:B------:R-:W-:Y:S01]  /*15130*/  F2FP.F16.F32.PACK_AB R206, R31, R206 ;  /* 0x000000ce1fce723e */ /* 0x000fe200000000ff */
[----:B------:R-:W-:-:S05]  /*15140*/  IMAD.MOV.U32 R31, RZ, RZ, R87 ;  /* 0x000000ffff1f7224 */ /* 0x000fca00078e0057 */
        /* <DEDUP_REMOVED lines=17> */
[----:B------:R1:W3:Y:S01]  /*15260*/  MUFU.EX2 R0, R51 ;  /* 0x0000003300007308 */ /* 0x0002e20000000800 */
[----:B--2---:R-:W-:-:S07]  /*15270*/  FADD.FTZ R3, R205, R48 ;  /* 0x00000030cd037221 */ /* 0x004fce0000010000 */
[----:B------:R-:W2:Y:S01]  /*15280*/  MUFU.EX2 R212, R212 ;  /* 0x000000d400d47308 */ /* 0x000ea20000000800 */
[C---:B0-----:R-:W-:Y:S01]  /*15290*/  FADD.FTZ R5, R131.reuse, R50 ;  /* 0x0000003283057221 */ /* 0x041fe20000010000 */
[----:B------:R-:W-:Y:S01]  /*152a0*/  F2FP.F16.F32.PACK_AB R210, R131, R210 ;  /* 0x000000d283d2723e */ /* 0x000fe200000000ff */
[----:B-1----:R-:W-:-:S05]  /*152b0*/  IMAD.MOV.U32 R51, RZ, RZ, R87 ;  /* 0x000000ffff337224 */ /* 0x002fca00078e0057 */
[----:B------:R-:W0:Y:S01]  /*152c0*/  MUFU.EX2 R207, R207 ;  /* 0x000000cf00cf7308 */ /* 0x000e220000000800 */
[C---:B---3--:R-:W-:Y:S01]  /*152d0*/  FADD.FTZ R48, R0.reuse, R3 ;  /* 0x0000000300307221 */ /* 0x048fe20000010000 */
[----:B------:R-:W-:-:S06]  /*152e0*/  F2FP.F16.F32.PACK_AB R205, R0, R205 ;  /* 0x000000cd00cd723e */ /* 0x000fcc00000000ff */
        /* <DEDUP_REMOVED lines=22> */
[----:B------:R0:W3:Y:S01]  /*15450*/  MUFU.EX2 R30, R47 ;  /* 0x0000002f001e7308 */ /* 0x0000e20000000800 */
[----:B-1----:R-:W-:Y:S01]  /*15460*/  FADD.FTZ R52, R216, R5 ;  /* 0x00000005d8347221 */ /* 0x002fe20000010000 */
[----:B------:R-:W-:-:S03]  /*15470*/  F2FP.F16.F32.PACK_AB R216, R141, R216 ;  /* 0x000000d88dd8723e */ /* 0x000fc600000000ff */
[----:B------:R-:W-:-:S03]  /*15480*/  FADD.FTZ R5, R141, R52 ;  /* 0x000000348d057221 */ /* 0x000fc60000010000 */
[----:B------:R-:W1:Y:S01]  /*15490*/  MUFU.EX2 R25, R25 ;  /* 0x0000001900197308 */ /* 0x000e620000000800 */
[----:B--2---:R-:W-:Y:S01]  /*154a0*/  FADD.FTZ R3, R211, R50 ;  /* 0x00000032d3037221 */ /* 0x004fe20000010000 */
[----:B0-----:R-:W-:-:S06]  /*154b0*/  IMAD.MOV.U32 R47, RZ, RZ, R87 ;  /* 0x000000ffff2f7224 */ /* 0x001fcc00078e0057 */
[----:B------:R0:W2:Y:S01]  /*154c0*/  MUFU.EX2 R46, R35 ;  /* 0x00000023002e7308 */ /* 0x0000a20000000800 */
[C---:B---3--:R-:W-:Y:S01]  /*154d0*/  FADD.FTZ R52, R30.reuse, R3 ;  /* 0x000000031e347221 */ /* 0x048fe20000010000 */
[----:B------:R-:W-:Y:S01]  /*154e0*/  F2FP.F16.F32.PACK_AB R211, R30, R211 ;  /* 0x000000d31ed3723e */ /* 0x000fe200000000ff */
[----:B------:R-:W-:-:S05]  /*154f0*/  IMAD.MOV.U32 R30, RZ, RZ, R87 ;  /* 0x000000ffff1e7224 */ /* 0x000fca00078e0057 */
[----:B------:R-:W3:Y:S01]  /*15500*/  MUFU.EX2 R29, R29 ;  /* 0x0000001d001d7308 */ /* 0x000ee20000000800 */
[----:B-1----:R-:W-:Y:S01]  /*15510*/  FADD.FTZ R3, R25, R52 ;  /* 0x0000003419037221 */ /* 0x002fe20000010000 */
[--C-:B------:R-:W-:Y:S02]  /*15520*/  IMAD.MOV.U32 R52, RZ, RZ, R87.reuse ;  /* 0x000000ffff347224 */ /* 0x100fe400078e0057 */
[----:B0-----:R-:W-:-:S04]  /*15530*/  IMAD.MOV.U32 R35, RZ, RZ, R87 ;  /* 0x000000ffff237224 */ /* 0x001fc800078e0057 */
[----:B------:R0:W1:Y:S01]  /*15540*/  MUFU.EX2 R48, R39 ;  /* 0x0000002700307308 */ /* 0x0000620000000800 */
[C---:B--2---:R-:W-:Y:S01]  /*15550*/  FADD.FTZ R4, R46.reuse, R3 ;  /* 0x000000032e047221 */ /* 0x044fe20000010000 */
[----:B------:R-:W-:Y:S01]  /*15560*/  F2FP.F16.F32.PACK_AB R213, R46, R25 ;  /* 0x000000192ed5723e */ /* 0x000fe200000000ff */
[----:B------:R-:W-:Y:S01]  /*15570*/  IMAD.MOV.U32 R46, RZ, RZ, R87 ;  /* 0x000000ffff2e7224 */ /* 0x000fe200078e0057 */
[----:B------:R-:W-:-:S04]  /*15580*/  MOV R25, R87 ;  /* 0x0000005700197202 */ /* 0x000fc80000000f00 */
[----:B------:R-:W2:Y:S01]  /*15590*/  MUFU.EX2 R125, R125 ;  /* 0x0000007d007d7308 */ /* 0x000ea20000000800 */
[----:B---3--:R-:W-:Y:S01]  /*155a0*/  FADD.FTZ R3, R29, R4 ;  /* 0x000000041d037221 */ /* 0x008fe20000010000 */
[----:B0-----:R-:W-:-:S06]  /*155b0*/  IMAD.MOV.U32 R39, RZ, RZ, R87 ;  /* 0x000000ffff277224 */ /* 0x001fcc00078e0057 */
[----:B------:R-:W0:Y:S01]  /*155c0*/  MUFU.EX2 R50, R129 ;  /* 0x0000008100327308 */ /* 0x000e220000000800 */
[C---:B-1----:R-:W-:Y:S01]  /*155d0*/  FADD.FTZ R6, R48.reuse, R3 ;  /* 0x0000000330067221 */ /* 0x042fe20000010000 */
[----:B------:R-:W-:Y:S01]  /*155e0*/  F2FP.F16.F32.PACK_AB R215, R48, R29 ;  /* 0x0000001d30d7723e */ /* 0x000fe200000000ff */
[----:B------:R-:W-:Y:S01]  /*155f0*/  IMAD.MOV.U32 R48, RZ, RZ, R87 ;  /* 0x000000ffff307224 */ /* 0x000fe200078e0057 */
[----:B------:R-:W-:-:S04]  /*15600*/  MOV R29, R87 ;  /* 0x00000057001d7202 */ /* 0x000fc80000000f00 */
[----:B------:R-:W1:Y:S01]  /*15610*/  MUFU.EX2 R218, R218 ;  /* 0x000000da00da7308 */ /* 0x000e620000000800 */
[----:B--2---:R-:W-:-:S07]  /*15620*/  FADD.FTZ R3, R125, R6 ;  /* 0x000000067d037221 */ /* 0x004fce0000010000 */
[----:B------:R-:W2:Y:S01]  /*15630*/  MUFU.EX2 R133, R133 ;  /* 0x0000008500857308 */ /* 0x000ea20000000800 */
[C---:B0-----:R-:W-:Y:S01]  /*15640*/  FADD.FTZ R0, R50.reuse, R3 ;  /* 0x0000000332007221 */ /* 0x041fe20000010000 */
[----:B------:R-:W-:Y:S01]  /*15650*/  F2FP.F16.F32.PACK_AB R217, R50, R125 ;  /* 0x0000007d32d9723e */ /* 0x000fe200000000ff */
[----:B------:R-:W-:-:S05]  /*15660*/  IMAD.MOV.U32 R50, RZ, RZ, R87 ;  /* 0x000000ffff327224 */ /* 0x000fca00078e0057 */
[----:B------:R-:W0:Y:S01]  /*15670*/  MUFU.EX2 R143, R143 ;  /* 0x0000008f008f7308 */ /* 0x000e220000000800 */
[----:B-1----:R-:W-:-:S07]  /*15680*/  FADD.FTZ R54, R218, R5 ;  /* 0x00000005da367221 */ /* 0x002fce0000010000 */
[----:B------:R-:W1:Y:S01]  /*15690*/  MUFU.EX2 R4, R135 ;  /* 0x0000008700047308 */ /* 0x000e620000000800 */
[----:B--2---:R-:W-:Y:S01]  /*156a0*/  FADD.FTZ R3, R133, R0 ;  /* 0x0000000085037221 */ /* 0x004fe20000010000 */
[C---:B0-----:R-:W-:Y:S01]  /*156b0*/  FADD.FTZ R15, R143.reuse, R54 ;  /* 0x000000368f0f7221 */ /* 0x041fe20000010000 */
[----:B------:R-:W-:Y:S01]  /*156c0*/  F2FP.F16.F32.PACK_AB R218, R143, R218 ;  /* 0x000000da8fda723e */ /* 0x000fe200000000ff */
[----:B------:R-:W-:Y:S02]  /*156d0*/  IMAD.MOV.U32 R54, RZ, RZ, R87 ;  /* 0x000000ffff367224 */ /* 0x000fe400078e0057 */
[C---:B-1----:R-:W-:Y:S01]  /*156e0*/  FADD.FTZ R12, R4.reuse, R3 ;  /* 0x00000003040c7221 */ /* 0x042fe20000010000 */
[----:B------:R-:W-:Y:S01]  /*156f0*/  F2FP.F16.F32.PACK_AB R219, R4, R133 ;  /* 0x0000008504db723e */ /* 0x000fe200000000ff */
[----:B------:R-:W-:Y:S06]  /*15700*/  @!P2 BRA `(.L_x_629) ;  /* 0x0000005c0050a947 */ /* 0x000fec0003800000 */
[----:B------:R0:W5:Y:S01]  /*15710*/  LDL.LU R4, [R1+0x4] ;  /* 0x0000040001047983 */ /* 0x0001620000300800 */
[----:B------:R-:W-:Y:S01]  /*15720*/  VIADD R10, R163, 0xfffffffe ;  /* 0xfffffffea30a7836 */ /* 0x000fe20000000000 */
[----:B------:R-:W-:Y:S01]  /*15730*/  MOV R3, R7 ;  /* 0x0000000700037202 */ /* 0x000fe20000000f00 */
[----:B------:R-:W-:Y:S01]  /*15740*/  IMAD.MOV.U32 R0, RZ, RZ, R92 ;  /* 0x000000ffff007224 */ /* 0x000fe200078e005c */
[----:B------:R-:W-:Y:S01]  /*15750*/  CS2R R86, SRZ ;  /* 0x0000000000567805 */ /* 0x000fe2000001ff00 */
[----:B------:R-:W-:Y:S01]  /*15760*/  IMAD.MOV.U32 R5, RZ, RZ, R228 ;  /* 0x000000ffff057224 */ /* 0x000fe200078e00e4 */
        /* <DEDUP_REMOVED lines=30> */
[----:B0-----:R-:W-:-:S07]  /*15950*/  CS2R R24, SRZ ;  /* 0x0000000000187805 */ /* 0x001fce000001ff00 */
.L_x_639:
[----:B------:R-:W2:Y:S01]  /*15960*/  LDL R6, [R1+0x28] ;  /* 0x0000280001067983 */ /* 0x000ea20000100800 */
[----:B------:R-:W-:Y:S01]  /*15970*/  VIADD R228, R5, 0x1 ;  /* 0x0000000105e47836 */ /* 0x000fe20000000000 */
[----:B------:R-:W-:Y:S05]  /*15980*/  YIELD ;  /* 0x0000000000007946 */ /* 0x000fea0003800000 */
[----:B------:R-:W-:-:S04]  /*15990*/  ISETP.NE.AND P3, PT, R228, 0x2, PT ;  /* 0x00000002e400780c */ /* 0x000fc80003f65270 */
[----:B------:R-:W-:Y:S02]  /*159a0*/  SEL R7, RZ, 0x1, P3 ;  /* 0x00000001ff077807 */ /* 0x000fe40001800000 */
[----:B------:R-:W-:Y:S02]  /*159b0*/  SEL R228, R228, RZ, P3 ;  /* 0x000000ffe4e47207 */ /* 0x000fe40001800000 */
[----:B-----5:R-:W-:-:S05]  /*159c0*/  LOP3.LUT R7, R4, R7, RZ, 0x3c, !PT ;  /* 0x0000000704077212 */ /* 0x020fca00078e3cff */
[----:B------:R0:W-:Y:S01]  /*159d0*/  STL [R1+0x4], R7 ;  /* 0x0000040701007387 */ /* 0x0001e20000100800 */
[----:B--2---:R-:W-:-:S13]  /*159e0*/  ISETP.NE.AND P2, PT, R6, RZ, PT ;  /* 0x000000ff0600720c */ /* 0x004fda0003f45270 */
[----:B0-----:R-:W-:Y:S05]  /*159f0*/  @P2 BRA `(.L_x_630) ;  /* 0x0000000000302947 */ /* 0x001fea0003800000 */
[----:B------:R-:W-:Y:S05]  /*15a00*/  @!P0 BRA `(.L_x_631) ;  /* 0x0000000000048947 */ /* 0x000fea0003800000 */
[----:B------:R-:W-:Y:S01]  /*15a10*/  BPT.TRAP 0x1 ;  /* 0x000000040000795c */ /* 0x000fe20000300000 */
.L_x_631:
[----:B------:R-:W-:Y:S01]  /*15a20*/  IMAD R6, R228, 0x8, R2 ;  /* 0x00000008e4067824 */ /* 0x000fe200078e0202 */
[----:B------:R-:W-:-:S04]  /*15a30*/  SHF.L.U32 R7, R7, 0x1f, RZ ;  /* 0x0000001f07077819 */ /* 0x000fc800000006ff */
[----:B------:R0:W1:Y:S01]  /*15a40*/  SYNCS.PHASECHK.TRANS64.TRYWAIT P3, [R6+URZ+0x34830], R7 ;  /* 0x03483007060075a7 */ /* 0x000062000806017f */
[----:B------:R-:W-:Y:S05]  /*15a50*/  @!P0 BRA `(.L_x_632) ;  /* 0x0000000000048947 */ /* 0x000fea0003800000 */
[----:B------:R-:W-:Y:S01]  /*15a60*/  BPT.TRAP 0x1 ;  /* 0x000000040000795c */ /* 0x000fe20000300000 */
.L_x_632:
[----:B------:R-:W-:Y:S04]  /*15a70*/  BSSY B0, `(.L_x_630) ;  /* 0x0000004000007945 */ /* 0x000fe80003800000 */
[----:B-1----:R-:W-:Y:S05]  /*15a80*/  @P3 BRA `(.L_x_633) ;  /* 0x0000000000083947 */ /* 0x002fea0003800000 */
[----:B------:R-:W1:Y:S02]  /*15a90*/  SYNCS.PHASECHK.TRANS64.TRYWAIT P3, [R6+URZ+0x34830], R7 ;  /* 0x03483007060075a7 */ /* 0x000e64000806017f */
[----:B-1----:R-:W-:Y:S05]  /*15aa0*/  @!P3 BRA `(.L_x_634) ;  /* 0x000000e400e8b947 */ /* 0x002fea0003800000 */
.L_x_633:
[----:B------:R-:W-:Y:S05]  /*15ab0*/  BSYNC B0 ;  /* 0x0000000000007941 */ /* 0x000fea0003800000 */
.L_x_630:
[----:B01----:R-:W2:Y:S04]  /*15ac0*/  LDL R6, [R1+0x2c] ;  /* 0x00002c0001067983 */ /* 0x003ea80000100800 */
[----:B------:R-:W3:Y:S01]  /*15ad0*/  LDL.64 R20, [R1+0x20] ;  /* 0x0000200001147983 */ /* 0x000ee20000100a00 */
[----:B------:R-:W0:Y:S01]  /*15ae0*/  S2R R8, SR_TID.X ;  /* 0x0000000000087919 */ /* 0x000e220000002100 */
[----:B------:R-:W-:Y:S05]  /*15af0*/  WARPSYNC.ALL ;  /* 0x0000000000007948 */ /* 0x000fea0003800000 */
[----:B------:R-:W-:Y:S01]  /*15b00*/  IMAD.MOV.U32 R7, RZ, RZ, 0x40000040 ;  /* 0x40000040ff077424 */ /* 0x000fe200078e00ff */
[----:B0-----:R-:W-:-:S04]  /*15b10*/  SHF.R.U32.HI R8, RZ, 0x7, R8 ;  /* 0x00000007ff087819 */ /* 0x001fc80000011608 */
[----:B------:R-:W-:-:S05]  /*15b20*/  IADD3 R11, R8, 0x8, RZ ;  /* 0x00000008080b7810 */ /* 0x000fca0007ffe0ff */
[----:B------:R0:W-:Y:S01]  /*15b30*/  BAR.SYNC.DEFER_BLOCKING R11, 0x100 ;  /* 0x0004000b0000751d */ /* 0x0001e20000010000 */
[----:B------:R-:W-:-:S05]  /*15b40*/  R2UR UR55, R7 ;  /* 0x00000000073772ca */ /* 0x000fca00000e0000 */
[----:B------:R-:W-:Y:S01]  /*15b50*/  WARPGROUP.ARRIVE ;  /* 0x00000000000079c5 */ /* 0x000fe20000000000 */
[----:B------:R-:W-:Y:S01]  /*15b60*/  IMAD.MOV.U32 R89, RZ, RZ, 0x40000040 ;  /* 0x40000040ff597424 */ /* 0x000fe200078e00ff */
[----:B------:R-:W-:-:S04]  /*15b70*/  MOV R9, 0x40000040 ;  /* 0x4000004000097802 */ /* 0x000fc80000000f00 */
[----:B------:R-:W-:Y:S02]  /*15b80*/  R2UR UR59, R89 ;  /* 0x00000000593b72ca */ /* 0x000fe400000e0000 */
[----:B------:R-:W-:-:S11]  /*15b90*/  R2UR UR7, R9 ;  /* 0x00000000090772ca */ /* 0x000fd600000e0000 */
[----:B------:R-:W-:Y:S02]  /*15ba0*/  MOV R7, UR59 ;  /* 0x0000003b00077c02 */ /* 0x000fe40008000f00 */
[----:B------:R-:W-:Y:S01]  /*15bb0*/  UMOV UR59, UR7 ;  /* 0x00000007003b7c82 */ /* 0x000fe20008000000 */
[C---:B------:R-:W-:Y:S02]  /*15bc0*/  R2UR UR7, R9.reuse ;  /* 0x00000000090772ca */ /* 0x040fe400000e0000 */
[C---:B------:R-:W-:Y:S02]  /*15bd0*/  R2UR UR19, R9.reuse ;  /* 0x00000000091372ca */ /* 0x040fe400000e0000 */
[C---:B------:R-:W-:Y:S02]  /*15be0*/  R2UR UR31, R9.reuse ;  /* 0x00000000091f72ca */ /* 0x040fe400000e0000 */
[----:B------:R-:W-:Y:S01]  /*15bf0*/  R2UR UR43, R9 ;  /* 0x00000000092b72ca */ /* 0x000fe200000e0000 */
[----:B--2---:R-:W-:Y:S01]  /*15c00*/  IMAD R6, R228, 0xb00, R6 ;  /* 0x00000b00e4067824 */ /* 0x004fe200078e0206 */
[----:B---3--:R-:W-:-:S02]  /*15c10*/  R2UR UR22, R20 ;  /* 0x00000000141672ca */ /* 0x008fc400000e0000 */
[----:B------:R-:W-:Y:S02]  /*15c20*/  R2UR UR23, R21 ;  /* 0x00000000151772ca */ /* 0x000fe400000e0000 */
[----:B------:R-:W-:-:S09]  /*15c30*/  R2UR UR54, R6 ;  /* 0x00000000063672ca */ /* 0x000fd200000e0000 */
[----:B------:R-:W-:Y:S02]  /*15c40*/  UMOV UR52, UR22 ;  /* 0x0000001600347c82 */ /* 0x000fe40008000000 */
[----:B------:R-:W-:Y:S02]  /*15c50*/  UMOV UR53, UR23 ;  /* 0x0000001700357c82 */ /* 0x000fe40008000000 */
[----:B------:R-:W-:Y:S01]  /*15c60*/  HGMMA.64x16x16.F32 R168, gdesc[UR52], RZ, !UPT, gsb0 ;  /* 0x0020000034a879f0 */ /* 0x000fe2000c0008ff */
[C---:B------:R-:W-:Y:S02]  /*15c70*/  VIADD R88, R6.reuse, 0x100 ;  /* 0x0000010006587836 */ /* 0x040fe40000000000 */
[----:B------:R-:W-:-:S03]  /*15c80*/  VIADD R8, R6, 0x80 ;  /* 0x0000008006087836 */ /* 0x000fc60000000000 */
[----:B------:R-:W-:Y:S02]  /*15c90*/  R2UR UR58, R88 ;  /* 0x00000000583a72ca */ /* 0x000fe400000e0000 */
[----:B------:R-:W-:Y:S01]  /*15ca0*/  R2UR UR6, R8 ;  /* 0x00000000080672ca */ /* 0x000fe200000e0000 */
[----:B------:R-:W-:Y:S01]  /*15cb0*/  UMOV UR56, UR22 ;  /* 0x0000001600387c82 */ /* 0x000fe20008000000 */
[----:B------:R-:W-:-:S09]  /*15cc0*/  UMOV UR57, UR23 ;  /* 0x0000001700397c82 */ /* 0x000fd20008000000 */
[----:B0-----:R-:W-:Y:S02]  /*15cd0*/  MOV R11, UR58 ;  /* 0x0000003a000b7c02 */ /* 0x001fe40008000f00 */
[----:B------:R-:W-:Y:S01]  /*15ce0*/  UMOV UR58, UR6 ;  /* 0x00000006003a7c82 */ /* 0x000fe20008000000 */
[----:B------:R-:W-:Y:S02]  /*15cf0*/  WARPGROUP.DEPBAR.LE gsb0, 0x0 ;  /* 0x00008000000079c5 */ /* 0x000fe40000010000 */
[----:B------:R-:W-:-:S06]  /*15d00*/  WARPGROUP.ARRIVE ;  /* 0x00000000000079c5 */ /* 0x000fcc0000000000 */
[----:B------:R-:W-:Y:S01]  /*15d10*/  HGMMA.64x16x16.F32 R160, gdesc[UR56], RZ, !UPT, gsb0 ;  /* 0x0020000038a079f0 */ /* 0x000fe2000c0008ff */
[----:B------:R-:W-:Y:S02]  /*15d20*/  R2UR UR59, R7 ;  /* 0x00000000073b72ca */ /* 0x000fe400000e0000 */
[----:B------:R-:W-:Y:S01]  /*15d30*/  R2UR UR58, R11 ;  /* 0x000000000b3a72ca */ /* 0x000fe200000e0000 */
[----:B------:R-:W-:Y:S01]  /*15d40*/  UMOV UR56, UR22 ;  /* 0x0000001600387c82 */ /* 0x000fe20008000000 */
[----:B------:R-:W-:Y:S01]  /*15d50*/  UMOV UR57, UR23 ;  /* 0x0000001700397c82 */ /* 0x000fe20008000000 */
[----:B------:R-:W-:-:S05]  /*15d60*/  VIADD R8, R6, 0x180 ;  /* 0x0000018006087836 */ /* 0x000fca0000000000 */
[----:B------:R-:W-:Y:S01]  /*15d70*/  R2UR UR6, R8 ;  /* 0x00000000080672ca */ /* 0x000fe200000e0000 */
[----:B------:R-:W-:-:S05]  /*15d80*/  VIADD R8, R6, 0x300 ;  /* 0x0000030006087836 */ /* 0x000fca0000000000 */
[----:B------:R-:W-:Y:S01]  /*15d90*/  R2UR UR18, R8 ;  /* 0x00000000081272ca */ /* 0x000fe200000e0000 */
[----:B------:R-:W-:Y:S01]  /*15da0*/  VIADD R8, R6, 0x480 ;  /* 0x0000048006087836 */ /* 0x000fe20000000000 */
[----:B------:R-:W-:Y:S02]  /*15db0*/  WARPGROUP.DEPBAR.LE gsb0, 0x0 ;  /* 0x00008000000079c5 */ /* 0x000fe40000010000 */
[----:B------:R-:W-:-:S06]  /*15dc0*/  WARPGROUP.ARRIVE ;  /* 0x00000000000079c5 */ /* 0x000fcc0000000000 */
[----:B------:R-:W-:Y:S01]  /*15dd0*/  HGMMA.64x16x16.F32 R152, gdesc[UR56], RZ, !UPT, gsb0 ;  /* 0x00200000389879f0 */ /* 0x000fe2000c0008ff */
[----:B------:R-:W-:Y:S01]  /*15de0*/  R2UR UR30, R8 ;  /* 0x00000000081e72ca */ /* 0x000fe200000e0000 */
[----:B------:R-:W-:-:S05]  /*15df0*/  VIADD R8, R6, 0x2 ;  /* 0x0000000206087836 */ /* 0x000fca0000000000 */
[----:B------:R-:W-:Y:S01]  /*15e00*/  R2UR UR42, R8 ;  /* 0x00000000082a72ca */ /* 0x000fe200000e0000 */
[----:B------:R-:W-:Y:S01]  /*15e10*/  VIADD R8, R6, 0x182 ;  /* 0x0000018206087836 */ /* 0x000fe20000000000 */
[----:B------:R-:W-:Y:S01]  /*15e20*/  R2UR UR55, R9 ;  /* 0x00000000093772ca */ /* 0x000fe200000e0000 */
[----:B------:R-:W-:-:S03]  /*15e30*/  IMAD.MOV.U32 R9, RZ, RZ, 0x40000040 ;  /* 0x40000040ff097424 */ /* 0x000fc600078e00ff */
[----:B------:R-:W-:Y:S02]  /*15e40*/  R2UR UR54, R8 ;  /* 0x00000000083672ca */ /* 0x000fe400000e0000 */
[----:B------:R-:W-:Y:S02]  /*15e50*/  IADD3 R8, R6, 0x282, RZ ;  /* 0x0000028206087810 */ /* 0x000fe40007ffe0ff */
[----:B------:R-:W-:Y:S02]  /*15e60*/  R2UR UR59, R9 ;  /* 0x00000000093b72ca */ /* 0x000fe400000e0000 */
[----:B------:R-:W-:Y:S01]  /*15e70*/  R2UR UR58, R8 ;  /* 0x00000000083a72ca */ /* 0x000fe200000e0000 */
[----:B------:R-:W-:Y:S01]  /*15e80*/  UMOV UR56, UR22 ;  /* 0x0000001600387c82 */ /* 0x000fe20008000000 */
[----:B------:R-:W-:-:S09]  /*15e90*/  UMOV UR57, UR23 ;  /* 0x0000001700397c82 */ /* 0x000fd20008000000 */
[----:B------:R-:W-:Y:S01]  /*15ea0*/  MOV R7, UR59 ;  /* 0x0000003b00077c02 */ /* 0x000fe20008000f00 */
[----:B------:R-:W-:Y:S01]  /*15eb0*/  UMOV UR59, UR7 ;  /* 0x00000007003b7c82 */ /* 0x000fe20008000000 */
[----:B------:R-:W-:Y:S01]  /*15ec0*/  MOV R11, UR58 ;  /* 0x0000003a000b7c02 */ /* 0x000fe20008000f00 */
[----:B------:R-:W-:Y:S01]  /*15ed0*/  UMOV UR58, UR6 ;  /* 0x00000006003a7c82 */ /* 0x000fe20008000000 */
[----:B------:R-:W-:Y:S02]  /*15ee0*/  WARPGROUP.DEPBAR.LE gsb0, 0x0 ;  /* 0x00008000000079c5 */ /* 0x000fe40000010000 */
[----:B------:R-:W-:-:S06]  /*15ef0*/  WARPGROUP.ARRIVE ;  /* 0x00000000000079c5 */ /* 0x000fcc0000000000 */
[----:B------:R-:W-:Y:S01]  /*15f00*/  HGMMA.64x16x16.F32 R144, gdesc[UR56], RZ, !UPT, gsb0 ;  /* 0x00200000389079f0 */ /* 0x000fe2000c0008ff */
[----:B------:R-:W-:Y:S02]  /*15f10*/  VIADD R90, R6, 0x200 ;  /* 0x00000200065a7836 */ /* 0x000fe40000000000 */
[----:B------:R-:W-:-:S03]  /*15f20*/  IMAD.MOV.U32 R91, RZ, RZ, 0x40000040 ;  /* 0x40000040ff5b7424 */ /* 0x000fc600078e00ff */
[----:B------:R-:W-:Y:S02]  /*15f30*/  R2UR UR10, R90 ;  /* 0x000000005a0a72ca */ /* 0x000fe400000e0000 */
[----:B------:R-:W-:Y:S01]  /*15f40*/  R2UR UR11, R91 ;  /* 0x000000005b0b72ca */ /* 0x000fe200000e0000 */
[----:B------:R-:W-:Y:S01]  /*15f50*/  UMOV UR8, UR22 ;  /* 0x0000001600087c82 */ /* 0x000fe20008000000 */
[----:B------:R-:W-:Y:S01]  /*15f60*/  UMOV UR9, UR23 ;  /* 0x0000001700097c82 */ /* 0x000fe20008000000 */
[----:B------:R-:W-:Y:S02]  /*15f70*/  WARPGROUP.DEPBAR.LE gsb0, 0x0 ;  /* 0x00008000000079c5 */ /* 0x000fe40000010000 */
[----:B------:R-:W-:-:S08]  /*15f80*/  WARPGROUP.ARRIVE ;  /* 0x00000000000079c5 */ /* 0x000fd00000000000 */
[----:B------:R-:W-:Y:S01]  /*15f90*/  HGMMA.64x16x16.F32 R136, gdesc[UR8], RZ, !UPT, gsb0 ;  /* 0x00200000088879f0 */ /* 0x000fe2000c0008ff */
[----:B------:R-:W-:Y:S02]  /*15fa0*/  IADD3 R88, R6, 0x280, RZ ;  /* 0x0000028006587810 */ /* 0x000fe40007ffe0ff */
[----:B------:R-:W-:Y:S02]  /*15fb0*/  R2UR UR15, R89 ;  /* 0x00000000590f72ca */ /* 0x000fe400000e0000 */
[----:B------:R-:W-:Y:S01]  /*15fc0*/  R2UR UR14, R88 ;  /* 0x00000000580e72ca */ /* 0x000fe200000e0000 */
[----:B------:R-:W-:Y:S01]  /*15fd0*/  UMOV UR12, UR22 ;  /* 0x00000016000c7c82 */ /* 0x000fe20008000000 */
[----:B------:R-:W-:Y:S01]  /*15fe0*/  UMOV UR13, UR23 ;  /* 0x00000017000d7c82 */ /* 0x000fe20008000000 */
[----:B------:R-:W-:Y:S02]  /*15ff0*/  WARPGROUP.DEPBAR.LE gsb0, 0x0 ;  /* 0x00008000000079c5 */ /* 0x000fe40000010000 */
[----:B------:R-:W-:-:S08]  /*16000*/  WARPGROUP.ARRIVE ;  /* 0x00000000000079c5 */ /* 0x000fd00000000000 */
[----:B------:R-:W-:Y:S01]  /*16010*/  HGMMA.64x16x16.F32 R128, gdesc[UR12], RZ, !UPT, gsb0 ;  /* 0x002000000c8079f0 */ /* 0x000fe2000c0008ff */
[----:B------:R0:W-:Y:S04]  /*16020*/  STL.64 [R1+0x90], R2 ;  /* 0x0000900201007387 */ /* 0x0001e80000100a00 */
[----:B0-----:R-:W2:Y:S01]  /*16030*/  LDL.64 R2, [R1+0x18] ;  /* 0x0000180001027983 */ /* 0x001ea20000100a00 */
[----:B------:R-:W-:Y:S01]  /*16040*/  UMOV UR16, UR22 ;  /* 0x0000001600107c82 */ /* 0x000fe20008000000 */
[----:B------:R-:W-:Y:S01]  /*16050*/  UMOV UR17, UR23 ;  /* 0x0000001700117c82 */ /* 0x000fe20008000000 */
[----:B------:R-:W-:Y:S02]  /*16060*/  WARPGROUP.DEPBAR.LE gsb0, 0x0 ;  /* 0x00008000000079c5 */ /* 0x000fe40000010000 */
[----:B------:R-:W-:-:S06]  /*16070*/  WARPGROUP.ARRIVE ;  /* 0x00000000000079c5 */ /* 0x000fcc0000000000 */
[----:B------:R-:W-:Y:S01]  /*16080*/  HGMMA.64x16x16.F32 R120, gdesc[UR16], RZ, !UPT, gsb0 ;  /* 0x00200000107879f0 */ /* 0x000fe2000c0008ff */
[----:B------:R-:W-:Y:S01]  /*16090*/  VIADD R88, R6, 0x380 ;  /* 0x0000038006587836 */ /* 0x000fe20000000000 */
[----:B------:R-:W-:Y:S02]  /*160a0*/  MOV R233, UR39 ;  /* 0x0000002700e97c02 */ /* 0x000fe40008000f00 */
[----:B------:R-:W-:Y:S02]  /*160b0*/  MOV R232, UR38 ;  /* 0x0000002600e87c02 */ /* 0x000fe40008000f00 */
[----:B------:R-:W-:Y:S02]  /*160c0*/  R2UR UR38, R88 ;  /* 0x00000000582672ca */ /* 0x000fe400000e0000 */
[----:B------:R-:W-:Y:S02]  /*160d0*/  R2UR UR39, R89 ;  /* 0x00000000592772ca */ /* 0x000fe400000e0000 */
[----:B------:R-:W-:Y:S01]  /*160e0*/  MOV R231, UR37 ;  /* 0x0000002500e77c02 */ /* 0x000fe20008000f00 */
[----:B------:R-:W-:Y:S01]  /*160f0*/  UMOV UR37, UR23 ;  /* 0x0000001700257c82 */ /* 0x000fe20008000000 */
[----:B------:R-:W-:Y:S01]  /*16100*/  MOV R230, UR36 ;  /* 0x0000002400e67c02 */ /* 0x000fe20008000f00 */
[----:B------:R-:W-:Y:S01]  /*16110*/  UMOV UR36, UR22 ;  /* 0x0000001600247c82 */ /* 0x000fe20008000000 */
[----:B------:R-:W-:-:S02]  /*16120*/  WARPGROUP.DEPBAR.LE gsb0, 0x0 ;  /* 0x00008000000079c5 */ /* 0x000fc40000010000 */
[----:B------:R-:W-:-:S06]  /*16130*/  WARPGROUP.ARRIVE ;  /* 0x00000000000079c5 */ /* 0x000fcc0000000000 */
        /* <DEDUP_REMOVED lines=9> */
[----:B------:R-:W-:Y:S01]  /*161d0*/  UMOV UR28, UR22 ;  /* 0x00000016001c7c82 */ /* 0x000fe20008000000 */
[----:B------:R-:W-:Y:S01]  /*161e0*/  UMOV UR29, UR23 ;  /* 0x00000017001d7c82 */ /* 0x000fe20008000000 */
[----:B------:R-:W-:-:S05]  /*161f0*/  VIADD R88, R6, 0x500 ;  /* 0x0000050006587836 */ /* 0x000fca0000000000 */
[----:B------:R-:W-:Y:S01]  /*16200*/  R2UR UR34, R88 ;  /* 0x00000000582272ca */ /* 0x000fe200000e0000 */
[----:B------:R-:W-:Y:S01]  /*16210*/  VIADD R88, R6, 0x102 ;  /* 0x0000010206587836 */ /* 0x000fe20000000000 */
[C---:B------:R-:W-:Y:S02]  /*16220*/  R2UR UR35, R89.reuse ;  /* 0x00000000592372ca */ /* 0x040fe400000e0000 */
[----:B------:R-:W-:Y:S01]  /*16230*/  R2UR UR51, R89 ;  /* 0x00000000593372ca */ /* 0x000fe200000e0000 */
[----:B------:R-:W-:Y:S01]  /*16240*/  IMAD.MOV.U32 R89, RZ, RZ, 0x40000040 ;  /* 0x40000040ff597424 */ /* 0x000fe200078e00ff */
[----:B------:R-:W-:Y:S01]  /*16250*/  R2UR UR50, R88 ;  /* 0x00000000583272ca */ /* 0x000fe200000e0000 */
[----:B------:R-:W-:Y:S01]  /*16260*/  VIADD R88, R6, 0x202 ;  /* 0x0000020206587836 */ /* 0x000fe20000000000 */
[----:B------:R-:W-:Y:S02]  /*16270*/  WARPGROUP.DEPBAR.LE gsb0, 0x0 ;  /* 0x00008000000079c5 */ /* 0x000fe40000010000 */
[----:B------:R-:W-:-:S06]  /*16280*/  WARPGROUP.ARRIVE ;  /* 0x00000000000079c5 */ /* 0x000fcc0000000000 */
[----:B------:R-:W-:Y:S01]  /*16290*/  HGMMA.64x16x16.F32 R96, gdesc[UR28], RZ, !UPT, gsb0 ;  /* 0x002000001c6079f0 */ /* 0x000fe2000c0008ff */
[----:B------:R-:W-:Y:S02]  /*162a0*/  MOV R14, UR5 ;  /* 0x00000005000e7c02 */ /* 0x000fe40008000f00 */
[----:B------:R-:W-:Y:S02]  /*162b0*/  MOV R13, UR4 ;  /* 0x00000004000d7c02 */ /* 0x000fe40008000f00 */
[----:B------:R-:W-:Y:S01]  /*162c0*/  R2UR UR4, R88 ;  /* 0x00000000580472ca */ /* 0x000fe200000e0000 */
[----:B------:R-:W-:Y:S01]  /*162d0*/  VIADD R88, R6, 0x302 ;  /* 0x0000030206587836 */ /* 0x000fe20000000000 */
[----:B------:R-:W-:Y:S01]  /*162e0*/  R2UR UR5, R89 ;  /* 0x00000000590572ca */ /* 0x000fe200000e0000 */
[----:B------:R-:W-:-:S03]  /*162f0*/  IMAD.MOV.U32 R89, RZ, RZ, 0x40000040 ;  /* 0x40000040ff597424 */ /* 0x000fc600078e00ff */
[----:B------:R-:W-:Y:S01]  /*16300*/  R2UR UR6, R88 ;  /* 0x00000000580672ca */ /* 0x000fe200000e0000 */
[C---:B------:R-:W-:Y:S01]  /*16310*/  VIADD R88, R6.reuse, 0x402 ;  /* 0x0000040206587836 */ /* 0x040fe20000000000 */
[----:B------:R-:W-:Y:S01]  /*16320*/  R2UR UR7, R89 ;  /* 0x00000000590772ca */ /* 0x000fe200000e0000 */
[----:B------:R-:W-:Y:S01]  /*16330*/  IMAD.MOV.U32 R89, RZ, RZ, 0x40000040 ;  /* 0x40000040ff597424 */ /* 0x000fe200078e00ff */
[----:B------:R-:W-:Y:S02]  /*16340*/  IADD3 R90, R6, 0x82, RZ ;  /* 0x00000082065a7810 */ /* 0x000fe40007ffe0ff */
[----:B------:R-:W-:Y:S01]  /*16350*/  R2UR UR14, R88 ;  /* 0x00000000580e72ca */ /* 0x000fe200000e0000 */
[----:B------:R-:W-:Y:S01]  /*16360*/  VIADD R88, R6, 0x502 ;  /* 0x0000050206587836 */ /* 0x000fe20000000000 */
[----:B------:R-:W-:Y:S01]  /*16370*/  R2UR UR15, R89 ;  /* 0x00000000590f72ca */ /* 0x000fe200000e0000 */
[----:B------:R-:W-:Y:S01]  /*16380*/  IMAD.MOV.U32 R89, RZ, RZ, 0x40000040 ;  /* 0x40000040ff597424 */ /* 0x000fe200078e00ff */
[----:B------:R-:W-:-:S02]  /*16390*/  R2UR UR46, R90 ;  /* 0x000000005a2e72ca */ /* 0x000fc400000e0000 */
[----:B------:R-:W-:Y:S02]  /*163a0*/  R2UR UR47, R91 ;  /* 0x000000005b2f72ca */ /* 0x000fe400000e0000 */
[----:B------:R-:W-:Y:S02]  /*163b0*/  R2UR UR38, R88 ;  /* 0x00000000582672ca */ /* 0x000fe400000e0000 */
[----:B------:R-:W-:Y:S01]  /*163c0*/  R2UR UR39, R89 ;  /* 0x00000000592772ca */ /* 0x000fe200000e0000 */
[----:B------:R-:W-:Y:S01]  /*163d0*/  UMOV UR32, UR22 ;  /* 0x0000001600207c82 */ /* 0x000fe20008000000 */
[----:B------:R-:W-:Y:S01]  /*163e0*/  UMOV UR33, UR23 ;  /* 0x0000001700217c82 */ /* 0x000fe20008000000 */
[----:B------:R-:W-:Y:S02]  /*163f0*/  WARPGROUP.DEPBAR.LE gsb0, 0x0 ;  /* 0x00008000000079c5 */ /* 0x000fe40000010000 */
[----:B------:R-:W-:-:S06]  /*16400*/  WARPGROUP.ARRIVE ;  /* 0x00000000000079c5 */ /* 0x000fcc0000000000 */
[----:B------:R-:W-:Y:S01]  /*16410*/  HGMMA.64x16x16.F32 R88, gdesc[UR32], RZ, !UPT, gsb0 ;  /* 0x00200000205879f0 */ /* 0x000fe2000c0008ff */
[----:B------:R-:W-:Y:S02]  /*16420*/  MOV R21, UR21 ;  /* 0x0000001500157c02 */ /* 0x000fe40008000f00 */
[----:B------:R-:W-:Y:S02]  /*16430*/  MOV R20, UR20 ;  /* 0x0000001400147c02 */ /* 0x000fe40008000f00 */
[----:B--2---:R-:W-:Y:S02]  /*16440*/  R2UR UR20, R2 ;  /* 0x00000000021472ca */ /* 0x004fe400000e0000 */
[----:B------:R-:W-:Y:S01]  /*16450*/  R2UR UR21, R3 ;  /* 0x00000000031572ca */ /* 0x000fe200000e0000 */
[----:B------:R-:W-:Y:S01]  /*16460*/  UMOV UR58, UR4 ;  /* 0x00000004003a7c82 */ /* 0x000fe20008000000 */
[----:B------:R-:W-:Y:S01]  /*16470*/  UMOV UR59, UR5 ;  /* 0x00000005003b7c82 */ /* 0x000fe20008000000 */
[----:B------:R-:W2:Y:S08]  /*16480*/  LDL.64 R2, [R1+0x10] ;  /* 0x0000100001027983 */ /* 0x000eb00000100a00 */
[----:B------:R-:W-:-:S02]  /*16490*/  UMOV UR40, UR20 ;  /* 0x0000001400287c82 */ /* 0x000fc40008000000 */
        /* <DEDUP_REMOVED lines=24> */
[----:B------:R-:W-:Y:S02]  /*16620*/  R2UR UR59, R7 ;  /* 0x00000000073b72ca */ /* 0x000fe400000e0000 */
[----:B------:R-:W-:Y:S01]  /*16630*/  R2UR UR58, R11 ;  /* 0x000000000b3a72ca */ /* 0x000fe200000e0000 */
[----:B------:R-:W-:Y:S01]  /*16640*/  UMOV UR56, UR20 ;  /* 0x0000001400387c82 */ /* 0x000fe20008000000 */
[----:B------:R-:W-:Y:S01]  /*16650*/  UMOV UR57, UR21 ;  /* 0x0000001500397c82 */ /* 0x000fe20008000000 */
[----:B------:R-:W-:Y:S02]  /*16660*/  WARPGROUP.DEPBAR.LE gsb0, 0x0 ;  /* 0x00008000000079c5 */ /* 0x000fe40000010000 */
[----:B------:R-:W-:-:S08]  /*16670*/  WARPGROUP.ARRIVE ;  /* 0x00000000000079c5 */ /* 0x000fd00000000000 */
[----:B------:R-:W-:Y:S01]  /*16680*/  HGMMA.64x16x16.F32 R128, gdesc[UR56], R128, gsb0 ;  /* 0x00200000388079f0 */ /* 0x000fe20008000880 */
[----:B------:R-:W-:Y:S01]  /*16690*/  UMOV UR4, UR20 ;  /* 0x0000001400047c82 */ /* 0x000fe20008000000 */
[----:B------:R-:W-:Y:S01]  /*166a0*/  UMOV UR5, UR21 ;  /* 0x0000001500057c82 */ /* 0x000fe20008000000 */
[----:B------:R-:W-:Y:S01]  /*166b0*/  IMAD.MOV.U32 R9, RZ, RZ, 0x40000040 ;  /* 0x40000040ff097424 */ /* 0x000fe200078e00ff */
[----:B------:R-:W-:Y:S02]  /*166c0*/  WARPGROUP.DEPBAR.LE gsb0, 0x0 ;  /* 0x00008000000079c5 */ /* 0x000fe40000010000 */
[----:B------:R-:W-:-:S06]  /*166d0*/  WARPGROUP.ARRIVE ;  /* 0x00000000000079c5 */ /* 0x000fcc0000000000 */
[----:B------:R-:W-:Y:S01]  /*166e0*/  HGMMA.64x16x16.F32 R120, gdesc[UR4], R120, gsb0 ;  /* 0x00200000047879f0 */ /* 0x000fe20008000878 */
[----:B------:R-:W-:Y:S02]  /*166f0*/  IADD3 R8, R6, 0x382, RZ ;  /* 0x0000038206087810 */ /* 0x000fe40007ffe0ff */
        /* <DEDUP_REMOVED lines=28> */
[----:B--2---:R-:W-:Y:S02]  /*168c0*/  R2UR UR4, R2 ;  /* 0x00000000020472ca */ /* 0x004fe400000e0000 */
[----:B------:R-:W-:Y:S02]  /*168d0*/  R2UR UR5, R3 ;  /* 0x00000000030572ca */ /* 0x000fe400000e0000 */
[----:B------:R-:W-:Y:S01]  /*168e0*/  R2UR UR26, R8 ;  /* 0x00000000081a72ca */ /* 0x000fe200000e0000 */
[----:B------:R-:W2:Y:S01]  /*168f0*/  LDL.64 R2, [R1+0x8] ;  /* 0x0000080001027983 */ /* 0x000ea20000100a00 */
[----:B------:R-:W-:-:S07]  /*16900*/  R2UR UR27, R9 ;  /* 0x00000000091b72ca */ /* 0x000fce00000e0000 */
[----:B------:R-:W-:Y:S02]  /*16910*/  UMOV UR24, UR4 ;  /* 0x0000000400187c82 */ /* 0x000fe40008000000 */
[----:B------:R-:W-:Y:S01]  /*16920*/  UMOV UR25, UR5 ;  /* 0x0000000500197c82 */ /* 0x000fe20008000000 */
[----:B------:R-:W-:Y:S02]  /*16930*/  WARPGROUP.DEPBAR.LE gsb0, 0x0 ;  /* 0x00008000000079c5 */ /* 0x000fe40000010000 */
[----:B------:R-:W-:-:S06]  /*16940*/  WARPGROUP.ARRIVE ;  /* 0x00000000000079c5 */ /* 0x000fcc0000000000 */
[----:B------:R-:W-:Y:S01]  /*16950*/  HGMMA.64x16x16.F32 R168, gdesc[UR24], R168, gsb0 ;  /* 0x0020000018a879f0 */ /* 0x000fe200080008a8 */
[----:B------:R-:W-:Y:S01]  /*16960*/  VIADD R8, R6, 0x84 ;  /* 0x0000008406087836 */ /* 0x000fe20000000000 */
[----:B------:R-:W-:-:S04]  /*16970*/  MOV R9, 0x40000040 ;  /* 0x4000004000097802 */ /* 0x000fc80000000f00 */
[----:B------:R-:W-:Y:S02]  /*16980*/  R2UR UR30, R8 ;  /* 0x00000000081e72ca */ /* 0x000fe400000e0000 */
[----:B------:R-:W-:Y:S01]  /*16990*/  R2UR UR31, R9 ;  /* 0x00000000091f72ca */ /* 0x000fe200000e0000 */
[----:B------:R-:W-:Y:S01]  /*169a0*/  UMOV UR28, UR4 ;  /* 0x00000004001c7c82 */ /* 0x000fe20008000000 */
[----:B------:R-:W-:Y:S01]  /*169b0*/  UMOV UR29, UR5 ;  /* 0x00000005001d7c82 */ /* 0x000fe20008000000 */
[----:B------:R-:W-:Y:S02]  /*169c0*/  WARPGROUP.DEPBAR.LE gsb0, 0x0 ;  /* 0x00008000000079c5 */ /* 0x000fe40000010000 */
[----:B------:R-:W-:-:S08]  /*169d0*/  WARPGROUP.ARRIVE ;  /* 0x00000000000079c5 */ /* 0x000fd00000000000 */
[----:B------:R-:W-:Y:S01]  /*169e0*/  HGMMA.64x16x16.F32 R160, gdesc[UR28], R160, gsb0 ;  /* 0x002000001ca079f0 */ /* 0x000fe200080008a0 */
        /* <DEDUP_REMOVED lines=60> */
[----:B------:R-:W-:Y:S01]  /*16db0*/  VIADD R8, R6, 0x484 ;  /* 0x0000048406087836 */ /* 0x000fe20000000000 */
[----:B------:R-:W-:Y:S01]  /*16dc0*/  MOV R9, 0x40000040 ;  /* 0x4000004000097802 */ /* 0x000fe20000000f00 */
[----:B------:R-:W-:Y:S02]  /*16dd0*/  WARPGROUP.DEPBAR.LE gsb0, 0x0 ;  /* 0x00008000000079c5 */ /* 0x000fe40000010000 */
[----:B------:R-:W-:-:S06]  /*16de0*/  WARPGROUP.ARRIVE ;  /* 0x00000000000079c5 */ /* 0x000fcc0000000000 */
[----:B------:R-:W-:Y:S01]  /*16df0*/  HGMMA.64x16x16.F32 R104, gdesc[UR56], R104, gsb0 ;  /* 0x00200000386879f0 */ /* 0x000fe20008000868 */
[----:B------:R-:W-:Y:S01]  /*16e00*/  R2UR UR6, R8 ;  /* 0x00000000080672ca */ /* 0x000fe200000e0000 */
[----:B------:R-:W-:Y:S01]  /*16e10*/  VIADD R8, R6, 0x504 ;  /* 0x0000050406087836 */ /* 0x000fe20000000000 */
[----:B------:R-:W-:Y:S01]  /*16e20*/  R2UR UR7, R9 ;  /* 0x00000000090772ca */ /* 0x000fe200000e0000 */
[----:B------:R-:W-:-:S03]  /*16e30*/  IMAD.MOV.U32 R9, RZ, RZ, 0x40000040 ;  /* 0x40000040ff097424 */ /* 0x000fc600078e00ff */
        /* <DEDUP_REMOVED lines=19> */
[----:B------:R-:W-:Y:S02]  /*16f70*/  MOV R9, 0x40000040 ;  /* 0x4000004000097802 */ /* 0x000fe40000000f00 */
[----:B--2---:R-:W-:Y:S02]  /*16f80*/  R2UR UR20, R2 ;  /* 0x00000000021472ca */ /* 0x004fe400000e0000 */
[----:B------:R-:W-:Y:S02]  /*16f90*/  R2UR UR21, R3 ;  /* 0x00000000031572ca */ /* 0x000fe400000e0000 */
[----:B------:R-:W-:Y:S01]  /*16fa0*/  R2UR UR14, R8 ;  /* 0x00000000080e72ca */ /* 0x000fe200000e0000 */
[----:B------:R0:W5:Y:S01]  /*16fb0*/  LDL.LU.64 R2, [R1+0x90] ;  /* 0x0000900001027983 */ /* 0x0001620000300a00 */
[----:B------:R-:W-:-:S07]  /*16fc0*/  R2UR UR15, R9 ;  /* 0x00000000090f72ca */ /* 0x000fce00000e0000 */
[----:B------:R-:W-:Y:S02]  /*16fd0*/  UMOV UR12, UR20 ;  /* 0x00000014000c7c82 */ /* 0x000fe40008000000 */
[----:B------:R-:W-:Y:S01]  /*16fe0*/  UMOV UR13, UR21 ;  /* 0x00000015000d7c82 */ /* 0x000fe20008000000 */
[----:B------:R-:W-:Y:S02]  /*16ff0*/  WARPGROUP.DEPBAR.LE gsb0, 0x0 ;  /* 0x00008000000079c5 */ /* 0x000fe40000010000 */
[----:B------:R-:W-:-:S06]  /*17000*/  WARPGROUP.ARRIVE ;  /* 0x00000000000079c5 */ /* 0x000fcc0000000000 */
        /* <DEDUP_REMOVED lines=86> */
[----:B------:R-:W-:Y:S02]  /*17570*/  VIADD R8, R6, 0x580 ;  /* 0x0000058006087836 */ /* 0x000fe40000000000 */
[----:B------:R-:W-:-:S03]  /*17580*/  IMAD.MOV.U32 R9, RZ, RZ, 0x40000040 ;  /* 0x40000040ff097424 */ /* 0x000fc600078e00ff */
[----:B------:R-:W-:Y:S01]  /*17590*/  R2UR UR58, R8 ;  /* 0x00000000083a72ca */ /* 0x000fe200000e0000 */
[----:B------:R-:W-:Y:S01]  /*175a0*/  VIADD R8, R6, 0x600 ;  /* 0x0000060006087836 */ /* 0x000fe20000000000 */
[----:B------:R-:W-:Y:S02]  /*175b0*/  R2UR UR59, R9 ;  /* 0x00000000093b72ca */ /* 0x000fe400000e0000 */
[----:B------:R-:W-:Y:S02]  /*175c0*/  MOV R9, 0x40000040 ;  /* 0x4000004000097802 */ /* 0x000fe40000000f00 */
[----:B------:R-:W-:Y:S01]  /*175d0*/  R2UR UR6, R8 ;  /* 0x00000000080672ca */ /* 0x000fe200000e0000 */
[----:B------:R-:W-:Y:S02]  /*175e0*/  WARPGROUP.DEPBAR.LE gsb0, 0x0 ;  /* 0x00008000000079c5 */ /* 0x000fe40000010000 */
[----:B------:R-:W-:-:S06]  /*175f0*/  WARPGROUP.ARRIVE ;  /* 0x00000000000079c5 */ /* 0x000fcc0000000000 */
[----:B------:R-:W-:Y:S01]  /*17600*/  HGMMA.64x16x16.F32 R88, gdesc[UR20], R88, gsb0 ;  /* 0x00200000145879f0 */ /* 0x000fe20008000858 */
[----:B------:R-:W-:Y:S01]  /*17610*/  VIADD R8, R6, 0x680 ;  /* 0x0000068006087836 */ /* 0x000fe20000000000 */
[----:B------:R-:W-:Y:S01]  /*17620*/  R2UR UR7, R9 ;  /* 0x00000000090772ca */ /* 0x000fe200000e0000 */
[----:B------:R-:W-:-:S03]  /*17630*/  IMAD.MOV.U32 R9, RZ, RZ, 0x40000040 ;  /* 0x40000040ff097424 */ /* 0x000fc600078e00ff */
        /* <DEDUP_REMOVED lines=8> */
[----:B------:R-:W-:-:S02]  /*176c0*/  R2UR UR4, R236 ;  /* 0x00000000ec0472ca */ /* 0x000fc400000e0000 */
[----:B------:R-:W-:Y:S01]  /*176d0*/  R2UR UR18, R8 ;  /* 0x00000000081272ca */ /* 0x000fe200000e0000 */
[----:B------:R-:W-:Y:S01]  /*176e0*/  VIADD R8, R6, 0x800 ;  /* 0x0000080006087836 */ /* 0x000fe20000000000 */
[----:B------:R-:W-:Y:S02]  /*176f0*/  R2UR UR5, R237 ;  /* 0x00000000ed0572ca */ /* 0x000fe400000e0000 */
[----:B------:R-:W-:Y:S02]  /*17700*/  R2UR UR19, R9 ;  /* 0x00000000091372ca */ /* 0x000fe400000e0000 */
[----:B------:R-:W-:Y:S02]  /*17710*/  MOV R9, 0x40000040 ;  /* 0x4000004000097802 */ /* 0x000fe40000000f00 */
[----:B------:R-:W-:Y:S01]  /*17720*/  R2UR UR38, R8 ;  /* 0x00000000082672ca */ /* 0x000fe200000e0000 */
[----:B------:R-:W-:Y:S01]  /*17730*/  VIADD R8, R6, 0x880 ;  /* 0x0000088006087836 */ /* 0x000fe20000000000 */
[----:B------:R-:W-:Y:S01]  /*17740*/  R2UR UR39, R9 ;  /* 0x00000000092772ca */ /* 0x000fe200000e0000 */
[----:B------:R-:W-:-:S03]  /*17750*/  IMAD.MOV.U32 R9, RZ, RZ, 0x40000040 ;  /* 0x40000040ff097424 */ /* 0x000fc600078e00ff */
[----:B------:R-:W-:Y:S01]  /*17760*/  R2UR UR26, R8 ;  /* 0x00000000081a72ca */ /* 0x000fe200000e0000 */
[----:B------:R-:W-:Y:S01]  /*17770*/  VIADD R8, R6, 0x900 ;  /* 0x0000090006087836 */ /* 0x000fe20000000000 */
[----:B------:R-:W-:Y:S01]  /*17780*/  UMOV UR56, UR4 ;  /* 0x0000000400387c82 */ /* 0x000fe20008000000 */
[----:B------:R-:W-:Y:S01]  /*17790*/  UMOV UR57, UR5 ;  /* 0x0000000500397c82 */ /* 0x000fe20008000000 */
[----:B------:R-:W-:Y:S02]  /*177a0*/  R2UR UR27, R9 ;  /* 0x00000000091b72ca */ /* 0x000fe400000e0000 */
[----:B------:R-:W-:Y:S02]  /*177b0*/  MOV R9, 0x40000040 ;  /* 0x4000004000097802 */ /* 0x000fe40000000f00 */
[----:B------:R-:W-:Y:S01]  /*177c0*/  R2UR UR30, R8 ;  /* 0x00000000081e72ca */ /* 0x000fe200000e0000 */
[----:B------:R-:W-:Y:S01]  /*177d0*/  VIADD R8, R6, 0x980 ;  /* 0x0000098006087836 */ /* 0x000fe20000000000 */
[----:B------:R-:W-:-:S02]  /*177e0*/  WARPGROUP.DEPBAR.LE gsb0, 0x0 ;  /* 0x00008000000079c5 */ /* 0x000fc40000010000 */
[----:B------:R-:W-:Y:S01]  /*177f0*/  WARPGROUP.ARRIVE ;  /* 0x00000000000079c5 */ /* 0x000fe20000000000 */
[----:B------:R-:W-:-:S05]  /*17800*/  R2UR UR31, R9 ;  /* 0x00000000091f72ca */ /* 0x000fca00000e0000 */
[----:B------:R-:W-:Y:S01]  /*17810*/  HGMMA.64x16x16.F32 R168, gdesc[UR56], R168, gsb0 ;  /* 0x0020000038a879f0 */ /* 0x000fe200080008a8 */
[----:B------:R-:W-:Y:S01]  /*17820*/  IMAD.MOV.U32 R9, RZ, RZ, 0x40000040 ;  /* 0x40000040ff097424 */ /* 0x000fe200078e00ff */
[----:B------:R-:W-:Y:S01]  /*17830*/  R2UR UR34, R8 ;  /* 0x00000000082272ca */ /* 0x000fe200000e0000 */
[----:B------:R-:W-:-:S03]  /*17840*/  VIADD R8, R6, 0xa00 ;  /* 0x00000a0006087836 */ /* 0x000fc60000000000 */
        /* <DEDUP_REMOVED lines=22> */
[----:B------:R-:W-:Y:S02]  /*179b0*/  R2UR UR58, R8 ;  /* 0x00000000083a72ca */ /* 0x000fe400000e0000 */
[----:B------:R-:W-:Y:S01]  /*179c0*/  R2UR UR59, R9 ;  /* 0x00000000093b72ca */ /* 0x000fe200000e0000 */
[----:B------:R-:W-:Y:S01]  /*179d0*/  UMOV UR56, UR4 ;  /* 0x0000000400387c82 */ /* 0x000fe20008000000 */
[----:B------:R-:W-:Y:S01]  /*179e0*/  UMOV UR57, UR5 ;  /* 0x0000000500397c82 */ /* 0x000fe20008000000 */
[----:B------:R-:W-:Y:S02]  /*179f0*/  WARPGROUP.DEPBAR.LE gsb0, 0x0 ;  /* 0x00008000000079c5 */ /* 0x000fe40000010000 */
[----:B------:R-:W-:-:S08]  /*17a00*/  WARPGROUP.ARRIVE ;  /* 0x00000000000079c5 */ /* 0x000fd00000000000 */
[----:B------:R-:W-:Y:S01]  /*17a10*/  MOV R11, UR59 ;  /* 0x0000003b000b7c02 */ /* 0x000fe20008000f00 */
[----:B------:R-:W-:Y:S01]  /*17a20*/  UMOV UR59, UR7 ;  /* 0x00000007003b7c82 */ /* 0x000fe20008000000 */
[----:B------:R-:W-:Y:S01]  /*17a30*/  MOV R7, UR58 ;  /* 0x0000003a00077c02 */ /* 0x000fe20008000f00 */
[----:B------:R-:W-:Y:S02]  /*17a40*/  UMOV UR58, UR6 ;  /* 0x00000006003a7c82 */ /* 0x000fe40008000000 */
        /* <DEDUP_REMOVED lines=47> */
[----:B------:R-:W-:-:S11]  /*17d40*/  R2UR UR37, R235 ;  /* 0x00000000eb2572ca */ /* 0x000fd600000e0000 */
[----:B------:R-:W-:Y:S02]  /*17d50*/  UMOV UR48, UR36 ;  /* 0x0000002400307c82 */ /* 0x000fe40008000000 */
        /* <DEDUP_REMOVED lines=87> */
[----:B------:R-:W-:Y:S01]  /*182d0*/  IMAD.MOV.U32 R9, RZ, RZ, 0x40000040 ;  /* 0x40000040ff097424 */ /* 0x000fe200078e00ff */
[----:B------:R-:W-:Y:S02]  /*182e0*/  R2UR UR5, R14 ;  /* 0x000000000e0572ca */ /* 0x000fe400000e0000 */
[----:B------:R-:W-:Y:S02]  /*182f0*/  R2UR UR4, R13 ;  /* 0x000000000d0472ca */ /* 0x000fe400000e0000 */
[----:B------:R-:W-:Y:S02]  /*18300*/  R2UR UR34, R8 ;  /* 0x00000000082272ca */ /* 0x000fe400000e0000 */
        /* <DEDUP_REMOVED lines=64> */
[----:B------:R-:W-:Y:S02]  /*18710*/  WARPGROUP.DEPBAR.LE gsb0, 0x0 ;  /* 0x00008000000079c5 */ /* 0x000fe40000010000 */
[----:B------:R-:W-:-:S10]  /*18720*/  WARPGROUP.ARRIVE ;  /* 0x00000000000079c5 */ /* 0x000fd40000000000 */
        /* <DEDUP_REMOVED lines=30> */
[----:B------:R-:W-:Y:S02]  /*18910*/  R2UR UR21, R21 ;  /* 0x00000000151572ca */ /* 0x000fe400000e0000 */
[----:B------:R-:W-:Y:S02]  /*18920*/  R2UR UR20, R20 ;  /* 0x00000000141472ca */ /* 0x000fe400000e0000 */
[----:B------:R-:W-:Y:S02]  /*18930*/  R2UR UR22, R8 ;  /* 0x00000000081672ca */ /* 0x000fe400000e0000 */
[----:B------:R-:W-:Y:S01]  /*18940*/  R2UR UR23, R9 ;  /* 0x00000000091772ca */ /* 0x000fe200000e0000 */
[----:B------:R-:W-:-:S02]  /*18950*/  WARPGROUP.DEPBAR.LE gsb0, 0x0 ;  /* 0x00008000000079c5 */ /* 0x000fc40000010000 */
        /* <DEDUP_REMOVED lines=92> */
[----:B------:R-:W-:Y:S02]  /*18f20*/  R2UR UR39, R233 ;  /* 0x00000000e92772ca */ /* 0x000fe400000e0000 */
[----:B------:R-:W-:Y:S02]  /*18f30*/  R2UR UR38, R232 ;  /* 0x00000000e82672ca */ /* 0x000fe400000e0000 */
[----:B------:R-:W-:Y:S02]  /*18f40*/  R2UR UR37, R231 ;  /* 0x00000000e72572ca */ /* 0x000fe400000e0000 */
[----:B------:R-:W-:Y:S01]  /*18f50*/  R2UR UR36, R230 ;  /* 0x00000000e62472ca */ /* 0x000fe200000e0000 */
[----:B------:R-:W-:Y:S02]  /*18f60*/  WARPGROUP.DEPBAR.LE gsb0, 0x0 ;  /* 0x00008000000079c5 */ /* 0x000fe40000010000 */
[----:B0-----:R-:W-:-:S12]  /*18f70*/  @P2 BRA `(.L_x_635) ;  /* 0x0000000000282947 */ /* 0x001fd80003800000 */
[----:B------:R-:W-:Y:S05]  /*18f80*/  @!P0 BRA `(.L_x_636) ;  /* 0x0000000000048947 */ /* 0x000fea0003800000 */
[----:B------:R-:W-:Y:S01]  /*18f90*/  BPT.TRAP 0x1 ;  /* 0x000000040000795c */ /* 0x000fe20000300000 */
.L_x_636:
[----:B------:R-:W-:Y:S01]  /*18fa0*/  SHF.L.U32 R4, R4, 0x1f, RZ ;  /* 0x0000001f04047819 */ /* 0x000fe200000006ff */
[----:B-----5:R-:W-:-:S04]  /*18fb0*/  IMAD R6, R5, 0x8, R2 ;  /* 0x0000000805067824 */ /* 0x020fc800078e0202 */
[----:B------:R0:W1:Y:S01]  /*18fc0*/  SYNCS.PHASECHK.TRANS64.TRYWAIT P2, [R6+URZ+0x34850], R4 ;  /* 0x03485004060075a7 */ /* 0x000062000804017f */
[----:B------:R-:W-:Y:S05]  /*18fd0*/  @!P0 BRA `(.L_x_637) ;  /* 0x0000000000048947 */ /* 0x000fea0003800000 */
[----:B------:R-:W-:Y:S01]  /*18fe0*/  BPT.TRAP 0x1 ;  /* 0x000000040000795c */ /* 0x000fe20000300000 */
.L_x_637:
[----:B-1----:R-:W-:Y:S05]  /*18ff0*/  @P2 BRA `(.L_x_635) ;  /* 0x0000000000082947 */ /* 0x002fea0003800000 */
[----:B------:R-:W1:Y:S02]  /*19000*/  SYNCS.PHASECHK.TRANS64.TRYWAIT P2, [R6+URZ+0x34850], R4 ;  /* 0x03485004060075a7 */ /* 0x000e64000804017f */
[----:B-1----:R-:W-:Y:S05]  /*19010*/  @!P2 BRA `(.L_x_638) ;  /* 0x000000b000a0a947 */ /* 0x002fea0003800000 */
.L_x_635:
[----:B01---5:R-:W-:Y:S01]  /*19020*/  VIADD R4, R2, 0x400 ;  /* 0x0000040002047836 */ /* 0x023fe20000000000 */
[----:B------:R-:W-:Y:S05]  /*19030*/  WARPSYNC.ALL ;  /* 0x0000000000007948 */ /* 0x000fea0003800000 */
[----:B------:R-:W-:Y:S01]  /*19040*/  SHF.R.U32.HI R4, RZ, 0x4, R4 ;  /* 0x00000004ff047819 */ /* 0x000fe20000011604 */
[----:B------:R-:W-:Y:S01]  /*19050*/  IMAD.MOV.U32 R7, RZ, RZ, 0x40000040 ;  /* 0x40000040ff077424 */ /* 0x000fe200078e00ff */
[----:B------:R-:W-:Y:S01]  /*19060*/  WARPGROUP.ARRIVE ;  /* 0x00000000000079c5 */ /* 0x000fe20000000000 */
[----:B------:R-:W-:Y:S01]  /*19070*/  IMAD.MOV.U32 R9, RZ, RZ, 0x40000040 ;  /* 0x40000040ff097424 */ /* 0x000fe200078e00ff */
[----:B------:R-:W-:Y:S01]  /*19080*/  LOP3.LUT R4, R4, 0x3fff, RZ, 0xc0, !PT ;  /* 0x00003fff04047812 */ /* 0x000fe200078ec0ff */
[----:B------:R-:W-:Y:S01]  /*19090*/  ULDC UR8, c[0x0][0x988] ;  /* 0x0002620000087ab9 */ /* 0x000fe20000000800 */
[----:B------:R-:W-:-:S02]  /*190a0*/  R2UR UR7, R7 ;  /* 0x00000000070772ca */ /* 0x000fc400000e0000 */
[----:B------:R-:W0:Y:S01]  /*190b0*/  S2R R230, SR_TID.X ;  /* 0x0000000000e67919 */ /* 0x000e220000002100 */
[----:B------:R-:W-:Y:S02]  /*190c0*/  LOP3.LUT R4, R4, 0x5800000, RZ, 0xfc, !PT ;  /* 0x0580000004047812 */ /* 0x000fe400078efcff */
[----:B------:R-:W-:Y:S02]  /*190d0*/  MOV R21, 0x40000040 ;  /* 0x4000004000157802 */ /* 0x000fe40000000f00 */
[----:B------:R-:W-:Y:S01]  /*190e0*/  FMNMX.FTZ R14, R170, R0, !PT ;  /* 0x00000000aa0e7209 */ /* 0x000fe20007810000 */
[----:B------:R-:W-:Y:S01]  /*190f0*/  IMAD R6, R5, 0xb00, R4 ;  /* 0x00000b0005067824 */ /* 0x000fe200078e0204 */
[----:B------:R-:W-:Y:S02]  /*19100*/  FMNMX.FTZ R4, R168, R3, !PT ;  /* 0x00000003a8047209 */ /* 0x000fe40007810000 */
[----:B------:R-:W-:Y:S01]  /*19110*/  FMNMX.FTZ R14, R171, R14, !PT ;  /* 0x0000000eab0e7209 */ /* 0x000fe20007810000 */
[C---:B------:R-:W-:Y:S01]  /*19120*/  VIADD R20, R6.reuse, 0x300 ;  /* 0x0000030006147836 */ /* 0x040fe20000000000 */
[----:B------:R-:W-:-:S02]  /*19130*/  R2UR UR6, R6 ;  /* 0x00000000060672ca */ /* 0x000fc400000e0000 */
[----:B------:R-:W-:Y:S02]  /*19140*/  IADD3 R8, R6, 0x80, RZ ;  /* 0x0000008006087810 */ /* 0x000fe40007ffe0ff */
[----:B------:R-:W-:Y:S02]  /*19150*/  FMNMX.FTZ R4, R169, R4, !PT ;  /* 0x00000004a9047209 */ /* 0x000fe40007810000 */
[----:B------:R-:W-:Y:S02]  /*19160*/  FMNMX.FTZ R14, R174, R14, !PT ;  /* 0x0000000eae0e7209 */ /* 0x000fe40007810000 */
[----:B------:R-:W-:Y:S02]  /*19170*/  FMNMX.FTZ R4, R172, R4, !PT ;  /* 0x00000004ac047209 */ /* 0x000fe40007810000 */
[C---:B------:R-:W-:Y:S01]  /*19180*/  ISETP.GT.AND P2, PT, R10.reuse, RZ, PT ;  /* 0x000000ff0a00720c */ /* 0x040fe20003f44270 */
[----:B------:R-:W-:Y:S01]  /*19190*/  VIADD R10, R10, 0xffffffff ;  /* 0xffffffff0a0a7836 */ /* 0x000fe20000000000 */
[----:B------:R-:W-:Y:S01]  /*191a0*/  FMNMX.FTZ R4, R173, R4, !PT ;  /* 0x00000004ad047209 */ /* 0x000fe20007810000 */
[----:B------:R-:W-:Y:S01]  /*191b0*/  HGMMA.64x128x16.F32 R24, R176, gdesc[UR4].tnspB, R24, gsb0 ;  /* 0x41e00004b0187df0 */ /* 0x000fe20008000818 */
[----:B------:R-:W-:Y:S01]  /*191c0*/  R2UR UR6, R8 ;  /* 0x00000000080672ca */ /* 0x000fe200000e0000 */
[----:B------:R-:W-:Y:S01]  /*191d0*/  VIADD R8, R6, 0x100 ;  /* 0x0000010006087836 */ /* 0x000fe20000000000 */
[----:B------:R-:W-:Y:S01]  /*191e0*/  R2UR UR7, R9 ;  /* 0x00000000090772ca */ /* 0x000fe200000e0000 */
[----:B------:R-:W-:Y:S01]  /*191f0*/  IMAD.MOV.U32 R9, RZ, RZ, 0x40000040 ;  /* 0x40000040ff097424 */ /* 0x000fe200078e00ff */
[----:B------:R-:W-:-:S02]  /*19200*/  FMNMX.FTZ R4, R160, R4, !PT ;  /* 0x00000004a0047209 */ /* 0x000fc40007810000 */
[----:B0-----:R-:W-:Y:S02]  /*19210*/  SHF.R.U32.HI R230, RZ, 0x7, R230 ;  /* 0x00000007ffe67819 */ /* 0x001fe400000116e6 */
        /* <DEDUP_REMOVED lines=38> */
[----:B------:R-:W-:Y:S02]  /*19480*/  R2UR UR6, R8 ;  /* 0x00000000080672ca */ /* 0x000fe400000e0000 */
[----:B------:R-:W-:Y:S01]  /*19490*/  R2UR UR7, R9 ;  /* 0x00000000090772ca */ /* 0x000fe200000e0000 */
[----:B------:R-:W-:Y:S01]  /*194a0*/  IMAD.MOV.U32 R9, RZ, RZ, 0x40000040 ;  /* 0x40000040ff097424 */ /* 0x000fe200078e00ff */
[----:B------:R-:W-:Y:S02]  /*194b0*/  IADD3 R8, R6, 0x180, RZ ;  /* 0x0000018006087810 */ /* 0x000fe40007ffe0ff */
[----:B------:R-:W-:-:S04]  /*194c0*/  FMNMX.FTZ R4, R88, R4, !PT ;  /* 0x0000000458047209 */ /* 0x000fc80007810000 */
[----:B------:R-:W-:-:S04]  /*194d0*/  FMNMX.FTZ R4, R89, R4, !PT ;  /* 0x0000000459047209 */ /* 0x000fc80007810000 */
[----:B------:R-:W-:-:S04]  /*194e0*/  FMNMX.FTZ R4, R92, R4, !PT ;  /* 0x000000045c047209 */ /* 0x000fc80007810000 */
[----:B------:R-:W-:-:S05]  /*194f0*/  FMNMX.FTZ R4, R93, R4, !PT ;  /* 0x000000045d047209 */ /* 0x000fca0007810000 */
[----:B------:R-:W0:Y:S02]  /*19500*/  SHFL.BFLY PT, R7, R4, 0x2, 0x1f ;  /* 0x0c401f0004077f89 */ /* 0x000e2400000e0000 */
[----:B0-----:R-:W-:-:S05]  /*19510*/  FMNMX.FTZ R7, R4, R7, !PT ;  /* 0x0000000704077209 */ /* 0x001fca0007810000 */
[----:B------:R-:W0:Y:S02]  /*19520*/  SHFL.BFLY PT, R4, R7, 0x1, 0x1f ;  /* 0x0c201f0007047f89 */ /* 0x000e2400000e0000 */
[----:B0-----:R-:W-:-:S05]  /*19530*/  FMNMX.FTZ R7, R7, R4, !PT ;  /* 0x0000000407077209 */ /* 0x001fca0007810000 */
[----:B------:R-:W-:Y:S01]  /*19540*/  FADD.FTZ R3, -R7, R3 ;  /* 0x0000000307037221 */ /* 0x000fe20000010100 */
        /* <DEDUP_REMOVED lines=10> */
[----:B------:R-:W-:Y:S02]  /*195f0*/  R2UR UR6, R8 ;  /* 0x00000000080672ca */ /* 0x000fe400000e0000 */
[----:B------:R-:W-:Y:S01]  /*19600*/  R2UR UR7, R9 ;  /* 0x00000000090772ca */ /* 0x000fe200000e0000 */
[----:B------:R-:W-:Y:S01]  /*19610*/  IMAD.MOV.U32 R9, RZ, RZ, 0x40000040 ;  /* 0x40000040ff097424 */ /* 0x000fe200078e00ff */
[----:B------:R-:W-:Y:S01]  /*19620*/  IADD3 R8, R6, 0x280, RZ ;  /* 0x0000028006087810 */ /* 0x000fe20007ffe0ff */
[----:B------:R-:W-:Y:S02]  /*19630*/  WARPGROUP.DEPBAR.LE gsb0, 0x0 ;  /* 0x00008000000079c5 */ /* 0x000fe40000010000 */
[----:B------:R-:W-:-:S08]  /*19640*/  WARPGROUP.ARRIVE ;  /* 0x00000000000079c5 */ /* 0x000fd00000000000 */
[----:B------:R-:W-:Y:S01]  /*19650*/  HGMMA.64x128x16.F32 R24, R192, gdesc[UR4].tnspB, R24, gsb0 ;  /* 0x41e00004c0187df0 */ /* 0x000fe20008000818 */
[----:B------:R-:W-:Y:S01]  /*19660*/  R2UR UR6, R8 ;  /* 0x00000000080672ca */ /* 0x000fe200000e0000 */
[----:B------:R-:W-:Y:S01]  /*19670*/  IMAD.U32 R8, RZ, RZ, UR8 ;  /* 0x00000008ff087e24 */ /* 0x000fe2000f8e00ff */
[----:B------:R-:W-:-:S03]  /*19680*/  R2UR UR7, R9 ;  /* 0x00000000090772ca */ /* 0x000fc600000e0000 */
[-C--:B------:R-:W-:Y:S01]  /*19690*/  FMUL.FTZ R9, R7, R8.reuse ;  /* 0x0000000807097220 */ /* 0x080fe20000410000 */
[----:B------:R-:W-:-:S03]  /*196a0*/  FMUL.FTZ R3, R3, R8 ;  /* 0x0000000803037220 */ /* 0x000fc60000410000 */
        /* <DEDUP_REMOVED lines=28> */
[----:B------:R-:W2:Y:S01]  /*19870*/  MUFU.EX2 R178, R178 ;  /* 0x000000b200b27308 */ /* 0x000ea20000000800 */
[----:B0-----:R-:W-:-:S07]  /*19880*/  FFMA.FTZ R15, R3, R15, R176 ;  /* 0x0000000f030f7223 */ /* 0x001fce00000100b0 */
[----:B------:R-:W0:Y:S01]  /*19890*/  MUFU.EX2 R11, R11 ;  /* 0x0000000b000b7308 */ /* 0x000e220000000800 */
[C---:B-1----:R-:W-:Y:S01]  /*198a0*/  FADD.FTZ R15, R4.reuse, R15 ;  /* 0x0000000f040f7221 */ /* 0x042fe20000010000 */
[----:B------:R-:W-:-:S06]  /*198b0*/  F2FP.F16.F32.PACK_AB R176, R4, R176 ;  /* 0x000000b004b0723e */ /* 0x000fcc00000000ff */
[----:B------:R-:W1:Y:S08]  /*198c0*/  MUFU.EX2 R180, R180 ;  /* 0x000000b400b47308 */ /* 0x000e700000000800 */
        /* <DEDUP_REMOVED lines=11> */
[----:B------:R-:W-:-:S03]  /*19980*/  FFMA.FTZ R194, R140, R8, -R9 ;  /* 0x000000088cc27223 */ /* 0x000fc60000010809 */
[----:B------:R-:W-:Y:S01]  /*19990*/  MUFU.EX2 R190, R190 ;  /* 0x000000be00be7308 */ /* 0x000fe20000000800 */
[----:B------:R-:W-:Y:S01]  /*199a0*/  HGMMA.64x128x16.F32 R24, R196, gdesc[UR4].tnspB, R24, gsb0 ;  /* 0x41e00004c4187df0 */ /* 0x000fe20008000818 */
[----:B------:R-:W-:Y:S02]  /*199b0*/  R2UR UR6, R20 ;  /* 0x00000000140672ca */ /* 0x000fe400000e0000 */
[----:B------:R-:W-:Y:S02]  /*199c0*/  R2UR UR7, R21 ;  /* 0x00000000150772ca */ /* 0x000fe400000e0000 */
        /* <DEDUP_REMOVED lines=15> */
[----:B------:R-:W-:Y:S01]  /*19ac0*/  FMNMX.FTZ R21, R147, R20, !PT ;  /* 0x0000001493157209 */ /* 0x000fe20007810000 */
[----:B------:R-:W-:Y:S01]  /*19ad0*/  VIADD R20, R6, 0x380 ;  /* 0x0000038006147836 */ /* 0x000fe20000000000 */
[----:B------:R-:W-:Y:S02]  /*19ae0*/  MUFU.EX2 R96, R96 ;  /* 0x0000006000607308 */ /* 0x000fe40000000800 */
[----:B------:R-:W-:-:S04]  /*19af0*/  FMNMX.FTZ R21, R150, R21, !PT ;  /* 0x0000001596157209 */ /* 0x000fc80007810000 */
[----:B------:R-:W-:Y:S01]  /*19b00*/  FMNMX.FTZ R136, R151, R21, !PT ;  /* 0x0000001597887209 */ /* 0x000fe20007810000 */
[----:B------:R-:W-:Y:S01]  /*19b10*/  IMAD.MOV.U32 R21, RZ, RZ, 0x40000040 ;  /* 0x40000040ff157424 */ /* 0x000fe200078e00ff */
        /* <DEDUP_REMOVED lines=9> */
[-CC-:B------:R-:W-:Y:S01]  /*19bb0*/  FFMA.FTZ R128, R129, R8.reuse, -R9.reuse ;  /* 0x0000000881807223 */ /* 0x180fe20000010809 */
[----:B------:R-:W-:-:S03]  /*19bc0*/  FFMA.FTZ R198, R132, R8, -R9 ;  /* 0x0000000884c67223 */ /* 0x000fc60000010809 */
[----:B------:R-:W-:Y:S01]  /*19bd0*/  HGMMA.64x128x16.F32 R24, R200, gdesc[UR4].tnspB, R24, gsb0 ;  /* 0x41e00004c8187df0 */ /* 0x000fe20008000818 */
[----:B------:R-:W-:Y:S01]  /*19be0*/  R2UR UR6, R20 ;  /* 0x00000000140672ca */ /* 0x000fe200000e0000 */
[----:B------:R-:W-:Y:S01]  /*19bf0*/  MUFU.EX2 R196, R196 ;  /* 0x000000c400c47308 */ /* 0x000fe20000000800 */
[----:B------:R-:W-:Y:S02]  /*19c00*/  R2UR UR7, R21 ;  /* 0x00000000150772ca */ /* 0x000fe400000e0000 */
        /* <DEDUP_REMOVED lines=30> */
[----:B------:R-:W-:Y:S01]  /*19df0*/  FMNMX.FTZ R120, R102, R120, !PT ;  /* 0x0000007866787209 */ /* 0x000fe20007810000 */
[----:B------:R-:W-:Y:S03]  /*19e00*/  MUFU.EX2 R200, R200 ;  /* 0x000000c800c87308 */ /* 0x000fe60000000800 */
[----:B------:R-:W-:-:S04]  /*19e10*/  FMNMX.FTZ R125, R103, R120, !PT ;  /* 0x00000078677d7209 */ /* 0x000fc80007810000 */
[----:B------:R-:W-:Y:S01]  /*19e20*/  FMNMX.FTZ R125, R90, R125, !PT ;  /* 0x0000007d5a7d7209 */ /* 0x000fe20007810000 */
[----:B------:R3:W-:Y:S03]  /*19e30*/  MUFU.EX2 R120, R113 ;  /* 0x0000007100787308 */ /* 0x0007e60000000800 */
[----:B------:R-:W-:-:S05]  /*19e40*/  FMNMX.FTZ R125, R91, R125, !PT ;  /* 0x0000007d5b7d7209 */ /* 0x000fca0007810000 */
[----:B------:R-:W-:Y:S01]  /*19e50*/  MUFU.EX2 R202, R202 ;  /* 0x000000ca00ca7308 */ /* 0x000fe20000000800 */
[----:B---3--:R-:W-:-:S04]  /*19e60*/  MOV R113, 0x40000040 ;  /* 0x4000004000717802 */ /* 0x008fc80000000f00 */
[----:B------:R-:W-:Y:S02]  /*19e70*/  R2UR UR7, R113 ;  /* 0x00000000710772ca */ /* 0x000fe400000e0000 */
[----:B------:R-:W-:Y:S01]  /*19e80*/  FMNMX.FTZ R113, R94, R125, !PT ;  /* 0x0000007d5e717209 */ /* 0x000fe20007810000 */
[----:B------:R-:W-:Y:S03]  /*19e90*/  MUFU.EX2 R124, R124 ;  /* 0x0000007c007c7308 */ /* 0x000fe60000000800 */
[----:B------:R-:W-:Y:S01]  /*19ea0*/  FMNMX.FTZ R113, R95, R113, !PT ;  /* 0x000000715f717209 */ /* 0x000fe20007810000 */
[----:B------:R-:W-:Y:S02]  /*19eb0*/  WARPGROUP.DEPBAR.LE gsb0, 0x0 ;  /* 0x00008000000079c5 */ /* 0x000fe40000010000 */
[-CC-:B------:R-:W-:Y:S01]  /*19ec0*/  FFMA.FTZ R204, R112, R8.reuse, -R9.reuse ;  /* 0x0000000870cc7223 */ /* 0x180fe20000010809 */
[----:B------:R-:W-:Y:S01]  /*19ed0*/  VIADD R112, R6, 0x400 ;  /* 0x0000040006707836 */ /* 0x000fe20000000000 */
[----:B------:R-:W-:Y:S01]  /*19ee0*/  WARPGROUP.ARRIVE ;  /* 0x00000000000079c5 */ /* 0x000fe20000000000 */
[----:B------:R-:W-:-:S02]  /*19ef0*/  FFMA.FTZ R206, R116, R8, -R9 ;  /* 0x0000000874ce7223 */ /* 0x000fc40000010809 */
[----:B------:R-:W3:Y:S01]  /*19f00*/  SHFL.BFLY PT, R116, R113, 0x2, 0x1f ;  /* 0x0c401f0071747f89 */ /* 0x000ee200000e0000 */
[----:B------:R-:W-:Y:S01]  /*19f10*/  R2UR UR6, R112 ;  /* 0x00000000700672ca */ /* 0x000fe200000e0000 */
[-CC-:B------:R-:W-:Y:S01]  /*19f20*/  FFMA.FTZ R112, R117, R8.reuse, -R9.reuse ;  /* 0x0000000875707223 */ /* 0x180fe20000010809 */
[----:B------:R-:W-:Y:S01]  /*19f30*/  FFMA.FTZ R117, R93, R8, -R9 ;  /* 0x000000085d757223 */ /* 0x000fe20000010809 */
[----:B------:R-:W-:Y:S08]  /*19f40*/  MUFU.EX2 R204, R204 ;  /* 0x000000cc00cc7308 */ /* 0x000ff00000000800 */
[----:B------:R-:W-:Y:S02]  /*19f50*/  MUFU.EX2 R206, R206 ;  /* 0x000000ce00ce7308 */ /* 0x000fe40000000800 */
[----:B------:R-:W-:Y:S06]  /*19f60*/  HGMMA.64x128x16.F32 R24, R208, gdesc[UR4].tnspB, R24, gsb0 ;  /* 0x41e00004d0187df0 */ /* 0x000fec0008000818 */
[----:B------:R-:W-:Y:S01]  /*19f70*/  MUFU.EX2 R112, R112 ;  /* 0x0000007000707308 */ /* 0x000fe20000000800 */
[----:B---3--:R-:W-:-:S05]  /*19f80*/  FMNMX.FTZ R113, R113, R116, !PT ;  /* 0x0000007471717209 */ /* 0x008fca0007810000 */
[----:B------:R-:W3:Y:S01]  /*19f90*/  SHFL.BFLY PT, R116, R113, 0x1, 0x1f ;  /* 0x0c201f0071747f89 */ /* 0x000ee200000e0000 */
[----:B------:R-:W-:Y:S02]  /*19fa0*/  WARPGROUP.DEPBAR.LE gsb0, 0x0 ;  /* 0x00008000000079c5 */ /* 0x000fe40000010000 */
[-CC-:B------:R-:W-:Y:S01]  /*19fb0*/  FFMA.FTZ R210, R108, R8.reuse, -R9.reuse ;  /* 0x000000086cd27223 */ /* 0x180fe20000010809 */
[-CC-:B------:R-:W-:Y:S01]  /*19fc0*/  FFMA.FTZ R108, R88, R8.reuse, -R9.reuse ;  /* 0x00000008586c7223 */ /* 0x180fe20000010809 */
[-CC-:B------:R-:W-:Y:S01]  /*19fd0*/  FFMA.FTZ R88, R92, R8.reuse, -R9.reuse ;  /* 0x000000085c587223 */ /* 0x180fe20000010809 */
[-CC-:B------:R-:W-:Y:S01]  /*19fe0*/  FFMA.FTZ R208, R104, R8.reuse, -R9.reuse ;  /* 0x0000000868d07223 */ /* 0x180fe20000010809 */
[-CC-:B------:R-:W-:Y:S01]  /*19ff0*/  FFMA.FTZ R104, R105, R8.reuse, -R9.reuse ;  /* 0x0000000869687223 */ /* 0x180fe20000010809 */
[--C-:B------:R-:W-:Y:S01]  /*1a000*/  FFMA.FTZ R105, R109, R8, -R9.reuse ;  /* 0x000000086d697223 */ /* 0x100fe20000010809 */
[----:B---3--:R-:W-:Y:S01]  /*1a010*/  FMNMX.FTZ R92, R113, R116, !PT ;  /* 0x00000074715c7209 */ /* 0x008fe20007810000 */
[-C--:B------:R-:W-:Y:S01]  /*1a020*/  FFMA.FTZ R109, R89, R8.reuse, -R9 ;  /* 0x00000008596d7223 */ /* 0x080fe20000010809 */
[----:B------:R3:W-:Y:S01]  /*1a030*/  MUFU.EX2 R113, R88 ;  /* 0x0000005800717308 */ /* 0x0007e20000000800 */
[----:B------:R-:W-:Y:S01]  /*1a040*/  IMAD.MOV.U32 R89, RZ, RZ, 0x40000040 ;  /* 0x40000040ff597424 */ /* 0x000fe200078e00ff */
[----:B------:R-:W-:Y:S01]  /*1a050*/  WARPGROUP.ARRIVE ;  /* 0x00000000000079c5 */ /* 0x000fe20000000000 */
[C---:B------:R-:W-:Y:S01]  /*1a060*/  FADD.FTZ R9, -R92.reuse, R0 ;  /* 0x000000005c097221 */ /* 0x040fe20000010100 */
[----:B------:R-:W-:-:S02]  /*1a070*/  FMUL.FTZ R93, R92, R8 ;  /* 0x000000085c5d7220 */ /* 0x000fc40000410000 */
[----:B------:R-:W-:Y:S01]  /*1a080*/  R2UR UR7, R89 ;  /* 0x00000000590772ca */ /* 0x000fe200000e0000 */
[-C--:B------:R-:W-:Y:S01]  /*1a090*/  FMUL.FTZ R9, R9, R8.reuse ;  /* 0x0000000809097220 */ /* 0x080fe20000410000 */
[----:B------:R-:W-:Y:S01]  /*1a0a0*/  MOV R89, 0x40000040 ;  /* 0x4000004000597802 */ /* 0x000fe20000000f00 */
[----:B---3--:R-:W-:Y:S02]  /*1a0b0*/  VIADD R88, R6, 0x480 ;  /* 0x0000048006587836 */ /* 0x008fe40000000000 */
[-CC-:B------:R-:W-:Y:S01]  /*1a0c0*/  FFMA.FTZ R177, R170, R8.reuse, -R93.reuse ;  /* 0x00000008aab17223 */ /* 0x180fe2000001085d */
[-CC-:B------:R-:W-:Y:S01]  /*1a0d0*/  FFMA.FTZ R116, R171, R8.reuse, -R93.reuse ;  /* 0x00000008ab747223 */ /* 0x180fe2000001085d */
[----:B------:R-:W-:Y:S01]  /*1a0e0*/  FFMA.FTZ R179, R174, R8, -R93 ;  /* 0x00000008aeb37223 */ /* 0x000fe2000001085d */
[----:B------:R-:W-:Y:S01]  /*1a0f0*/  MUFU.EX2 R9, R9 ;  /* 0x0000000900097308 */ /* 0x000fe20000000800 */
[----:B------:R-:W-:Y:S01]  /*1a100*/  R2UR UR6, R88 ;  /* 0x00000000580672ca */ /* 0x000fe200000e0000 */
[----:B------:R-:W-:-:S02]  /*1a110*/  VIADD R88, R6, 0x500 ;  /* 0x0000050006587836 */ /* 0x000fc40000000000 */
[-CC-:B------:R-:W-:Y:S01]  /*1a120*/  FFMA.FTZ R181, R162, R8.reuse, -R93.reuse ;  /* 0x00000008a2b57223 */ /* 0x180fe2000001085d */
[-CC-:B------:R-:W-:Y:S01]  /*1a130*/  FFMA.FTZ R125, R163, R8.reuse, -R93.reuse ;  /* 0x00000008a37d7223 */ /* 0x180fe2000001085d */
[-CC-:B------:R-:W-:Y:S01]  /*1a140*/  FFMA.FTZ R6, R131, R8.reuse, -R93.reuse ;  /* 0x0000000883067223 */ /* 0x180fe2000001085d */
[-CC-:B------:R-:W-:Y:S01]  /*1a150*/  FFMA.FTZ R183, R166, R8.reuse, -R93.reuse ;  /* 0x00000008a6b77223 */ /* 0x180fe2000001085d */
[-CC-:B------:R-:W-:Y:S01]  /*1a160*/  FFMA.FTZ R141, R167, R8.reuse, -R93.reuse ;  /* 0x00000008a78d7223 */ /* 0x180fe2000001085d */
[----:B------:R-:W3:Y:S01]  /*1a170*/  MUFU.EX2 R177, R177 ;  /* 0x000000b100b17308 */ /* 0x000ee20000000800 */
[-CC-:B------:R-:W-:Y:S01]  /*1a180*/  FFMA.FTZ R185, R154, R8.reuse, -R93.reuse ;  /* 0x000000089ab97223 */ /* 0x180fe2000001085d */
[-C--:B------:R-:W-:Y:S01]  /*1a190*/  FFMA.FTZ R201, R122, R8.reuse, -R93 ;  /* 0x000000087ac97223 */ /* 0x080fe2000001085d */
[----:B--2---:R-:W-:Y:S01]  /*1a1a0*/  FADD.FTZ R122, R178, R15 ;  /* 0x0000000fb27a7221 */ /* 0x004fe20000010000 */
[-CC-:B------:R-:W-:Y:S01]  /*1a1b0*/  FFMA.FTZ R129, R155, R8.reuse, -R93.reuse ;  /* 0x000000089b817223 */ /* 0x180fe2000001085d */
[-CC-:B------:R-:W-:Y:S01]  /*1a1c0*/  FFMA.FTZ R203, R126, R8.reuse, -R93.reuse ;  /* 0x000000087ecb7223 */ /* 0x180fe2000001085d */
[----:B------:R-:W-:Y:S01]  /*1a1d0*/  HGMMA.64x128x16.F32 R24, R212, gdesc[UR4].tnspB, R24, gsb0 ;  /* 0x41e00004d4187df0 */ /* 0x000fe20008000818 */
[----:B------:R-:W-:Y:S01]  /*1a1e0*/  R2UR UR6, R88 ;  /* 0x00000000580672ca */ /* 0x000fe200000e0000 */
[----:B------:R-:W2:Y:S01]  /*1a1f0*/  MUFU.EX2 R116, R116 ;  /* 0x0000007400747308 */ /* 0x000ea20000000800 */
[----:B------:R-:W-:Y:S01]  /*1a200*/  R2UR UR7, R89 ;  /* 0x00000000590772ca */ /* 0x000fe200000e0000 */
[----:B0-----:R-:W-:Y:S01]  /*1a210*/  FADD.FTZ R15, R11, R122 ;  /* 0x0000007a0b0f7221 */ /* 0x001fe20000010000 */
[-CC-:B------:R-:W-:Y:S01]  /*1a220*/  FFMA.FTZ R187, R158, R8.reuse, -R93.reuse ;  /* 0x000000089ebb7223 */ /* 0x180fe2000001085d */
[-C--:B------:R-:W-:Y:S01]  /*1a230*/  FFMA.FTZ R132, R159, R8.reuse, -R93 ;  /* 0x000000089f847223 */ /* 0x080fe2000001085d */
[----:B------:R-:W-:Y:S01]  /*1a240*/  IADD3 R89, -R230, 0xb, RZ ;  /* 0x0000000be6597810 */ /* 0x000fe20007ffe1ff */
[----:B-1----:R-:W-:Y:S01]  /*1a250*/  FADD.FTZ R122, R180, R15 ;  /* 0x0000000fb47a7221 */ /* 0x002fe20000010000 */
[----:B------:R-:W-:Y:S01]  /*1a260*/  FFMA.FTZ R189, R146, R8, -R93 ;  /* 0x0000000892bd7223 */ /* 0x000fe2000001085d */
[----:B------:R0:W-:Y:S01]  /*1a270*/  MUFU.EX2 R0, R117 ;  /* 0x0000007500007308 */ /* 0x0001e20000000800 */
[----:B---3--:R-:W-:Y:S01]  /*1a280*/  FFMA.FTZ R131, R9, R12, R177 ;  /* 0x0000000c09837223 */ /* 0x008fe200000100b1 */
[----:B------:R-:W-:Y:S01]  /*1a290*/  FADD.FTZ R15, R13, R122 ;  /* 0x0000007a0d0f7221 */ /* 0x000fe20000010000 */
[-CC-:B------:R-:W-:Y:S01]  /*1a2a0*/  FFMA.FTZ R140, R147, R8.reuse, -R93.reuse ;  /* 0x00000008938c7223 */ /* 0x180fe2000001085d */
[-CC-:B------:R-:W-:Y:S01]  /*1a2b0*/  FFMA.FTZ R191, R150, R8.reuse, -R93.reuse ;  /* 0x0000000896bf7223 */ /* 0x180fe2000001085d */
[-CC-:B------:R-:W-:Y:S01]  /*1a2c0*/  FFMA.FTZ R133, R151, R8.reuse, -R93.reuse ;  /* 0x0000000897857223 */ /* 0x180fe2000001085d */
[-CC-:B------:R-:W-:Y:S01]  /*1a2d0*/  FFMA.FTZ R193, R138, R8.reuse, -R93.reuse ;  /* 0x000000088ac17223 */ /* 0x180fe2000001085d */
[-CC-:B------:R-:W-:Y:S01]  /*1a2e0*/  FFMA.FTZ R209, R106, R8.reuse, -R93.reuse ;  /* 0x000000086ad17223 */ /* 0x180fe2000001085d */
[----:B------:R-:W1:Y:S01]  /*1a2f0*/  MUFU.EX2 R179, R179 ;  /* 0x000000b300b37308 */ /* 0x000e620000000800 */
[-C--:B0-----:R-:W-:Y:S01]  /*1a300*/  FFMA.FTZ R117, R175, R8.reuse, -R93 ;  /* 0x00000008af757223 */ /* 0x081fe2000001085d */
[----:B--2---:R-:W-:Y:S01]  /*1a310*/  FADD.FTZ R12, R116, R131 ;  /* 0x00000083740c7221 */ /* 0x004fe20000010000 */
[-CC-:B------:R-:W-:Y:S01]  /*1a320*/  FFMA.FTZ R137, R139, R8.reuse, -R93.reuse ;  /* 0x000000088b897223 */ /* 0x180fe2000001085d */
[-CC-:B------:R-:W-:Y:S01]  /*1a330*/  FFMA.FTZ R195, R142, R8.reuse, -R93.reuse ;  /* 0x000000088ec37223 */ /* 0x180fe2000001085d */
[-CC-:B------:R-:W-:Y:S01]  /*1a340*/  FFMA.FTZ R138, R143, R8.reuse, -R93.reuse ;  /* 0x000000088f8a7223 */ /* 0x180fe2000001085d */
[-CC-:B------:R-:W-:Y:S01]  /*1a350*/  FFMA.FTZ R197, R130, R8.reuse, -R93.reuse ;  /* 0x0000000882c57223 */ /* 0x180fe2000001085d */
[----:B------:R-:W-:Y:S01]  /*1a360*/  FFMA.FTZ R211, R110, R8, -R93 ;  /* 0x000000086ed37223 */ /* 0x000fe2000001085d */
[----:B------:R-:W0:Y:S01]  /*1a370*/  MUFU.EX2 R117, R117 ;  /* 0x0000007500757308 */ /* 0x000e220000000800 */
[----:B------:R-:W-:-:S02]  /*1a380*/  @!P1 IMAD R88, R228, 0x8, R2 ;  /* 0x00000008e4589824 */ /* 0x000fc400078e0202 */
[-CC-:B------:R-:W-:Y:S01]  /*1a390*/  FFMA.FTZ R199, R134, R8.reuse, -R93.reuse ;  /* 0x0000000886c77223 */ /* 0x180fe2000001085d */
[--C-:B------:R-:W-:Y:S01]  /*1a3a0*/  FFMA.FTZ R135, R135, R8, -R93.reuse ;  /* 0x0000000887877223 */ /* 0x100fe2000001085d */
[----:B------:R-:W-:Y:S01]  /*1a3b0*/  F2FP.F16.F32.PACK_AB R178, R11, R178 ;  /* 0x000000b20bb2723e */ /* 0x000fe200000000ff */
[----:B------:R-:W-:Y:S02]  /*1a3c0*/  @!P1 VIADD R88, R88, 0x34840 ;  /* 0x0003484058589836 */ /* 0x000fe40000000000 */
[--C-:B------:R-:W-:Y:S01]  /*1a3d0*/  FFMA.FTZ R205, R114, R8, -R93.reuse ;  /* 0x0000000872cd7223 */ /* 0x100fe2000001085d */
[----:B------:R-:W-:Y:S01]  /*1a3e0*/  F2FP.F16.F32.PACK_AB R180, R13, R180 ;  /* 0x000000b40db4723e */ /* 0x000fe200000000ff */
[----:B------:R-:W2:Y:S01]  /*1a3f0*/  MUFU.EX2 R181, R181 ;  /* 0x000000b500b57308 */ /* 0x000ea20000000800 */
[----:B-1----:R-:W-:Y:S01]  /*1a400*/  FADD.FTZ R12, R179, R12 ;  /* 0x0000000cb30c7221 */ /* 0x002fe20000010000 */
[----:B------:R-:W-:Y:S01]  /*1a410*/  @!P1 PRMT R130, RZ, 0x654, R88 ;  /* 0x00000654ff829816 */ /* 0x000fe20000000058 */
[-CC-:B------:R-:W-:Y:S01]  /*1a420*/  FFMA.FTZ R207, R118, R8.reuse, -R93.reuse ;  /* 0x0000000876cf7223 */ /* 0x180fe2000001085d */
[-CC-:B------:R-:W-:Y:S01]  /*1a430*/  FFMA.FTZ R107, R107, R8.reuse, -R93.reuse ;  /* 0x000000086b6b7223 */ /* 0x180fe2000001085d */
[-CC-:B------:R-:W-:Y:S01]  /*1a440*/  FFMA.FTZ R111, R111, R8.reuse, -R93.reuse ;  /* 0x000000086f6f7223 */ /* 0x180fe2000001085d */
[-CC-:B------:R-:W-:Y:S01]  /*1a450*/  FFMA.FTZ R98, R98, R8.reuse, -R93.reuse ;  /* 0x0000000862627223 */ /* 0x180fe2000001085d */
[-CC-:B------:R-:W-:Y:S01]  /*1a460*/  FFMA.FTZ R99, R99, R8.reuse, -R93.reuse ;  /* 0x0000000863637223 */ /* 0x180fe2000001085d */
[----:B------:R-:W1:Y:S01]  /*1a470*/  MUFU.EX2 R125, R125 ;  /* 0x0000007d007d7308 */ /* 0x000e620000000800 */
[----:B0-----:R-:W-:Y:S01]  /*1a480*/  FADD.FTZ R12, R117, R12 ;  /* 0x0000000c750c7221 */ /* 0x001fe20000010000 */
[-CC-:B------:R-:W-:Y:S01]  /*1a490*/  FFMA.FTZ R102, R102, R8.reuse, -R93.reuse ;  /* 0x0000000866667223 */ /* 0x180fe2000001085d */
[-CC-:B------:R-:W-:Y:S01]  /*1a4a0*/  FFMA.FTZ R103, R103, R8.reuse, -R93.reuse ;  /* 0x0000000867677223 */ /* 0x180fe2000001085d */
[-CC-:B------:R-:W-:Y:S01]  /*1a4b0*/  FFMA.FTZ R90, R90, R8.reuse, -R93.reuse ;  /* 0x000000085a5a7223 */ /* 0x180fe2000001085d */
[-CC-:B------:R-:W-:Y:S01]  /*1a4c0*/  FFMA.FTZ R91, R91, R8.reuse, -R93.reuse ;  /* 0x000000085b5b7223 */ /* 0x180fe2000001085d */
[-CC-:B------:R-:W-:Y:S01]  /*1a4d0*/  FFMA.FTZ R94, R94, R8.reuse, -R93.reuse ;  /* 0x000000085e5e7223 */ /* 0x180fe2000001085d */
[----:B------:R-:W-:Y:S01]  /*1a4e0*/  F2FP.F16.F32.PACK_AB R177, R116, R177 ;  /* 0x000000b174b1723e */ /* 0x000fe200000000ff */
[----:B------:R-:W0:Y:S01]  /*1a4f0*/  MUFU.EX2 R183, R183 ;  /* 0x000000b700b77308 */ /* 0x000e220000000800 */
[----:B--2---:R-:W-:Y:S01]  /*1a500*/  FADD.FTZ R126, R181, R12 ;  /* 0x0000000cb57e7221 */ /* 0x004fe20000010000 */
[----:B------:R-:W-:Y:S01]  /*1a510*/  FFMA.FTZ R12, R127, R8, -R93 ;  /* 0x000000087f0c7223 */ /* 0x000fe2000001085d */
[----:B------:R-:W-:-:S05]  /*1a520*/  F2FP.F16.F32.PACK_AB R179, R117, R179 ;  /* 0x000000b375b3723e */ /* 0x000fca00000000ff */
[----:B------:R-:W2:Y:S01]  /*1a530*/  MUFU.EX2 R141, R141 ;  /* 0x0000008d008d7308 */ /* 0x000ea20000000800 */
[C---:B-1----:R-:W-:Y:S01]  /*1a540*/  FADD.FTZ R126, R125.reuse, R126 ;  /* 0x0000007e7d7e7221 */ /* 0x042fe20000010000 */
[----:B------:R-:W-:-:S06]  /*1a550*/  F2FP.F16.F32.PACK_AB R181, R125, R181 ;  /* 0x000000b57db5723e */ /* 0x000fcc00000000ff */
[----:B------:R-:W1:Y:S01]  /*1a560*/  MUFU.EX2 R185, R185 ;  /* 0x000000b900b97308 */ /* 0x000e620000000800 */
[----:B0-----:R-:W-:-:S07]  /*1a570*/  FADD.FTZ R126, R183, R126 ;  /* 0x0000007eb77e7221 */ /* 0x001fce0000010000 */
[----:B------:R-:W0:Y:S01]  /*1a580*/  MUFU.EX2 R129, R129 ;  /* 0x0000008100817308 */ /* 0x000e220000000800 */
[C---:B--2---:R-:W-:Y:S01]  /*1a590*/  FADD.FTZ R126, R141.reuse, R126 ;  /* 0x0000007e8d7e7221 */ /* 0x044fe20000010000 */
[----:B------:R-:W-:-:S06]  /*1a5a0*/  F2FP.F16.F32.PACK_AB R183, R141, R183 ;  /* 0x000000b78db7723e */ /* 0x000fcc00000000ff */
[----:B------:R-:W2:Y:S01]  /*1a5b0*/  MUFU.EX2 R187, R187 ;  /* 0x000000bb00bb7308 */ /* 0x000ea20000000800 */
[----:B-1----:R-:W-:-:S07]  /*1a5c0*/  FADD.FTZ R126, R185, R126 ;  /* 0x0000007eb97e7221 */ /* 0x002fce0000010000 */
[----:B------:R-:W1:Y:S01]  /*1a5d0*/  MUFU.EX2 R132, R132 ;  /* 0x0000008400847308 */ /* 0x000e620000000800 */
[C---:B0-----:R-:W-:Y:S01]  /*1a5e0*/  FADD.FTZ R126, R129.reuse, R126 ;  /* 0x0000007e817e7221 */ /* 0x041fe20000010000 */
[----:B------:R-:W-:-:S06]  /*1a5f0*/  F2FP.F16.F32.PACK_AB R185, R129, R185 ;  /* 0x000000b981b9723e */ /* 0x000fcc00000000ff */
[----:B------:R-:W0:Y:S08]  /*1a600*/  MUFU.EX2 R189, R189 ;  /* 0x000000bd00bd7308 */ /* 0x000e300000000800 */
[----:B------:R-:W3:Y:S08]  /*1a610*/  MUFU.EX2 R140, R140 ;  /* 0x0000008c008c7308 */ /* 0x000ef00000000800 */
[----:B------:R-:W4:Y:S08]  /*1a620*/  MUFU.EX2 R191, R191 ;  /* 0x000000bf00bf7308 */ /* 0x000f300000000800 */
[----:B------:R-:W4:Y:S08]  /*1a630*/  MUFU.EX2 R133, R133 ;  /* 0x0000008500857308 */ /* 0x000f300000000800 */
[----:B------:R-:W4:Y:S08]  /*1a640*/  MUFU.EX2 R193, R193 ;  /* 0x000000c100c17308 */ /* 0x000f300000000800 */
[----:B------:R-:W4:Y:S01]  /*1a650*/  MUFU.EX2 R137, R137 ;  /* 0x0000008900897308 */ /* 0x000f220000000800 */
[----:B------:R-:W-:-:S02]  /*1a660*/  WARPGROUP.DEPBAR.LE gsb0, 0x0 ;  /* 0x00008000000079c5 */ /* 0x000fc40000010000 */
[----:B------:R-:W-:Y:S01]  /*1a670*/  WARPGROUP.ARRIVE ;  /* 0x00000000000079c5 */ /* 0x000fe20000000000 */
[----:B------:R-:W-:-:S04]  /*1a680*/  F2FP.F16.F32.PACK_AB R212, R97, R96 ;  /* 0x0000006061d4723e */ /* 0x000fc800000000ff */
[----:B------:R-:W4:Y:S01]  /*1a690*/  MUFU.EX2 R195, R195 ;  /* 0x000000c300c37308 */ /* 0x000f220000000800 */
[----:B------:R-:W-:Y:S01]  /*1a6a0*/  F2FP.F16.F32.PACK_AB R214, R101, R100 ;  /* 0x0000006465d6723e */ /* 0x000fe200000000ff */
[----:B------:R-:W-:Y:S06]  /*1a6b0*/  HGMMA.64x128x16.F32 R24, R216, gdesc[UR4].tnspB, R24, gsb0 ;  /* 0x41e00004d8187df0 */ /* 0x000fec0008000818 */
[----:B------:R-:W4:Y:S08]  /*1a6c0*/  MUFU.EX2 R138, R138 ;  /* 0x0000008a008a7308 */ /* 0x000f300000000800 */
[----:B------:R-:W4:Y:S08]  /*1a6d0*/  MUFU.EX2 R197, R197 ;  /* 0x000000c500c57308 */ /* 0x000f300000000800 */
[----:B------:R-:W4:Y:S08]  /*1a6e0*/  MUFU.EX2 R6, R6 ;  /* 0x0000000600067308 */ /* 0x000f300000000800 */
[----:B------:R-:W4:Y:S08]  /*1a6f0*/  MUFU.EX2 R199, R199 ;  /* 0x000000c700c77308 */ /* 0x000f300000000800 */
[----:B------:R-:W4:Y:S08]  /*1a700*/  MUFU.EX2 R88, R135 ;  /* 0x0000008700587308 */ /* 0x000f300000000800 */
[----:B------:R-:W4:Y:S08]  /*1a710*/  MUFU.EX2 R201, R201 ;  /* 0x000000c900c97308 */ /* 0x000f300000000800 */
        /* <DEDUP_REMOVED lines=16> */
[----:B--2---:R-:W-:Y:S01]  /*1a820*/  FADD.FTZ R89, R182, R15 ;  /* 0x0000000fb6597221 */ /* 0x004fe20000010000 */
[-C--:B------:R-:W-:Y:S01]  /*1a830*/  FFMA.FTZ R15, R115, R8.reuse, -R93 ;  /* 0x00000008730f7223 */ /* 0x080fe2000001085d */
[----:B------:R-:W-:Y:S01]  /*1a840*/  F2FP.F16.F32.PACK_AB R218, R0, R113 ;  /* 0x0000007100da723e */ /* 0x000fe200000000ff */
[----:B------:R-:W-:Y:S01]  /*1a850*/  FMUL.FTZ R24, R24, R3 ;  /* 0x0000000318187220 */ /* 0x000fe20000410000 */
[----:B------:R-:W-:Y:S01]  /*1a860*/  FADD.FTZ R115, R160, R89 ;  /* 0x00000059a0737221 */ /* 0x000fe20000010000 */
[----:B------:R-:W-:Y:S01]  /*1a870*/  FFMA.FTZ R89, R119, R8, -R93 ;  /* 0x0000000877597223 */ /* 0x000fe2000001085d */
[----:B------:R-:W-:Y:S01]  /*1a880*/  FADD.FTZ R119, R187, R126 ;  /* 0x0000007ebb777221 */ /* 0x000fe20000010000 */
[----:B-1----:R-:W-:-:S02]  /*1a890*/  @!P1 IMAD R130, R5, 0x8, R2 ;  /* 0x0000000805829824 */ /* 0x002fc400078e0202 */
[----:B------:R-:W-:Y:S01]  /*1a8a0*/  FADD.FTZ R115, R184, R115 ;  /* 0x00000073b8737221 */ /* 0x000fe20000010000 */
[-C--:B------:R-:W-:Y:S01]  /*1a8b0*/  FFMA.FTZ R5, R123, R8.reuse, -R93 ;  /* 0x000000087b057223 */ /* 0x080fe2000001085d */
[----:B------:R-:W-:Y:S01]  /*1a8c0*/  FADD.FTZ R106, R132, R119 ;  /* 0x00000077846a7221 */ /* 0x000fe20000010000 */
[----:B------:R-:W-:Y:S01]  /*1a8d0*/  MUFU.EX2 R15, R15 ;  /* 0x0000000f000f7308 */ /* 0x000fe20000000800 */
[----:B------:R-:W-:Y:S01]  /*1a8e0*/  FADD.FTZ R115, R152, R115 ;  /* 0x0000007398737221 */ /* 0x000fe20000010000 */
[----:B------:R-:W-:Y:S01]  /*1a8f0*/  FFMA.FTZ R93, R95, R8, -R93 ;  /* 0x000000085f5d7223 */ /* 0x000fe2000001085d */
[----:B0-----:R-:W-:Y:S01]  /*1a900*/  FADD.FTZ R119, R189, R106 ;  /* 0x0000006abd777221 */ /* 0x001fe20000010000 */
[----:B------:R-:W-:Y:S01]  /*1a910*/  @!P1 IADD3 R130, R130, 0x34860, RZ ;  /* 0x0003486082829810 */ /* 0x000fe20007ffe0ff */
[----:B------:R-:W-:Y:S01]  /*1a920*/  FADD.FTZ R115, R186, R115 ;  /* 0x00000073ba737221 */ /* 0x000fe20000010000 */
[----:B------:R-:W-:Y:S01]  /*1a930*/  F2FP.F16.F32.PACK_AB R186, R14, R186 ;  /* 0x000000ba0eba723e */ /* 0x000fe200000000ff */
[----:B---3--:R-:W-:Y:S01]  /*1a940*/  FADD.FTZ R106, R140, R119 ;  /* 0x000000778c6a7221 */ /* 0x008fe20000010000 */
[----:B------:R-:W0:Y:S01]  /*1a950*/  MUFU.EX2 R5, R5 ;  /* 0x0000000500057308 */ /* 0x000e220000000800 */
[----:B------:R-:W-:Y:S01]  /*1a960*/  FADD.FTZ R115, R14, R115 ;  /* 0x000000730e737221 */ /* 0x000fe20000010000 */
[----:B------:R-:W-:Y:S01]  /*1a970*/  @!P1 PRMT R130, RZ, 0x654, R130 ;  /* 0x00000654ff829816 */ /* 0x000fe20000000082 */
[----:B----4-:R-:W-:Y:S01]  /*1a980*/  FADD.FTZ R106, R191, R106 ;  /* 0x0000006abf6a7221 */ /* 0x010fe20000010000 */
[-C--:B------:R-:W-:Y:S01]  /*1a990*/  FMUL.FTZ R25, R25, R3.reuse ;  /* 0x0000000319197220 */ /* 0x080fe20000410000 */
[----:B------:R-:W-:Y:S01]  /*1a9a0*/  FADD.FTZ R115, R188, R115 ;  /* 0x00000073bc737221 */ /* 0x000fe20000010000 */
[----:B------:R1:W-:Y:S01]  /*1a9b0*/  @!P1 SYNCS.ARRIVE.TRANS64.RED.A1T0 RZ, [R130+URZ], RZ ;  /* 0x000000ff82ff99a7 */ /* 0x0003e2000810043f */
[----:B------:R-:W-:Y:S01]  /*1a9c0*/  FADD.FTZ R106, R133, R106 ;  /* 0x0000006a856a7221 */ /* 0x000fe20000010000 */
[----:B------:R-:W2:Y:S01]  /*1a9d0*/  MUFU.EX2 R89, R89 ;  /* 0x0000005900597308 */ /* 0x000ea20000000800 */
[----:B------:R-:W-:Y:S01]  /*1a9e0*/  FADD.FTZ R115, R144, R115 ;  /* 0x0000007390737221 */ /* 0x000fe20000010000 */
[-C--:B------:R-:W-:Y:S01]  /*1a9f0*/  FMUL.FTZ R28, R28, R3.reuse ;  /* 0x000000031c1c7220 */ /* 0x080fe20000410000 */
[----:B------:R-:W-:Y:S01]  /*1aa00*/  FADD.FTZ R106, R193, R106 ;  /* 0x0000006ac16a7221 */ /* 0x000fe20000010000 */
[-C--:B------:R-:W-:Y:S01]  /*1aa10*/  FMUL.FTZ R29, R29, R3.reuse ;  /* 0x000000031d1d7220 */ /* 0x080fe20000410000 */
[----:B------:R-:W-:Y:S01]  /*1aa20*/  FADD.FTZ R110, R190, R115 ;  /* 0x00000073be6e7221 */ /* 0x000fe20000010000 */
[-C--:B------:R-:W-:Y:S01]  /*1aa30*/  FMUL.FTZ R32, R32, R3.reuse ;  /* 0x0000000320207220 */ /* 0x080fe20000410000 */
[----:B------:R-:W-:Y:S01]  /*1aa40*/  FADD.FTZ R106, R137, R106 ;  /* 0x0000006a896a7221 */ /* 0x000fe20000010000 */
[----:B------:R-:W3:Y:S01]  /*1aa50*/  MUFU.EX2 R14, R111 ;  /* 0x0000006f000e7308 */ /* 0x000ee20000000800 */
[----:B------:R-:W-:Y:S01]  /*1aa60*/  FADD.FTZ R115, R145, R110 ;  /* 0x0000006e91737221 */ /* 0x000fe20000010000 */
[-C--:B------:R-:W-:Y:S01]  /*1aa70*/  FMUL.FTZ R33, R33, R3.reuse ;  /* 0x0000000321217220 */ /* 0x080fe20000410000 */
[----:B------:R-:W-:Y:S01]  /*1aa80*/  FADD.FTZ R11, R195, R106 ;  /* 0x0000006ac30b7221 */ /* 0x000fe20000010000 */
[-C--:B------:R-:W-:Y:S01]  /*1aa90*/  FMUL.FTZ R36, R36, R3.reuse ;  /* 0x0000000324247220 */ /* 0x080fe20000410000 */
[----:B------:R-:W-:Y:S01]  /*1aaa0*/  FADD.FTZ R115, R192, R115 ;  /* 0x00000073c0737221 */ /* 0x000fe20000010000 */
[----:B------:R-:W-:Y:S01]  /*1aab0*/  F2FP.F16.F32.PACK_AB R192, R20, R192 ;  /* 0x000000c014c0723e */ /* 0x000fe200000000ff */
[----:B------:R-:W-:Y:S01]  /*1aac0*/  FADD.FTZ R106, R138, R11 ;  /* 0x0000000b8a6a7221 */ /* 0x000fe20000010000 */
[----:B------:R-:W4:Y:S01]  /*1aad0*/  MUFU.EX2 R102, R102 ;  /* 0x0000006600667308 */ /* 0x000f220000000800 */
[----:B------:R-:W-:Y:S01]  /*1aae0*/  FADD.FTZ R115, R20, R115 ;  /* 0x0000007314737221 */ /* 0x000fe20000010000 */
[----:B------:R-:W-:Y:S01]  /*1aaf0*/  FMUL.FTZ R37, R37, R3 ;  /* 0x0000000325257220 */ /* 0x000fe20000410000 */
[----:B------:R-:W-:Y:S01]  /*1ab00*/  FADD.FTZ R11, R197, R106 ;  /* 0x0000006ac50b7221 */ /* 0x000fe20000010000 */
[----:B------:R-:W-:Y:S01]  /*1ab10*/  F2FP.F16.F32.PACK_AB R197, R6, R197 ;  /* 0x000000c506c5723e */ /* 0x000fe200000000ff */
[----:B------:R-:W-:Y:S01]  /*1ab20*/  FADD.FTZ R115, R194, R115 ;  /* 0x00000073c2737221 */ /* 0x000fe20000010000 */
[-C--:B------:R-:W-:Y:S01]  /*1ab30*/  FMUL.FTZ R40, R40, R3.reuse ;  /* 0x0000000328287220 */ /* 0x080fe20000410000 */
[----:B------:R-:W-:Y:S01]  /*1ab40*/  FADD.FTZ R106, R6, R11 ;  /* 0x0000000b066a7221 */ /* 0x000fe20000010000 */
[----:B------:R-:W1:Y:S01]  /*1ab50*/  MUFU.EX2 R103, R103 ;  /* 0x0000006700677308 */ /* 0x000e620000000800 */
[----:B------:R-:W-:Y:S01]  /*1ab60*/  FADD.FTZ R115, R136, R115 ;  /* 0x0000007388737221 */ /* 0x000fe20000010000 */
[-C--:B------:R-:W-:Y:S01]  /*1ab70*/  FMUL.FTZ R41, R41, R3.reuse ;  /* 0x0000000329297220 */ /* 0x080fe20000410000 */
[----:B------:R-:W-:Y:S01]  /*1ab80*/  FADD.FTZ R11, R199, R106 ;  /* 0x0000006ac70b7221 */ /* 0x000fe20000010000 */
[-C--:B------:R-:W-:Y:S01]  /*1ab90*/  FMUL.FTZ R44, R44, R3.reuse ;  /* 0x000000032c2c7220 */ /* 0x080fe20000410000 */
[----:B------:R-:W-:Y:S01]  /*1aba0*/  FADD.FTZ R115, R196, R115 ;  /* 0x00000073c4737221 */ /* 0x000fe20000010000 */
[-C--:B------:R-:W-:Y:S01]  /*1abb0*/  FMUL.FTZ R45, R45, R3.reuse ;  /* 0x000000032d2d7220 */ /* 0x080fe20000410000 */
[----:B------:R-:W-:Y:S01]  /*1abc0*/  FADD.FTZ R106, R88, R11 ;  /* 0x0000000b586a7221 */ /* 0x000fe20000010000 */
[----:B------:R-:W1:Y:S01]  /*1abd0*/  MUFU.EX2 R217, R90 ;  /* 0x0000005a00d97308 */ /* 0x000e620000000800 */
[----:B------:R-:W-:Y:S01]  /*1abe0*/  FADD.FTZ R115, R128, R115 ;  /* 0x0000007380737221 */ /* 0x000fe20000010000 */
[----:B------:R-:W-:Y:S01]  /*1abf0*/  FMUL.FTZ R48, R48, R3 ;  /* 0x0000000330307220 */ /* 0x000fe20000410000 */
[----:B------:R-:W-:Y:S01]  /*1ac00*/  FADD.FTZ R106, R201, R106 ;  /* 0x0000006ac96a7221 */ /* 0x000fe20000010000 */
[----:B0-----:R-:W-:Y:S01]  /*1ac10*/  F2FP.F16.F32.PACK_AB R201, R5, R201 ;  /* 0x000000c905c9723e */ /* 0x001fe200000000ff */
[----:B------:R-:W-:Y:S01]  /*1ac20*/  FADD.FTZ R110, R198, R115 ;  /* 0x00000073c66e7221 */ /* 0x000fe20000010000 */
[-C--:B------:R-:W-:Y:S01]  /*1ac30*/  FMUL.FTZ R49, R49, R3.reuse ;  /* 0x0000000331317220 */ /* 0x080fe20000410000 */
[----:B------:R-:W-:Y:S01]  /*1ac40*/  FADD.FTZ R106, R5, R106 ;  /* 0x0000006a056a7221 */ /* 0x000fe20000010000 */
[----:B------:R-:W-:Y:S01]  /*1ac50*/  MUFU.EX2 R91, R91 ;  /* 0x0000005b005b7308 */ /* 0x000fe20000000800 */
[----:B------:R-:W-:Y:S01]  /*1ac60*/  FADD.FTZ R13, R21, R110 ;  /* 0x0000006e150d7221 */ /* 0x000fe20000010000 */
[-C--:B------:R-:W-:Y:S01]  /*1ac70*/  FMUL.FTZ R52, R52, R3.reuse ;  /* 0x0000000334347220 */ /* 0x080fe20000410000 */
[-C--:B------:R-:W-:Y:S01]  /*1ac80*/  FMUL.FTZ R53, R53, R3.reuse ;  /* 0x0000000335357220 */ /* 0x080fe20000410000 */
[----:B------:R-:W-:Y:S01]  /*1ac90*/  FMUL.FTZ R56, R56, R3 ;  /* 0x0000000338387220 */ /* 0x000fe20000410000 */
[----:B------:R-:W-:Y:S01]  /*1aca0*/  FADD.FTZ R110, R200, R13 ;  /* 0x0000000dc86e7221 */ /* 0x000fe20000010000 */
[----:B------:R-:W-:Y:S01]  /*1acb0*/  FADD.FTZ R13, R203, R106 ;  /* 0x0000006acb0d7221 */ /* 0x000fe20000010000 */
[C---:B------:R-:W-:Y:S01]  /*1acc0*/  F2FP.F16.F32.PACK_AB R203, R12.reuse, R203 ;  /* 0x000000cb0ccb723e */ /* 0x040fe200000000ff */
[----:B------:R-:W-:Y:S01]  /*1acd0*/  MUFU.EX2 R219, R94 ;  /* 0x0000005e00db7308 */ /* 0x000fe20000000800 */
[----:B------:R-:W-:Y:S01]  /*1ace0*/  FADD.FTZ R11, R121, R110 ;  /* 0x0000006e790b7221 */ /* 0x000fe20000010000 */
[----:B------:R-:W-:Y:S01]  /*1acf0*/  FADD.FTZ R20, R12, R13 ;  /* 0x0000000d0c147221 */ /* 0x000fe20000010000 */
        /* <DEDUP_REMOVED lines=13> */
[----:B------:R-:W0:Y:S01]  /*1add0*/  MUFU.EX2 R108, R108 ;  /* 0x0000006c006c7308 */ /* 0x000e220000000800 */
[----:B------:R-:W-:Y:S01]  /*1ade0*/  FADD.FTZ R11, R120, R11 ;  /* 0x0000000b780b7221 */ /* 0x000fe20000010000 */
[----:B--2---:R-:W-:Y:S01]  /*1adf0*/  FADD.FTZ R20, R89, R20 ;  /* 0x0000001459147221 */ /* 0x004fe20000010000 */
[-C--:B------:R-:W-:Y:S01]  /*1ae00*/  FMUL.FTZ R68, R68, R3.reuse ;  /* 0x0000000344447220 */ /* 0x080fe20000410000 */
[----:B------:R-:W-:Y:S01]  /*1ae10*/  FMUL.FTZ R69, R69, R3 ;  /* 0x0000000345457220 */ /* 0x000fe20000410000 */
[----:B------:R-:W-:Y:S01]  /*1ae20*/  FADD.FTZ R11, R206, R11 ;  /* 0x0000000bce0b7221 */ /* 0x000fe20000010000 */
[----:B------:R-:W-:Y:S01]  /*1ae30*/  FADD.FTZ R13, R209, R20 ;  /* 0x00000014d10d7221 */ /* 0x000fe20000010000 */
[----:B------:R-:W-:Y:S01]  /*1ae40*/  F2FP.F16.F32.PACK_AB R209, R4, R209 ;  /* 0x000000d104d1723e */ /* 0x000fe200000000ff */
[----:B------:R-:W2:Y:S01]  /*1ae50*/  MUFU.EX2 R109, R109 ;  /* 0x0000006d006d7308 */ /* 0x000ea20000000800 */
        /* <DEDUP_REMOVED lines=15> */
[----:B------:R-:W-:Y:S01]  /*1af50*/  FMUL.FTZ R85, R85, R3 ;  /* 0x0000000355557220 */ /* 0x000fe20000410000 */
[----:B------:R-:W-:Y:S01]  /*1af60*/  FADD.FTZ R11, R105, R20 ;  /* 0x00000014690b7221 */ /* 0x000fe20000010000 */
[----:B------:R-:W-:Y:S01]  /*1af70*/  F2FP.F16.F32.PACK_AB R182, R160, R182 ;  /* 0x000000b6a0b6723e */ /* 0x000fe200000000ff */
[----:B------:R-:W-:Y:S01]  /*1af80*/  FMUL.FTZ R26, R26, R9 ;  /* 0x000000091a1a7220 */ /* 0x000fe20000410000 */
[----:B------:R-:W-:Y:S01]  /*1af90*/  F2FP.F16.F32.PACK_AB R184, R152, R184 ;  /* 0x000000b898b8723e */ /* 0x000fe200000000ff */
[----:B------:R-:W-:Y:S01]  /*1afa0*/  FADD.FTZ R6, R96, R11 ;  /* 0x0000000b60067221 */ /* 0x000fe20000010000 */
[----:B------:R-:W-:Y:S01]  /*1afb0*/  FADD.FTZ R11, R99, R12 ;  /* 0x0000000c630b7221 */ /* 0x000fe20000010000 */
[----:B------:R-:W-:Y:S01]  /*1afc0*/  F2FP.F16.F32.PACK_AB R187, R132, R187 ;  /* 0x000000bb84bb723e */ /* 0x000fe200000000ff */
[-C--:B------:R-:W-:Y:S01]  /*1afd0*/  FMUL.FTZ R27, R27, R9.reuse ;  /* 0x000000091b1b7220 */ /* 0x080fe20000410000 */
[----:B------:R-:W-:Y:S01]  /*1afe0*/  FADD.FTZ R5, R97, R6 ;  /* 0x0000000661057221 */ /* 0x000fe20000010000 */
[----:B----4-:R-:W-:Y:S01]  /*1aff0*/  FADD.FTZ R4, R102, R11 ;  /* 0x0000000b66047221 */ /* 0x010fe20000010000 */
[----:B------:R-:W-:Y:S01]  /*1b000*/  F2FP.F16.F32.PACK_AB R188, R144, R188 ;  /* 0x000000bc90bc723e */ /* 0x000fe200000000ff */
[----:B------:R-:W-:Y:S01]  /*1b010*/  FMUL.FTZ R30, R30, R9 ;  /* 0x000000091e1e7220 */ /* 0x000fe20000410000 */
[----:B------:R-:W-:Y:S01]  /*1b020*/  FADD.FTZ R6, R100, R5 ;  /* 0x0000000564067221 */ /* 0x000fe20000010000 */
[----:B-1----:R-:W-:Y:S01]  /*1b030*/  FADD.FTZ R4, R103, R4 ;  /* 0x0000000467047221 */ /* 0x002fe20000010000 */
[----:B------:R-:W-:Y:S01]  /*1b040*/  F2FP.F16.F32.PACK_AB R189, R140, R189 ;  /* 0x000000bd8cbd723e */ /* 0x000fe200000000ff */
[-C--:B------:R-:W-:Y:S01]  /*1b050*/  FMUL.FTZ R31, R31, R9.reuse ;  /* 0x000000091f1f7220 */ /* 0x080fe20000410000 */
[----:B------:R-:W-:Y:S01]  /*1b060*/  FADD.FTZ R5, R101, R6 ;  /* 0x0000000665057221 */ /* 0x000fe20000010000 */
[----:B------:R-:W-:Y:S01]  /*1b070*/  FADD.FTZ R4, R217, R4 ;  /* 0x00000004d9047221 */ /* 0x000fe20000010000 */
[----:B------:R-:W-:Y:S01]  /*1b080*/  F2FP.F16.F32.PACK_AB R190, R145, R190 ;  /* 0x000000be91be723e */ /* 0x000fe200000000ff */
[----:B------:R-:W-:Y:S01]  /*1b090*/  FMUL.FTZ R34, R34, R9 ;  /* 0x0000000922227220 */ /* 0x000fe20000410000 */
[----:B0-----:R-:W-:Y:S01]  /*1b0a0*/  FADD.FTZ R6, R108, R5 ;  /* 0x000000056c067221 */ /* 0x001fe20000010000 */
[----:B------:R-:W-:Y:S01]  /*1b0b0*/  FADD.FTZ R4, R91, R4 ;  /* 0x000000045b047221 */ /* 0x000fe20000010000 */
[----:B------:R-:W-:Y:S01]  /*1b0c0*/  F2FP.F16.F32.PACK_AB R191, R133, R191 ;  /* 0x000000bf85bf723e */ /* 0x000fe200000000ff */
[----:B------:R-:W-:Y:S01]  /*1b0d0*/  FMUL.FTZ R35, R35, R9 ;  /* 0x0000000923237220 */ /* 0x000fe20000410000 */
[----:B--2---:R-:W-:Y:S01]  /*1b0e0*/  FADD.FTZ R6, R109, R6 ;  /* 0x000000066d067221 */ /* 0x004fe20000010000 */
[----:B------:R-:W-:Y:S01]  /*1b0f0*/  FADD.FTZ R4, R219, R4 ;  /* 0x00000004db047221 */ /* 0x000fe20000010000 */
[----:B------:R-:W-:Y:S01]  /*1b100*/  F2FP.F16.F32.PACK_AB R193, R137, R193 ;  /* 0x000000c189c1723e */ /* 0x000fe200000000ff */
[----:B------:R-:W-:Y:S01]  /*1b110*/  FMUL.FTZ R38, R38, R9 ;  /* 0x0000000926267220 */ /* 0x000fe20000410000 */
[----:B------:R-:W-:Y:S01]  /*1b120*/  FADD.FTZ R15, R113, R6 ;  /* 0x00000006710f7221 */ /* 0x000fe20000010000 */
[----:B------:R-:W-:Y:S01]  /*1b130*/  FADD.FTZ R12, R93, R4 ;  /* 0x000000045d0c7221 */ /* 0x000fe20000010000 */
[----:B------:R-:W-:Y:S01]  /*1b140*/  F2FP.F16.F32.PACK_AB R194, R136, R194 ;  /* 0x000000c288c2723e */ /* 0x000fe200000000ff */
[----:B------:R0:W5:Y:S01]  /*1b150*/  LDL R4, [R1+0x4] ;  /* 0x0000040001047983 */ /* 0x0001620000100800 */
[----:B------:R-:W-:Y:S01]  /*1b160*/  FADD.FTZ R15, R0, R15 ;  /* 0x0000000f000f7221 */ /* 0x000fe20000010000 */
[----:B------:R-:W-:Y:S01]  /*1b170*/  F2FP.F16.F32.PACK_AB R195, R138, R195 ;  /* 0x000000c38ac3723e */ /* 0x000fe200000000ff */
[-C--:B------:R-:W-:Y:S01]  /*1b180*/  FMUL.FTZ R39, R39, R9.reuse ;  /* 0x0000000927277220 */ /* 0x080fe20000410000 */
[----:B------:R-:W-:Y:S01]  /*1b190*/  F2FP.F16.F32.PACK_AB R196, R128, R196 ;  /* 0x000000c480c4723e */ /* 0x000fe200000000ff */
[-C--:B------:R-:W-:Y:S01]  /*1b1a0*/  FMUL.FTZ R42, R42, R9.reuse ;  /* 0x000000092a2a7220 */ /* 0x080fe20000410000 */
[----:B------:R-:W-:Y:S01]  /*1b1b0*/  F2FP.F16.F32.PACK_AB R198, R21, R198 ;  /* 0x000000c615c6723e */ /* 0x000fe200000000ff */
[----:B------:R-:W-:Y:S01]  /*1b1c0*/  FMUL.FTZ R43, R43, R9 ;  /* 0x000000092b2b7220 */ /* 0x000fe20000410000 */
[----:B------:R-:W-:Y:S01]  /*1b1d0*/  F2FP.F16.F32.PACK_AB R199, R88, R199 ;  /* 0x000000c758c7723e */ /* 0x000fe200000000ff */
[-C--:B------:R-:W-:Y:S01]  /*1b1e0*/  FMUL.FTZ R46, R46, R9.reuse ;  /* 0x000000092e2e7220 */ /* 0x080fe20000410000 */
[----:B------:R-:W-:Y:S01]  /*1b1f0*/  F2FP.F16.F32.PACK_AB R200, R121, R200 ;  /* 0x000000c879c8723e */ /* 0x000fe200000000ff */
[-C--:B------:R-:W-:Y:S01]  /*1b200*/  FMUL.FTZ R47, R47, R9.reuse ;  /* 0x000000092f2f7220 */ /* 0x080fe20000410000 */
        /* <DEDUP_REMOVED lines=32> */
[----:B------:R-:W-:Y:S01]  /*1b410*/  IMAD.MOV.U32 R5, RZ, RZ, R228 ;  /* 0x000000ffff057224 */ /* 0x000fe200078e00e4 */
[----:B------:R-:W-:Y:S01]  /*1b420*/  MOV R3, R7 ;  /* 0x0000000700037202 */ /* 0x000fe20000000f00 */
[----:B------:R-:W-:Y:S01]  /*1b430*/  IMAD.MOV.U32 R0, RZ, RZ, R92 ;  /* 0x000000ffff007224 */ /* 0x000fe200078e005c */
[----:B0-----:R-:W-:Y:S06]  /*1b440*/  @P2 BRA `(.L_x_639) ;  /* 0xffffffa400442947 */ /* 0x001fec000383ffff */
.L_x_629:
[----:B------:R-:W-:Y:S05]  /*1b450*/  WARPSYNC.ALL ;  /* 0x0000000000007948 */ /* 0x000fea0003800000 */
[----:B------:R-:W-:Y:S06]  /*1b460*/  BAR.ARV 0x8, 0x120 ;  /* 0x0204800000007b1d */ /* 0x000fec0000002000 */
[----:B------:R-:W-:Y:S05]  /*1b470*/  @!P0 BRA `(.L_x_640) ;  /* 0x0000000000048947 */ /* 0x000fea0003800000 */
[----:B------:R-:W-:Y:S01]  /*1b480*/  BPT.TRAP 0x1 ;  /* 0x000000040000795c */ /* 0x000fe20000300000 */
.L_x_640:
[----:B------:R-:W2:Y:S01]  /*1b490*/  LDL R0, [R1+0x4] ;  /* 0x0000040001007983 */ /* 0x000ea20000100800 */
[----:B------:R-:W-:Y:S01]  /*1b4a0*/  IMAD R9, R228, 0x8, R2 ;  /* 0x00000008e4097824 */ /* 0x000fe200078e0202 */
[----:B--2---:R-:W-:-:S04]  /*1b4b0*/  SHF.L.U32 R0, R0, 0x1f, RZ ;  /* 0x0000001f00007819 */ /* 0x004fc800000006ff */
[----:B------:R0:W1:Y:S01]  /*1b4c0*/  SYNCS.PHASECHK.TRANS64.TRYWAIT P2, [R9+URZ+0x34850], R0 ;  /* 0x03485000090075a7 */ /* 0x000062000804017f */
[----:B------:R-:W-:Y:S05]  /*1b4d0*/  @!P0 BRA `(.L_x_641) ;  /* 0x0000000000048947 */ /* 0x000fea0003800000 */
[----:B------:R-:W-:Y:S01]  /*1b4e0*/  BPT.TRAP 0x1 ;  /* 0x000000040000795c */ /* 0x000fe20000300000 */
.L_x_641:
[----:B------:R-:W-:-:S05]  /*1b4f0*/  VIADD R2, R2, 0x400 ;  /* 0x0000040002027836 */ /* 0x000fca0000000000 */
[----:B------:R-:W-:-:S04]  /*1b500*/  SHF.R.U32.HI R2, RZ, 0x4, R2 ;  /* 0x00000004ff027819 */ /* 0x000fc80000011602 */
[----:B------:R-:W-:-:S04]  /*1b510*/  LOP3.LUT R2, R2, 0x3fff, RZ, 0xc0, !PT ;  /* 0x00003fff02027812 */ /* 0x000fc800078ec0ff */
[----:B------:R-:W-:Y:S01]  /*1b520*/  LOP3.LUT R3, R2, 0x5800000, RZ, 0xfc, !PT ;  /* 0x0580000002037812 */ /* 0x000fe200078efcff */
[----:B-1----:R-:W-:Y:S06]  /*1b530*/  @P2 BRA `(.L_x_642) ;  /* 0x0000000000082947 */ /* 0x002fec0003800000 */
[----:B------:R-:W1:Y:S02]  /*1b540*/  SYNCS.PHASECHK.TRANS64.TRYWAIT P0, [R9+URZ+0x34850], R0 ;  /* 0x03485000090075a7 */ /* 0x000e64000800017f */
[----:B-1----:R-:W-:Y:S05]  /*1b550*/  @!P0 BRA `(.L_x_643) ;  /* 0x0000008c00648947 */ /* 0x002fea0003800000 */
.L_x_642:
[----:B------:R-:W-:Y:S01]  /*1b560*/  IMAD R2, R228, 0xb00, R3 ;  /* 0x00000b00e4027824 */ /* 0x000fe200078e0203 */
[----:B------:R-:W2:Y:S01]  /*1b570*/  LDL.LU R10, [R1+0x4] ;  /* 0x00000400010a7983 */ /* 0x000ea20000300800 */
[----:B------:R-:W-:Y:S01]  /*1b580*/  IMAD.MOV.U32 R3, RZ, RZ, 0x40000040 ;  /* 0x40000040ff037424 */ /* 0x000fe200078e00ff */
[----:B------:R-:W-:Y:S05]  /*1b590*/  WARPSYNC.ALL ;  /* 0x0000000000007948 */ /* 0x000fea0003800000 */
[C---:B------:R-:W-:Y:S01]  /*1b5a0*/  R2UR UR6, R2.reuse ;  /* 0x00000000020672ca */ /* 0x040fe200000e0000 */
[----:B------:R-:W-:Y:S01]  /*1b5b0*/  WARPGROUP.ARRIVE ;  /* 0x00000000000079c5 */ /* 0x000fe20000000000 */
[----:B------:R-:W-:Y:S01]  /*1b5c0*/  R2UR UR7, R3 ;  /* 0x00000000030772ca */ /* 0x000fe200000e0000 */
[----:B------:R-:W-:Y:S01]  /*1b5d0*/  IMAD.MOV.U32 R5, RZ, RZ, 0x40000040 ;  /* 0x40000040ff057424 */ /* 0x000fe200078e00ff */
[----:B-----5:R-:W-:Y:S01]  /*1b5e0*/  IADD3 R4, R2, 0x80, RZ ;  /* 0x0000008002047810 */ /* 0x020fe20007ffe0ff */
[----:B------:R-:W-:Y:S01]  /*1b5f0*/  IMAD.MOV.U32 R3, RZ, RZ, 0x40000040 ;  /* 0x40000040ff037424 */ /* 0x000fe200078e00ff */
[----:B01----:R-:W0:Y:S01]  /*1b600*/  SHFL.BFLY PT, R0, R15, 0x2, 0x1f ;  /* 0x0c401f000f007f89 */ /* 0x003e2200000e0000 */
[----:B------:R-:W-:-:S04]  /*1b610*/  IADD3 R228, R228, 0x1, RZ ;  /* 0x00000001e4e47810 */ /* 0x000fc80007ffe0ff */
[----:B------:R-:W-:-:S04]  /*1b620*/  ISETP.NE.AND P0, PT, R228, 0x2, PT ;  /* 0x00000002e400780c */ /* 0x000fc80003f05270 */
[----:B------:R-:W-:Y:S01]  /*1b630*/  HGMMA.64x128x16.F32 R24, R176, gdesc[UR4].tnspB, R24, gsb0 ;  /* 0x41e00004b0187df0 */ /* 0x000fe20008000818 */
[----:B------:R-:W-:Y:S01]  /*1b640*/  R2UR UR6, R4 ;  /* 0x00000000040672ca */ /* 0x000fe200000e0000 */
[----:B------:R-:W-:Y:S01]  /*1b650*/  VIADD R4, R2, 0x100 ;  /* 0x0000010002047836 */ /* 0x000fe20000000000 */
[----:B------:R-:W-:Y:S01]  /*1b660*/  R2UR UR7, R5 ;  /* 0x00000000050772ca */ /* 0x000fe200000e0000 */
[----:B------:R-:W-:Y:S02]  /*1b670*/  IMAD.MOV.U32 R5, RZ, RZ, 0x40000040 ;  /* 0x40000040ff057424 */ /* 0x000fe400078e00ff */
[----:B0-----:R-:W-:Y:S01]  /*1b680*/  FADD.FTZ R0, R0, R15 ;  /* 0x0000000f00007221 */ /* 0x001fe20000010000 */
[----:B------:R-:W-:Y:S02]  /*1b690*/  WARPGROUP.DEPBAR.LE gsb0, 0x0 ;  /* 0x00008000000079c5 */ /* 0x000fe40000010000 */
[----:B------:R-:W-:-:S07]  /*1b6a0*/  WARPGROUP.ARRIVE ;  /* 0x00000000000079c5 */ /* 0x000fce0000000000 */
        /* <DEDUP_REMOVED lines=46> */
[C---:B------:R-:W-:Y:S01]  /*1b990*/  IADD3 R4, R2.reuse, 0x480, RZ ;  /* 0x0000048002047810 */ /* 0x040fe20007ffe0ff */
[----:B------:R-:W-:Y:S01]  /*1b9a0*/  VIADD R2, R2, 0x500 ;  /* 0x0000050002027836 */ /* 0x000fe20000000000 */
[----:B------:R-:W-:Y:S02]  /*1b9b0*/  WARPGROUP.DEPBAR.LE gsb0, 0x0 ;  /* 0x00008000000079c5 */ /* 0x000fe40000010000 */
[----:B------:R-:W-:-:S07]  /*1b9c0*/  WARPGROUP.ARRIVE ;  /* 0x00000000000079c5 */ /* 0x000fce0000000000 */
[----:B------:R-:W-:Y:S01]  /*1b9d0*/  HGMMA.64x128x16.F32 R24, R208, gdesc[UR4].tnspB, R24, gsb0 ;  /* 0x41e00004d0187df0 */ /* 0x000fe20008000818 */
[----:B------:R-:W-:Y:S01]  /*1b9e0*/  R2UR UR6, R4 ;  /* 0x00000000040672ca */ /* 0x000fe200000e0000 */
[----:B------:R-:W-:Y:S01]  /*1b9f0*/  IMAD.MOV.U32 R4, RZ, RZ, RZ ;  /* 0x000000ffff047224 */ /* 0x000fe200078e00ff */
[----:B------:R-:W-:Y:S01]  /*1ba00*/  R2UR UR7, R5 ;  /* 0x00000000050772ca */ /* 0x000fe200000e0000 */
[----:B------:R-:W-:Y:S02]  /*1ba10*/  WARPGROUP.DEPBAR.LE gsb0, 0x0 ;  /* 0x00008000000079c5 */ /* 0x000fe40000010000 */
[----:B------:R-:W-:-:S10]  /*1ba20*/  WARPGROUP.ARRIVE ;  /* 0x00000000000079c5 */ /* 0x000fd40000000000 */
[----:B------:R-:W-:Y:S01]  /*1ba30*/  HGMMA.64x128x16.F32 R24, R212, gdesc[UR4].tnspB, R24, gsb0 ;  /* 0x41e00004d4187df0 */ /* 0x000fe20008000818 */
[----:B------:R-:W-:Y:S02]  /*1ba40*/  R2UR UR7, R3 ;  /* 0x00000000030772ca */ /* 0x000fe400000e0000 */
[----:B------:R-:W0:Y:S01]  /*1ba50*/  SHFL.BFLY PT, R3, R12, 0x2, 0x1f ;  /* 0x0c401f000c037f89 */ /* 0x000e2200000e0000 */
[----:B------:R-:W-:Y:S01]  /*1ba60*/  R2UR UR6, R2 ;  /* 0x00000000020672ca */ /* 0x000fe200000e0000 */
[----:B0-----:R-:W-:Y:S02]  /*1ba70*/  FADD.FTZ R2, R3, R12 ;  /* 0x0000000c03027221 */ /* 0x001fe40000010000 */
[----:B------:R-:W3:Y:S04]  /*1ba80*/  LDL.LU R12, [R1+0x84] ;  /* 0x00008400010c7983 */ /* 0x000ee80000300800 */
[----:B------:R-:W0:Y:S04]  /*1ba90*/  SHFL.BFLY PT, R5, R2, 0x1, 0x1f ;  /* 0x0c201f0002057f89 */ /* 0x000e2800000e0000 */
[----:B------:R-:W1:Y:S01]  /*1baa0*/  SHFL.BFLY PT, R3, R0, 0x1, 0x1f ;  /* 0x0c201f0000037f89 */ /* 0x000e6200000e0000 */
[----:B0-----:R-:W-:Y:S01]  /*1bab0*/  FADD.FTZ R14, R2, R5 ;  /* 0x00000005020e7221 */ /* 0x001fe20000010000 */
[----:B-1----:R-:W-:-:S04]  /*1bac0*/  FADD.FTZ R13, R0, R3 ;  /* 0x00000003000d7221 */ /* 0x002fc80000010000 */
[----:B------:R-:W-:Y:S02]  /*1bad0*/  FSETP.NE.FTZ.AND P3, PT, R14, RZ, PT ;  /* 0x000000ff0e00720b */ /* 0x000fe40003f75000 */
[----:B------:R-:W-:Y:S02]  /*1bae0*/  SEL R0, RZ, 0x1, P0 ;  /* 0x00000001ff007807 */ /* 0x000fe40000000000 */
[----:B------:R-:W-:Y:S02]  /*1baf0*/  FSETP.NE.FTZ.AND P2, PT, R13, RZ, PT ;  /* 0x000000ff0d00720b */ /* 0x000fe40003f55000 */
[----:B--2---:R-:W-:Y:S01]  /*1bb00*/  LOP3.LUT R10, R10, R0, RZ, 0x3c, !PT ;  /* 0x000000000a0a7212 */ /* 0x004fe200078e3cff */
[----:B------:R-:W-:Y:S02]  /*1bb10*/  WARPGROUP.DEPBAR.LE gsb0, 0x0 ;  /* 0x00008000000079c5 */ /* 0x000fe40000010000 */
[----:B------:R-:W-:-:S04]  /*1bb20*/  WARPGROUP.ARRIVE ;  /* 0x00000000000079c5 */ /* 0x000fc80000000000 */
[----:B------:R-:W0:Y:S02]  /*1bb30*/  @P3 MUFU.LG2 R6, R14 ;  /* 0x0000000e00063308 */ /* 0x000e240000000c00 */
[----:B------:R-:W-:Y:S01]  /*1bb40*/  HGMMA.64x128x16.F32 R24, R216, gdesc[UR4].tnspB, R24, gsb0 ;  /* 0x41e00004d8187df0 */ /* 0x000fe20008000818 */
[----:B------:R1:W-:Y:S05]  /*1bb50*/  STL [R1+0x4], R10 ;  /* 0x0000040a01007387 */ /* 0x0003ea0000100800 */
[----:B------:R-:W2:Y:S01]  /*1bb60*/  @P2 MUFU.LG2 R5, R13 ;  /* 0x0000000d00052308 */ /* 0x000ea20000000c00 */
[----:B-1----:R-:W-:Y:S01]  /*1bb70*/  @!P1 VIADD R10, R9, 0x34860 ;  /* 0x00034860090a9836 */ /* 0x002fe20000000000 */
[----:B------:R-:W-:-:S06]  /*1bb80*/  MOV R9, RZ ;  /* 0x000000ff00097202 */ /* 0x000fcc0000000f00 */
[----:B------:R-:W1:Y:S08]  /*1bb90*/  @P2 MUFU.RCP R4, R13 ;  /* 0x0000000d00042308 */ /* 0x000e700000001000 */
[----:B------:R-:W4:Y:S01]  /*1bba0*/  @P3 MUFU.RCP R9, R14 ;  /* 0x0000000e00093308 */ /* 0x000f220000001000 */
[C---:B------:R-:W-:Y:S01]  /*1bbb0*/  @P2 FMUL.FTZ R2, R8.reuse, 0.69314718246459960938 ;  /* 0x3f31721808022820 */ /* 0x040fe20000410000 */
[----:B------:R-:W-:Y:S01]  /*1bbc0*/  @P3 FMUL.FTZ R8, R8, 0.69314718246459960938 ;  /* 0x3f31721808083820 */ /* 0x000fe20000410000 */
[----:B0-----:R-:W-:Y:S01]  /*1bbd0*/  @P3 FMUL.FTZ R11, R6, 0.69314718246459960938 ;  /* 0x3f317218060b3820 */ /* 0x001fe20000410000 */
[----:B--2---:R-:W-:Y:S01]  /*1bbe0*/  @P2 FMUL.FTZ R5, R5, 0.69314718246459960938 ;  /* 0x3f31721805052820 */ /* 0x004fe20000410000 */
[----:B------:R-:W-:Y:S01]  /*1bbf0*/  @!P1 PRMT R10, RZ, 0x654, R10 ;  /* 0x00000654ff0a9816 */ /* 0x000fe2000000000a */
[----:B------:R-:W-:-:S02]  /*1bc00*/  IMAD.MOV.U32 R0, RZ, RZ, -0x800000 ;  /* 0xff800000ff007424 */ /* 0x000fc400078e00ff */
[----:B------:R-:W-:Y:S01]  /*1bc10*/  @P3 FFMA.FTZ R0, R8, R92, R11 ;  /* 0x0000005c08003223 */ /* 0x000fe2000001000b */
[----:B------:R-:W-:Y:S02]  /*1bc20*/  IMAD.MOV.U32 R3, RZ, RZ, -0x800000 ;  /* 0xff800000ff037424 */ /* 0x000fe400078e00ff */
[----:B------:R-:W-:Y:S01]  /*1bc30*/  @P2 FFMA.FTZ R3, R2, R7, R5 ;  /* 0x0000000702032223 */ /* 0x000fe20000010005 */
[----:B------:R-:W-:Y:S01]  /*1bc40*/  SEL R228, R228, RZ, P0 ;  /* 0x000000ffe4e47207 */ /* 0x000fe20000000000 */
[----:B------:R-:W-:Y:S02]  /*1bc50*/  WARPGROUP.DEPBAR.LE gsb0, 0x0 ;  /* 0x00008000000079c5 */ /* 0x000fe40000010000 */
        /* <DEDUP_REMOVED lines=13> */
[----:B---3--:R-:W-:-:S02]  /*1bd30*/  VIADD R12, R12, 0x1 ;  /* 0x000000010c0c7836 */ /* 0x008fc40000000000 */
[-C--:B------:R-:W-:Y:S01]  /*1bd40*/  FMUL.FTZ R92, R40, R4.reuse ;  /* 0x00000004285c7220 */ /* 0x080fe20000410000 */
[----:B------:R0:W-:Y:S02]  /*1bd50*/  @!P1 SYNCS.ARRIVE.TRANS64.RED.A1T0 RZ, [R10+URZ], RZ ;  /* 0x000000ff0aff99a7 */ /* 0x0001e4000810043f */
[----:B------:R0:W-:Y:S01]  /*1bd60*/  STL [R1+0x84], R12 ;  /* 0x0000840c01007387 */ /* 0x0001e20000100800 */
        /* <DEDUP_REMOVED lines=14> */
[-C--:B----4-:R-:W-:Y:S01]  /*1be50*/  FMUL.FTZ R104, R30, R9.reuse ;  /* 0x000000091e687220 */ /* 0x090fe20000410000 */
        /* <DEDUP_REMOVED lines=17> */
[----:B------:R-:W-:Y:S01]  /*1bf70*/  PLOP3.LUT P1, PT, PT, PT, PT, 0x8, 0x0 ;  /* 0x000000000000781c */ /* 0x000fe20003f2e170 */
        /* <DEDUP_REMOVED lines=17> */
[----:B0-----:R-:W-:-:S07]  /*1c090*/  FMUL.FTZ R87, R87, R9 ;  /* 0x0000000957577220 */ /* 0x001fce0000410000 */
.L_x_579:
[----:B------:R-:W2:Y:S01]  /*1c0a0*/  LDL R86, [R1+0x7c] ;  /* 0x00007c0001567983 */ /* 0x000ea20000100800 */
[----:B------:R-:W-:Y:S05]  /*1c0b0*/  WARPSYNC.ALL ;  /* 0x0000000000007948 */ /* 0x000fea0003800000 */
[----:B------:R-:W0:Y:S01]  /*1c0c0*/  S2UR UR5, SR_CgaCtaId ;  /* 0x00000000000579c3 */ /* 0x000e220000008800 */
[----:B------:R-:W-:Y:S01]  /*1c0d0*/  UMOV UR4, 0x400 ;  /* 0x0000040000047882 */ /* 0x000fe20000000000 */
[----:B------:R-:W-:Y:S01]  /*1c0e0*/  BSSY B0, `(.L_x_644) ;  /* 0x0000201000007945 */ /* 0x000fe20003800000 */
[----:B0-----:R-:W-:-:S06]  /*1c0f0*/  ULEA UR4, UR5, UR4, 0x18 ;  /* 0x0000000405047291 */ /* 0x001fcc000f8ec03f */
[----:B------:R-:W-:Y:S01]  /*1c100*/  IMAD.U32 R2, RZ, RZ, UR4 ;  /* 0x00000004ff027e24 */ /* 0x000fe2000f8e00ff */
[----:B------:R-:W-:Y:S06]  /*1c110*/  BAR.SYNC.DEFER_BLOCKING 0x5, 0x120 ;  /* 0x0144800000007b1d */ /* 0x000fec0000010000 */
[----:B------:R0:W1:Y:S02]  /*1c120*/  LDS.128 R156, [R2+0x348d0] ;  /* 0x0348d000029c7984 */ /* 0x0000640000000c00 */
[----:B------:R-:W-:Y:S06]  /*1c130*/  BAR.ARV 0x4, 0x120 ;  /* 0x0104800000007b1d */ /* 0x000fec0000002000 */
[----:B--2---:R-:W-:-:S02]  /*1c140*/  SHF.R.S32.HI R38, RZ, 0x1f, R86 ;  /* 0x0000001fff267819 */ /* 0x004fc40000011456 */
[C---:B------:R-:W-:Y:S02]  /*1c150*/  SHF.L.U32 R74, R86.reuse, 0x2, RZ ;  /* 0x00000002564a7819 */ /* 0x040fe400000006ff */
[----:B------:R-:W-:Y:S01]  /*1c160*/  SHF.L.U64.HI R78, R86, 0x2, R38 ;  /* 0x00000002564e7819 */ /* 0x000fe20000010226 */
[----:B01----:R-:W-:Y:S06]  /*1c170*/  @P1 BRA `(.L_x_645) ;  /* 0x0000001400541947 */ /* 0x003fec0003800000 */
[----:B------:R-:W0:Y:S01]  /*1c180*/  S2R R107, SR_TID.X ;  /* 0x00000000006b7919 */ /* 0x000e220000002100 */
[----:B------:R-:W-:Y:S05]  /*1c190*/  WARPSYNC.ALL ;  /* 0x0000000000007948 */ /* 0x000fea0003800000 */
[----:B------:R-:W1:Y:S01]  /*1c1a0*/  S2R R5, SR_SWINHI ;  /* 0x0000000000057919 */ /* 0x000e620000002f00 */
[----:B------:R-:W-:Y:S01]  /*1c1b0*/  ULDC.64 UR4, c[0x0][0xbd8] ;  /* 0x0002f60000047ab9 */ /* 0x000fe20000000a00 */
[----:B------:R-:W-:Y:S01]  /*1c1c0*/  F2FP.F16.F32.PACK_AB R31, R31, R54 ;  /* 0x000000361f1f723e */ /* 0x000fe200000000ff */
[----:B------:R-:W-:Y:S01]  /*1c1d0*/  ULDC.64 UR6, c[0x0][0x208] ;  /* 0x0000820000067ab9 */ /* 0x000fe20000000a00 */
[----:B------:R-:W-:-:S02]  /*1c1e0*/  F2FP.F16.F32.PACK_AB R32, R49, R32 ;  /* 0x000000203120723e */ /* 0x000fc400000000ff */
[----:B------:R-:W-:Y:S01]  /*1c1f0*/  F2FP.F16.F32.PACK_AB R35, R35, R50 ;  /* 0x000000322323723e */ /* 0x000fe200000000ff */
[----:B0-----:R-:W-:-:S05]  /*1c200*/  VIADD R107, R107, 0xffffff80 ;  /* 0xffffff806b6b7836 */ /* 0x001fca0000000000 */
[----:B------:R-:W-:Y:S02]  /*1c210*/  SHF.R.S32.HI R82, RZ, 0x1f, R107 ;  /* 0x0000001fff527819 */ /* 0x000fe4000001146b */
[----:B------:R-:W-:Y:S02]  /*1c220*/  MOV R20, R2 ;  /* 0x0000000200147202 */ /* 0x000fe40000000f00 */
[----:B-1----:R-:W-:Y:S02]  /*1c230*/  MOV R21, R5 ;  /* 0x0000000500157202 */ /* 0x002fe40000000f00 */
[CC--:B------:R-:W-:Y:S02]  /*1c240*/  LEA.HI R4, R82.reuse, R107.reuse, RZ, 0x4 ;  /* 0x0000006b52047211 */ /* 0x0c0fe400078f20ff */
[----:B------:R-:W-:Y:S02]  /*1c250*/  LEA.HI R8, R82, R107, RZ, 0x5 ;  /* 0x0000006b52087211 */ /* 0x000fe400078f28ff */
[----:B------:R-:W-:-:S03]  /*1c260*/  SHF.R.S32.HI R9, RZ, 0x4, R4 ;  /* 0x00000004ff097819 */ /* 0x000fc60000011404 */
[----:B------:R-:W-:Y:S01]  /*1c270*/  IMAD.SHL.U32 R10, R8, 0x20, RZ ;  /* 0x00000020080a7824 */ /* 0x000fe200078e00ff */
[C---:B------:R-:W-:Y:S02]  /*1c280*/  LOP3.LUT R8, R4.reuse, 0x3fffff0, RZ, 0xc0, !PT ;  /* 0x03fffff004087812 */ /* 0x040fe400078ec0ff */
[----:B------:R-:W-:Y:S02]  /*1c290*/  LEA.HI R4, R4, R9, RZ, 0x1 ;  /* 0x0000000904047211 */ /* 0x000fe400078f08ff */
[----:B------:R-:W-:Y:S01]  /*1c2a0*/  LOP3.LUT R11, R10, 0xfffffc00, RZ, 0xc0, !PT ;  /* 0xfffffc000a0b7812 */ /* 0x000fe200078ec0ff */
[----:B------:R-:W-:Y:S01]  /*1c2b0*/  IMAD.IADD R8, R107, 0x1, -R8 ;  /* 0x000000016b087824 */ /* 0x000fe200078e0a08 */
[----:B------:R-:W-:-:S04]  /*1c2c0*/  LOP3.LUT R4, R4, 0x1ffffffe, RZ, 0xc0, !PT ;  /* 0x1ffffffe04047812 */ /* 0x000fc800078ec0ff */
[----:B------:R-:W-:Y:S01]  /*1c2d0*/  LEA R11, R8, R11, 0x6 ;  /* 0x0000000b080b7211 */ /* 0x000fe200078e30ff */
[----:B------:R-:W-:-:S04]  /*1c2e0*/  IMAD.IADD R4, R9, 0x1, -R4 ;  /* 0x0000000109047824 */ /* 0x000fc800078e0a04 */
[----:B------:R-:W-:-:S04]  /*1c2f0*/  IMAD R5, R4, 0x8, R11 ;  /* 0x0000000804057824 */ /* 0x000fc800078e020b */
[----:B------:R-:W-:-:S03]  /*1c300*/  IMAD.WIDE R4, R5, 0x2, R20 ;  /* 0x0000000205047825 */ /* 0x000fc600078e0214 */
[C---:B------:R-:W-:Y:S02]  /*1c310*/  IADD3 R71, P2, R4.reuse, 0x4000, RZ ;  /* 0x0000400004477810 */ /* 0x040fe40007f5e0ff */
[C---:B------:R-:W-:Y:S02]  /*1c320*/  LOP3.LUT R29, R4.reuse, 0x380, RZ, 0xc0, !PT ;  /* 0x00000380041d7812 */ /* 0x040fe400078ec0ff */
[C---:B------:R-:W-:Y:S01]  /*1c330*/  IADD3 R59, P5, R4.reuse, 0x20, RZ ;  /* 0x00000020043b7810 */ /* 0x040fe20007fbe0ff */
[--C-:B------:R-:W-:Y:S01]  /*1c340*/  IMAD.X R15, RZ, RZ, R5.reuse, P2 ;  /* 0x000000ffff0f7224 */ /* 0x100fe200010e0605 */
[C---:B------:R-:W-:Y:S02]  /*1c350*/  IADD3 R63, P0, R4.reuse, 0x40, RZ ;  /* 0x00000040043f7810 */ /* 0x040fe40007f1e0ff */
[----:B------:R-:W-:Y:S01]  /*1c360*/  LOP3.LUT R14, R71, 0x380, RZ, 0xc0, !PT ;  /* 0x00000380470e7812 */ /* 0x000fe200078ec0ff */
[----:B------:R-:W-:Y:S01]  /*1c370*/  IMAD.X R9, RZ, RZ, R5, P5 ;  /* 0x000000ffff097224 */ /* 0x000fe200028e0605 */
[----:B------:R-:W-:-:S02]  /*1c380*/  IADD3 R67, P1, R4, 0x60, RZ ;  /* 0x0000006004437810 */ /* 0x000fc40007f3e0ff */
[C---:B------:R-:W-:Y:S02]  /*1c390*/  IADD3 R79, P4, R4.reuse, 0x4040, RZ ;  /* 0x00004040044f7810 */ /* 0x040fe40007f9e0ff */
[----:B------:R-:W-:Y:S01]  /*1c3a0*/  SHF.R.U64 R29, R29, 0x3, RZ ;  /* 0x000000031d1d7819 */ /* 0x000fe200000012ff */
[----:B------:R-:W-:Y:S01]  /*1c3b0*/  IMAD.X R13, RZ, RZ, R5, P1 ;  /* 0x000000ffff0d7224 */ /* 0x000fe200008e0605 */
[----:B------:R-:W-:Y:S02]  /*1c3c0*/  LOP3.LUT R8, R59, 0x380, RZ, 0xc0, !PT ;  /* 0x000003803b087812 */ /* 0x000fe400078ec0ff */
[----:B------:R-:W-:Y:S02]  /*1c3d0*/  LOP3.LUT R10, R63, 0x380, RZ, 0xc0, !PT ;  /* 0x000003803f0a7812 */ /* 0x000fe400078ec0ff */
[C---:B------:R-:W-:Y:S02]  /*1c3e0*/  IADD3 R83, P5, R4.reuse, 0x4060, RZ ;  /* 0x0000406004537810 */ /* 0x040fe40007fbe0ff */
[----:B------:R-:W-:-:S02]  /*1c3f0*/  IADD3 R75, P3, R4, 0x4020, RZ ;  /* 0x00004020044b7810 */ /* 0x000fc40007f7e0ff */
[----:B------:R-:W-:Y:S02]  /*1c400*/  SHF.R.U64 R14, R14, 0x3, RZ ;  /* 0x000000030e0e7819 */ /* 0x000fe400000012ff */
[----:B------:R-:W-:Y:S01]  /*1c410*/  LOP3.LUT R12, R67, 0x380, RZ, 0xc0, !PT ;  /* 0x00000380430c7812 */ /* 0x000fe200078ec0ff */
[--C-:B------:R-:W-:Y:S01]  /*1c420*/  IMAD.X R25, RZ, RZ, R5.reuse, P3 ;  /* 0x000000ffff197224 */ /* 0x100fe200018e0605 */
[----:B------:R-:W-:Y:S01]  /*1c430*/  LOP3.LUT R4, R29, R4, RZ, 0x3c, !PT ;  /* 0x000000041d047212 */ /* 0x000fe200078e3cff */
[----:B------:R-:W-:Y:S01]  /*1c440*/  IMAD.X R29, RZ, RZ, R5, P5 ;  /* 0x000000ffff1d7224 */ /* 0x000fe200028e0605 */
[----:B------:R-:W-:Y:S02]  /*1c450*/  LOP3.LUT R26, R79, 0x380, RZ, 0xc0, !PT ;  /* 0x000003804f1a7812 */ /* 0x000fe400078ec0ff */
[----:B------:R-:W-:Y:S02]  /*1c460*/  SHF.R.U64 R8, R8, 0x3, RZ ;  /* 0x0000000308087819 */ /* 0x000fe400000012ff */
[----:B------:R-:W-:-:S02]  /*1c470*/  SHF.R.U64 R10, R10, 0x3, RZ ;  /* 0x000000030a0a7819 */ /* 0x000fc400000012ff */
[----:B------:R-:W-:Y:S02]  /*1c480*/  LOP3.LUT R28, R83, 0x380, RZ, 0xc0, !PT ;  /* 0x00000380531c7812 */ /* 0x000fe400078ec0ff */
[----:B------:R-:W-:Y:S02]  /*1c490*/  LOP3.LUT R24, R75, 0x380, RZ, 0xc0, !PT ;  /* 0x000003804b187812 */ /* 0x000fe400078ec0ff */
[----:B------:R-:W-:Y:S02]  /*1c4a0*/  LOP3.LUT R14, R14, R71, RZ, 0x3c, !PT ;  /* 0x000000470e0e7212 */ /* 0x000fe400078e3cff */
[----:B------:R-:W-:Y:S02]  /*1c4b0*/  SHF.R.U64 R12, R12, 0x3, RZ ;  /* 0x000000030c0c7819 */ /* 0x000fe400000012ff */
[----:B------:R-:W-:Y:S02]  /*1c4c0*/  SHF.R.U64 R26, R26, 0x3, RZ ;  /* 0x000000031a1a7819 */ /* 0x000fe400000012ff */
[----:B------:R-:W-:-:S02]  /*1c4d0*/  MOV R71, R4 ;  /* 0x0000000400477202 */ /* 0x000fc40000000f00 */
[----:B------:R-:W-:Y:S02]  /*1c4e0*/  IADD3.X R11, RZ, R5, RZ, P0, !PT ;  /* 0x00000005ff0b7210 */ /* 0x000fe400007fe4ff */
[----:B------:R-:W-:Y:S02]  /*1c4f0*/  LOP3.LUT R8, R8, R59, RZ, 0x3c, !PT ;  /* 0x0000003b08087212 */ /* 0x000fe400078e3cff */
[----:B------:R-:W-:Y:S02]  /*1c500*/  LOP3.LUT R10, R10, R63, RZ, 0x3c, !PT ;  /* 0x0000003f0a0a7212 */ /* 0x000fe400078e3cff */
[----:B------:R-:W-:Y:S02]  /*1c510*/  F2FP.F16.F32.PACK_AB R4, R103, R6 ;  /* 0x000000066704723e */ /* 0x000fe400000000ff */
[----:B------:R-:W-:Y:S02]  /*1c520*/  IADD3.X R27, RZ, R5, RZ, P4, !PT ;  /* 0x00000005ff1b7210 */ /* 0x000fe400027fe4ff */
[----:B------:R-:W-:-:S02]  /*1c530*/  SHF.R.U64 R28, R28, 0x3, RZ ;  /* 0x000000031c1c7819 */ /* 0x000fc400000012ff */
[----:B------:R-:W-:Y:S02]  /*1c540*/  F2FP.F16.F32.PACK_AB R6, R102, R7 ;  /* 0x000000076606723e */ /* 0x000fe400000000ff */
[----:B------:R-:W-:Y:S02]  /*1c550*/  SHF.R.U64 R24, R24, 0x3, RZ ;  /* 0x0000000318187819 */ /* 0x000fe400000012ff */
[----:B------:R-:W-:Y:S02]  /*1c560*/  F2FP.F16.F32.PACK_AB R5, R105, R106 ;  /* 0x0000006a6905723e */ /* 0x000fe400000000ff */
[----:B------:R-:W-:Y:S01]  /*1c570*/  F2FP.F16.F32.PACK_AB R7, R85, R104 ;  /* 0x000000685507723e */ /* 0x000fe200000000ff */
[----:B------:R-:W-:Y:S01]  /*1c580*/  BAR.SYNC.DEFER_BLOCKING 0x1, 0x100 ;  /* 0x0044000000007b1d */ /* 0x000fe20000010000 */
[----:B------:R-:W-:Y:S02]  /*1c590*/  LOP3.LUT R12, R12, R67, RZ, 0x3c, !PT ;  /* 0x000000430c0c7212 */ /* 0x000fe400078e3cff */
[----:B------:R-:W-:-:S02]  /*1c5a0*/  LOP3.LUT R26, R26, R79, RZ, 0x3c, !PT ;  /* 0x0000004f1a1a7212 */ /* 0x000fc400078e3cff */
[----:B------:R-:W-:Y:S02]  /*1c5b0*/  MOV R70, R8 ;  /* 0x0000000800467202 */ /* 0x000fe40000000f00 */
[----:B------:R-:W-:Y:S02]  /*1c5c0*/  MOV R67, R10 ;  /* 0x0000000a00437202 */ /* 0x000fe40000000f00 */
[----:B------:R-:W-:Y:S02]  /*1c5d0*/  LOP3.LUT R28, R28, R83, RZ, 0x3c, !PT ;  /* 0x000000531c1c7212 */ /* 0x000fe400078e3cff */
[----:B------:R-:W-:Y:S02]  /*1c5e0*/  F2FP.F16.F32.PACK_AB R8, R95, R94 ;  /* 0x0000005e5f08723e */ /* 0x000fe400000000ff */
[----:B------:R-:W-:Y:S02]  /*1c5f0*/  F2FP.F16.F32.PACK_AB R9, R81, R84 ;  /* 0x000000545109723e */ /* 0x000fe400000000ff */
[----:B------:R-:W-:-:S02]  /*1c600*/  F2FP.F16.F32.PACK_AB R10, R100, R93 ;  /* 0x0000005d640a723e */ /* 0x000fc400000000ff */
[----:B------:R-:W-:Y:S02]  /*1c610*/  F2FP.F16.F32.PACK_AB R11, R77, R80 ;  /* 0x000000504d0b723e */ /* 0x000fe400000000ff */
[----:B------:R-:W-:Y:S02]  /*1c620*/  LOP3.LUT R24, R24, R75, RZ, 0x3c, !PT ;  /* 0x0000004b18187212 */ /* 0x000fe400078e3cff */
[----:B------:R-:W-:Y:S02]  /*1c630*/  MOV R59, R26 ;  /* 0x0000001a003b7202 */ /* 0x000fe40000000f00 */
[----:B------:R-:W-:Y:S01]  /*1c640*/  F2FP.F16.F32.PACK_AB R27, R51, R58 ;  /* 0x0000003a331b723e */ /* 0x000fe200000000ff */
[----:B------:R0:W-:Y:S01]  /*1c650*/  STSM.16.M88.4 [R71], R4 ;  /* 0x0000000447007844 */ /* 0x0001e20000000200 */
[----:B------:R-:W-:Y:S02]  /*1c660*/  MOV R66, R12 ;  /* 0x0000000c00427202 */ /* 0x000fe40000000f00 */
[----:B------:R-:W-:Y:S01]  /*1c670*/  MOV R63, R14 ;  /* 0x0000000e003f7202 */ /* 0x000fe20000000f00 */
[----:B------:R1:W-:Y:S01]  /*1c680*/  STSM.16.M88.4 [R70], R8 ;  /* 0x0000000846007844 */ /* 0x0003e20000000200 */
[----:B------:R-:W-:-:S02]  /*1c690*/  MOV R51, R28 ;  /* 0x0000001c00337202 */ /* 0x000fc40000000f00 */
[----:B------:R-:W-:Y:S02]  /*1c6a0*/  MOV R62, R24 ;  /* 0x00000018003e7202 */ /* 0x000fe40000000f00 */
[----:B------:R-:W-:Y:S02]  /*1c6b0*/  F2FP.F16.F32.PACK_AB R12, R99, R90 ;  /* 0x0000005a630c723e */ /* 0x000fe400000000ff */
[----:B------:R-:W-:Y:S02]  /*1c6c0*/  F2FP.F16.F32.PACK_AB R13, R65, R68 ;  /* 0x00000044410d723e */ /* 0x000fe400000000ff */
[----:B------:R-:W-:Y:S02]  /*1c6d0*/  F2FP.F16.F32.PACK_AB R14, R96, R89 ;  /* 0x00000059600e723e */ /* 0x000fe400000000ff */
[----:B------:R-:W-:Y:S02]  /*1c6e0*/  F2FP.F16.F32.PACK_AB R15, R61, R64 ;  /* 0x000000403d0f723e */ /* 0x000fe400000000ff */
[----:B0-----:R-:W-:-:S02]  /*1c6f0*/  F2FP.F16.F32.PACK_AB R4, R101, R92 ;  /* 0x0000005c6504723e */ /* 0x001fc400000000ff */
[----:B------:R-:W-:Y:S02]  /*1c700*/  F2FP.F16.F32.PACK_AB R5, R73, R76 ;  /* 0x0000004c4905723e */ /* 0x000fe400000000ff */
[----:B------:R-:W-:Y:S02]  /*1c710*/  F2FP.F16.F32.PACK_AB R6, R98, R91 ;  /* 0x0000005b6206723e */ /* 0x000fe400000000ff */
[----:B------:R-:W-:Y:S02]  /*1c720*/  F2FP.F16.F32.PACK_AB R7, R69, R72 ;  /* 0x000000484507723e */ /* 0x000fe400000000ff */
[----:B------:R-:W-:Y:S02]  /*1c730*/  F2FP.F16.F32.PACK_AB R29, R30, R47 ;  /* 0x0000002f1e1d723e */ /* 0x000fe400000000ff */
[----:B------:R-:W-:Y:S01]  /*1c740*/  F2FP.F16.F32.PACK_AB R24, R97, R88 ;  /* 0x000000586118723e */ /* 0x000fe200000000ff */
[----:B------:R0:W-:Y:S01]  /*1c750*/  STSM.16.M88.4 [R67], R4 ;  /* 0x0000000443007844 */ /* 0x0001e20000000200 */
[----:B------:R-:W-:-:S02]  /*1c760*/  F2FP.F16.F32.PACK_AB R25, R55, R60 ;  /* 0x0000003c3719723e */ /* 0x000fc400000000ff */
[----:B------:R-:W-:Y:S01]  /*1c770*/  F2FP.F16.F32.PACK_AB R26, R57, R56 ;  /* 0x00000038391a723e */ /* 0x000fe200000000ff */
[----:B------:R2:W-:Y:S01]  /*1c780*/  STSM.16.M88.4 [R66], R12 ;  /* 0x0000000c42007844 */ /* 0x0005e20000000200 */
[----:B------:R-:W-:Y:S02]  /*1c790*/  F2FP.F16.F32.PACK_AB R30, R52, R33 ;  /* 0x00000021341e723e */ /* 0x000fe400000000ff */
[----:B------:R-:W-:Y:S01]  /*1c7a0*/  ISETP.NE.U32.AND P0, PT, RZ, UR4, PT ;  /* 0x00000004ff007c0c */ /* 0x000fe2000bf05070 */
[----:B------:R-:W-:Y:S01]  /*1c7b0*/  STSM.16.M88.4 [R63], R24 ;  /* 0x000000183f007844 */ /* 0x000fe20000000200 */
[----:B-1----:R-:W-:Y:S02]  /*1c7c0*/  IADD3 R10, P1, R74, UR4, RZ ;  /* 0x000000044a0a7c10 */ /* 0x002fe4000ff3e0ff */
[----:B------:R-:W-:Y:S01]  /*1c7d0*/  F2FP.F16.F32.PACK_AB R28, R53, R44 ;  /* 0x0000002c351c723e */ /* 0x000fe200000000ff */
[----:B------:R-:W-:Y:S01]  /*1c7e0*/  IMAD.MOV.U32 R44, RZ, RZ, RZ ;  /* 0x000000ffff2c7224 */ /* 0x000fe200078e00ff */
[----:B------:R-:W-:-:S02]  /*1c7f0*/  F2FP.F16.F32.PACK_AB R33, R34, R43 ;  /* 0x0000002b2221723e */ /* 0x000fc400000000ff */
[----:B------:R-:W-:Y:S01]  /*1c800*/  F2FP.F16.F32.PACK_AB R34, R48, R41 ;  /* 0x000000293022723e */ /* 0x000fe200000000ff */
[----:B------:R-:W-:Y:S01]  /*1c810*/  STSM.16.M88.4 [R62], R28 ;  /* 0x0000001c3e007844 */ /* 0x000fe20000000200 */
[----:B0-----:R-:W-:Y:S02]  /*1c820*/  F2FP.F16.F32.PACK_AB R4, R45, R40 ;  /* 0x000000282d04723e */ /* 0x001fe400000000ff */
[----:B------:R-:W-:Y:S01]  /*1c830*/  F2FP.F16.F32.PACK_AB R5, R39, R46 ;  /* 0x0000002e2705723e */ /* 0x000fe200000000ff */
[----:B------:R-:W-:Y:S01]  /*1c840*/  STSM.16.M88.4 [R59], R32 ;  /* 0x000000203b007844 */ /* 0x000fe20000000200 */
[----:B------:R-:W-:Y:S02]  /*1c850*/  F2FP.F16.F32.PACK_AB R6, R37, R36 ;  /* 0x000000242506723e */ /* 0x000fe400000000ff */
[----:B------:R-:W-:Y:S02]  /*1c860*/  F2FP.F16.F32.PACK_AB R7, R87, R42 ;  /* 0x0000002a5707723e */ /* 0x000fe400000000ff */
[----:B------:R-:W-:-:S02]  /*1c870*/  ISETP.NE.AND.EX P0, PT, RZ, UR5, PT, P0 ;  /* 0x00000005ff007c0c */ /* 0x000fc4000bf05300 */
[----:B------:R-:W-:Y:S01]  /*1c880*/  IADD3.X R11, R78, UR5, RZ, P1, !PT ;  /* 0x000000054e0b7c10 */ /* 0x000fe20008ffe4ff */
[----:B------:R-:W-:Y:S01]  /*1c890*/  ULDC.64 UR4, c[0x0][0xbe0] ;  /* 0x0002f80000047ab9 */ /* 0x000fe20000000a00 */
[----:B------:R0:W-:Y:S01]  /*1c8a0*/  STSM.16.M88.4 [R51], R4 ;  /* 0x0000000433007844 */ /* 0x0001e20000000200 */
[----:B------:R-:W-:Y:S01]  /*1c8b0*/  BAR.SYNC.DEFER_BLOCKING 0x1, 0x100 ;  /* 0x0044000000007b1d */ /* 0x000fe20000010000 */
[----:B------:R-:W-:Y:S02]  /*1c8c0*/  ISETP.NE.U32.AND P1, PT, RZ, UR4, PT ;  /* 0x00000004ff007c0c */ /* 0x000fe4000bf25070 */
[----:B------:R-:W-:Y:S02]  /*1c8d0*/  LEA.HI R82, R82, R107, RZ, 0x7 ;  /* 0x0000006b52527211 */ /* 0x000fe400078f38ff */
[----:B------:R-:W-:Y:S02]  /*1c8e0*/  ISETP.NE.AND.EX P1, PT, RZ, UR5, PT, P1 ;  /* 0x00000005ff007c0c */ /* 0x000fe4000bf25310 */
[----:B------:R-:W-:-:S05]  /*1c8f0*/  LOP3.LUT R8, R82, 0xffffff80, RZ, 0xc0, !PT ;  /* 0xffffff8052087812 */ /* 0x000fca00078ec0ff */
[----:B--2---:R-:W-:-:S05]  /*1c900*/  IMAD.IADD R12, R107, 0x1, -R8 ;  /* 0x000000016b0c7824 */ /* 0x004fca00078e0a08 */
[----:B------:R-:W-:Y:S02]  /*1c910*/  SHF.R.S32.HI R13, RZ, 0x1f, R12 ;  /* 0x0000001fff0d7819 */ /* 0x000fe4000001140c */
[----:B------:R-:W-:Y:S01]  /*1c920*/  @P1 IADD3 R8, P2, R74, UR4, RZ ;  /* 0x000000044a081c10 */ /* 0x000fe2000ff5e0ff */
[----:B------:R-:W-:Y:S01]  /*1c930*/  ULDC UR4, c[0x0][0xa88] ;  /* 0x0002a20000047ab9 */ /* 0x000fe20000000800 */
[----:B0-----:R-:W-:Y:S02]  /*1c940*/  LEA.HI R4, R13, R12, RZ, 0x2 ;  /* 0x0000000c0d047211 */ /* 0x001fe400078f10ff */
[----:B------:R-:W-:Y:S01]  /*1c950*/  MOV R48, UR4 ;  /* 0x0000000400307c02 */ /* 0x000fe20008000f00 */
[----:B------:R0:W5:Y:S01]  /*1c960*/  @P0 LDG.E R44, desc[UR6][R10.64] ;  /* 0x000000060a2c0981 */ /* 0x000162000c1e1900 */
[----:B------:R-:W-:Y:S02]  /*1c970*/  @P1 IADD3.X R9, R78, UR5, RZ, P2, !PT ;  /* 0x000000054e091c10 */ /* 0x000fe400097fe4ff */
[----:B------:R-:W-:-:S02]  /*1c980*/  SHF.R.S32.HI R6, RZ, 0x2, R4 ;  /* 0x00000002ff067819 */ /* 0x000fc40000011404 */
[----:B------:R-:W-:Y:S01]  /*1c990*/  SHF.R.S32.HI R5, RZ, 0x1f, R4 ;  /* 0x0000001fff057819 */ /* 0x000fe20000011404 */
[----:B------:R0:W5:Y:S03]  /*1c9a0*/  @P1 LDG.E R48, desc[UR6][R8.64] ;  /* 0x0000000608301981 */ /* 0x000166000c1e1900 */
[----:B------:R-:W-:Y:S01]  /*1c9b0*/  LEA.HI R4, R5, R6, RZ, 0x3 ;  /* 0x0000000605047211 */ /* 0x000fe200078f18ff */
[----:B------:R-:W-:Y:S06]  /*1c9c0*/  @P1 BRA `(.L_x_646) ;  /* 0x0000000000141947 */ /* 0x000fec0003800000 */
[----:B------:R-:W-:Y:S05]  /*1c9d0*/  @!P0 BRA `(.L_x_646) ;  /* 0x0000000000108947 */ /* 0x000fea0003800000 */
[----:B------:R-:W-:Y:S02]  /*1c9e0*/  ULDC.64 UR4, c[0x0][0x208] ;  /* 0x0000820000047ab9 */ /* 0x000fe40000000a00 */
[----:B------:R-:W2:Y:S04]  /*1c9f0*/  LDG.E R5, desc[UR4][R10.64] ;  /* 0x000000040a057981 */ /* 0x000ea8000c1e1900 */
[----:B-----5:R-:W2:Y:S02]  /*1ca00*/  LDG.E R48, desc[UR4][R10.64+0x4] ;  /* 0x000004040a307981 */ /* 0x020ea4000c1e1900 */
[----:B--2---:R-:W-:-:S07]  /*1ca10*/  IMAD.IADD R48, R48, 0x1, -R5 ;  /* 0x0000000130307824 */ /* 0x004fce00078e0a05 */
.L_x_646:
[----:B------:R-:W2:Y:S01]  /*1ca20*/  LDL R7, [R1+0x3c] ;  /* 0x00003c0001077983 */ /* 0x000ea20000100800 */
[----:B0-----:R-:W-:Y:S01]  /*1ca30*/  SHF.R.S32.HI R11, RZ, 0x7, R82 ;  /* 0x00000007ff0b7819 */ /* 0x001fe20000011452 */
[----:B------:R-:W-:Y:S02]  /*1ca40*/  ULDC.64 UR4, c[0x0][0xb70] ;  /* 0x0002dc0000047ab9 */ /* 0x000fe40000000a00 */
[----:B------:R-:W3:Y:S04]  /*1ca50*/  LDL.LU R53, [R1+0x80] ;  /* 0x0000800001357983 */ /* 0x000ee80000300800 */
[----:B------:R-:W4:Y:S01]  /*1ca60*/  LDL.LU R52, [R1+0x88] ;  /* 0x0000880001347983 */ /* 0x000f220000300800 */
[----:B------:R-:W-:Y:S01]  /*1ca70*/  LOP3.LUT R5, R4, 0xfffffff8, RZ, 0xc0, !PT ;  /* 0xfffffff804057812 */ /* 0x000fe200078ec0ff */
[----:B------:R-:W-:Y:S01]  /*1ca80*/  ULDC.64 UR6, c[0x0][0x208] ;  /* 0x0000820000067ab9 */ /* 0x000fe20000000a00 */
[----:B------:R-:W-:-:S02]  /*1ca90*/  LEA.HI R82, R82, R11, RZ, 0x1 ;  /* 0x0000000b52527211 */ /* 0x000fc400078f08ff */
[----:B------:R-:W-:Y:S01]  /*1caa0*/  LEA.HI R13, R13, R12, RZ, 0x5 ;  /* 0x0000000c0d0d7211 */ /* 0x000fe200078f28ff */
[----:B------:R-:W-:Y:S01]  /*1cab0*/  IMAD.IADD R6, R6, 0x1, -R5 ;  /* 0x0000000106067824 */ /* 0x000fe200078e0a05 */
[----:B-----5:R-:W-:Y:S02]  /*1cac0*/  SHF.R.S32.HI R45, RZ, 0x1f, R44 ;  /* 0x0000001fff2d7819 */ /* 0x020fe4000001142c */
[----:B------:R-:W-:Y:S02]  /*1cad0*/  LOP3.LUT R82, R82, 0x3fffffe, RZ, 0xc0, !PT ;  /* 0x03fffffe52527812 */ /* 0x000fe400078ec0ff */
[----:B------:R-:W-:Y:S02]  /*1cae0*/  SHF.R.S32.HI R13, RZ, 0x5, R13 ;  /* 0x00000005ff0d7819 */ /* 0x000fe4000001140d */
[----:B------:R-:W-:Y:S02]  /*1caf0*/  IADD3 R82, R11, -R82, RZ ;  /* 0x800000520b527210 */ /* 0x000fe40007ffe0ff */
[----:B------:R-:W-:Y:S01]  /*1cb00*/  SEL R50, R38, RZ, !P0 ;  /* 0x000000ff26327207 */ /* 0x000fe20004000000 */
[----:B------:R-:W-:Y:S01]  /*1cb10*/  IMAD R13, R13, 0x10, R6 ;  /* 0x000000100d0d7824 */ /* 0x000fe200078e0206 */
[----:B------:R-:W-:-:S02]  /*1cb20*/  SEL R51, R86, RZ, !P0 ;  /* 0x000000ff56337207 */ /* 0x000fc40004000000 */
[----:B------:R-:W-:Y:S01]  /*1cb30*/  LOP3.LUT P0, RZ, R12, 0x3, RZ, 0xc0, !PT ;  /* 0x000000030cff7812 */ /* 0x000fe2000780c0ff */
[----:B------:R-:W-:Y:S01]  /*1cb40*/  IMAD R11, R82, 0x40, R13 ;  /* 0x00000040520b7824 */ /* 0x000fe200078e020d */
[----:B------:R-:W-:Y:S01]  /*1cb50*/  BSSY B1, `(.L_x_647) ;  /* 0x0000077000017945 */ /* 0x000fe20003800000 */
[----:B--2---:R-:W-:Y:S01]  /*1cb60*/  IMAD.IADD R7, R16, 0x1, R7 ;  /* 0x0000000110077824 */ /* 0x004fe200078e0207 */
[----:B---3--:R-:W-:-:S03]  /*1cb70*/  SHF.R.S32.HI R49, RZ, 0x1f, R53 ;  /* 0x0000001fff317819 */ /* 0x008fc60000011435 */
[----:B------:R-:W-:Y:S01]  /*1cb80*/  IMAD.WIDE R20, R7, 0x2, R20 ;  /* 0x0000000207147825 */ /* 0x000fe200078e0214 */
[----:B----4-:R-:W-:-:S03]  /*1cb90*/  LEA R11, R52, R11, 0x7 ;  /* 0x0000000b340b7211 */ /* 0x010fc600078e38ff */
[----:B------:R-:W-:Y:S01]  /*1cba0*/  IMAD R4, R49, UR4, RZ ;  /* 0x0000000431047c24 */ /* 0x000fe2000f8e02ff */
[C---:B------:R-:W-:Y:S02]  /*1cbb0*/  IADD3 R25, P2, R20.reuse, 0x3000, RZ ;  /* 0x0000300014197810 */ /* 0x040fe40007f5e0ff */
[----:B------:R-:W-:Y:S01]  /*1cbc0*/  SHF.R.S32.HI R7, RZ, 0x1f, R11 ;  /* 0x0000001fff077819 */ /* 0x000fe2000001140b */
[----:B------:R-:W-:Y:S01]  /*1cbd0*/  IMAD R9, R53, UR5, R4 ;  /* 0x0000000535097c24 */ /* 0x000fe2000f8e0204 */
[----:B------:R-:W-:Y:S01]  /*1cbe0*/  LOP3.LUT R24, R25, 0x380, RZ, 0xc0, !PT ;  /* 0x0000038019187812 */ /* 0x000fe200078ec0ff */
[----:B------:R-:W-:Y:S01]  /*1cbf0*/  IMAD.WIDE.U32 R4, R53, UR4, R44 ;  /* 0x0000000435047c25 */ /* 0x000fe2000f8e002c */
[----:B------:R-:W-:Y:S01]  /*1cc00*/  ULDC.64 UR4, c[0x0][0xb78] ;  /* 0x0002de0000047ab9 */ /* 0x000fe20000000a00 */
[C---:B------:R-:W-:Y:S02]  /*1cc10*/  IADD3 R29, P5, R20.reuse, 0x4000, RZ ;  /* 0x00004000141d7810 */ /* 0x040fe40007fbe0ff */
[----:B------:R-:W-:Y:S01]  /*1cc20*/  IMAD.IADD R5, R5, 0x1, R9 ;  /* 0x0000000105057824 */ /* 0x000fe200078e0209 */
[----:B------:R-:W-:Y:S01]  /*1cc30*/  IADD3 R9, P3, R20, 0x1000, RZ ;  /* 0x0000100014097810 */ /* 0x000fe20007f7e0ff */
[----:B------:R-:W-:Y:S01]  /*1cc40*/  IMAD R6, R50, UR4, RZ ;  /* 0x0000000432067c24 */ /* 0x000fe2000f8e02ff */
[----:B------:R-:W-:Y:S01]  /*1cc50*/  SHF.R.U64 R24, R24, 0x3, RZ ;  /* 0x0000000318187819 */ /* 0x000fe200000012ff */
[----:B------:R-:W-:Y:S01]  /*1cc60*/  IMAD.WIDE.U32 R4, R51, UR4, R4 ;  /* 0x0000000433047c25 */ /* 0x000fe2000f8e0004 */
[----:B------:R-:W-:-:S02]  /*1cc70*/  LOP3.LUT R8, R9, 0x380, RZ, 0xc0, !PT ;  /* 0x0000038009087812 */ /* 0x000fc400078ec0ff */
[----:B------:R-:W-:Y:S01]  /*1cc80*/  LOP3.LUT R24, R24, R25, RZ, 0x3c, !PT ;  /* 0x0000001918187212 */ /* 0x000fe200078e3cff */
[----:B------:R-:W-:Y:S01]  /*1cc90*/  IMAD R6, R51, UR5, R6 ;  /* 0x0000000533067c24 */ /* 0x000fe2000f8e0206 */
[----:B------:R-:W-:Y:S01]  /*1cca0*/  IADD3 R4, P1, R11, R4, RZ ;  /* 0x000000040b047210 */ /* 0x000fe20007f3e0ff */
[----:B------:R-:W-:Y:S01]  /*1ccb0*/  ULDC.64 UR4, c[0x0][0xb40] ;  /* 0x0002d00000047ab9 */ /* 0x000fe20000000a00 */
[----:B------:R-:W-:Y:S02]  /*1ccc0*/  SHF.R.U64 R8, R8, 0x3, RZ ;  /* 0x0000000308087819 */ /* 0x000fe400000012ff */
[----:B------:R-:W-:Y:S01]  /*1ccd0*/  IADD3.X R7, R7, R5, R6, P1, !PT ;  /* 0x0000000507077210 */ /* 0x000fe20000ffe406 */
[----:B------:R-:W-:Y:S01]  /*1cce0*/  VIADD R5, R11, 0x8 ;  /* 0x000000080b057836 */ /* 0x000fe20000000000 */
[----:B------:R-:W-:Y:S02]  /*1ccf0*/  IADD3 R13, P1, R20, 0x2000, RZ ;  /* 0x00002000140d7810 */ /* 0x000fe40007f3e0ff */
[----:B------:R-:W-:-:S02]  /*1cd00*/  LEA R46, P4, R4, UR4, 0x2 ;  /* 0x00000004042e7c11 */ /* 0x000fc4000f8810ff */
[----:B------:R-:W-:Y:S02]  /*1cd10*/  LOP3.LUT R12, R13, 0x380, RZ, 0xc0, !PT ;  /* 0x000003800d0c7812 */ /* 0x000fe400078ec0ff */
[----:B------:R-:W-:Y:S01]  /*1cd20*/  LOP3.LUT R8, R8, R9, RZ, 0x3c, !PT ;  /* 0x0000000908087212 */ /* 0x000fe200078e3cff */
[----:B------:R-:W-:Y:S01]  /*1cd30*/  IMAD.X R9, RZ, RZ, R21, P3 ;  /* 0x000000ffff097224 */ /* 0x000fe200018e0615 */
[----:B------:R-:W-:Y:S02]  /*1cd40*/  SHF.R.U64 R12, R12, 0x3, RZ ;  /* 0x000000030c0c7819 */ /* 0x000fe400000012ff */
[----:B------:R-:W-:Y:S01]  /*1cd50*/  LEA.HI.X R47, R4, UR5, R7, 0x2, P4 ;  /* 0x00000005042f7c11 */ /* 0x000fe2000a0f1407 */
[----:B------:R-:W-:Y:S01]  /*1cd60*/  ULDC.64 UR4, c[0x0][0xaa0] ;  /* 0x0002a80000047ab9 */ /* 0x000fe20000000a00 */
[----:B------:R-:W-:Y:S02]  /*1cd70*/  IADD3 R33, P4, R20, 0x5000, RZ ;  /* 0x0000500014217810 */ /* 0x000fe40007f9e0ff */
[----:B------:R-:W-:Y:S01]  /*1cd80*/  LOP3.LUT R12, R12, R13, RZ, 0x3c, !PT ;  /* 0x0000000d0c0c7212 */ /* 0x000fe200078e3cff */
[----:B------:R-:W-:Y:S01]  /*1cd90*/  IMAD.X R13, RZ, RZ, R21, P1 ;  /* 0x000000ffff0d7224 */ /* 0x000fe200008e0615 */
[----:B------:R-:W-:-:S02]  /*1cda0*/  IADD3 R37, P3, R20, 0x6000, RZ ;  /* 0x0000600014257810 */ /* 0x000fc40007f7e0ff */
[C---:B------:R-:W-:Y:S02]  /*1cdb0*/  LOP3.LUT R4, R20.reuse, 0x380, RZ, 0xc0, !PT ;  /* 0x0000038014047812 */ /* 0x040fe400078ec0ff */
[----:B------:R-:W-:Y:S02]  /*1cdc0*/  IADD3.X R25, RZ, R21, RZ, P2, !PT ;  /* 0x00000015ff197210 */ /* 0x000fe400017fe4ff */
[----:B------:R-:W-:Y:S02]  /*1cdd0*/  IADD3 R7, P2, R20, 0x7000, RZ ;  /* 0x0000700014077810 */ /* 0x000fe40007f5e0ff */
[-C--:B------:R-:W-:Y:S02]  /*1cde0*/  ISETP.GE.OR P1, PT, R11, R48.reuse, P0 ;  /* 0x000000300b00720c */ /* 0x080fe40000726670 */
[----:B------:R-:W-:Y:S02]  /*1cdf0*/  ISETP.GE.OR P0, PT, R5, R48, P0 ;  /* 0x000000300500720c */ /* 0x000fe40000706670 */
[----:B------:R-:W-:-:S02]  /*1ce00*/  LOP3.LUT R28, R29, 0x380, RZ, 0xc0, !PT ;  /* 0x000003801d1c7812 */ /* 0x000fc400078ec0ff */
[----:B------:R-:W-:Y:S02]  /*1ce10*/  LOP3.LUT R32, R33, 0x380, RZ, 0xc0, !PT ;  /* 0x0000038021207812 */ /* 0x000fe400078ec0ff */
[----:B------:R-:W-:Y:S02]  /*1ce20*/  LOP3.LUT R36, R37, 0x380, RZ, 0xc0, !PT ;  /* 0x0000038025247812 */ /* 0x000fe400078ec0ff */
[----:B------:R-:W-:Y:S02]  /*1ce30*/  SHF.R.U64 R5, R4, 0x3, RZ ;  /* 0x0000000304057819 */ /* 0x000fe400000012ff */
[----:B------:R-:W-:Y:S01]  /*1ce40*/  LOP3.LUT R4, R7, 0x380, RZ, 0xc0, !PT ;  /* 0x0000038007047812 */ /* 0x000fe200078ec0ff */
[----:B------:R0:W-:Y:S01]  /*1ce50*/  @!P1 STG.E desc[UR6][R46.64], R3 ;  /* 0x000000032e009986 */ /* 0x0001e2000c101906 */
[----:B------:R-:W-:Y:S02]  /*1ce60*/  SHF.R.U64 R28, R28, 0x3, RZ ;  /* 0x000000031c1c7819 */ /* 0x000fe400000012ff */
[----:B------:R-:W-:Y:S01]  /*1ce70*/  SHF.R.U64 R32, R32, 0x3, RZ ;  /* 0x0000000320207819 */ /* 0x000fe200000012ff */
[----:B------:R1:W-:Y:S01]  /*1ce80*/  @!P0 STG.E desc[UR6][R46.64+0x20], R0 ;  /* 0x000020002e008986 */ /* 0x0003e2000c101906 */
[----:B------:R-:W-:-:S02]  /*1ce90*/  SHF.R.U64 R36, R36, 0x3, RZ ;  /* 0x0000000324247819 */ /* 0x000fc400000012ff */
[----:B------:R-:W-:Y:S01]  /*1cea0*/  SHF.R.U64 R4, R4, 0x3, RZ ;  /* 0x0000000304047819 */ /* 0x000fe200000012ff */
[----:B------:R-:W5:Y:S01]  /*1ceb0*/  LD.E.128 R8, desc[UR6][R8.64] ;  /* 0x0000000608087980 */ /* 0x000f62000c101d00 */
[----:B------:R-:W-:Y:S01]  /*1cec0*/  LOP3.LUT R28, R28, R29, RZ, 0x3c, !PT ;  /* 0x0000001d1c1c7212 */ /* 0x000fe200078e3cff */
[--C-:B------:R-:W-:Y:S01]  /*1ced0*/  IMAD.X R29, RZ, RZ, R21.reuse, P5 ;  /* 0x000000ffff1d7224 */ /* 0x100fe200028e0615 */
[----:B------:R-:W-:Y:S01]  /*1cee0*/  LOP3.LUT R32, R32, R33, RZ, 0x3c, !PT ;  /* 0x0000002120207212 */ /* 0x000fe200078e3cff */
[--C-:B------:R-:W-:Y:S01]  /*1cef0*/  IMAD.X R33, RZ, RZ, R21.reuse, P4 ;  /* 0x000000ffff217224 */ /* 0x100fe200020e0615 */
[----:B------:R-:W-:Y:S01]  /*1cf00*/  LOP3.LUT R36, R36, R37, RZ, 0x3c, !PT ;  /* 0x0000002524247212 */ /* 0x000fe200078e3cff */
[----:B------:R-:W-:Y:S01]  /*1cf10*/  IMAD.X R37, RZ, RZ, R21, P3 ;  /* 0x000000ffff257224 */ /* 0x000fe200018e0615 */
[----:B------:R-:W-:Y:S01]  /*1cf20*/  IADD3.X R41, RZ, R21, RZ, P2, !PT ;  /* 0x00000015ff297210 */ /* 0x000fe200017fe4ff */
[----:B------:R-:W5:Y:S01]  /*1cf30*/  LD.E.128 R12, desc[UR6][R12.64] ;  /* 0x000000060c0c7980 */ /* 0x000f62000c101d00 */
[----:B------:R-:W-:-:S02]  /*1cf40*/  LOP3.LUT R40, R4, R7, RZ, 0x3c, !PT ;  /* 0x0000000704287212 */ /* 0x000fc400078e3cff */
[----:B------:R-:W-:Y:S01]  /*1cf50*/  LOP3.LUT R20, R5, R20, RZ, 0x3c, !PT ;  /* 0x0000001405147212 */ /* 0x000fe200078e3cff */
[----:B------:R-:W5:Y:S01]  /*1cf60*/  LD.E.128 R24, desc[UR6][R24.64] ;  /* 0x0000000618187980 */ /* 0x000f62000c101d00 */
[----:B0-----:R-:W-:-:S03]  /*1cf70*/  IMAD R3, R45, UR4, RZ ;  /* 0x000000042d037c24 */ /* 0x001fc6000f8e02ff */
[----:B------:R0:W5:Y:S04]  /*1cf80*/  LD.E.128 R4, desc[UR6][R20.64] ;  /* 0x0000000614047980 */ /* 0x000168000c101d00 */
[----:B------:R-:W5:Y:S04]  /*1cf90*/  LD.E.128 R28, desc[UR6][R28.64] ;  /* 0x000000061c1c7980 */ /* 0x000f68000c101d00 */
[----:B------:R-:W5:Y:S01]  /*1cfa0*/  LD.E.128 R32, desc[UR6][R32.64] ;  /* 0x0000000620207980 */ /* 0x000f62000c101d00 */
[----:B0-----:R-:W-:-:S03]  /*1cfb0*/  IMAD.MOV.U32 R20, RZ, RZ, R16 ;  /* 0x000000ffff147224 */ /* 0x001fc600078e0010 */
[----:B------:R-:W5:Y:S01]  /*1cfc0*/  LD.E.128 R36, desc[UR6][R36.64] ;  /* 0x0000000624247980 */ /* 0x000f62000c101d00 */
[----:B------:R-:W-:-:S03]  /*1cfd0*/  IMAD.MOV.U32 R21, RZ, RZ, R17 ;  /* 0x000000ffff157224 */ /* 0x000fc600078e0011 */
[----:B------:R-:W5:Y:S01]  /*1cfe0*/  LD.E.128 R40, desc[UR6][R40.64] ;  /* 0x0000000628287980 */ /* 0x000f62000c101d00 */
[----:B------:R-:W-:Y:S01]  /*1cff0*/  @!PT LDS RZ, [RZ] ;  /* 0x00000000fffff984 */ /* 0x000fe20000000800 */
[----:B------:R-:W-:Y:S01]  /*1d000*/  @!PT LDS RZ, [RZ] ;  /* 0x00000000fffff984 */ /* 0x000fe20000000800 */
[----:B------:R-:W-:Y:S01]  /*1d010*/  @!PT LDS RZ, [RZ] ;  /* 0x00000000fffff984 */ /* 0x000fe20000000800 */
[----:B------:R-:W-:Y:S01]  /*1d020*/  @!PT LDS RZ, [RZ] ;  /* 0x00000000fffff984 */ /* 0x000fe20000000800 */
[----:B------:R0:W-:Y:S06]  /*1d030*/  MEMBAR.ALL.CTA ;  /* 0x0000000000007992 */ /* 0x0001ec0000008000 */
[----:B0-----:R-:W0:Y:S01]  /*1d040*/  FENCE.VIEW.ASYNC.S ;  /* 0x00000000000073c6 */ /* 0x001e220000000000 */
[----:B------:R-:W-:-:S04]  /*1d050*/  IMAD.WIDE.U32 R20, R44, UR4, R20 ;  /* 0x000000042c147c25 */ /* 0x000fc8000f8e0014 */
[----:B------:R-:W-:Y:S01]  /*1d060*/  IMAD R3, R44, UR5, R3 ;  /* 0x000000052c037c24 */ /* 0x000fe2000f8e0203 */
[----:B------:R-:W-:Y:S01]  /*1d070*/  ULDC.64 UR4, c[0x0][0xae0] ;  /* 0x0002b80000047ab9 */ /* 0x000fe20000000a00 */
[----:B------:R-:W-:Y:S02]  /*1d080*/  IMAD R45, R52, -0x80, R48 ;  /* 0xffffff80342d7824 */ /* 0x000fe400078e0230 */
[----:B------:R-:W-:Y:S02]  /*1d090*/  IMAD.IADD R21, R21, 0x1, R3 ;  /* 0x0000000115157824 */ /* 0x000fe400078e0203 */
[----:B-1----:R-:W-:Y:S01]  /*1d0a0*/  IMAD R0, R49, UR4, RZ ;  /* 0x0000000431007c24 */ /* 0x002fe2000f8e02ff */
[----:B------:R-:W-:Y:S01]  /*1d0b0*/  ISETP.GE.AND P3, PT, R22, R45, PT ;  /* 0x0000002d1600720c */ /* 0x000fe20003f66270 */
[----:B------:R-:W-:-:S04]  /*1d0c0*/  IMAD.WIDE.U32 R20, R53, UR4, R20 ;  /* 0x0000000435147c25 */ /* 0x000fc8000f8e0014 */
[----:B------:R-:W-:Y:S01]  /*1d0d0*/  IMAD R3, R53, UR5, R0 ;  /* 0x0000000535037c24 */ /* 0x000fe2000f8e0200 */
[----:B------:R-:W-:Y:S01]  /*1d0e0*/  ULDC.64 UR4, c[0x0][0xae8] ;  /* 0x0002ba0000047ab9 */ /* 0x000fe20000000a00 */
[----:B------:R-:W-:Y:S02]  /*1d0f0*/  VIADD R0, R2, 0x34820 ;  /* 0x0003482002007836 */ /* 0x000fe40000000000 */
[----:B------:R-:W-:Y:S01]  /*1d100*/  IMAD R44, R50, UR4, RZ ;  /* 0x00000004322c7c24 */ /* 0x000fe2000f8e02ff */
[----:B------:R-:W-:Y:S02]  /*1d110*/  IADD3 R21, R21, R3, RZ ;  /* 0x0000000315157210 */ /* 0x000fe40007ffe0ff */
[----:B------:R-:W-:Y:S01]  /*1d120*/  PRMT R0, RZ, 0x654, R0 ;  /* 0x00000654ff007816 */ /* 0x000fe20000000000 */
[C---:B------:R-:W-:Y:S02]  /*1d130*/  IMAD R3, R51.reuse, UR5, R44 ;  /* 0x0000000533037c24 */ /* 0x040fe4000f8e022c */
[----:B------:R-:W-:Y:S01]  /*1d140*/  IMAD.WIDE.U32 R46, R51, UR4, R20 ;  /* 0x00000004332e7c25 */ /* 0x000fe2000f8e0014 */
[----:B0-----:R0:W-:Y:S01]  /*1d150*/  SYNCS.ARRIVE.TRANS64.RED.A1T0 RZ, [R0+URZ], RZ ;  /* 0x000000ff00ff79a7 */ /* 0x0011e2000810043f */
[----:B------:R-:W-:-:S02]  /*1d160*/  ISETP.GE.AND P0, PT, R223, R45, PT ;  /* 0x0000002ddf00720c */ /* 0x000fc40003f06270 */
[-C--:B------:R-:W-:Y:S01]  /*1d170*/  ISETP.GE.AND P1, PT, R222, R45.reuse, PT ;  /* 0x0000002dde00720c */ /* 0x080fe20003f26270 */
[----:B------:R-:W-:Y:S01]  /*1d180*/  IMAD.IADD R51, R47, 0x1, R3 ;  /* 0x000000012f337824 */ /* 0x000fe200078e0203 */
[----:B------:R-:W-:Y:S01]  /*1d190*/  ISETP.GE.AND P2, PT, R224, R45, PT ;  /* 0x0000002de000720c */ /* 0x000fe20003f46270 */
[----:B------:R-:W-:Y:S01]  /*1d1a0*/  IMAD.WIDE R44, R52, 0x80, R22 ;  /* 0x00000080342c7825 */ /* 0x000fe200078e0216 */
[----:B------:R-:W-:Y:S11]  /*1d1b0*/  @P3 BRA `(.L_x_648) ;  /* 0x0000000000403947 */ /* 0x000ff60003800000 */
[----:B------:R-:W-:Y:S01]  /*1d1c0*/  ULDC.64 UR6, c[0x0][0xad8] ;  /* 0x0002b60000067ab9 */ /* 0x000fe20000000a00 */
[----:B------:R-:W-:Y:S01]  /*1d1d0*/  MOV R21, R51 ;  /* 0x0000003300157202 */ /* 0x000fe20000000f00 */
[----:B------:R-:W-:Y:S01]  /*1d1e0*/  IMAD R3, R45, UR6, RZ ;  /* 0x000000062d037c24 */ /* 0x000fe2000f8e02ff */
[----:B------:R-:W-:Y:S01]  /*1d1f0*/  ULDC UR4, c[0x0][0xa8c] ;  /* 0x0002a30000047ab9 */ /* 0x000fe20000000800 */
[----:B------:R-:W-:Y:S01]  /*1d200*/  IMAD.MOV.U32 R20, RZ, RZ, R46 ;  /* 0x000000ffff147224 */ /* 0x000fe200078e002e */
[----:B------:R-:W-:Y:S01]  /*1d210*/  ISETP.GE.AND P3, PT, R16, UR4, PT ;  /* 0x0000000410007c0c */ /* 0x000fe2000bf66270 */
[C---:B------:R-:W-:Y:S01]  /*1d220*/  IMAD R3, R44.reuse, UR7, R3 ;  /* 0x000000072c037c24 */ /* 0x040fe2000f8e0203 */
[----:B------:R-:W-:Y:S01]  /*1d230*/  ISETP.GE.AND P4, PT, R227, UR4, PT ;  /* 0x00000004e3007c0c */ /* 0x000fe2000bf86270 */
[----:B------:R-:W-:Y:S01]  /*1d240*/  IMAD.WIDE.U32 R20, R44, UR6, R20 ;  /* 0x000000062c147c25 */ /* 0x000fe2000f8e0014 */
[----:B------:R-:W-:Y:S01]  /*1d250*/  ULDC.64 UR6, c[0x0][0xa80] ;  /* 0x0002a00000067ab9 */ /* 0x000fe20000000a00 */
[----:B------:R-:W-:-:S02]  /*1d260*/  ULDC.64 UR8, c[0x0][0x208] ;  /* 0x0000820000087ab9 */ /* 0x000fc40000000a00 */
[----:B------:R-:W-:Y:S01]  /*1d270*/  IMAD.IADD R3, R21, 0x1, R3 ;  /* 0x0000000115037824 */ /* 0x000fe200078e0203 */
[----:B------:R-:W-:-:S04]  /*1d280*/  LEA R48, P5, R20, UR6, 0x1 ;  /* 0x0000000614307c11 */ /* 0x000fc8000f8a08ff */
[----:B------:R-:W-:-:S05]  /*1d290*/  LEA.HI.X R49, R20, UR7, R3, 0x1, P5 ;  /* 0x0000000714317c11 */ /* 0x000fca000a8f0c03 */
[----:B-----5:R1:W-:Y:S04]  /*1d2a0*/  @!P3 STG.E.128 desc[UR8][R48.64], R4 ;  /* 0x000000043000b986 */ /* 0x0203e8000c101d08 */
[----:B------:R1:W-:Y:S02]  /*1d2b0*/  @!P4 STG.E.128 desc[UR8][R48.64+0x80], R28 ;  /* 0x0000801c3000c986 */ /* 0x0003e4000c101d08 */
.L_x_648:
[----:B------:R-:W-:Y:S05]  /*1d2c0*/  BSYNC B1 ;  /* 0x0000000000017941 */ /* 0x000fea0003800000 */
.L_x_647:
[----:B------:R-:W-:Y:S04]  /*1d2d0*/  BSSY B1, `(.L_x_649) ;  /* 0x0000014000017945 */ /* 0x000fe80003800000 */
[----:B------:R-:W-:Y:S05]  /*1d2e0*/  @P0 BRA `(.L_x_650) ;  /* 0x0000000000480947 */ /* 0x000fea0003800000 */
[----:B------:R-:W-:Y:S01]  /*1d2f0*/  IADD3 R3, P0, R44, 0x20, RZ ;  /* 0x000000202c037810 */ /* 0x000fe20007f1e0ff */
[----:B------:R-:W-:Y:S01]  /*1d300*/  ULDC.64 UR6, c[0x0][0xad8] ;  /* 0x0002b60000067ab9 */ /* 0x000fe20000000a00 */
[----:B-1---5:R-:W-:Y:S01]  /*1d310*/  MOV R5, R51 ;  /* 0x0000003300057202 */ /* 0x022fe20000000f00 */
[----:B------:R-:W-:Y:S01]  /*1d320*/  IMAD.MOV.U32 R4, RZ, RZ, R46 ;  /* 0x000000ffff047224 */ /* 0x000fe200078e002e */
[----:B------:R-:W-:Y:S01]  /*1d330*/  ULDC UR4, c[0x0][0xa8c] ;  /* 0x0002a30000047ab9 */ /* 0x000fe20000000800 */
[----:B0-----:R-:W-:Y:S01]  /*1d340*/  IMAD.X R0, RZ, RZ, R45, P0 ;  /* 0x000000ffff007224 */ /* 0x001fe200000e062d */
[----:B------:R-:W-:Y:S01]  /*1d350*/  ISETP.GE.AND P3, PT, R16, UR4, PT ;  /* 0x0000000410007c0c */ /* 0x000fe2000bf66270 */
[----:B------:R-:W-:Y:S01]  /*1d360*/  IMAD.WIDE.U32 R4, R3, UR6, R4 ;  /* 0x0000000603047c25 */ /* 0x000fe2000f8e0004 */
[----:B------:R-:W-:Y:S01]  /*1d370*/  ISETP.GE.AND P4, PT, R227, UR4, PT ;  /* 0x00000004e3007c0c */ /* 0x000fe2000bf86270 */
[----:B------:R-:W-:Y:S02]  /*1d380*/  ULDC.64 UR8, c[0x0][0x208] ;  /* 0x0000820000087ab9 */ /* 0x000fe40000000a00 */
[----:B------:R-:W-:-:S04]  /*1d390*/  IMAD R0, R0, UR6, RZ ;  /* 0x0000000600007c24 */ /* 0x000fc8000f8e02ff */
[----:B------:R-:W-:Y:S01]  /*1d3a0*/  IMAD R3, R3, UR7, R0 ;  /* 0x0000000703037c24 */ /* 0x000fe2000f8e0200 */
[----:B------:R-:W-:Y:S02]  /*1d3b0*/  ULDC.64 UR6, c[0x0][0xa80] ;  /* 0x0002a00000067ab9 */ /* 0x000fe40000000a00 */
[----:B------:R-:W-:Y:S01]  /*1d3c0*/  LEA R6, P0, R4, UR6, 0x1 ;  /* 0x0000000604067c11 */ /* 0x000fe2000f8008ff */
[----:B------:R-:W-:-:S05]  /*1d3d0*/  IMAD.IADD R3, R5, 0x1, R3 ;  /* 0x0000000105037824 */ /* 0x000fca00078e0203 */
[----:B------:R-:W-:-:S05]  /*1d3e0*/  LEA.HI.X R7, R4, UR7, R3, 0x1, P0 ;  /* 0x0000000704077c11 */ /* 0x000fca00080f0c03 */
[----:B------:R2:W-:Y:S04]  /*1d3f0*/  @!P3 STG.E.128 desc[UR8][R6.64], R8 ;  /* 0x000000080600b986 */ /* 0x0005e8000c101d08 */
[----:B------:R2:W-:Y:S02]  /*1d400*/  @!P4 STG.E.128 desc[UR8][R6.64+0x80], R32 ;  /* 0x000080200600c986 */ /* 0x0005e4000c101d08 */
.L_x_650:
[----:B------:R-:W-:Y:S05]  /*1d410*/  BSYNC B1 ;  /* 0x0000000000017941 */ /* 0x000fea0003800000 */
.L_x_649:
        /* <DEDUP_REMOVED lines=15> */
[----:B--2---:R-:W-:Y:S01]  /*1d510*/  LEA R6, P0, R4, UR6, 0x1 ;  /* 0x0000000604067c11 */ /* 0x004fe2000f8008ff */
[----:B------:R-:W-:-:S05]  /*1d520*/  IMAD.IADD R3, R5, 0x1, R3 ;  /* 0x0000000105037824 */ /* 0x000fca00078e0203 */
[----:B------:R-:W-:-:S05]  /*1d530*/  LEA.HI.X R7, R4, UR7, R3, 0x1, P0 ;  /* 0x0000000704077c11 */ /* 0x000fca00080f0c03 */
[----:B------:R3:W-:Y:S04]  /*1d540*/  @!P1 STG.E.128 desc[UR8][R6.64], R12 ;  /* 0x0000000c06009986 */ /* 0x0007e8000c101d08 */
[----:B------:R3:W-:Y:S02]  /*1d550*/  @!P3 STG.E.128 desc[UR8][R6.64+0x80], R36 ;  /* 0x000080240600b986 */ /* 0x0007e4000c101d08 */
.L_x_652:
[----:B------:R-:W-:Y:S05]  /*1d560*/  BSYNC B1 ;  /* 0x0000000000017941 */ /* 0x000fea0003800000 */
.L_x_651:
[----:B------:R-:W-:Y:S05]  /*1d570*/  @P2 BRA `(.L_x_653) ;  /* 0x0000000800dc2947 */ /* 0x000fea0003800000 */
[----:B------:R-:W-:Y:S01]  /*1d580*/  IADD3 R3, P0, R44, 0x60, RZ ;  /* 0x000000602c037810 */ /* 0x000fe20007f1e0ff */
[----:B------:R-:W-:Y:S01]  /*1d590*/  ULDC.64 UR6, c[0x0][0xad8] ;  /* 0x0002b60000067ab9 */ /* 0x000fe20000000a00 */
[----:B-1---5:R-:W-:Y:S01]  /*1d5a0*/  MOV R5, R51 ;  /* 0x0000003300057202 */ /* 0x022fe20000000f00 */
[----:B------:R-:W-:Y:S01]  /*1d5b0*/  IMAD.MOV.U32 R4, RZ, RZ, R46 ;  /* 0x000000ffff047224 */ /* 0x000fe200078e002e */
[----:B------:R-:W-:Y:S01]  /*1d5c0*/  ULDC UR4, c[0x0][0xa8c] ;  /* 0x0002a30000047ab9 */ /* 0x000fe20000000800 */
[----:B------:R-:W-:Y:S01]  /*1d5d0*/  IMAD.X R44, RZ, RZ, R45, P0 ;  /* 0x000000ffff2c7224 */ /* 0x000fe200000e062d */
[----:B------:R-:W-:Y:S01]  /*1d5e0*/  ISETP.GE.AND P1, PT, R16, UR4, PT ;  /* 0x0000000410007c0c */ /* 0x000fe2000bf26270 */
[----:B------:R-:W-:Y:S01]  /*1d5f0*/  IMAD.WIDE.U32 R4, R3, UR6, R4 ;  /* 0x0000000603047c25 */ /* 0x000fe2000f8e0004 */
[----:B------:R-:W-:-:S03]  /*1d600*/  ULDC.64 UR8, c[0x0][0x208] ;  /* 0x0000820000087ab9 */ /* 0x000fc60000000a00 */
[----:B------:R-:W-:-:S04]  /*1d610*/  IMAD R44, R44, UR6, RZ ;  /* 0x000000062c2c7c24 */ /* 0x000fc8000f8e02ff */
[----:B------:R-:W-:Y:S01]  /*1d620*/  IMAD R3, R3, UR7, R44 ;  /* 0x0000000703037c24 */ /* 0x000fe2000f8e022c */
[----:B------:R-:W-:Y:S02]  /*1d630*/  ULDC.64 UR6, c[0x0][0xa80] ;  /* 0x0002a00000067ab9 */ /* 0x000fe40000000a00 */
[----:B--23--:R-:W-:Y:S01]  /*1d640*/  LEA R6, P0, R4, UR6, 0x1 ;  /* 0x0000000604067c11 */ /* 0x00cfe2000f8008ff */
[----:B------:R-:W-:-:S05]  /*1d650*/  IMAD.IADD R3, R5, 0x1, R3 ;  /* 0x0000000105037824 */ /* 0x000fca00078e0203 */
[----:B------:R-:W-:Y:S02]  /*1d660*/  LEA.HI.X R7, R4, UR7, R3, 0x1, P0 ;  /* 0x0000000704077c11 */ /* 0x000fe400080f0c03 */
[----:B------:R-:W-:-:S03]  /*1d670*/  ISETP.GE.AND P0, PT, R227, UR4, PT ;  /* 0x00000004e3007c0c */ /* 0x000fc6000bf06270 */
[----:B------:R4:W-:Y:S10]  /*1d680*/  @!P1 STG.E.128 desc[UR8][R6.64], R24 ;  /* 0x0000001806009986 */ /* 0x0009f4000c101d08 */
[----:B------:R-:W-:Y:S05]  /*1d690*/  @P0 BRA `(.L_x_653) ;  /* 0x0000000800940947 */ /* 0x000fea0003800000 */
[----:B------:R-:W-:Y:S02]  /*1d6a0*/  ULDC.64 UR4, c[0x0][0x208] ;  /* 0x0000820000047ab9 */ /* 0x000fe40000000a00 */
[----:B------:R1:W-:Y:S01]  /*1d6b0*/  STG.E.128 desc[UR4][R6.64+0x80], R40 ;  /* 0x0000802806007986 */ /* 0x0003e2000c101d04 */
[----:B------:R-:W-:Y:S05]  /*1d6c0*/  BRA `(.L_x_653) ;  /* 0x0000000800887947 */ /* 0x000fea0003800000 */
.L_x_645:
[----:B------:R-:W-:Y:S01]  /*1d6d0*/  ULDC.64 UR4, c[0x0][0xbd8] ;  /* 0x0002f60000047ab9 */ /* 0x000fe20000000a00 */
[----:B------:R-:W0:Y:S01]  /*1d6e0*/  S2R R8, SR_TID.X ;  /* 0x0000000000087919 */ /* 0x000e220000002100 */
[----:B------:R-:W-:Y:S01]  /*1d6f0*/  ISETP.NE.U32.AND P0, PT, RZ, UR4, PT ;  /* 0x00000004ff007c0c */ /* 0x000fe2000bf05070 */
[----:B------:R-:W-:Y:S01]  /*1d700*/  IMAD.MOV.U32 R3, RZ, RZ, RZ ;  /* 0x000000ffff037224 */ /* 0x000fe200078e00ff */
[----:B------:R-:W-:Y:S01]  /*1d710*/  IADD3 R4, P1, R74, UR4, RZ ;  /* 0x000000044a047c10 */ /* 0x000fe2000ff3e0ff */
[----:B------:R-:W-:Y:S01]  /*1d720*/  ULDC.64 UR6, c[0x0][0x208] ;  /* 0x0000820000067ab9 */ /* 0x000fe20000000a00 */
[----:B------:R-:W-:Y:S02]  /*1d730*/  ISETP.NE.AND.EX P0, PT, RZ, UR5, PT, P0 ;  /* 0x00000005ff007c0c */ /* 0x000fe4000bf05300 */
[----:B------:R-:W-:Y:S01]  /*1d740*/  IADD3.X R5, R78, UR5, RZ, P1, !PT ;  /* 0x000000054e057c10 */ /* 0x000fe20008ffe4ff */
[----:B------:R-:W-:Y:S02]  /*1d750*/  ULDC.64 UR4, c[0x0][0xbe0] ;  /* 0x0002f80000047ab9 */ /* 0x000fe40000000a00 */
[----:B------:R-:W-:-:S04]  /*1d760*/  ISETP.NE.U32.AND P1, PT, RZ, UR4, PT ;  /* 0x00000004ff007c0c */ /* 0x000fc8000bf25070 */
[----:B------:R-:W-:-:S04]  /*1d770*/  ISETP.NE.AND.EX P1, PT, RZ, UR5, PT, P1 ;  /* 0x00000005ff007c0c */ /* 0x000fc8000bf25310 */
[----:B------:R1:W5:Y:S09]  /*1d780*/  @P0 LDG.E R3, desc[UR6][R4.64] ;  /* 0x0000000604030981 */ /* 0x000372000c1e1900 */
[----:B------:R-:W-:Y:S01]  /*1d790*/  @P1 IADD3 R6, P2, R74, UR4, RZ ;  /* 0x000000044a061c10 */ /* 0x000fe2000ff5e0ff */
[----:B------:R-:W-:-:S02]  /*1d7a0*/  ULDC UR4, c[0x0][0xa88] ;  /* 0x0002a20000047ab9 */ /* 0x000fc40000000800 */
[----:B------:R-:W-:Y:S02]  /*1d7b0*/  MOV R0, UR4 ;  /* 0x0000000400007c02 */ /* 0x000fe40008000f00 */
[----:B------:R-:W-:Y:S01]  /*1d7c0*/  @P1 IADD3.X R7, R78, UR5, RZ, P2, !PT ;  /* 0x000000054e071c10 */ /* 0x000fe200097fe4ff */
[----:B0-----:R-:W-:-:S04]  /*1d7d0*/  VIADD R8, R8, 0xffffff80 ;  /* 0xffffff8008087836 */ /* 0x001fc80000000000 */
[----:B------:R1:W5:Y:S01]  /*1d7e0*/  @P1 LDG.E R0, desc[UR6][R6.64] ;  /* 0x0000000606001981 */ /* 0x000362000c1e1900 */
[----:B------:R-:W-:Y:S01]  /*1d7f0*/  ISETP.GE.AND P2, PT, R8, 0x80, PT ;  /* 0x000000800800780c */ /* 0x000fe20003f46270 */
[----:B------:R-:W-:-:S12]  /*1d800*/  @P1 BRA `(.L_x_654) ;  /* 0x0000000000141947 */ /* 0x000fd80003800000 */
[----:B------:R-:W-:Y:S05]  /*1d810*/  @!P0 BRA `(.L_x_654) ;  /* 0x0000000000108947 */ /* 0x000fea0003800000 */
[----:B------:R-:W-:Y:S02]  /*1d820*/  ULDC.64 UR4, c[0x0][0x208] ;  /* 0x0000820000047ab9 */ /* 0x000fe40000000a00 */
[----:B-1----:R-:W2:Y:S04]  /*1d830*/  LDG.E R7, desc[UR4][R4.64] ;  /* 0x0000000404077981 */ /* 0x002ea8000c1e1900 */
[----:B-----5:R-:W2:Y:S02]  /*1d840*/  LDG.E R0, desc[UR4][R4.64+0x4] ;  /* 0x0000040404007981 */ /* 0x020ea4000c1e1900 */
[----:B--2---:R-:W-:-:S07]  /*1d850*/  IMAD.IADD R0, R0, 0x1, -R7 ;  /* 0x0000000100007824 */ /* 0x004fce00078e0a07 */
.L_x_654:
[----:B------:R-:W2:Y:S04]  /*1d860*/  LDL R12, [R1+0x80] ;  /* 0x00008000010c7983 */ /* 0x000ea80000100800 */
[----:B------:R0:W5:Y:S01]  /*1d870*/  LDL R10, [R1+0x88] ;  /* 0x00008800010a7983 */ /* 0x0001620000100800 */
[----:B------:R-:W-:Y:S01]  /*1d880*/  BSSY B1, `(.L_x_655) ;  /* 0x000001d000017945 */ /* 0x000fe20003800000 */
[----:B------:R-:W-:Y:S02]  /*1d890*/  SEL R11, R86, RZ, !P0 ;  /* 0x000000ff560b7207 */ /* 0x000fe40004000000 */
[----:B------:R-:W-:Y:S02]  /*1d8a0*/  SEL R38, R38, RZ, !P0 ;  /* 0x000000ff26267207 */ /* 0x000fe40004000000 */
[----:B-----5:R-:W-:-:S02]  /*1d8b0*/  SHF.R.S32.HI R8, RZ, 0x1f, R3 ;  /* 0x0000001fff087819 */ /* 0x020fc40000011403 */
[----:B--2---:R-:W-:Y:S01]  /*1d8c0*/  SHF.R.S32.HI R9, RZ, 0x1f, R12 ;  /* 0x0000001fff097819 */ /* 0x004fe2000001140c */
[----:B0-----:R-:W-:Y:S06]  /*1d8d0*/  @P2 BRA `(.L_x_656) ;  /* 0x00000000005c2947 */ /* 0x001fec0003800000 */
[----:B-1----:R-:W0:Y:S02]  /*1d8e0*/  S2R R4, SR_TID.X ;  /* 0x0000000000047919 */ /* 0x002e240000002100 */
[----:B0-----:R-:W-:-:S04]  /*1d8f0*/  IMAD R4, R10, 0x80, R4 ;  /* 0x000000800a047824 */ /* 0x001fc800078e0204 */
[----:B------:R-:W-:-:S05]  /*1d900*/  VIADD R5, R4, 0xffffff80 ;  /* 0xffffff8004057836 */ /* 0x000fca0000000000 */
[----:B------:R-:W-:-:S13]  /*1d910*/  ISETP.GE.AND P0, PT, R5, R0, PT ;  /* 0x000000000500720c */ /* 0x000fda0003f06270 */
[----:B------:R-:W-:Y:S05]  /*1d920*/  @P0 BRA `(.L_x_656) ;  /* 0x0000000000480947 */ /* 0x000fea0003800000 */
[----:B------:R-:W-:Y:S01]  /*1d930*/  IADD3 R4, P0, R5, R3, RZ ;  /* 0x0000000305047210 */ /* 0x000fe20007f1e0ff */
[----:B------:R-:W-:Y:S01]  /*1d940*/  ULDC.64 UR4, c[0x0][0xb70] ;  /* 0x0002dc0000047ab9 */ /* 0x000fe20000000a00 */
[----:B------:R-:W-:Y:S01]  /*1d950*/  ULDC.64 UR6, c[0x0][0x208] ;  /* 0x0000820000067ab9 */ /* 0x000fe20000000a00 */
[----:B------:R-:W-:Y:S01]  /*1d960*/  IMAD R6, R9, UR4, RZ ;  /* 0x0000000409067c24 */ /* 0x000fe2000f8e02ff */
[----:B------:R-:W-:-:S03]  /*1d970*/  LEA.HI.X.SX32 R5, R5, R8, 0x1, P0 ;  /* 0x0000000805057211 */ /* 0x000fc600000f0eff */
[C---:B------:R-:W-:Y:S02]  /*1d980*/  IMAD R7, R12.reuse, UR5, R6 ;  /* 0x000000050c077c24 */ /* 0x040fe4000f8e0206 */
[----:B------:R-:W-:Y:S01]  /*1d990*/  IMAD.WIDE.U32 R4, R12, UR4, R4 ;  /* 0x000000040c047c25 */ /* 0x000fe2000f8e0004 */
[----:B------:R-:W-:-:S03]  /*1d9a0*/  ULDC.64 UR4, c[0x0][0xb78] ;  /* 0x0002de0000047ab9 */ /* 0x000fc60000000a00 */
[----:B------:R-:W-:Y:S01]  /*1d9b0*/  IMAD R6, R38, UR4, RZ ;  /* 0x0000000426067c24 */ /* 0x000fe2000f8e02ff */
[----:B------:R-:W-:-:S03]  /*1d9c0*/  IADD3 R5, R5, R7, RZ ;  /* 0x0000000705057210 */ /* 0x000fc60007ffe0ff */
        /* <DEDUP_REMOVED lines=8> */
.L_x_656:
[----:B------:R-:W-:Y:S05]  /*1da50*/  BSYNC B1 ;  /* 0x0000000000017941 */ /* 0x000fea0003800000 */
.L_x_655:
[----:B------:R-:W-:Y:S01]  /*1da60*/  ULDC.64 UR4, c[0x0][0xaa0] ;  /* 0x0002a80000047ab9 */ /* 0x000fe20000000a00 */
[----:B01----:R-:W-:Y:S01]  /*1da70*/  MOV R5, R17 ;  /* 0x0000001100057202 */ /* 0x003fe20000000f00 */
[----:B------:R-:W-:Y:S01]  /*1da80*/  IMAD.MOV.U32 R4, RZ, RZ, R16 ;  /* 0x000000ffff047224 */ /* 0x000fe200078e0010 */
[----:B------:R-:W-:Y:S01]  /*1da90*/  BSSY B1, `(.L_x_657) ;  /* 0x0000028000017945 */ /* 0x000fe20003800000 */
[----:B------:R-:W-:Y:S02]  /*1daa0*/  IMAD R6, R8, UR4, RZ ;  /* 0x0000000408067c24 */ /* 0x000fe4000f8e02ff */
[----:B------:R-:W-:-:S04]  /*1dab0*/  IMAD.WIDE.U32 R4, R3, UR4, R4 ;  /* 0x0000000403047c25 */ /* 0x000fc8000f8e0004 */
[----:B------:R-:W-:Y:S01]  /*1dac0*/  IMAD R3, R3, UR5, R6 ;  /* 0x0000000503037c24 */ /* 0x000fe2000f8e0206 */
[----:B------:R-:W-:Y:S01]  /*1dad0*/  ULDC.64 UR4, c[0x0][0xae0] ;  /* 0x0002b80000047ab9 */ /* 0x000fe20000000a00 */
[----:B------:R-:W-:Y:S02]  /*1dae0*/  IMAD R7, R10, -0x80, R0 ;  /* 0xffffff800a077824 */ /* 0x000fe400078e0200 */
[----:B------:R-:W-:Y:S02]  /*1daf0*/  IMAD R6, R9, UR4, RZ ;  /* 0x0000000409067c24 */ /* 0x000fe4000f8e02ff */
[----:B------:R-:W-:Y:S01]  /*1db00*/  IMAD.IADD R5, R5, 0x1, R3 ;  /* 0x0000000105057824 */ /* 0x000fe200078e0203 */
[-C--:B------:R-:W-:Y:S01]  /*1db10*/  ISETP.GE.AND P3, PT, R22, R7.reuse, PT ;  /* 0x000000071600720c */ /* 0x080fe20003f66270 */
[C---:B------:R-:W-:Y:S01]  /*1db20*/  IMAD R3, R12.reuse, UR5, R6 ;  /* 0x000000050c037c24 */ /* 0x040fe2000f8e0206 */
[-C--:B------:R-:W-:Y:S01]  /*1db30*/  ISETP.GE.AND P2, PT, R223, R7.reuse, PT ;  /* 0x00000007df00720c */ /* 0x080fe20003f46270 */
[----:B------:R-:W-:Y:S01]  /*1db40*/  IMAD.WIDE.U32 R4, R12, UR4, R4 ;  /* 0x000000040c047c25 */ /* 0x000fe2000f8e0004 */
[----:B------:R-:W-:Y:S01]  /*1db50*/  ULDC.64 UR4, c[0x0][0xae8] ;  /* 0x0002ba0000047ab9 */ /* 0x000fe20000000a00 */
[----:B------:R-:W-:-:S02]  /*1db60*/  ISETP.GE.AND P0, PT, R222, R7, PT ;  /* 0x00000007de00720c */ /* 0x000fc40003f06270 */
[----:B------:R-:W-:Y:S01]  /*1db70*/  IMAD.IADD R5, R5, 0x1, R3 ;  /* 0x0000000105057824 */ /* 0x000fe200078e0203 */
[----:B------:R-:W-:Y:S01]  /*1db80*/  ISETP.GE.AND P1, PT, R224, R7, PT ;  /* 0x00000007e000720c */ /* 0x000fe20003f26270 */
[----:B------:R-:W-:Y:S02]  /*1db90*/  IMAD R0, R38, UR4, RZ ;  /* 0x0000000426007c24 */ /* 0x000fe4000f8e02ff */
[----:B------:R-:W-:Y:S01]  /*1dba0*/  IMAD.WIDE.U32 R6, R11, UR4, R4 ;  /* 0x000000040b067c25 */ /* 0x000fe2000f8e0004 */
[----:B------:R-:W-:-:S03]  /*1dbb0*/  MOV R5, R23 ;  /* 0x0000001700057202 */ /* 0x000fc60000000f00 */
[----:B------:R-:W-:Y:S02]  /*1dbc0*/  IMAD R3, R11, UR5, R0 ;  /* 0x000000050b037c24 */ /* 0x000fe4000f8e0200 */
[----:B------:R-:W-:Y:S02]  /*1dbd0*/  IMAD.MOV.U32 R4, RZ, RZ, R22 ;  /* 0x000000ffff047224 */ /* 0x000fe400078e0016 */
[----:B------:R-:W-:Y:S02]  /*1dbe0*/  IMAD.IADD R11, R7, 0x1, R3 ;  /* 0x00000001070b7824 */ /* 0x000fe400078e0203 */
[----:B------:R-:W-:Y:S01]  /*1dbf0*/  IMAD.WIDE R8, R10, 0x80, R4 ;  /* 0x000000800a087825 */ /* 0x000fe200078e0204 */
[----:B------:R-:W-:Y:S06]  /*1dc00*/  @P3 BRA `(.L_x_658) ;  /* 0x0000000000403947 */ /* 0x000fec0003800000 */
[----:B------:R-:W-:Y:S01]  /*1dc10*/  ULDC.64 UR6, c[0x0][0xad8] ;  /* 0x0002b60000067ab9 */ /* 0x000fe20000000a00 */
[----:B------:R-:W-:Y:S01]  /*1dc20*/  IMAD.MOV.U32 R4, RZ, RZ, R6 ;  /* 0x000000ffff047224 */ /* 0x000fe200078e0006 */
[----:B------:R-:W-:Y:S01]  /*1dc30*/  ULDC UR4, c[0x0][0xa8c] ;  /* 0x0002a30000047ab9 */ /* 0x000fe20000000800 */
[----:B------:R-:W-:Y:S01]  /*1dc40*/  IMAD R3, R9, UR6, RZ ;  /* 0x0000000609037c24 */ /* 0x000fe2000f8e02ff */
[----:B------:R-:W-:Y:S01]  /*1dc50*/  ISETP.GE.AND P4, PT, R16, UR4, PT ;  /* 0x0000000410007c0c */ /* 0x000fe2000bf86270 */
[----:B------:R-:W-:Y:S01]  /*1dc60*/  IMAD.MOV.U32 R5, RZ, RZ, R11 ;  /* 0x000000ffff057224 */ /* 0x000fe200078e000b */
[----:B------:R-:W-:Y:S01]  /*1dc70*/  ISETP.GE.AND P5, PT, R227, UR4, PT ;  /* 0x00000004e3007c0c */ /* 0x000fe2000bfa6270 */
[C---:B------:R-:W-:Y:S01]  /*1dc80*/  IMAD R3, R8.reuse, UR7, R3 ;  /* 0x0000000708037c24 */ /* 0x040fe2000f8e0203 */
[----:B------:R-:W-:Y:S01]  /*1dc90*/  ULDC.64 UR8, c[0x0][0x208] ;  /* 0x0000820000087ab9 */ /* 0x000fe20000000a00 */
[----:B------:R-:W-:Y:S01]  /*1dca0*/  IMAD.WIDE.U32 R4, R8, UR6, R4 ;  /* 0x0000000608047c25 */ /* 0x000fe2000f8e0004 */
[----:B------:R-:W-:-:S02]  /*1dcb0*/  ULDC.64 UR6, c[0x0][0xa80] ;  /* 0x0002a00000067ab9 */ /* 0x000fc40000000a00 */
[----:B------:R-:W-:Y:S02]  /*1dcc0*/  LEA R12, P3, R4, UR6, 0x1 ;  /* 0x00000006040c7c11 */ /* 0x000fe4000f8608ff */
[----:B------:R-:W-:-:S04]  /*1dcd0*/  IADD3 R3, R5, R3, RZ ;  /* 0x0000000305037210 */ /* 0x000fc80007ffe0ff */
[----:B------:R-:W-:-:S05]  /*1dce0*/  LEA.HI.X R13, R4, UR7, R3, 0x1, P3 ;  /* 0x00000007040d7c11 */ /* 0x000fca00098f0c03 */
[----:B------:R0:W-:Y:S04]  /*1dcf0*/  @!P4 STG.E.128 desc[UR8][R12.64], RZ ;  /* 0x000000ff0c00c986 */ /* 0x0001e8000c101d08 */
[----:B------:R0:W-:Y:S02]  /*1dd00*/  @!P5 STG.E.128 desc[UR8][R12.64+0x80], RZ ;  /* 0x000080ff0c00d986 */ /* 0x0001e4000c101d08 */
.L_x_658:
[----:B------:R-:W-:Y:S05]  /*1dd10*/  BSYNC B1 ;  /* 0x0000000000017941 */ /* 0x000fea0003800000 */
.L_x_657:
[----:B------:R-:W-:Y:S04]  /*1dd20*/  BSSY B1, `(.L_x_659) ;  /* 0x0000014000017945 */ /* 0x000fe80003800000 */
[----:B------:R-:W-:Y:S05]  /*1dd30*/  @P2 BRA `(.L_x_660) ;  /* 0x0000000000482947 */ /* 0x000fea0003800000 */
[----:B------:R-:W-:Y:S01]  /*1dd40*/  IADD3 R3, P2, R8, 0x20, RZ ;  /* 0x0000002008037810 */ /* 0x000fe20007f5e0ff */
[----:B------:R-:W-:Y:S01]  /*1dd50*/  ULDC.64 UR6, c[0x0][0xad8] ;  /* 0x0002b60000067ab9 */ /* 0x000fe20000000a00 */
[----:B------:R-:W-:Y:S01]  /*1dd60*/  IMAD.MOV.U32 R4, RZ, RZ, R6 ;  /* 0x000000ffff047224 */ /* 0x000fe200078e0006 */
[----:B------:R-:W-:Y:S01]  /*1dd70*/  ULDC UR4, c[0x0][0xa8c] ;  /* 0x0002a30000047ab9 */ /* 0x000fe20000000800 */
[----:B------:R-:W-:Y:S01]  /*1dd80*/  IMAD.MOV.U32 R5, RZ, RZ, R11 ;  /* 0x000000ffff057224 */ /* 0x000fe200078e000b */
[----:B------:R-:W-:Y:S01]  /*1dd90*/  ISETP.GE.AND P3, PT, R16, UR4, PT ;  /* 0x0000000410007c0c */ /* 0x000fe2000bf66270 */
[----:B------:R-:W-:Y:S01]  /*1dda0*/  IMAD.X R0, RZ, RZ, R9, P2 ;  /* 0x000000ffff007224 */ /* 0x000fe200010e0609 */
[----:B------:R-:W-:Y:S01]  /*1ddb0*/  ISETP.GE.AND P4, PT, R227, UR4, PT ;  /* 0x00000004e3007c0c */ /* 0x000fe2000bf86270 */
[----:B------:R-:W-:Y:S01]  /*1ddc0*/  IMAD.WIDE.U32 R4, R3, UR6, R4 ;  /* 0x0000000603047c25 */ /* 0x000fe2000f8e0004 */
[----:B------:R-:W-:-:S03]  /*1ddd0*/  ULDC.64 UR8, c[0x0][0x208] ;  /* 0x0000820000087ab9 */ /* 0x000fc60000000a00 */
[----:B------:R-:W-:-:S04]  /*1dde0*/  IMAD R0, R0, UR6, RZ ;  /* 0x0000000600007c24 */ /* 0x000fc8000f8e02ff */
[----:B------:R-:W-:Y:S01]  /*1ddf0*/  IMAD R3, R3, UR7, R0 ;  /* 0x0000000703037c24 */ /* 0x000fe2000f8e0200 */
[----:B------:R-:W-:Y:S02]  /*1de00*/  ULDC.64 UR6, c[0x0][0xa80] ;  /* 0x0002a00000067ab9 */ /* 0x000fe40000000a00 */
[----:B0-----:R-:W-:Y:S02]  /*1de10*/  LEA R12, P2, R4, UR6, 0x1 ;  /* 0x00000006040c7c11 */ /* 0x001fe4000f8408ff */
[----:B------:R-:W-:-:S04]  /*1de20*/  IADD3 R3, R5, R3, RZ ;  /* 0x0000000305037210 */ /* 0x000fc80007ffe0ff */
[----:B------:R-:W-:-:S05]  /*1de30*/  LEA.HI.X R13, R4, UR7, R3, 0x1, P2 ;  /* 0x00000007040d7c11 */ /* 0x000fca00090f0c03 */
[----:B------:R1:W-:Y:S04]  /*1de40*/  @!P3 STG.E.128 desc[UR8][R12.64], RZ ;  /* 0x000000ff0c00b986 */ /* 0x0003e8000c101d08 */
[----:B------:R1:W-:Y:S02]  /*1de50*/  @!P4 STG.E.128 desc[UR8][R12.64+0x80], RZ ;  /* 0x000080ff0c00c986 */ /* 0x0003e4000c101d08 */
.L_x_660:
[----:B------:R-:W-:Y:S05]  /*1de60*/  BSYNC B1 ;  /* 0x0000000000017941 */ /* 0x000fea0003800000 */
.L_x_659:
        /* <DEDUP_REMOVED lines=15> */
[----:B01----:R-:W-:Y:S02]  /*1df60*/  LEA R12, P0, R4, UR6, 0x1 ;  /* 0x00000006040c7c11 */ /* 0x003fe4000f8008ff */
[----:B------:R-:W-:-:S04]  /*1df70*/  IADD3 R3, R5, R3, RZ ;  /* 0x0000000305037210 */ /* 0x000fc80007ffe0ff */
[----:B------:R-:W-:-:S05]  /*1df80*/  LEA.HI.X R13, R4, UR7, R3, 0x1, P0 ;  /* 0x00000007040d7c11 */ /* 0x000fca00080f0c03 */
[----:B------:R2:W-:Y:S04]  /*1df90*/  @!P2 STG.E.128 desc[UR8][R12.64], RZ ;  /* 0x000000ff0c00a986 */ /* 0x0005e8000c101d08 */
[----:B------:R2:W-:Y:S02]  /*1dfa0*/  @!P3 STG.E.128 desc[UR8][R12.64+0x80], RZ ;  /* 0x000080ff0c00b986 */ /* 0x0005e4000c101d08 */
.L_x_662:
[----:B------:R-:W-:Y:S05]  /*1dfb0*/  BSYNC B1 ;  /* 0x0000000000017941 */ /* 0x000fea0003800000 */
.L_x_661:
        /* <DEDUP_REMOVED lines=14> */
[----:B------:R-:W-:Y:S02]  /*1e0a0*/  LEA R6, P0, R4, UR6, 0x1 ;  /* 0x0000000604067c11 */ /* 0x000fe4000f8008ff */
[----:B------:R-:W-:-:S04]  /*1e0b0*/  IADD3 R3, R5, R3, RZ ;  /* 0x0000000305037210 */ /* 0x000fc80007ffe0ff */
[----:B------:R-:W-:-:S05]  /*1e0c0*/  LEA.HI.X R7, R4, UR7, R3, 0x1, P0 ;  /* 0x0000000704077c11 */ /* 0x000fca00080f0c03 */
[----:B------:R3:W-:Y:S04]  /*1e0d0*/  @!P1 STG.E.128 desc[UR8][R6.64], RZ ;  /* 0x000000ff06009986 */ /* 0x0007e8000c101d08 */
[----:B------:R3:W-:Y:S02]  /*1e0e0*/  @!P2 STG.E.128 desc[UR8][R6.64+0x80], RZ ;  /* 0x000080ff0600a986 */ /* 0x0007e4000c101d08 */
.L_x_653:
[----:B------:R-:W-:Y:S05]  /*1e0f0*/  BSYNC B0 ;  /* 0x0000000000007941 */ /* 0x000fea0003800000 */
.L_x_644:
[----:B------:R-:W-:Y:S02]  /*1e100*/  ULDC UR4, c[0x0][0xc14] ;  /* 0x0003050000047ab9 */ /* 0x000fe40000000800 */
[----:B------:R-:W-:-:S13]  /*1e110*/  ISETP.GE.AND P0, PT, R159, UR4, PT ;  /* 0x000000049f007c0c */ /* 0x000fda000bf06270 */
[----:B------:R-:W-:Y:S05]  /*1e120*/  @!P0 BRA `(.L_x_663) ;  /* 0xfffffe2c00f48947 */ /* 0x000fea000383ffff */
[----:B------:R-:W-:Y:S05]  /*1e130*/  BRA `(.L_x_445) ;  /* 0x0000005800487947 */ /* 0x000fea0003800000 */
.L_x_443:
[----:B------:R-:W-:-:S08]  /*1e140*/  NOP ;  /* 0x0000000000007918 */ /* 0x000fd00000000000 */
[----:B------:R-:W0:-:S00]  /*1e150*/  USETMAXREG.DEALLOC.CTAPOOL 0x18 ;  /* 0x00000018000079c8 */ /* 0x000e0000080e0500 */
[----:B0-----:R-:W-:-:S06]  /*1e160*/  LOP3.LUT R0, R0, 0x3, RZ, 0xc0, !PT ;  /* 0x0000000300007812 */ /* 0x001fcc00078ec0ff */
[----:B------:R-:W0:Y:S02]  /*1e170*/  SHFL.IDX PT, R0, R0, RZ, 0x1f ;  /* 0x00001fff00007589 */ /* 0x000e2400000e0000 */
[----:B0-----:R-:W-:-:S13]  /*1e180*/  ISETP.NE.AND P0, PT, R0, RZ, PT ;  /* 0x000000ff0000720c */ /* 0x001fda0003f05270 */
[----:B------:R-:W-:Y:S05]  /*1e190*/  @P0 BRA `(.L_x_445) ;  /* 0x0000005800300947 */ /* 0x000fea0003800000 */
[----:B------:R-:W2:Y:S01]  /*1e1a0*/  LDL.LU R7, [R1] ;  /* 0x0000000001077983 */ /* 0x000ea20000300800 */
[----:B------:R-:W-:Y:S01]  /*1e1b0*/  LOP3.LUT R8, R3, 0x1f, RZ, 0xc0, !PT ;  /* 0x0000001f03087812 */ /* 0x000fe200078ec0ff */
[----:B------:R-:W-:Y:S01]  /*1e1c0*/  ULDC UR5, c[0x0][0xc14] ;  /* 0x0003050000057ab9 */ /* 0x000fe20000000800 */
[----:B------:R-:W-:Y:S01]  /*1e1d0*/  IMAD.MOV.U32 R0, RZ, RZ, RZ ;  /* 0x000000ffff007224 */ /* 0x000fe200078e00ff */
[----:B------:R-:W-:Y:S01]  /*1e1e0*/  ULDC.64 UR6, c[0x0][0x208] ;  /* 0x0000820000067ab9 */ /* 0x000fe20000000a00 */
[----:B------:R-:W-:Y:S01]  /*1e1f0*/  ISETP.NE.AND P0, PT, R8, 0x1f, PT ;  /* 0x0000001f0800780c */ /* 0x000fe20003f05270 */
[----:B------:R-:W-:Y:S01]  /*1e200*/  ULDC UR4, c[0x0][0xc10] ;  /* 0x0003040000047ab9 */ /* 0x000fe20000000800 */
[----:B--2---:R-:W-:-:S11]  /*1e210*/  LOP3.LUT R7, R7, 0xffffffdf, RZ, 0xc0, !PT ;  /* 0xffffffdf07077812 */ /* 0x004fd600078ec0ff */
[----:B------:R-:W-:Y:S02]  /*1e220*/  @P0 LOP3.LUT R7, R7, 0x20, RZ, 0xfc, !PT ;  /* 0x0000002007070812 */ /* 0x000fe400078efcff */
[----:B------:R-:W-:-:S13]  /*1e230*/  ISETP.GE.OR P0, PT, R8, UR5, !P0 ;  /* 0x0000000508007c0c */ /* 0x000fda000c706670 */
[----:B------:R-:W0:Y:S02]  /*1e240*/  @!P0 LDC.64 R2, c[0x0][0xc58] ;  /* 0x00031600ff028b82 */ /* 0x000e240000000a00 */
[----:B0-----:R-:W-:-:S05]  /*1e250*/  @!P0 IMAD.WIDE.U32 R2, R8, 0x4, R2 ;  /* 0x0000000408028825 */ /* 0x001fca00078e0002 */
[----:B------:R-:W2:Y:S01]  /*1e260*/  @!P0 LDG.E R0, desc[UR6][R2.64] ;  /* 0x0000000602008981 */ /* 0x000ea2000c1e1900 */
[C---:B------:R-:W-:Y:S01]  /*1e270*/  ISETP.NE.AND P1, PT, R8.reuse, RZ, PT ;  /* 0x000000ff0800720c */ /* 0x040fe20003f25270 */
[----:B------:R-:W0:Y:S01]  /*1e280*/  S2UR UR6, SR_CTAID.X ;  /* 0x00000000000679c3 */ /* 0x000e220000002500 */
[----:B------:R-:W-:Y:S01]  /*1e290*/  ISETP.GE.U32.AND P0, PT, R8, 0x2, PT ;  /* 0x000000020800780c */ /* 0x000fe20003f06070 */
[----:B------:R-:W-:Y:S01]  /*1e2a0*/  IMAD.MOV.U32 R16, RZ, RZ, RZ ;  /* 0x000000ffff107224 */ /* 0x000fe200078e00ff */
[----:B------:R-:W-:Y:S02]  /*1e2b0*/  LOP3.LUT R7, R7, 0xfffffffe, RZ, 0xc0, !PT ;  /* 0xfffffffe07077812 */ /* 0x000fe400078ec0ff */
[----:B------:R-:W-:-:S07]  /*1e2c0*/  MOV R19, RZ ;  /* 0x000000ff00137202 */ /* 0x000fce0000000f00 */
[----:B------:R-:W-:-:S04]  /*1e2d0*/  @P1 LOP3.LUT R7, R7, 0x1, RZ, 0xfc, !PT ;  /* 0x0000000107071812 */ /* 0x000fc800078efcff */
[----:B------:R-:W-:-:S04]  /*1e2e0*/  LOP3.LUT R7, R7, 0xffffffef, RZ, 0xc0, !PT ;  /* 0xffffffef07077812 */ /* 0x000fc800078ec0ff */
[----:B------:R-:W-:-:S04]  /*1e2f0*/  @P0 LOP3.LUT R7, R7, 0x10, RZ, 0xfc, !PT ;  /* 0x0000001007070812 */ /* 0x000fc800078efcff */
[----:B------:R-:W-:Y:S01]  /*1e300*/  LOP3.LUT R7, R7, 0xfffffff7, RZ, 0xc0, !PT ;  /* 0xfffffff707077812 */ /* 0x000fe200078ec0ff */
[----:B--2---:R-:W1:Y:S02]  /*1e310*/  SHFL.UP PT, R4, R0, 0x1, RZ ;  /* 0x0420000000047989 */ /* 0x004e6400000e00ff */
[----:B-1----:R-:W-:-:S05]  /*1e320*/  SEL R5, R4, RZ, P1 ;  /* 0x000000ff04057207 */ /* 0x002fca0000800000 */
[----:B------:R-:W-:-:S05]  /*1e330*/  IMAD.IADD R5, R0, 0x1, R5 ;  /* 0x0000000100057824 */ /* 0x000fca00078e0205 */
[----:B------:R-:W1:Y:S02]  /*1e340*/  SHFL.UP PT, R4, R5, 0x2, RZ ;  /* 0x0440000005047989 */ /* 0x000e6400000e00ff */
[----:B-1----:R-:W-:Y:S02]  /*1e350*/  SEL R4, R4, RZ, P0 ;  /* 0x000000ff04047207 */ /* 0x002fe40000000000 */
[----:B------:R-:W-:-:S03]  /*1e360*/  ISETP.GE.U32.AND P0, PT, R8, 0x4, PT ;  /* 0x000000040800780c */ /* 0x000fc60003f06070 */
[----:B------:R-:W-:-:S05]  /*1e370*/  IMAD.IADD R4, R5, 0x1, R4 ;  /* 0x0000000105047824 */ /* 0x000fca00078e0204 */
[----:B------:R-:W1:Y:S05]  /*1e380*/  SHFL.UP PT, R6, R4, 0x4, RZ ;  /* 0x0480000004067989 */ /* 0x000e6a00000e00ff */
[----:B------:R-:W-:-:S04]  /*1e390*/  @P0 LOP3.LUT R7, R7, 0x8, RZ, 0xfc, !PT ;  /* 0x0000000807070812 */ /* 0x000fc800078efcff */
[----:B------:R-:W-:Y:S02]  /*1e3a0*/  LOP3.LUT R7, R7, 0xfffffffb, RZ, 0xc0, !PT ;  /* 0xfffffffb07077812 */ /* 0x000fe400078ec0ff */
[----:B-1----:R-:W-:Y:S02]  /*1e3b0*/  SEL R3, R6, RZ, P0 ;  /* 0x000000ff06037207 */ /* 0x002fe40000000000 */
[----:B------:R-:W-:Y:S02]  /*1e3c0*/  ISETP.GE.U32.AND P0, PT, R8, 0x8, PT ;  /* 0x000000080800780c */ /* 0x000fe40003f06070 */
[----:B------:R-:W-:-:S05]  /*1e3d0*/  IADD3 R3, R4, R3, RZ ;  /* 0x0000000304037210 */ /* 0x000fca0007ffe0ff */
[----:B------:R-:W1:Y:S06]  /*1e3e0*/  SHFL.UP PT, R2, R3, 0x8, RZ ;  /* 0x0500000003027989 */ /* 0x000e6c00000e00ff */
[----:B------:R-:W-:-:S04]  /*1e3f0*/  @P0 LOP3.LUT R7, R7, 0x4, RZ, 0xfc, !PT ;  /* 0x0000000407070812 */ /* 0x000fc800078efcff */
[----:B------:R-:W-:Y:S02]  /*1e400*/  LOP3.LUT R7, R7, 0xfffffffd, RZ, 0xc0, !PT ;  /* 0xfffffffd07077812 */ /* 0x000fe400078ec0ff */
[----:B-1----:R-:W-:Y:S02]  /*1e410*/  SEL R2, R2, RZ, P0 ;  /* 0x000000ff02027207 */ /* 0x002fe40000000000 */
[----:B------:R-:W-:-:S03]  /*1e420*/  ISETP.GE.U32.AND P0, PT, R8, 0x10, PT ;  /* 0x000000100800780c */ /* 0x000fc60003f06070 */
[----:B------:R-:W-:-:S05]  /*1e430*/  IMAD.IADD R5, R3, 0x1, R2 ;  /* 0x0000000103057824 */ /* 0x000fca00078e0202 */
[----:B------:R-:W1:Y:S05]  /*1e440*/  SHFL.UP PT, R2, R5, 0x10, RZ ;  /* 0x0600000005027989 */ /* 0x000e6a00000e00ff */
[----:B------:R-:W-:-:S05]  /*1e450*/  @P0 LOP3.LUT R7, R7, 0x2, RZ, 0xfc, !PT ;  /* 0x0000000207070812 */ /* 0x000fca00078efcff */
[----:B------:R-:W-:Y:S01]  /*1e460*/  STL [R1], R7 ;  /* 0x0000000701007387 */ /* 0x000fe20000100800 */
[----:B-1----:R-:W-:-:S05]  /*1e470*/  SEL R2, R2, RZ, P0 ;  /* 0x000000ff02027207 */ /* 0x002fca0000000000 */
[----:B------:R-:W-:-:S05]  /*1e480*/  IMAD.IADD R2, R5, 0x1, R2 ;  /* 0x0000000105027824 */ /* 0x000fca00078e0202 */
[----:B------:R-:W1:Y:S02]  /*1e490*/  SHFL.IDX PT, R4, R2, 0x1f, 0x1f ;  /* 0x03e01f0002047f89 */ /* 0x000e6400000e0000 */
[----:B-1----:R-:W-:-:S04]  /*1e4a0*/  IMAD R4, R4, UR4, RZ ;  /* 0x0000000404047c24 */ /* 0x002fc8000f8e02ff */
[----:B------:R-:W-:Y:S01]  /*1e4b0*/  IMAD.MOV.U32 R7, RZ, RZ, R4 ;  /* 0x000000ffff077224 */ /* 0x000fe200078e0004 */
[----:B0-----:R-:W-:-:S13]  /*1e4c0*/  ISETP.GT.AND P0, PT, R4, UR6, PT ;  /* 0x0000000604007c0c */ /* 0x001fda000bf04270 */
[----:B------:R-:W-:Y:S05]  /*1e4d0*/  @P0 BRA `(.L_x_664) ;  /* 0x0000000000c80947 */ /* 0x000fea0003800000 */
[----:B------:R-:W-:Y:S01]  /*1e4e0*/  IMAD.MOV.U32 R4, RZ, RZ, R7 ;  /* 0x000000ffff047224 */ /* 0x000fe200078e0007 */
[----:B------:R-:W-:Y:S01]  /*1e4f0*/  ULDC UR5, c[0x0][0xc14] ;  /* 0x0003050000057ab9 */ /* 0x000fe20000000800 */
[----:B------:R-:W-:Y:S01]  /*1e500*/  IMAD.MOV.U32 R19, RZ, RZ, RZ ;  /* 0x000000ffff137224 */ /* 0x000fe200078e00ff */
[----:B------:R-:W-:Y:S01]  /*1e510*/  ULDC UR7, c[0x0][0xc14] ;  /* 0x0003050000077ab9 */ /* 0x000fe20000000800 */
[----:B------:R-:W-:-:S05]  /*1e520*/  ULDC UR4, c[0x0][0xc10] ;  /* 0x0003040000047ab9 */ /* 0x000fca0000000800 */
.L_x_668:
[----:B------:R-:W-:Y:S01]  /*1e530*/  IADD3 R0, R19, 0x1f, RZ ;  /* 0x0000001f13007810 */ /* 0x000fe20007ffe0ff */
[----:B------:R-:W-:-:S03]  /*1e540*/  IMAD.U32 R19, RZ, RZ, UR7 ;  /* 0x00000007ff137e24 */ /* 0x000fc6000f8e00ff */
[----:B------:R-:W-:-:S13]  /*1e550*/  ISETP.GE.AND P0, PT, R0, UR5, PT ;  /* 0x0000000500007c0c */ /* 0x000fda000bf06270 */
[----:B------:R-:W-:Y:S05]  /*1e560*/  @P0 BRA `(.L_x_665) ;  /* 0x0000000400480947 */ /* 0x000fea0003800000 */
[----:B------:R-:W0:Y:S01]  /*1e570*/  S2R R7, SR_TID.X ;  /* 0x0000000000077919 */ /* 0x000e220000002100 */
[----:B------:R-:W-:Y:S01]  /*1e580*/  IMAD.MOV.U32 R19, RZ, RZ, R0 ;  /* 0x000000ffff137224 */ /* 0x000fe200078e0000 */
[----:B------:R-:W-:Y:S01]  /*1e590*/  BSSY B0, `(.L_x_666) ;  /* 0x000000b000007945 */ /* 0x000fe20003800000 */
[----:B------:R-:W-:Y:S02]  /*1e5a0*/  MOV R0, RZ ;  /* 0x000000ff00007202 */ /* 0x000fe40000000f00 */
[----:B0-----:R-:W-:-:S04]  /*1e5b0*/  LOP3.LUT R7, R7, 0x1f, RZ, 0xc0, !PT ;  /* 0x0000001f07077812 */ /* 0x001fc800078ec0ff */
[C---:B------:R-:W-:Y:S01]  /*1e5c0*/  ISETP.NE.AND P1, PT, R7.reuse, 0x1f, PT ;  /* 0x0000001f0700780c */ /* 0x040fe20003f25270 */
[----:B------:R-:W-:-:S05]  /*1e5d0*/  IMAD.IADD R5, R7, 0x1, R19 ;  /* 0x0000000107057824 */ /* 0x000fca00078e0213 */
[----:B------:R-:W-:-:S13]  /*1e5e0*/  ISETP.GE.OR P0, PT, R5, UR5, !P1 ;  /* 0x0000000505007c0c */ /* 0x000fda000cf06670 */
[----:B------:R-:W-:Y:S05]  /*1e5f0*/  @P0 BRA `(.L_x_667) ;  /* 0x0000000000100947 */ /* 0x000fea0003800000 */
[----:B------:R-:W0:Y:S01]  /*1e600*/  LDC.64 R2, c[0x0][0xc58] ;  /* 0x00031600ff027b82 */ /* 0x000e220000000a00 */
[----:B------:R-:W-:Y:S01]  /*1e610*/  ULDC.64 UR8, c[0x0][0x208] ;  /* 0x0000820000087ab9 */ /* 0x000fe20000000a00 */
[----:B0-----:R-:W-:-:S05]  /*1e620*/  IMAD.WIDE R2, R5, 0x4, R2 ;  /* 0x0000000405027825 */ /* 0x001fca00078e0202 */
[----:B------:R0:W5:Y:S02]  /*1e630*/  LDG.E R0, desc[UR8][R2.64] ;  /* 0x0000000802007981 */ /* 0x000164000c1e1900 */
.L_x_667:
[----:B------:R-:W-:Y:S05]  /*1e640*/  BSYNC B0 ;  /* 0x0000000000007941 */ /* 0x000fea0003800000 */
.L_x_666:
[----:B0----5:R-:W0:Y:S01]  /*1e650*/  SHFL.UP PT, R2, R0, 0x1, RZ ;  /* 0x0420000000027989 */ /* 0x021e2200000e00ff */
[C---:B------:R-:W-:Y:S02]  /*1e660*/  ISETP.NE.AND P0, PT, R7.reuse, RZ, PT ;  /* 0x000000ff0700720c */ /* 0x040fe40003f05270 */
[C---:B------:R-:W-:Y:S02]  /*1e670*/  ISETP.GE.U32.AND P1, PT, R7.reuse, 0x2, PT ;  /* 0x000000020700780c */ /* 0x040fe40003f26070 */
        /* <DEDUP_REMOVED lines=12> */
[----:B0-----:R-:W-:-:S04]  /*1e740*/  SEL R6, R6, RZ, P1 ;  /* 0x000000ff06067207 */ /* 0x001fc80000800000 */
[----:B------:R-:W-:-:S05]  /*1e750*/  IADD3 R6, R5, R6, RZ ;  /* 0x0000000605067210 */ /* 0x000fca0007ffe0ff */
        /* <DEDUP_REMOVED lines=8> */
[----:B------:R-:W-:Y:S01]  /*1e7e0*/  IMAD.MOV.U32 R2, RZ, RZ, R7 ;  /* 0x000000ffff027224 */ /* 0x000fe200078e0007 */
[----:B------:R-:W-:-:S07]  /*1e7f0*/  MOV R7, R3 ;  /* 0x0000000300077202 */ /* 0x000fce0000000f00 */
.L_x_664:
        /* <DEDUP_REMOVED lines=14> */
[----:B------:R-:W-:-:S05]  /*1e8e0*/  IADD3 R9, R4, -0x1, RZ ;  /* 0xffffffff04097810 */ /* 0x000fca0007ffe0ff */
[----:B------:R0:W1:Y:S02]  /*1e8f0*/  SHFL.IDX PT, R16, R2, R9, 0x1f ;  /* 0x00001f0902107589 */ /* 0x00006400000e0000 */
.L_x_669:
[----:B-1----:R-:W-:Y:S01]  /*1e900*/  IMAD R16, R16, UR4, R7 ;  /* 0x0000000410107c24 */ /* 0x002fe2000f8e0207 */
[----:B------:R-:W-:Y:S01]  /*1e910*/  IABS R6, R0 ;  /* 0x0000000000067213 */ /* 0x000fe20000000000 */
[----:B------:R-:W-:Y:S01]  /*1e920*/  IMAD R7, R10, R5, RZ ;  /* 0x000000050a077224 */ /* 0x000fe200078e02ff */
[----:B------:R-:W-:Y:S01]  /*1e930*/  IADD3 R19, R4, R19, RZ ;  /* 0x0000001304137210 */ /* 0x000fe20007ffe0ff */
[----:B0-----:R-:W-:Y:S02]  /*1e940*/  IMAD.MOV.U32 R2, RZ, RZ, RZ ;  /* 0x000000ffff027224 */ /* 0x001fe400078e00ff */
[----:B------:R-:W-:Y:S02]  /*1e950*/  IMAD.MOV R6, RZ, RZ, -R6 ;  /* 0x000000ffff067224 */ /* 0x000fe400078e0a06 */
[----:B------:R-:W-:Y:S01]  /*1e960*/  IMAD.HI.U32 R2, R3, R7, R2 ;  /* 0x0000000703027227 */ /* 0x000fe200078e0002 */
[----:B------:R-:W-:-:S04]  /*1e970*/  IADD3 R7, -R16, UR6, RZ ;  /* 0x0000000610077c10 */ /* 0x000fc8000fffe1ff */
[----:B------:R-:W-:-:S05]  /*1e980*/  IABS R3, R7 ;  /* 0x0000000700037213 */ /* 0x000fca0000000000 */
[----:B------:R-:W-:-:S04]  /*1e990*/  IMAD.HI.U32 R2, R2, R3, RZ ;  /* 0x0000000302027227 */ /* 0x000fc800078e00ff */
[----:B------:R-:W-:Y:S01]  /*1e9a0*/  IMAD R6, R2, R6, R3 ;  /* 0x0000000602067224 */ /* 0x000fe200078e0203 */
[----:B------:R-:W-:-:S04]  /*1e9b0*/  LOP3.LUT R3, R7, R0, RZ, 0x3c, !PT ;  /* 0x0000000007037212 */ /* 0x000fc800078e3cff */
[----:B------:R-:W-:-:S13]  /*1e9c0*/  ISETP.GT.U32.AND P0, PT, R5, R6, PT ;  /* 0x000000060500720c */ /* 0x000fda0003f04070 */
[----:B------:R-:W-:Y:S01]  /*1e9d0*/  @!P0 IADD3 R6, R6, -R5, RZ ;  /* 0x8000000506068210 */ /* 0x000fe20007ffe0ff */
[----:B------:R-:W-:-:S03]  /*1e9e0*/  @!P0 VIADD R2, R2, 0x1 ;  /* 0x0000000102028836 */ /* 0x000fc60000000000 */
[----:B------:R-:W-:-:S13]  /*1e9f0*/  ISETP.GE.U32.AND P0, PT, R6, R5, PT ;  /* 0x000000050600720c */ /* 0x000fda0003f06070 */
        /* <DEDUP_REMOVED lines=9> */
.L_x_665:
[----:B------:R-:W-:Y:S01]  /*1ea90*/  IMAD.MOV.U32 R17, RZ, RZ, RZ ;  /* 0x000000ffff117224 */ /* 0x000fe200078e00ff */
[----:B------:R-:W-:Y:S01]  /*1eaa0*/  MOV R18, RZ ;  /* 0x000000ff00127202 */ /* 0x000fe20000000f00 */
[----:B------:R-:W-:-:S07]  /*1eab0*/  IMAD.U32 R16, RZ, RZ, UR6 ;  /* 0x00000006ff107e24 */ /* 0x000fce000f8e00ff */
.L_x_670:
        /* <DEDUP_REMOVED lines=16> */
[----:B------:R-:W-:Y:S01]  /*1ebc0*/  ULDC.64 UR38, c[0x0][0x198] ;  /* 0x0000660000267ab9 */ /* 0x000fe20000000a00 */
[----:B------:R-:W-:Y:S02]  /*1ebd0*/  ULDC UR36, c[0x0][0xc] ;  /* 0x0000030000247ab9 */ /* 0x000fe40000000800 */
[----:B------:R0:W-:Y:S04]  /*1ebe0*/  STL [R1+0x8], R0 ;  /* 0x0000080001007387 */ /* 0x0001e80000100800 */
[----:B------:R0:W-:Y:S04]  /*1ebf0*/  STL [R1+0x10], RZ ;  /* 0x000010ff01007387 */ /* 0x0001e80000100800 */
[----:B------:R0:W-:Y:S04]  /*1ec00*/  STL [R1+0x14], R0 ;  /* 0x0000140001007387 */ /* 0x0001e80000100800 */
[----:B------:R0:W-:Y:S02]  /*1ec10*/  STL [R1+0x30], RZ ;  /* 0x000030ff01007387 */ /* 0x0001e40000100800 */
.L_x_754:
[----:B-12---:R-:W1:Y:S01]  /*1ec20*/  LDC.64 R2, c[0x0][0xc60] ;  /* 0x00031800ff027b82 */ /* 0x006e620000000a00 */
[----:B------:R-:W-:Y:S01]  /*1ec30*/  ULDC.64 UR4, c[0x0][0x208] ;  /* 0x0000820000047ab9 */ /* 0x000fe20000000a00 */
[----:B-1----:R-:W-:-:S05]  /*1ec40*/  IMAD.WIDE R2, R19, 0x4, R2 ;  /* 0x0000000413027825 */ /* 0x002fca00078e0202 */
[----:B------:R-:W0:Y:S01]  /*1ec50*/  LDG.E R11, desc[UR4][R2.64] ;  /* 0x00000004020b7981 */ /* 0x000e22000c1e1900 */
[----:B------:R-:W-:Y:S05]  /*1ec60*/  YIELD ;  /* 0x0000000000007946 */ /* 0x000fea0003800000 */
[----:B------:R-:W-:Y:S01]  /*1ec70*/  ULDC.64 UR4, c[0x0][0xa28] ;  /* 0x00028a0000047ab9 */ /* 0x000fe20000000a00 */
[----:B------:R-:W-:Y:S01]  /*1ec80*/  IMAD.MOV.U32 R6, RZ, RZ, RZ ;  /* 0x000000ffff067224 */ /* 0x000fe200078e00ff */
[----:B------:R-:W-:Y:S01]  /*1ec90*/  ISETP.NE.U32.AND P0, PT, RZ, UR4, PT ;  /* 0x00000004ff007c0c */ /* 0x000fe2000bf05070 */
[----:B------:R-:W-:Y:S01]  /*1eca0*/  ULDC.64 UR8, c[0x0][0x208] ;  /* 0x0000820000087ab9 */ /* 0x000fe20000000a00 */
[----:B------:R-:W-:Y:S01]  /*1ecb0*/  MOV R4, RZ ;  /* 0x000000ff00047202 */ /* 0x000fe20000000f00 */
[----:B------:R-:W-:Y:S01]  /*1ecc0*/  ULDC.64 UR6, c[0x0][0xa10] ;  /* 0x0002840000067ab9 */ /* 0x000fe20000000a00 */
[----:B------:R-:W-:-:S02]  /*1ecd0*/  ISETP.NE.AND.EX P0, PT, RZ, UR5, PT, P0 ;  /* 0x00000005ff007c0c */ /* 0x000fc4000bf05300 */
[----:B0-----:R-:W-:Y:S01]  /*1ece0*/  SHF.R.S32.HI R0, RZ, 0x1f, R11 ;  /* 0x0000001fff007819 */ /* 0x001fe2000001140b */
[----:B------:R-:W-:Y:S10]  /*1ecf0*/  STL [R1+0x20], R11 ;  /* 0x0000200b01007387 */ /* 0x000ff40000100800 */
[----:B------:R-:W-:-:S04]  /*1ed00*/  @P0 LEA R2, P1, R11, UR4, 0x2 ;  /* 0x000000040b020c11 */ /* 0x000fc8000f8210ff */
        /* <DEDUP_REMOVED lines=9> */
[----:B------:R-:W-:Y:S01]  /*1eda0*/  ISETP.NE.U32.AND P1, PT, RZ, UR4, PT ;  /* 0x00000004ff007c0c */ /* 0x000fe2000bf25070 */
[----:B------:R-:W-:Y:S01]  /*1edb0*/  IMAD.MOV.U32 R10, RZ, RZ, RZ ;  /* 0x000000ffff0a7224 */ /* 0x000fe200078e00ff */
[C---:B------:R-:W-:Y:S02]  /*1edc0*/  SHF.L.U64.HI R0, R11.reuse, 0x2, R0 ;  /* 0x000000020b007819 */ /* 0x040fe40000010200 */
[----:B------:R-:W-:Y:S01]  /*1edd0*/  ISETP.NE.AND.EX P1, PT, RZ, UR5, PT, P1 ;  /* 0x00000005ff007c0c */ /* 0x000fe2000bf25310 */
[----:B--2---:R0:W-:Y:S02]  /*1ede0*/  STL [R1+0x38], R4 ;  /* 0x0000380401007387 */ /* 0x0041e40000100800 */
[----:B0-----:R-:W-:-:S10]  /*1edf0*/  IMAD.SHL.U32 R4, R11, 0x4, RZ ;  /* 0x000000040b047824 */ /* 0x001fd400078e00ff */
[----:B------:R-:W-:Y:S01]  /*1ee00*/  @P1 IADD3 R8, P0, R4, UR4, RZ ;  /* 0x0000000404081c10 */ /* 0x000fe2000ff1e0ff */
[----:B------:R0:W-:Y:S03]  /*1ee10*/  STL [R1+0x28], R4 ;  /* 0x0000280401007387 */ /* 0x0001e60000100800 */
[----:B------:R-:W-:Y:S01]  /*1ee20*/  @P1 IADD3.X R9, R0, UR5, RZ, P0, !PT ;  /* 0x0000000500091c10 */ /* 0x000fe200087fe4ff */
[----:B------:R-:W-:Y:S01]  /*1ee30*/  ULDC.64 UR4, c[0x0][0xa08] ;  /* 0x0002820000047ab9 */ /* 0x000fe20000000a00 */
[----:B------:R1:W-:Y:S01]  /*1ee40*/  STL [R1+0x2c], R0 ;  /* 0x00002c0001007387 */ /* 0x0003e20000100800 */
[----:B------:R-:W-:Y:S02]  /*1ee50*/  IADD3 R2, P0, R4, UR4, RZ ;  /* 0x0000000404027c10 */ /* 0x000fe4000ff1e0ff */
[----:B------:R-:W-:Y:S02]  /*1ee60*/  ISETP.NE.U32.AND P2, PT, RZ, UR4, PT ;  /* 0x00000004ff007c0c */ /* 0x000fe4000bf45070 */
[----:B------:R-:W-:-:S02]  /*1ee70*/  IADD3.X R3, R0, UR5, RZ, P0, !PT ;  /* 0x0000000500037c10 */ /* 0x000fc400087fe4ff */
[----:B------:R-:W-:Y:S01]  /*1ee80*/  ISETP.NE.AND.EX P2, PT, RZ, UR5, PT, P2 ;  /* 0x00000005ff007c0c */ /* 0x000fe2000bf45320 */
[----:B------:R-:W-:Y:S01]  /*1ee90*/  ULDC.64 UR4, c[0x0][0x3f8] ;  /* 0x0000fe0000047ab9 */ /* 0x000fe20000000a00 */
[----:B0-----:R-:W-:Y:S01]  /*1eea0*/  IADD3 R4, P0, R4, UR6, RZ ;  /* 0x0000000604047c10 */ /* 0x001fe2000ff1e0ff */
[----:B------:R-:W-:-:S03]  /*1eeb0*/  UISETP.NE.U32.AND UP0, UPT, UR4, URZ, UPT ;  /* 0x0000003f0400728c */ /* 0x000fc6000bf05070 */
[----:B------:R-:W-:Y:S01]  /*1eec0*/  ULDC UR4, c[0x0][0x404] ;  /* 0x0001010000047ab9 */ /* 0x000fe20000000800 */
[----:B------:R-:W-:Y:S01]  /*1eed0*/  UISETP.NE.AND.EX UP0, UPT, UR5, URZ, UPT, UP0 ;  /* 0x0000003f0500728c */ /* 0x000fe2000bf05300 */
[----:B------:R-:W-:Y:S02]  /*1eee0*/  IADD3.X R5, R0, UR7, RZ, P0, !PT ;  /* 0x0000000700057c10 */ /* 0x000fe400087fe4ff */
[----:B------:R-:W-:Y:S01]  /*1eef0*/  ULDC UR5, c[0x0][0x2e0] ;  /* 0x0000b80000057ab9 */ /* 0x000fe20000000800 */
[----:B------:R-:W-:Y:S02]  /*1ef00*/  USEL UR4, UR4, 0x1, UP0 ;  /* 0x0000000104047887 */ /* 0x000fe40008000000 */
[----:B------:R0:W5:Y:S02]  /*1ef10*/  @P2 LDG.E R10, desc[UR8][R2.64] ;  /* 0x00000008020a2981 */ /* 0x000164000c1e1900 */
[----:B------:R-:W-:Y:S01]  /*1ef20*/  UIMAD UR4, UR4, UR5, URZ ;  /* 0x00000005040472a4 */ /* 0x000fe2000f8e023f */
[----:B------:R-:W-:-:S05]  /*1ef30*/  ISETP.NE.U32.AND P0, PT, RZ, UR6, PT ;  /* 0x00000006ff007c0c */ /* 0x000fca000bf05070 */
[----:B------:R-:W-:Y:S01]  /*1ef40*/  IMAD.U32 R7, RZ, RZ, UR4 ;  /* 0x00000004ff077e24 */ /* 0x000fe2000f8e00ff */
[----:B------:R-:W-:Y:S01]  /*1ef50*/  ULDC UR4, c[0x0][0x338] ;  /* 0x0000ce0000047ab9 */ /* 0x000fe20000000800 */
[----:B------:R-:W-:Y:S02]  /*1ef60*/  ISETP.NE.AND.EX P0, PT, RZ, UR7, PT, P0 ;  /* 0x00000007ff007c0c */ /* 0x000fe4000bf05300 */
[----:B-1----:R-:W-:Y:S02]  /*1ef70*/  MOV R0, UR4 ;  /* 0x0000000400007c02 */ /* 0x002fe40008000f00 */
[----:B------:R0:W5:Y:S01]  /*1ef80*/  @P1 LDG.E R7, desc[UR8][R8.64] ;  /* 0x0000000808071981 */ /* 0x000162000c1e1900 */
[----:B------:R-:W-:Y:S08]  /*1ef90*/  @P1 BRA `(.L_x_672) ;  /* 0x0000000000141947 */ /* 0x000ff00003800000 */
[----:B------:R-:W-:Y:S05]  /*1efa0*/  @!P2 BRA `(.L_x_672) ;  /* 0x000000000010a947 */ /* 0x000fea0003800000 */
[----:B------:R-:W-:Y:S02]  /*1efb0*/  ULDC.64 UR4, c[0x0][0x208] ;  /* 0x0000820000047ab9 */ /* 0x000fe40000000a00 */
[----:B-----5:R-:W2:Y:S04]  /*1efc0*/  LDG.E R7, desc[UR4][R2.64] ;  /* 0x0000000402077981 */ /* 0x020ea8000c1e1900 */
[----:B0-----:R-:W2:Y:S02]  /*1efd0*/  LDG.E R2, desc[UR4][R2.64+0x4] ;  /* 0x0000040402027981 */ /* 0x001ea4000c1e1900 */
[----:B--2---:R-:W-:-:S07]  /*1efe0*/  IMAD.IADD R7, R2, 0x1, -R7 ;  /* 0x0000000102077824 */ /* 0x004fce00078e0a07 */
.L_x_672:
[----:B------:R-:W-:Y:S02]  /*1eff0*/  ULDC.64 UR4, c[0x0][0x208] ;  /* 0x0000820000047ab9 */ /* 0x000fe40000000a00 */
[----:B0-----:R-:W2:Y:S04]  /*1f000*/  @P0 LDG.E R2, desc[UR4][R4.64] ;  /* 0x0000000404020981 */ /* 0x001ea8000c1e1900 */
[----:B------:R-:W2:Y:S01]  /*1f010*/  @P0 LDG.E R3, desc[UR4][R4.64+0x4] ;  /* 0x0000040404030981 */ /* 0x000ea2000c1e1900 */
[----:B-----5:R-:W-:Y:S01]  /*1f020*/  IMAD.IADD R7, R7, 0x1, -R6 ;  /* 0x0000000107077824 */ /* 0x020fe200078e0a06 */
[----:B------:R-:W-:Y:S01]  /*1f030*/  BSSY B0, `(.L_x_673) ;  /* 0x00000e0000007945 */ /* 0x000fe20003800000 */
[----:B------:R-:W-:Y:S01]  /*1f040*/  PLOP3.LUT P2, PT, PT, PT, PT, 0x80, 0x0 ;  /* 0x000000000000781c */ /* 0x000fe20003f4f070 */
[----:B--2---:R-:W-:-:S05]  /*1f050*/  @P0 IMAD.IADD R0, R3, 0x1, -R2 ;  /* 0x0000000103000824 */ /* 0x004fca00078e0a02 */
[----:B------:R-:W-:-:S05]  /*1f060*/  IADD3 R8, R7, R0, RZ ;  /* 0x0000000007087210 */ /* 0x000fca0007ffe0ff */
[----:B------:R-:W-:Y:S01]  /*1f070*/  VIADD R2, R8, 0xaf ;  /* 0x000000af08027836 */ /* 0x000fe20000000000 */
[----:B------:R0:W-:Y:S03]  /*1f080*/  STL [R1+0x34], R8 ;  /* 0x0000340801007387 */ /* 0x0001e60000100800 */
[----:B------:R-:W-:-:S05]  /*1f090*/  IMAD.HI R2, R2, 0x2e8ba2e9, RZ ;  /* 0x2e8ba2e902027827 */ /* 0x000fca00078e02ff */
[----:B------:R-:W-:-:S04]  /*1f0a0*/  SHF.R.U32.HI R3, RZ, 0x1f, R2 ;  /* 0x0000001fff037819 */ /* 0x000fc80000011602 */
[----:B0-----:R-:W-:-:S05]  /*1f0b0*/  LEA.HI.SX32 R8, R2, R3, 0x1b ;  /* 0x0000000302087211 */ /* 0x001fca00078fdaff */
[--C-:B------:R-:W-:Y:S01]  /*1f0c0*/  IMAD R2, R8, 0xb0, -R7.reuse ;  /* 0x000000b008027824 */ /* 0x100fe200078e0a07 */
[----:B------:R0:W-:Y:S01]  /*1f0d0*/  STL [R1+0x24], R8 ;  /* 0x0000240801007387 */ /* 0x0001e20000100800 */
[----:B------:R-:W-:-:S03]  /*1f0e0*/  IMAD.MOV R7, RZ, RZ, -R7 ;  /* 0x000000ffff077224 */ /* 0x000fc600078e0a07 */
[----:B------:R-:W-:Y:S02]  /*1f0f0*/  VIMNMX R0, R2, R0, PT ;  /* 0x0000000002007248 */ /* 0x000fe40003fe0100 */
[----:B------:R-:W-:-:S04]  /*1f100*/  VIMNMX R2, RZ, R7, !PT ;  /* 0x00000007ff027248 */ /* 0x000fc80007fe0100 */
[----:B------:R-:W-:Y:S01]  /*1f110*/  ISETP.GT.AND P1, PT, R0, R2, PT ;  /* 0x000000020000720c */ /* 0x000fe20003f24270 */
[----:B0-----:R-:W-:-:S12]  /*1f120*/  IMAD.WIDE.U32 R8, R2, -0x45d1745d, RZ ;  /* 0xba2e8ba302087825 */ /* 0x001fd800078e00ff */
[----:B------:R-:W-:Y:S01]  /*1f130*/  @P1 VIADD R3, R0, 0xaf ;  /* 0x000000af00031836 */ /* 0x000fe20000000000 */
[----:B------:R-:W-:-:S03]  /*1f140*/  SHF.R.U32.HI R0, RZ, 0x7, R9 ;  /* 0x00000007ff007819 */ /* 0x000fc60000011609 */
[----:B------:R-:W-:Y:S01]  /*1f150*/  @P1 IMAD.HI R3, R3, 0x2e8ba2e9, RZ ;  /* 0x2e8ba2e903031827 */ /* 0x000fe200078e02ff */
[----:B------:R-:W-:-:S04]  /*1f160*/  MOV R2, R0 ;  /* 0x0000000000027202 */ /* 0x000fc80000000f00 */
[----:B------:R-:W-:-:S04]  /*1f170*/  @P1 SHF.R.U32.HI R7, RZ, 0x1f, R3 ;  /* 0x0000001fff071819 */ /* 0x000fc80000011603 */
[----:B------:R-:W-:Y:S01]  /*1f180*/  @P1 LEA.HI.SX32 R2, R3, R7, 0x1b ;  /* 0x0000000703021211 */ /* 0x000fe200078fdaff */
[----:B------:R-:W-:Y:S02]  /*1f190*/  IMAD.IADD R3, R10, 0x1, R6 ;  /* 0x000000010a037824 */ /* 0x000fe400078e0206 */
[----:B------:R-:W-:-:S03]  /*1f1a0*/  IMAD.MOV.U32 R7, RZ, RZ, RZ ;  /* 0x000000ffff077224 */ /* 0x000fc600078e00ff */
[----:B------:R0:W-:Y:S01]  /*1f1b0*/  STL [R1+0x4], R3 ;  /* 0x0000040301007387 */ /* 0x0001e20000100800 */
[----:B------:R-:W-:-:S03]  /*1f1c0*/  ISETP.GT.AND P1, PT, R2, R0, PT ;  /* 0x000000000200720c */ /* 0x000fc60003f24270 */
[----:B------:R0:W5:Y:S10]  /*1f1d0*/  @P0 LDG.E R7, desc[UR4][R4.64] ;  /* 0x0000000404070981 */ /* 0x000174000c1e1900 */
[----:B0-----:R-:W-:Y:S05]  /*1f1e0*/  @!P1 BRA `(.L_x_674) ;  /* 0x0000000c00109947 */ /* 0x001fea0003800000 */
[----:B------:R-:W0:Y:S01]  /*1f1f0*/  LDC R3, c[0x0][0x428] ;  /* 0x00010a00ff037b82 */ /* 0x000e220000000800 */
[----:B------:R-:W-:Y:S01]  /*1f200*/  UMOV UR4, 0xffffffff ;  /* 0xffffffff00047882 */ /* 0x000fe20000000000 */
[----:B0-----:R-:W-:Y:S01]  /*1f210*/  ISETP.NE.AND P1, PT, R3, 0x1, PT ;  /* 0x000000010300780c */ /* 0x001fe20003f25270 */
[----:B------:R-:W-:-:S12]  /*1f220*/  IMAD.MOV.U32 R3, RZ, RZ, R18 ;  /* 0x000000ffff037224 */ /* 0x000fd800078e0012 */
[----:B------:R-:W0:Y:S08]  /*1f230*/  @P1 LDC R4, c[0x0][0x42c] ;  /* 0x00010b00ff041b82 */ /* 0x000e300000000800 */
[----:B------:R-:W1:Y:S01]  /*1f240*/  @P1 LDC R5, c[0x0][0x430] ;  /* 0x00010c00ff051b82 */ /* 0x000e620000000800 */
[----:B0-----:R-:W-:-:S05]  /*1f250*/  @P1 IMAD.HI.U32 R4, R18, R4, RZ ;  /* 0x0000000412041227 */ /* 0x001fca00078e00ff */
[----:B-1----:R-:W-:Y:S02]  /*1f260*/  @P1 SHF.R.U32.HI R3, RZ, R5, R4 ;  /* 0x00000005ff031219 */ /* 0x002fe40000011604 */
[----:B------:R-:W-:Y:S01]  /*1f270*/  SEL R4, R11, RZ, !P0 ;  /* 0x000000ff0b047207 */ /* 0x000fe20004000000 */
[----:B------:R-:W-:Y:S06]  /*1f280*/  BRA.DIV UR4, `(.L_x_675) ;  /* 0x00000052042c7947 */ /* 0x000fec000b800000 */
.L_x_800:
[----:B------:R-:W-:-:S03]  /*1f290*/  UMOV UR4, 0xffffffff ;  /* 0xffffffff00047882 */ /* 0x000fc60000000000 */
[----:B------:R-:W-:Y:S05]  /*1f2a0*/  BRA.DIV UR4, `(.L_x_676) ;  /* 0x0000005204587947 */ /* 0x000fea000b800000 */
[----:B------:R-:W-:-:S13]  /*1f2b0*/  ELECT P6, URZ, PT ;  /* 0x00000000003f782f */ /* 0x000fda00038c0000 */
.L_x_803:
[----:B------:R-:W2:Y:S01]  /*1f2c0*/  LDL R5, [R1+0x30] ;  /* 0x0000300001057983 */ /* 0x000ea20000100800 */
[----:B------:R-:W-:Y:S01]  /*1f2d0*/  BSSY B1, `(.L_x_677) ;  /* 0x000000b000017945 */ /* 0x000fe20003800000 */
[----:B------:R-:W0:Y:S01]  /*1f2e0*/  S2R R9, SR_CgaCtaId ;  /* 0x0000000000097919 */ /* 0x000e220000008800 */
[----:B--2---:R-:W-:-:S04]  /*1f2f0*/  IADD3 R5, R5, 0x1, RZ ;  /* 0x0000000105057810 */ /* 0x004fc80007ffe0ff */
[----:B------:R-:W-:-:S04]  /*1f300*/  LEA.HI R6, R5, R5, RZ, 0x1 ;  /* 0x0000000505067211 */ /* 0x000fc800078f08ff */
[----:B------:R-:W-:-:S05]  /*1f310*/  LOP3.LUT R6, R6, 0xfffffffe, RZ, 0xc0, !PT ;  /* 0xfffffffe06067812 */ /* 0x000fca00078ec0ff */
[----:B------:R-:W-:Y:S01]  /*1f320*/  IMAD.IADD R5, R5, 0x1, -R6 ;  /* 0x0000000105057824 */ /* 0x000fe200078e0a06 */
[----:B------:R-:W-:-:S04]  /*1f330*/  MOV R6, 0x400 ;  /* 0x0000040000067802 */ /* 0x000fc80000000f00 */
[----:B0-----:R-:W-:Y:S02]  /*1f340*/  LEA R9, R9, R6, 0x18 ;  /* 0x0000000609097211 */ /* 0x001fe400078ec0ff */
[----:B------:R-:W-:-:S04]  /*1f350*/  SHF.L.U32 R5, R5, 0x1f, RZ ;  /* 0x0000001f05057819 */ /* 0x000fc800000006ff */
[----:B------:R-:W0:Y:S02]  /*1f360*/  SYNCS.PHASECHK.TRANS64.TRYWAIT P0, [R9+URZ+0x34820], R5 ;  /* 0x03482005090075a7 */ /* 0x000e24000800017f */
[----:B0-----:R-:W-:Y:S05]  /*1f370*/  @!P0 BRA `(.L_x_678) ;  /* 0x0000005000448947 */ /* 0x001fea0003800000 */
.L_x_804:
[----:B------:R-:W-:Y:S05]  /*1f380*/  BSYNC B1 ;  /* 0x0000000000017941 */ /* 0x000fea0003800000 */
.L_x_677:
[----:B------:R-:W-:Y:S04]  /*1f390*/  BSSY B1, `(.L_x_679) ;  /* 0x0000046000017945 */ /* 0x000fe80003800000 */
[----:B------:R-:W-:Y:S05]  /*1f3a0*/  @!P6 BRA `(.L_x_680) ;  /* 0x000000040010e947 */ /* 0x000fea0003800000 */
[----:B------:R-:W0:Y:S04]  /*1f3b0*/  LDL R8, [R1+0x10] ;  /* 0x0000100001087983 */ /* 0x000e280000100800 */
[----:B------:R-:W2:Y:S01]  /*1f3c0*/  LDL R6, [R1+0x14] ;  /* 0x0000140001067983 */ /* 0x000ea20000100800 */
[----:B0-----:R-:W-:Y:S01]  /*1f3d0*/  IMAD R5, R8, 0x8, R9 ;  /* 0x0000000808057824 */ /* 0x001fe200078e0209 */
[----:B--2---:R-:W-:-:S04]  /*1f3e0*/  SHF.L.U32 R10, R6, 0x1f, RZ ;  /* 0x0000001f060a7819 */ /* 0x004fc800000006ff */
[----:B------:R-:W0:Y:S02]  /*1f3f0*/  SYNCS.PHASECHK.TRANS64.TRYWAIT P0, [R5+URZ+0x348a0], R10 ;  /* 0x0348a00a050075a7 */ /* 0x000e24000800017f */
[----:B0-----:R-:W-:Y:S05]  /*1f400*/  @!P0 BRA `(.L_x_681) ;  /* 0x0000005000348947 */ /* 0x001fea0003800000 */
.L_x_805:
[----:B------:R-:W1:Y:S02]  /*1f410*/  S2R R6, SR_TID.X ;  /* 0x0000000000067919 */ /* 0x000e640000002100 */
[----:B-1----:R-:W-:-:S04]  /*1f420*/  LOP3.LUT R6, R6, 0x7f, RZ, 0xc0, !PT ;  /* 0x0000007f06067812 */ /* 0x002fc800078ec0ff */
[----:B------:R-:W-:-:S13]  /*1f430*/  ISETP.NE.AND P1, PT, R6, RZ, PT ;  /* 0x000000ff0600720c */ /* 0x000fda0003f25270 */
        /* <DEDUP_REMOVED lines=8> */
.L_x_682:
[----:B-1----:R-:W2:Y:S01]  /*1f4c0*/  LDL R6, [R1+0x10] ;  /* 0x0000100001067983 */ /* 0x002ea20000100800 */
[----:B------:R-:W-:Y:S01]  /*1f4d0*/  R2UR UR9, R5 ;  /* 0x00000000050972ca */ /* 0x000fe200000e0000 */
[----:B-----5:R-:W-:Y:S01]  /*1f4e0*/  IMAD R8, R2, 0xb0, R7 ;  /* 0x000000b002087824 */ /* 0x020fe200078e0207 */
[----:B------:R-:W-:Y:S01]  /*1f4f0*/  R2UR UR12, R3 ;  /* 0x00000000030c72ca */ /* 0x000fe200000e0000 */
[----:B------:R-:W-:Y:S01]  /*1f500*/  UIADD3 UR4, UP0, UR38, 0x570, URZ ;  /* 0x0000057026047890 */ /* 0x000fe2000ff1e03f */
[----:B------:R-:W-:Y:S01]  /*1f510*/  R2UR UR13, R4 ;  /* 0x00000000040d72ca */ /* 0x000fe200000e0000 */
[----:B------:R-:W-:Y:S01]  /*1f520*/  UMOV UR10, URZ ;  /* 0x0000003f000a7c82 */ /* 0x000fe20008000000 */
[----:B------:R-:W-:Y:S01]  /*1f530*/  IADD3 R8, R8, -0xb0, RZ ;  /* 0xffffff5008087810 */ /* 0x000fe20007ffe0ff */
[----:B------:R-:W-:Y:S01]  /*1f540*/  UIADD3.X UR5, URZ, UR39, URZ, UP0, !UPT ;  /* 0x000000273f057290 */ /* 0x000fe200087fe43f */
[----:B------:R-:W-:Y:S02]  /*1f550*/  UMOV UR6, 0x0 ;  /* 0x0000000000067882 */ /* 0x000fe40000000000 */
[----:B------:R-:W-:Y:S01]  /*1f560*/  R2UR UR11, R8 ;  /* 0x00000000080b72ca */ /* 0x000fe200000e0000 */
[----:B------:R-:W-:Y:S01]  /*1f570*/  UMOV UR7, 0x12f00000 ;  /* 0x12f0000000077882 */ /* 0x000fe20000000000 */
[----:B------:R-:W-:Y:S01]  /*1f580*/  UMOV UR15, 0x40 ;  /* 0x00000040000f7882 */ /* 0x000fe20000000000 */
[----:B------:R-:W-:Y:S01]  /*1f590*/  UIADD3 UR9, UR9, 0x34890, URZ ;  /* 0x0003489009097890 */ /* 0x000fe2000fffe03f */
[----:B--2---:R-:W-:-:S05]  /*1f5a0*/  IMAD R6, R6, 0xb000, R9 ;  /* 0x0000b00006067824 */ /* 0x004fca00078e0209 */
[----:B------:R-:W-:-:S13]  /*1f5b0*/  R2UR UR14, R6 ;  /* 0x00000000060e72ca */ /* 0x000fda00000e0000 */
[----:B------:R-:W-:Y:S02]  /*1f5c0*/  UIADD3 UR8, UR14, 0x1e400, URZ ;  /* 0x0001e4000e087890 */ /* 0x000fe4000fffe03f */
[----:B------:R-:W-:-:S07]  /*1f5d0*/  UIADD3 UR14, UR14, 0x23c00, URZ ;  /* 0x00023c000e0e7890 */ /* 0x000fce000fffe03f */
[----:B------:R1:W-:Y:S02]  /*1f5e0*/  UTMALDG.4D [UR8], [UR4], desc[UR6] ;  /* 0x00000608040075b4 */ /* 0x0003e40008019000 */
[----:B-1----:R-:W-:Y:S01]  /*1f5f0*/  UMOV UR8, UR14 ;  /* 0x0000000e00087c82 */ /* 0x002fe20008000000 */
[----:B------:R-:W-:Y:S02]  /*1f600*/  UMOV UR10, UR15 ;  /* 0x0000000f000a7c82 */ /* 0x000fe40008000000 */
[----:B------:R1:W-:Y:S01]  /*1f610*/  UTMALDG.4D [UR8], [UR4], desc[UR6] ;  /* 0x00000608040075b4 */ /* 0x0003e20008019000 */
[----:B------:R-:W2:Y:S02]  /*1f620*/  SYNCS.PHASECHK.TRANS64.TRYWAIT P0, [R5+URZ+0x348c0], R10 ;  /* 0x0348c00a050075a7 */ /* 0x000ea4000800017f */
[----:B-12---:R-:W-:Y:S05]  /*1f630*/  @!P0 BRA `(.L_x_683) ;  /* 0x0000004c00bc8947 */ /* 0x006fea0003800000 */
.L_x_806:
[----:B------:R-:W-:Y:S05]  /*1f640*/  @P1 BRA `(.L_x_684) ;  /* 0x00000000001c1947 */ /* 0x000fea0003800000 */
[----:B------:R-:W2:Y:S01]  /*1f650*/  S2R R11, SR_TID.X ;  /* 0x00000000000b7919 */ /* 0x000ea20000002100 */
[----:B01----:R-:W-:-:S04]  /*1f660*/  IMAD.MOV.U32 R10, RZ, RZ, 0xb000 ;  /* 0x0000b000ff0a7424 */ /* 0x003fc800078e00ff */
[----:B------:R3:W-:Y:S01]  /*1f670*/  SYNCS.ARRIVE.TRANS64 RZ, [R5+URZ+0x348b0], R10 ;  /* 0x0348b00a05ff79a7 */ /* 0x0007e2000800003f */
[----:B--2---:R-:W-:-:S04]  /*1f680*/  LOP3.LUT R11, R11, 0x1f, RZ, 0xc0, !PT ;  /* 0x0000001f0b0b7812 */ /* 0x004fc800078ec0ff */
[----:B------:R-:W-:-:S13]  /*1f690*/  ISETP.NE.AND P0, PT, R11, RZ, PT ;  /* 0x000000ff0b00720c */ /* 0x000fda0003f05270 */
[----:B---3--:R-:W-:Y:S05]  /*1f6a0*/  @!P0 BRA `(.L_x_684) ;  /* 0x0000000000048947 */ /* 0x008fea0003800000 */
[----:B------:R-:W-:Y:S01]  /*1f6b0*/  BPT.TRAP 0x1 ;  /* 0x000000040000795c */ /* 0x000fe20000300000 */
.L_x_684:
[----:B------:R-:W-:Y:S01]  /*1f6c0*/  R2UR UR14, R6 ;  /* 0x00000000060e72ca */ /* 0x000fe200000e0000 */
        /* <DEDUP_REMOVED lines=9> */
[----:B------:R-:W-:-:S03]  /*1f760*/  UMOV UR15, 0x40 ;  /* 0x00000040000f7882 */ /* 0x000fc60000000000 */
[----:B------:R-:W-:Y:S02]  /*1f770*/  UIADD3 UR8, UR14, 0x400, URZ ;  /* 0x000004000e087890 */ /* 0x000fe4000fffe03f */
[----:B------:R-:W-:Y:S02]  /*1f780*/  UIADD3 UR9, UR9, 0x348b0, URZ ;  /* 0x000348b009097890 */ /* 0x000fe4000fffe03f */
[----:B------:R-:W-:-:S07]  /*1f790*/  UIADD3 UR14, UR14, 0x5c00, URZ ;  /* 0x00005c000e0e7890 */ /* 0x000fce000fffe03f */
[----:B------:R2:W-:Y:S02]  /*1f7a0*/  UTMALDG.4D [UR8], [UR4], desc[UR6] ;  /* 0x00000608040075b4 */ /* 0x0005e40008019000 */
[----:B--2---:R-:W-:Y:S01]  /*1f7b0*/  UMOV UR8, UR14 ;  /* 0x0000000e00087c82 */ /* 0x004fe20008000000 */
[----:B------:R-:W-:Y:S02]  /*1f7c0*/  UMOV UR10, UR15 ;  /* 0x0000000f000a7c82 */ /* 0x000fe40008000000 */
[----:B------:R2:W-:Y:S02]  /*1f7d0*/  UTMALDG.4D [UR8], [UR4], desc[UR6] ;  /* 0x00000608040075b4 */ /* 0x0005e40008019000 */
[----:B--2---:R-:W-:Y:S01]  /*1f7e0*/  NOP ;  /* 0x0000000000007918 */ /* 0x004fe20000000000 */
.L_x_680:
[----:B------:R-:W-:Y:S05]  /*1f7f0*/  BSYNC B1 ;  /* 0x0000000000017941 */ /* 0x000fea0003800000 */
.L_x_679:
[----:B01----:R-:W2:Y:S04]  /*1f800*/  LDL.LU R5, [R1+0x10] ;  /* 0x0000100001057983 */ /* 0x003ea80000300800 */
[----:B------:R-:W3:Y:S01]  /*1f810*/  LDL.LU R8, [R1+0x14] ;  /* 0x0000140001087983 */ /* 0x000ee20000300800 */
[----:B------:R-:W-:Y:S01]  /*1f820*/  PLOP3.LUT P2, PT, PT, PT, PT, 0x8, 0x0 ;  /* 0x000000000000781c */ /* 0x000fe20003f4e170 */
[----:B--2---:R-:W-:-:S05]  /*1f830*/  VIADD R5, R5, 0x1 ;  /* 0x0000000105057836 */ /* 0x004fca0000000000 */
[----:B------:R-:W-:-:S04]  /*1f840*/  ISETP.NE.AND P0, PT, R5, 0x2, PT ;  /* 0x000000020500780c */ /* 0x000fc80003f05270 */
[----:B------:R-:W-:Y:S02]  /*1f850*/  SEL R6, RZ, 0x1, P0 ;  /* 0x00000001ff067807 */ /* 0x000fe40000000000 */
[----:B------:R-:W-:Y:S01]  /*1f860*/  SEL R10, R5, RZ, P0 ;  /* 0x000000ff050a7207 */ /* 0x000fe20000000000 */
[----:B------:R-:W-:Y:S01]  /*1f870*/  VIADD R5, R2, 0xfffffffe ;  /* 0xfffffffe02057836 */ /* 0x000fe20000000000 */
[----:B---3--:R-:W-:-:S03]  /*1f880*/  LOP3.LUT R8, R8, R6, RZ, 0x3c, !PT ;  /* 0x0000000608087212 */ /* 0x008fc600078e3cff */
[----:B------:R0:W-:Y:S01]  /*1f890*/  STL [R1+0x10], R10 ;  /* 0x0000100a01007387 */ /* 0x0001e20000100800 */
[----:B------:R-:W-:-:S03]  /*1f8a0*/  ISETP.GE.AND P0, PT, R5, R0, PT ;  /* 0x000000000500720c */ /* 0x000fc60003f06270 */
[----:B------:R0:W-:Y:S10]  /*1f8b0*/  STL [R1+0x14], R8 ;  /* 0x0000140801007387 */ /* 0x0001f40000100800 */
[----:B0-----:R-:W-:Y:S05]  /*1f8c0*/  @!P0 BRA `(.L_x_674) ;  /* 0x0000000400588947 */ /* 0x001fea0003800000 */
[C---:B-----5:R-:W-:Y:S01]  /*1f8d0*/  IMAD R5, R2.reuse, 0xb0, R7 ;  /* 0x000000b002057824 */ /* 0x060fe200078e0207 */
[----:B------:R-:W-:-:S03]  /*1f8e0*/  IADD3 R2, R2, -0x1, RZ ;  /* 0xffffffff02027810 */ /* 0x000fc60007ffe0ff */
[----:B------:R-:W-:-:S07]  /*1f8f0*/  VIADD R5, R5, 0xfffffea0 ;  /* 0xfffffea005057836 */ /* 0x000fce0000000000 */
.L_x_691:
[----:B------:R-:W-:Y:S05]  /*1f900*/  YIELD ;  /* 0x0000000000007946 */ /* 0x000fea0003800000 */
[----:B------:R-:W-:Y:S04]  /*1f910*/  BSSY B1, `(.L_x_685) ;  /* 0x0000044000017945 */ /* 0x000fe80003800000 */
[----:B0-----:R-:W-:Y:S05]  /*1f920*/  @!P6 BRA `(.L_x_686) ;  /* 0x000000040008e947 */ /* 0x001fea0003800000 */
[----:B------:R-:W2:Y:S04]  /*1f930*/  LDL R6, [R1+0x10] ;  /* 0x0000100001067983 */ /* 0x000ea80000100800 */
[----:B------:R-:W3:Y:S01]  /*1f940*/  LDL R7, [R1+0x14] ;  /* 0x0000140001077983 */ /* 0x000ee20000100800 */
[----:B--2---:R-:W-:Y:S01]  /*1f950*/  IMAD R6, R6, 0x8, R9 ;  /* 0x0000000806067824 */ /* 0x004fe200078e0209 */
[----:B---3--:R-:W-:-:S04]  /*1f960*/  SHF.L.U32 R7, R7, 0x1f, RZ ;  /* 0x0000001f07077819 */ /* 0x008fc800000006ff */
[----:B------:R-:W0:Y:S02]  /*1f970*/  SYNCS.PHASECHK.TRANS64.TRYWAIT P0, [R6+URZ+0x348a0], R7 ;  /* 0x0348a007060075a7 */ /* 0x000e24000800017f */
[----:B0-----:R-:W-:Y:S05]  /*1f980*/  @!P0 BRA `(.L_x_687) ;  /* 0x0000004800fc8947 */ /* 0x001fea0003800000 */
.L_x_807:
        /* <DEDUP_REMOVED lines=11> */
.L_x_688:
[----:B-1----:R-:W2:Y:S01]  /*1fa40*/  LDL R8, [R1+0x10] ;  /* 0x0000100001087983 */ /* 0x002ea20000100800 */
        /* <DEDUP_REMOVED lines=9> */
[----:B------:R-:W-:-:S04]  /*1fae0*/  UMOV UR15, 0x40 ;  /* 0x00000040000f7882 */ /* 0x000fc80000000000 */
        /* <DEDUP_REMOVED lines=11> */
.L_x_808:
[----:B------:R-:W-:Y:S05]  /*1fba0*/  @P0 BRA `(.L_x_690) ;  /* 0x00000000001c0947 */ /* 0x000fea0003800000 */
[----:B------:R-:W2:Y:S01]  /*1fbb0*/  S2R R10, SR_TID.X ;  /* 0x00000000000a7919 */ /* 0x000ea20000002100 */
[----:B01----:R-:W-:-:S04]  /*1fbc0*/  MOV R7, 0xb000 ;  /* 0x0000b00000077802 */ /* 0x003fc80000000f00 */
[----:B------:R3:W-:Y:S01]  /*1fbd0*/  SYNCS.ARRIVE.TRANS64 RZ, [R6+URZ+0x348b0], R7 ;  /* 0x0348b00706ff79a7 */ /* 0x0007e2000800003f */
[----:B--2---:R-:W-:-:S04]  /*1fbe0*/  LOP3.LUT R10, R10, 0x1f, RZ, 0xc0, !PT ;  /* 0x0000001f0a0a7812 */ /* 0x004fc800078ec0ff */
[----:B------:R-:W-:-:S13]  /*1fbf0*/  ISETP.NE.AND P1, PT, R10, RZ, PT ;  /* 0x000000ff0a00720c */ /* 0x000fda0003f25270 */
[----:B---3--:R-:W-:Y:S05]  /*1fc00*/  @!P1 BRA `(.L_x_690) ;  /* 0x0000000000049947 */ /* 0x008fea0003800000 */
[----:B------:R-:W-:Y:S01]  /*1fc10*/  BPT.TRAP 0x1 ;  /* 0x000000040000795c */ /* 0x000fe20000300000 */
.L_x_690:
        /* <DEDUP_REMOVED lines=19> */
.L_x_686:
[----:B------:R-:W-:Y:S05]  /*1fd50*/  BSYNC B1 ;  /* 0x0000000000017941 */ /* 0x000fea0003800000 */
.L_x_685:
[----:B01----:R-:W2:Y:S04]  /*1fd60*/  LDL.LU R6, [R1+0x10] ;  /* 0x0000100001067983 */ /* 0x003ea80000300800 */
[----:B------:R-:W3:Y:S01]  /*1fd70*/  LDL.LU R7, [R1+0x14] ;  /* 0x0000140001077983 */ /* 0x000ee20000300800 */
[----:B------:R-:W-:Y:S02]  /*1fd80*/  VIADD R2, R2, 0xffffffff ;  /* 0xffffffff02027836 */ /* 0x000fe40000000000 */
[----:B------:R-:W-:Y:S02]  /*1fd90*/  VIADD R5, R5, 0xffffff50 ;  /* 0xffffff5005057836 */ /* 0x000fe40000000000 */
[----:B--2---:R-:W-:-:S05]  /*1fda0*/  VIADD R6, R6, 0x1 ;  /* 0x0000000106067836 */ /* 0x004fca0000000000 */
[----:B------:R-:W-:-:S04]  /*1fdb0*/  ISETP.NE.AND P0, PT, R6, 0x2, PT ;  /* 0x000000020600780c */ /* 0x000fc80003f05270 */
[----:B------:R-:W-:Y:S02]  /*1fdc0*/  SEL R8, R6, RZ, P0 ;  /* 0x000000ff06087207 */ /* 0x000fe40000000000 */
[----:B------:R-:W-:Y:S02]  /*1fdd0*/  SEL R6, RZ, 0x1, P0 ;  /* 0x00000001ff067807 */ /* 0x000fe40000000000 */
[----:B------:R-:W-:Y:S01]  /*1fde0*/  ISETP.GT.AND P0, PT, R2, R0, PT ;  /* 0x000000000200720c */ /* 0x000fe20003f04270 */
[----:B------:R0:W-:Y:S01]  /*1fdf0*/  STL [R1+0x10], R8 ;  /* 0x0000100801007387 */ /* 0x0001e20000100800 */
[----:B---3--:R-:W-:-:S05]  /*1fe00*/  LOP3.LUT R7, R7, R6, RZ, 0x3c, !PT ;  /* 0x0000000607077212 */ /* 0x008fca00078e3cff */
[----:B------:R0:W-:Y:S06]  /*1fe10*/  STL [R1+0x14], R7 ;  /* 0x0000140701007387 */ /* 0x0001ec0000100800 */
[----:B------:R-:W-:Y:S05]  /*1fe20*/  @P0 BRA `(.L_x_691) ;  /* 0xfffffff800b40947 */ /* 0x000fea000383ffff */
.L_x_674:
[----:B------:R-:W-:Y:S05]  /*1fe30*/  BSYNC B0 ;  /* 0x0000000000007941 */ /* 0x000fea0003800000 */
.L_x_673:
[----:B------:R-:W2:Y:S01]  /*1fe40*/  LDL R6, [R1+0x34] ;  /* 0x0000340001067983 */ /* 0x000ea20000100800 */
[----:B------:R-:W-:Y:S05]  /*1fe50*/  @!P2 WARPSYNC.ALL ;  /* 0x000000000000a948 */ /* 0x000fea0003800000 */
[----:B------:R-:W-:Y:S01]  /*1fe60*/  BSSY B6, `(.L_x_692) ;  /* 0x00002e6000067945 */ /* 0x000fe20003800000 */
[----:B------:R-:W-:Y:S01]  /*1fe70*/  @!P2 BAR.SYNC.DEFER_BLOCKING 0xc, 0x120 ;  /* 0x030480000000ab1d */ /* 0x000fe20000010000 */
[----:B--2---:R-:W-:-:S13]  /*1fe80*/  ISETP.GT.AND P0, PT, R6, RZ, PT ;  /* 0x000000ff0600720c */ /* 0x004fda0003f04270 */
[----:B------:R-:W-:Y:S05]  /*1fe90*/  @P0 BRA `(.L_x_693) ;  /* 0x0000000000480947 */ /* 0x000fea0003800000 */
[----:B------:R-:W1:Y:S02]  /*1fea0*/  S2R R6, SR_TID.X ;  /* 0x0000000000067919 */ /* 0x000e640000002100 */
[----:B-1----:R-:W-:-:S04]  /*1feb0*/  LOP3.LUT R6, R6, 0x1f, RZ, 0xc0, !PT ;  /* 0x0000001f06067812 */ /* 0x002fc800078ec0ff */
[----:B------:R-:W-:-:S13]  /*1fec0*/  ISETP.NE.AND P1, PT, R6, RZ, PT ;  /* 0x000000ff0600720c */ /* 0x000fda0003f25270 */
[----:B------:R-:W-:Y:S05]  /*1fed0*/  @P1 BRA `(.L_x_694) ;  /* 0x0000002c00781947 */ /* 0x000fea0003800000 */
[----:B0----5:R-:W0:Y:S01]  /*1fee0*/  S2R R7, SR_LANEID ;  /* 0x0000000000077919 */ /* 0x021e220000000000 */
[----:B------:R-:W-:Y:S01]  /*1fef0*/  VOTEU.ANY UR4, UPT, PT ;  /* 0x0000000000047886 */ /* 0x000fe200038e0100 */
[----:B------:R-:W1:Y:S01]  /*1ff00*/  LDC.64 R2, c[0x0][0xc38] ;  /* 0x00030e00ff027b82 */ /* 0x000e620000000a00 */
[----:B------:R-:W0:Y:S01]  /*1ff10*/  FLO.U32 R0, UR4 ;  /* 0x0000000400007d00 */ /* 0x000e2200080e0000 */
[----:B------:R-:W-:-:S07]  /*1ff20*/  ULDC.64 UR6, c[0x0][0x208] ;  /* 0x0000820000067ab9 */ /* 0x000fce0000000a00 */
[----:B------:R-:W1:Y:S01]  /*1ff30*/  POPC R5, UR4 ;  /* 0x0000000400057d09 */ /* 0x000e620008000000 */
[----:B0-----:R-:W-:-:S13]  /*1ff40*/  ISETP.EQ.U32.AND P0, PT, R0, R7, PT ;  /* 0x000000070000720c */ /* 0x001fda0003f02070 */
[----:B-1----:R-:W2:Y:S01]  /*1ff50*/  @P0 ATOMG.E.ADD.STRONG.GPU PT, R3, desc[UR6][R2.64], R5 ;  /* 0x00000005020309a8 */ /* 0x002ea200081ee1c6 */
[----:B------:R-:W0:Y:S02]  /*1ff60*/  S2R R4, SR_LTMASK ;  /* 0x0000000000047919 */ /* 0x000e240000003900 */
[----:B0-----:R-:W-:-:S04]  /*1ff70*/  LOP3.LUT R4, R4, UR4, RZ, 0xc0, !PT ;  /* 0x0000000404047c12 */ /* 0x001fc8000f8ec0ff */
[----:B------:R-:W0:Y:S01]  /*1ff80*/  POPC R7, R4 ;  /* 0x0000000400077309 */ /* 0x000e220000000000 */
[----:B--2---:R-:W0:Y:S02]  /*1ff90*/  SHFL.IDX PT, R0, R3, R0, 0x1f ;  /* 0x00001f0003007589 */ /* 0x004e2400000e0000 */
[----:B0-----:R-:W-:Y:S01]  /*1ffa0*/  IADD3 R16, R0, UR36, R7 ;  /* 0x0000002400107c10 */ /* 0x001fe2000fffe007 */
[----:B------:R-:W-:Y:S06]  /*1ffb0*/  BRA `(.L_x_694) ;  /* 0x0000002c00407947 */ /* 0x000fec0003800000 */
.L_x_693:
[----:B------:R-:W1:Y:S01]  /*1ffc0*/  S2R R0, SR_CgaCtaId ;  /* 0x0000000000007919 */ /* 0x000e620000008800 */
[----:B------:R-:W-:-:S04]  /*1ffd0*/  MOV R2, 0x400 ;  /* 0x0000040000027802 */ /* 0x000fc80000000f00 */
[----:B-1----:R-:W-:-:S04]  /*1ffe0*/  LEA R3, R0, R2, 0x18 ;  /* 0x0000000200037211 */ /* 0x002fc800078ec0ff */
[----:B------:R-:W-:Y:S01]  /*1fff0*/  IADD3 R0, R3, 0x1e400, RZ ;  /* 0x0001e40003007810 */ /* 0x000fe20007ffe0ff */
[----:B------:R1:W-:Y:S03]  /*20000*/  STL [R1+0x18], R3 ;  /* 0x0000180301007387 */ /* 0x0003e60000100800 */
[----:B------:R-:W-:-:S13]  /*20010*/  LOP3.LUT P0, RZ, R0, 0x3ff, RZ, 0xc0, !PT ;  /* 0x000003ff00ff7812 */ /* 0x000fda000780c0ff */
[----:B-1----:R-:W-:Y:S05]  /*20020*/  @!P0 BRA `(.L_x_695) ;  /* 0x0000000000408947 */ /* 0x002fea0003800000 */
[----:B------:R-:W-:Y:S01]  /*20030*/  MOV R2, 0x0 ;  /* 0x0000000000027802 */ /* 0x000fe20000000f00 */
[----:B------:R-:W-:Y:S01]  /*20040*/  ULDC.64 UR6, c[0x4][0xa0] ;  /* 0x0100280000067ab9 */ /* 0x000fe20000000a00 */
[----:B------:R-:W-:Y:S01]  /*20050*/  ULDC.64 UR8, c[0x4][0xa8] ;  /* 0x01002a0000087ab9 */ /* 0x000fe20000000a00 */
[----:B------:R-:W-:Y:S01]  /*20060*/  ULDC.64 UR4, c[0x4][0x28] ;  /* 0x01000a0000047ab9 */ /* 0x000fe20000000a00 */
[----:B------:R-:W-:Y:S01]  /*20070*/  IMAD.U32 R4, RZ, RZ, UR6 ;  /* 0x00000006ff047e24 */ /* 0x000fe2000f8e00ff */
[----:B0----5:R-:W-:Y:S01]  /*20080*/  MOV R7, UR9 ;  /* 0x0000000900077c02 */ /* 0x021fe20008000f00 */
[----:B------:R-:W0:Y:S01]  /*20090*/  LDC.64 R2, c[0x4][R2] ;  /* 0x0100000002027b82 */ /* 0x000e220000000a00 */
[----:B------:R-:W-:Y:S01]  /*200a0*/  IMAD.U32 R5, RZ, RZ, UR7 ;  /* 0x00000007ff057e24 */ /* 0x000fe2000f8e00ff */
[----:B------:R-:W-:Y:S01]  /*200b0*/  MOV R12, 0x1 ;  /* 0x00000001000c7802 */ /* 0x000fe20000000f00 */
[----:B------:R-:W-:Y:S02]  /*200c0*/  IMAD.U32 R6, RZ, RZ, UR8 ;  /* 0x00000008ff067e24 */ /* 0x000fe4000f8e00ff */
[----:B------:R-:W-:-:S02]  /*200d0*/  IMAD.U32 R10, RZ, RZ, UR4 ;  /* 0x00000004ff0a7e24 */ /* 0x000fc4000f8e00ff */
[----:B------:R-:W-:Y:S02]  /*200e0*/  IMAD.U32 R11, RZ, RZ, UR5 ;  /* 0x00000005ff0b7e24 */ /* 0x000fe4000f8e00ff */
[----:B------:R-:W-:Y:S02]  /*200f0*/  IMAD.MOV.U32 R8, RZ, RZ, 0x70 ;  /* 0x00000070ff087424 */ /* 0x000fe400078e00ff */
[----:B------:R-:W-:-:S07]  /*20100*/  IMAD.MOV.U32 R13, RZ, RZ, RZ ;  /* 0x000000ffff0d7224 */ /* 0x000fce00078e00ff */
[----:B------:R-:W-:-:S07]  /*20110*/  LEPC R20, `(.L_x_695) ;  /* 0x000000001014794e */ /* 0x000fce0000000000 */
[----:B0-----:R-:W-:Y:S05]  /*20120*/  CALL.ABS.NOINC R2 ;  /* 0x0000000002007343 */ /* 0x001fea0003c00000 */
.L_x_695:
        /* <DEDUP_REMOVED lines=9> */
[----:B------:R-:W-:Y:S01]  /*201c0*/  IMAD.U32 R4, RZ, RZ, UR6 ;  /* 0x00000006ff047e24 */ /* 0x000fe2000f8e00ff */
[----:B------:R-:W-:Y:S01]  /*201d0*/  MOV R5, UR7 ;  /* 0x0000000700057c02 */ /* 0x000fe20008000f00 */
[----:B------:R-:W-:Y:S01]  /*201e0*/  IMAD.U32 R6, RZ, RZ, UR8 ;  /* 0x00000008ff067e24 */ /* 0x000fe2000f8e00ff */
[----:B------:R-:W-:Y:S01]  /*201f0*/  MOV R11, UR5 ;  /* 0x00000005000b7c02 */ /* 0x000fe20008000f00 */
[----:B0----5:R-:W-:Y:S02]  /*20200*/  IMAD.U32 R7, RZ, RZ, UR9 ;  /* 0x00000009ff077e24 */ /* 0x021fe4000f8e00ff */
[----:B------:R-:W-:-:S02]  /*20210*/  IMAD.U32 R10, RZ, RZ, UR4 ;  /* 0x00000004ff0a7e24 */ /* 0x000fc4000f8e00ff */
[----:B------:R-:W-:Y:S02]  /*20220*/  IMAD.MOV.U32 R8, RZ, RZ, 0x70 ;  /* 0x00000070ff087424 */ /* 0x000fe400078e00ff */
[----:B------:R-:W-:Y:S02]  /*20230*/  IMAD.MOV.U32 R12, RZ, RZ, 0x1 ;  /* 0x00000001ff0c7424 */ /* 0x000fe400078e00ff */
[----:B-1----:R-:W-:-:S07]  /*20240*/  IMAD.MOV.U32 R13, RZ, RZ, RZ ;  /* 0x000000ffff0d7224 */ /* 0x002fce00078e00ff */
[----:B------:R-:W-:-:S07]  /*20250*/  LEPC R20, `(.L_x_697) ;  /* 0x000000001014794e */ /* 0x000fce0000000000 */
[----:B--2---:R-:W-:Y:S05]  /*20260*/  CALL.ABS.NOINC R2 ;  /* 0x0000000002007343 */ /* 0x004fea0003c00000 */
.L_x_697:
[----:B------:R-:W-:Y:S01]  /*20270*/  MOV R2, 0x0 ;  /* 0x0000000000027802 */ /* 0x000fe20000000f00 */
[----:B------:R-:W-:Y:S01]  /*20280*/  ULDC.64 UR4, c[0x4][0xa0] ;  /* 0x0100280000047ab9 */ /* 0x000fe20000000a00 */
[----:B------:R-:W-:Y:S01]  /*20290*/  ULDC.64 UR6, c[0x4][0xa8] ;  /* 0x01002a0000067ab9 */ /* 0x000fe20000000a00 */
[----:B------:R-:W-:Y:S01]  /*202a0*/  ULDC.64 UR8, c[0x4][0x38] ;  /* 0x01000e0000087ab9 */ /* 0x000fe20000000a00 */
[----:B------:R-:W-:Y:S01]  /*202b0*/  MOV R4, UR4 ;  /* 0x0000000400047c02 */ /* 0x000fe20008000f00 */
[----:B------:R-:W-:Y:S01]  /*202c0*/  IMAD.U32 R5, RZ, RZ, UR5 ;  /* 0x00000005ff057e24 */ /* 0x000fe2000f8e00ff */
[----:B------:R-:W0:Y:S01]  /*202d0*/  LDC.64 R2, c[0x4][R2] ;  /* 0x0100000002027b82 */ /* 0x000e220000000a00 */
[----:B------:R-:W-:Y:S01]  /*202e0*/  IMAD.U32 R6, RZ, RZ, UR6 ;  /* 0x00000006ff067e24 */ /* 0x000fe2000f8e00ff */
[----:B------:R-:W-:Y:S01]  /*202f0*/  MOV R10, UR8 ;  /* 0x00000008000a7c02 */ /* 0x000fe20008000f00 */
[----:B------:R-:W-:Y:S01]  /*20300*/  IMAD.U32 R7, RZ, RZ, UR7 ;  /* 0x00000007ff077e24 */ /* 0x000fe2000f8e00ff */
[----:B------:R-:W-:Y:S01]  /*20310*/  MOV R13, RZ ;  /* 0x000000ff000d7202 */ /* 0x000fe20000000f00 */
[----:B------:R-:W-:-:S02]  /*20320*/  IMAD.U32 R11, RZ, RZ, UR9 ;  /* 0x00000009ff0b7e24 */ /* 0x000fc4000f8e00ff */
[----:B------:R-:W-:Y:S02]  /*20330*/  IMAD.MOV.U32 R8, RZ, RZ, 0x70 ;  /* 0x00000070ff087424 */ /* 0x000fe400078e00ff */
[----:B------:R-:W-:-:S07]  /*20340*/  IMAD.MOV.U32 R12, RZ, RZ, 0x1 ;  /* 0x00000001ff0c7424 */ /* 0x000fce00078e00ff */
[----:B------:R-:W-:-:S07]  /*20350*/  LEPC R20, `(.L_x_696) ;  /* 0x000000001014794e */ /* 0x000fce0000000000 */
[----:B0-----:R-:W-:Y:S05]  /*20360*/  CALL.ABS.NOINC R2 ;  /* 0x0000000002007343 */ /* 0x001fea0003c00000 */
.L_x_696:
[----:B------:R-:W2:Y:S01]  /*20370*/  LDL.LU R2, [R1+0x28] ;  /* 0x0000280001027983 */ /* 0x000ea20000300800 */
[----:B------:R-:W-:-:S03]  /*20380*/  ULDC.64 UR4, c[0x0][0x9f8] ;  /* 0x00027e0000047ab9 */ /* 0x000fc60000000a00 */
[----:B------:R-:W3:Y:S04]  /*20390*/  LDL.LU R0, [R1+0x2c] ;  /* 0x00002c0001007983 */ /* 0x000ee80000300800 */
[----:B------:R-:W4:Y:S04]  /*203a0*/  LDL.LU R4, [R1+0x38] ;  /* 0x0000380001047983 */ /* 0x000f280000300800 */
[----:B------:R-:W4:Y:S01]  /*203b0*/  LDL.LU R6, [R1+0x20] ;  /* 0x0000200001067983 */ /* 0x000f220000300800 */
[----:B------:R-:W-:Y:S01]  /*203c0*/  ISETP.NE.U32.AND P0, PT, RZ, UR4, PT ;  /* 0x00000004ff007c0c */ /* 0x000fe2000bf05070 */
[----:B------:R-:W-:-:S03]  /*203d0*/  ULDC.64 UR6, c[0x0][0x208] ;  /* 0x0000820000067ab9 */ /* 0x000fc60000000a00 */
[----:B------:R-:W-:Y:S01]  /*203e0*/  ISETP.NE.AND.EX P0, PT, RZ, UR5, PT, P0 ;  /* 0x00000005ff007c0c */ /* 0x000fe2000bf05300 */
[----:B0----5:R-:W0:Y:S02]  /*203f0*/  S2R R7, SR_TID.X ;  /* 0x0000000000077919 */ /* 0x021e240000002100 */
        /* <DEDUP_REMOVED lines=17> */
[----:B-1----:R-:W1:Y:S01]  /*20510*/  @P0 LDC R2, c[0x0][0x430] ;  /* 0x00010c00ff020b82 */ /* 0x002e620000000800 */
[----:B0-----:R-:W-:-:S05]  /*20520*/  @P0 IMAD.HI.U32 R3, R18, R5, RZ ;  /* 0x0000000512030227 */ /* 0x001fca00078e00ff */
[----:B-1----:R-:W-:Y:S02]  /*20530*/  @P0 SHF.R.U32.HI R4, RZ, R2, R3 ;  /* 0x00000002ff040219 */ /* 0x002fe40000011603 */
[----:B------:R-:W-:-:S04]  /*20540*/  ISETP.NE.U32.AND P0, PT, RZ, UR4, PT ;  /* 0x00000004ff007c0c */ /* 0x000fc8000bf05070 */
[----:B------:R-:W-:-:S04]  /*20550*/  ISETP.NE.AND.EX P0, PT, RZ, UR5, PT, P0 ;  /* 0x00000005ff007c0c */ /* 0x000fc8000bf05300 */
[----:B------:R-:W-:-:S09]  /*20560*/  SEL R2, R6, RZ, !P0 ;  /* 0x000000ff06027207 */ /* 0x000fd20004000000 */
.L_x_698:
        /* <DEDUP_REMOVED lines=16> */
.L_x_699:
        /* <DEDUP_REMOVED lines=16> */
.L_x_811:
[----:B------:R-:W2:Y:S01]  /*20770*/  LDL R3, [R1+0x24] ;  /* 0x0000240001037983 */ /* 0x000ea20000100800 */
[----:B------:R-:W-:Y:S01]  /*20780*/  UMOV UR4, 0xffffffff ;  /* 0xffffffff00047882 */ /* 0x000fe20000000000 */
[----:B------:R-:W-:Y:S02]  /*20790*/  SHF.R.S32.HI R12, RZ, 0x1f, R0 ;  /* 0x0000001fff0c7819 */ /* 0x000fe40000011400 */
[----:B--2---:R-:W-:Y:S01]  /*207a0*/  IADD3 R3, R3, -0x1, RZ ;  /* 0xffffffff03037810 */ /* 0x004fe20007ffe0ff */
[----:B------:R-:W-:Y:S06]  /*207b0*/  BRA.DIV UR4, `(.L_x_701) ;  /* 0x0000003e04cc7947 */ /* 0x000fec000b800000 */
[----:B------:R-:W-:-:S13]  /*207c0*/  ELECT P6, URZ, PT ;  /* 0x00000000003f782f */ /* 0x000fda00038c0000 */
.L_x_814:
        /* <DEDUP_REMOVED lines=20> */
[----:B------:R-:W-:-:S05]  /*20910*/  IMAD.WIDE.U32 R6, R0, UR4, R6 ;  /* 0x0000000400067c25 */ /* 0x000fca000f8e0006 */
[----:B------:R-:W-:Y:S02]  /*20920*/  IADD3 R5, R7, R10, RZ ;  /* 0x0000000a07057210 */ /* 0x000fe40007ffe0ff */
[----:B------:R-:W-:-:S04]  /*20930*/  LEA R10, P0, R6, R8, 0x2 ;  /* 0x00000008060a7211 */ /* 0x000fc800078010ff */
[----:B------:R-:W-:-:S05]  /*20940*/  LEA.HI.X R11, R6, R9, R5, 0x2, P0 ;  /* 0x00000009060b7211 */ /* 0x000fca00000f1405 */
[----:B------:R0:W5:Y:S04]  /*20950*/  LDG.E R5, desc[UR6][R10.64] ;  /* 0x000000060a057981 */ /* 0x000168000c1e1900 */
.L_x_703:
        /* <DEDUP_REMOVED lines=9> */
.L_x_815:
        /* <DEDUP_REMOVED lines=11> */
.L_x_705:
        /* <DEDUP_REMOVED lines=28> */
.L_x_702:
[----:B------:R-:W2:Y:S01]  /*20c60*/  LDL.LU R11, [R1+0x30] ;  /* 0x00003000010b7983 */ /* 0x000ea20000300800 */
[----:B------:R-:W-:Y:S01]  /*20c70*/  MOV R7, 0x400 ;  /* 0x0000040000077802 */ /* 0x000fe20000000f00 */
[----:B------:R-:W-:Y:S05]  /*20c80*/  WARPSYNC.ALL ;  /* 0x0000000000007948 */ /* 0x000fea0003800000 */
[----:B------:R-:W0:Y:S01]  /*20c90*/  S2R R10, SR_CgaCtaId ;  /* 0x00000000000a7919 */ /* 0x000e220000008800 */
[----:B------:R-:W-:-:S13]  /*20ca0*/  ELECT P0, URZ, PT ;  /* 0x00000000003f782f */ /* 0x000fda0003800000 */
[C---:B------:R-:W-:Y:S01]  /*20cb0*/  @P0 R2UR UR13, R2.reuse ;  /* 0x00000000020d02ca */ /* 0x040fe200000e0000 */
[----:B------:R-:W-:Y:S01]  /*20cc0*/  UIADD3 UR4, UP0, UR38, 0x270, URZ ;  /* 0x0000027026047890 */ /* 0x000fe2000ff1e03f */
[----:B------:R-:W-:Y:S01]  /*20cd0*/  @P0 R2UR UR21, R2 ;  /* 0x00000000021502ca */ /* 0x000fe200000e0000 */
[----:B------:R-:W-:Y:S01]  /*20ce0*/  UMOV UR6, 0x0 ;  /* 0x0000000000067882 */ /* 0x000fe20000000000 */
[C---:B------:R-:W-:Y:S01]  /*20cf0*/  @P0 R2UR UR12, R18.reuse ;  /* 0x00000000120c02ca */ /* 0x040fe200000e0000 */
[----:B------:R-:W-:Y:S01]  /*20d00*/  UIADD3.X UR5, URZ, UR39, URZ, UP0, !UPT ;  /* 0x000000273f057290 */ /* 0x000fe200087fe43f */
[C---:B------:R-:W-:Y:S01]  /*20d10*/  @P0 R2UR UR11, R17.reuse ;  /* 0x00000000110b02ca */ /* 0x040fe200000e0000 */
[----:B------:R-:W-:Y:S01]  /*20d20*/  UMOV UR7, 0x12f00000 ;  /* 0x12f0000000077882 */ /* 0x000fe20000000000 */
[----:B------:R-:W-:Y:S01]  /*20d30*/  @P0 R2UR UR20, R18 ;  /* 0x00000000121402ca */ /* 0x000fe200000e0000 */
[----:B------:R-:W-:Y:S01]  /*20d40*/  UMOV UR10, URZ ;  /* 0x0000003f000a7c82 */ /* 0x000fe20008000000 */
[----:B------:R-:W-:Y:S01]  /*20d50*/  @P0 R2UR UR19, R17 ;  /* 0x00000000111302ca */ /* 0x000fe200000e0000 */
[----:B------:R-:W-:Y:S01]  /*20d60*/  UMOV UR14, 0x0 ;  /* 0x00000000000e7882 */ /* 0x000fe20000000000 */
[----:B------:R-:W-:Y:S01]  /*20d70*/  @P0 IMAD.MOV.U32 R6, RZ, RZ, 0x8000 ;  /* 0x00008000ff060424 */ /* 0x000fe200078e00ff */
[----:B------:R-:W-:Y:S01]  /*20d80*/  UMOV UR15, 0x12f00000 ;  /* 0x12f00000000f7882 */ /* 0x000fe20000000000 */
[----:B------:R-:W-:Y:S01]  /*20d90*/  UMOV UR18, 0x40 ;  /* 0x0000004000127882 */ /* 0x000fe20000000000 */
[----:B------:R-:W-:Y:S01]  /*20da0*/  BSSY B0, `(.L_x_706) ;  /* 0x0000013000007945 */ /* 0x000fe20003800000 */
[----:B0-----:R-:W-:Y:S01]  /*20db0*/  LEA R7, R10, R7, 0x18 ;  /* 0x000000070a077211 */ /* 0x001fe200078ec0ff */
[----:B------:R-:W-:Y:S03]  /*20dc0*/  BAR.SYNC.DEFER_BLOCKING 0x8, 0x120 ;  /* 0x0204800000007b1d */ /* 0x000fe60000010000 */
[----:B------:R-:W-:-:S13]  /*20dd0*/  R2UR UR16, R7 ;  /* 0x00000000071072ca */ /* 0x000fda00000e0000 */
[----:B------:R-:W-:Y:S02]  /*20de0*/  UIADD3 UR8, UR16, 0x16400, URZ ;  /* 0x0001640010087890 */ /* 0x000fe4000fffe03f */
[----:B------:R-:W-:Y:S02]  /*20df0*/  UIADD3 UR9, UR16, 0x34800, URZ ;  /* 0x0003480010097890 */ /* 0x000fe4000fffe03f */
[----:B------:R-:W-:Y:S01]  /*20e00*/  UIADD3 UR16, UR16, 0x1a400, URZ ;  /* 0x0001a40010107890 */ /* 0x000fe2000fffe03f */
[----:B------:R0:W-:Y:S04]  /*20e10*/  @P0 SYNCS.ARRIVE.TRANS64 RZ, [R7+URZ+0x34800], R6 ;  /* 0x0348000607ff09a7 */ /* 0x0001e8000800003f */
[----:B------:R-:W-:Y:S02]  /*20e20*/  UMOV UR17, UR9 ;  /* 0x0000000900117c82 */ /* 0x000fe40008000000 */
[----:B------:R0:W-:Y:S02]  /*20e30*/  UTMALDG.4D [UR8], [UR4], desc[UR6] ;  /* 0x00000608040075b4 */ /* 0x0001e40008019000 */
[----:B------:R0:W-:Y:S01]  /*20e40*/  UTMALDG.4D [UR16], [UR4], desc[UR14] ;  /* 0x00000e10040075b4 */ /* 0x0001e20008019000 */
[----:B--2---:R-:W-:-:S04]  /*20e50*/  IADD3 R11, R11, 0x1, RZ ;  /* 0x000000010b0b7810 */ /* 0x004fc80007ffe0ff */
[----:B------:R-:W-:Y:S01]  /*20e60*/  LEA.HI R2, R11, R11, RZ, 0x1 ;  /* 0x0000000b0b027211 */ /* 0x000fe200078f08ff */
[----:B------:R0:W-:Y:S03]  /*20e70*/  STL [R1+0x30], R11 ;  /* 0x0000300b01007387 */ /* 0x0001e60000100800 */
[----:B------:R-:W-:-:S05]  /*20e80*/  LOP3.LUT R2, R2, 0xfffffffe, RZ, 0xc0, !PT ;  /* 0xfffffffe02027812 */ /* 0x000fca00078ec0ff */
[----:B------:R-:W-:-:S05]  /*20e90*/  IMAD.IADD R2, R11, 0x1, -R2 ;  /* 0x000000010b027824 */ /* 0x000fca00078e0a02 */
[----:B------:R-:W-:-:S04]  /*20ea0*/  SHF.L.U32 R2, R2, 0x1f, RZ ;  /* 0x0000001f02027819 */ /* 0x000fc800000006ff */
[----:B------:R-:W1:Y:S02]  /*20eb0*/  SYNCS.PHASECHK.TRANS64.TRYWAIT P0, [R7+URZ+0x34820], R2 ;  /* 0x03482002070075a7 */ /* 0x000e64000800017f */
[----:B01----:R-:W-:Y:S05]  /*20ec0*/  @!P0 BRA `(.L_x_707) ;  /* 0x00000038003c8947 */ /* 0x003fea0003800000 */
.L_x_816:
[----:B------:R-:W-:Y:S05]  /*20ed0*/  BSYNC B0 ;  /* 0x0000000000007941 */ /* 0x000fea0003800000 */
.L_x_706:
        /* <DEDUP_REMOVED lines=8> */
[----:B------:R-:W-:-:S04]  /*20f60*/  VIADDMNMX R13, R13, R2, 0xffffffff, !PT ;  /* 0xffffffff0d0d7446 */ /* 0x000fc80007800102 */
[C---:B------:R-:W-:Y:S01]  /*20f70*/  IADD3 R2, R6.reuse, R13, RZ ;  /* 0x0000000d06027210 */ /* 0x040fe20007ffe0ff */
[----:B------:R-:W-:-:S03]  /*20f80*/  VIADD R6, R6, 0xfffffffe ;  /* 0xfffffffe06067836 */ /* 0x000fc60000000000 */
[----:B------:R-:W-:-:S04]  /*20f90*/  LOP3.LUT R2, R2, 0x1, RZ, 0xc0, !PT ;  /* 0x0000000102027812 */ /* 0x000fc800078ec0ff */
[----:B------:R-:W-:-:S13]  /*20fa0*/  ISETP.NE.U32.AND P0, PT, R2, 0x1, PT ;  /* 0x000000010200780c */ /* 0x000fda0003f05070 */
        /* <DEDUP_REMOVED lines=15> */
[----:B------:R-:W-:Y:S01]  /*210a0*/  MOV R2, R6 ;  /* 0x0000000600027202 */ /* 0x000fe20000000f00 */
[----:B------:R-:W-:Y:S01]  /*210b0*/  ULDC.64 UR4, c[0x0][0x408] ;  /* 0x0001020000047ab9 */ /* 0x000fe20000000a00 */
[----:B------:R-:W-:Y:S01]  /*210c0*/  ULDC.64 UR6, c[0x0][0x208] ;  /* 0x0000820000067ab9 */ /* 0x000fe20000000a00 */
[----:B0-----:R-:W-:-:S13]  /*210d0*/  ISETP.NE.AND P0, PT, R17, 0x1, PT ;  /* 0x000000011100780c */ /* 0x001fda0003f05270 */
[----:B------:R-:W0:Y:S02]  /*210e0*/  @P0 LDC.64 R10, c[0x0][0x420] ;  /* 0x00010800ff0a0b82 */ /* 0x000e240000000a00 */
[----:B0-----:R-:W-:-:S05]  /*210f0*/  @P0 IMAD.HI.U32 R10, R6, R10, RZ ;  /* 0x0000000a060a0227 */ /* 0x001fca00078e00ff */
[----:B------:R-:W-:Y:S01]  /*21100*/  @P0 SHF.R.U32.HI R2, RZ, R11, R10 ;  /* 0x0000000bff020219 */ /* 0x000fe2000001160a */
[----:B------:R-:W-:-:S03]  /*21110*/  IMAD R10, R12, UR4, RZ ;  /* 0x000000040c0a7c24 */ /* 0x000fc6000f8e02ff */
[----:B------:R-:W-:Y:S01]  /*21120*/  SHF.R.S32.HI R11, RZ, 0x1f, R2 ;  /* 0x0000001fff0b7819 */ /* 0x000fe20000011402 */
[C---:B------:R-:W-:Y:S02]  /*21130*/  IMAD R15, R0.reuse, UR5, R10 ;  /* 0x00000005000f7c24 */ /* 0x040fe4000f8e020a */
[--C-:B------:R-:W-:Y:S02]  /*21140*/  IMAD.MOV.U32 R10, RZ, RZ, R2.reuse ;  /* 0x000000ffff0a7224 */ /* 0x100fe400078e0002 */
[----:B------:R-:W-:Y:S02]  /*21150*/  IMAD.MOV R2, RZ, RZ, -R2 ;  /* 0x000000ffff027224 */ /* 0x000fe400078e0a02 */
[----:B------:R-:W-:-:S04]  /*21160*/  IMAD.WIDE.U32 R10, R0, UR4, R10 ;  /* 0x00000004000a7c25 */ /* 0x000fc8000f8e000a */
[----:B------:R-:W-:Y:S01]  /*21170*/  IMAD.IADD R15, R15, 0x1, R11 ;  /* 0x000000010f0f7824 */ /* 0x000fe200078e020b */
[----:B------:R-:W-:Y:S01]  /*21180*/  LEA R8, P0, R10, R8, 0x2 ;  /* 0x000000080a087211 */ /* 0x000fe200078010ff */
[----:B------:R-:W-:-:S03]  /*21190*/  IMAD R6, R17, R2, R6 ;  /* 0x0000000211067224 */ /* 0x000fc600078e0206 */
[----:B------:R-:W-:-:S05]  /*211a0*/  LEA.HI.X R9, R10, R9, R15, 0x2, P0 ;  /* 0x000000090a097211 */ /* 0x000fca00000f140f */
[----:B------:R0:W5:Y:S04]  /*211b0*/  LDG.E R2, desc[UR6][R8.64] ;  /* 0x0000000608027981 */ /* 0x000168000c1e1900 */
.L_x_714:
[----:B0-----:R-:W0:Y:S01]  /*211c0*/  S2R R9, SR_CgaCtaId ;  /* 0x0000000000097919 */ /* 0x001e220000008800 */
[----:B------:R-:W-:-:S04]  /*211d0*/  MOV R8, 0x400 ;  /* 0x0000040000087802 */ /* 0x000fc80000000f00 */
[----:B0-----:R-:W-:Y:S02]  /*211e0*/  LEA R8, R9, R8, 0x18 ;  /* 0x0000000809087211 */ /* 0x001fe400078ec0ff */
[----:B------:R-:W-:Y:S02]  /*211f0*/  SHF.L.U32 R9, R14, 0x1f, RZ ;  /* 0x0000001f0e097819 */ /* 0x000fe400000006ff */
[----:B------:R-:W-:-:S04]  /*21200*/  LEA R8, R7, R8, 0x3 ;  /* 0x0000000807087211 */ /* 0x000fc800078e18ff */
[----:B------:R-:W0:Y:S02]  /*21210*/  SYNCS.PHASECHK.TRANS64.TRYWAIT P0, [R8+URZ+0x34840], R9 ;  /* 0x03484009080075a7 */ /* 0x000e24000800017f */
[----:B0-----:R-:W-:Y:S05]  /*21220*/  @!P0 BRA `(.L_x_715) ;  /* 0x0000003400848947 */ /* 0x001fea0003800000 */
.L_x_817:
        /* <DEDUP_REMOVED lines=11> */
.L_x_716:
        /* <DEDUP_REMOVED lines=33> */
.L_x_818:
[----:B------:R-:W-:Y:S05]  /*214f0*/  @P1 BRA `(.L_x_718) ;  /* 0x0000000000301947 */ /* 0x000fea0003800000 */
[----:B------:R-:W2:Y:S01]  /*21500*/  LDL R10, [R1] ;  /* 0x00000000010a7983 */ /* 0x000ea20000100800 */
[----:B------:R-:W-:Y:S01]  /*21510*/  MOV R11, 0x400 ;  /* 0x00000400000b7802 */ /* 0x000fe20000000f00 */
[----:B------:R-:W1:Y:S01]  /*21520*/  S2R R17, SR_TID.X ;  /* 0x0000000000117919 */ /* 0x000e620000002100 */
[----:B------:R-:W3:Y:S01]  /*21530*/  S2R R15, SR_CgaCtaId ;  /* 0x00000000000f7919 */ /* 0x000ee20000008800 */
[----:B0-----:R-:W-:Y:S01]  /*21540*/  IMAD.MOV.U32 R9, RZ, RZ, 0xb000 ;  /* 0x0000b000ff097424 */ /* 0x001fe200078e00ff */
[----:B-1----:R-:W-:-:S04]  /*21550*/  LOP3.LUT R17, R17, 0x1f, RZ, 0xc0, !PT ;  /* 0x0000001f11117812 */ /* 0x002fc800078ec0ff */
[----:B------:R-:W-:Y:S02]  /*21560*/  ISETP.NE.AND P0, PT, R17, RZ, PT ;  /* 0x000000ff1100720c */ /* 0x000fe40003f05270 */
[----:B---3--:R-:W-:-:S04]  /*21570*/  LEA R11, R15, R11, 0x18 ;  /* 0x0000000b0f0b7211 */ /* 0x008fc800078ec0ff */
[----:B--2---:R-:W-:-:S04]  /*21580*/  LEA R8, R10, R11, 0x3 ;  /* 0x0000000b0a087211 */ /* 0x004fc800078e18ff */
[----:B------:R1:W-:Y:S03]  /*21590*/  SYNCS.ARRIVE.TRANS64 RZ, [R8+URZ+0x34850], R9 ;  /* 0x0348500908ff79a7 */ /* 0x0003e6000800003f */
[----:B------:R-:W-:Y:S05]  /*215a0*/  @!P0 BRA `(.L_x_718) ;  /* 0x0000000000048947 */ /* 0x000fea0003800000 */
[----:B------:R-:W-:Y:S01]  /*215b0*/  BPT.TRAP 0x1 ;  /* 0x000000040000795c */ /* 0x000fe20000300000 */
.L_x_718:
        /* <DEDUP_REMOVED lines=31> */
.L_x_713:
[----:B------:R-:W-:Y:S05]  /*217b0*/  BSYNC B2 ;  /* 0x0000000000027941 */ /* 0x000fea0003800000 */
.L_x_712:
[----:B------:R-:W2:Y:S04]  /*217c0*/  LDL.LU R2, [R1+0x24] ;  /* 0x0000240001027983 */ /* 0x000ea80000300800 */
[----:B------:R0:W-:Y:S04]  /*217d0*/  STL [R1], R7 ;  /* 0x0000000701007387 */ /* 0x0001e80000100800 */
[----:B------:R0:W-:Y:S02]  /*217e0*/  STL [R1+0x8], R14 ;  /* 0x0000080e01007387 */ /* 0x0001e40000100800 */
[----:B0-2---:R-:W-:-:S07]  /*217f0*/  IADD3 R6, R2, -0x3, RZ ;  /* 0xfffffffd02067810 */ /* 0x005fce0007ffe0ff */
.L_x_711:
[----:B------:R-:W-:Y:S05]  /*21800*/  BSYNC B1 ;  /* 0x0000000000017941 */ /* 0x000fea0003800000 */
.L_x_710:
[----:B------:R-:W-:-:S05]  /*21810*/  IMAD.MOV R2, RZ, RZ, -R13 ;  /* 0x000000ffff027224 */ /* 0x000fca00078e0a0d */
[----:B------:R-:W-:-:S13]  /*21820*/  ISETP.NE.AND P0, PT, R3, R2, PT ;  /* 0x000000020300720c */ /* 0x000fda0003f05270 */
[----:B------:R-:W-:Y:S05]  /*21830*/  @!P0 BRA `(.L_x_709) ;  /* 0x0000000c00e08947 */ /* 0x000fea0003800000 */
[----:B------:R-:W-:-:S07]  /*21840*/  IMAD.MOV.U32 R10, RZ, RZ, R5 ;  /* 0x000000ffff0a7224 */ /* 0x000fce00078e0005 */
.L_x_733:
        /* <DEDUP_REMOVED lines=11> */
[----:B------:R-:W-:Y:S02]  /*21900*/  MOV R9, R6 ;  /* 0x0000000600097202 */ /* 0x000fe40000000f00 */
[----:B------:R-:W-:-:S04]  /*21910*/  ISETP.NE.U32.AND P0, PT, RZ, UR4, PT ;  /* 0x00000004ff007c0c */ /* 0x000fc8000bf05070 */
[----:B------:R-:W-:-:S13]  /*21920*/  ISETP.NE.AND.EX P0, PT, RZ, UR5, PT, P0 ;  /* 0x00000005ff007c0c */ /* 0x000fda000bf05300 */
[----:B------:R-:W-:Y:S05]  /*21930*/  @!P0 BRA `(.L_x_721) ;  /* 0x0000000000488947 */ /* 0x000fea0003800000 */
[----:B------:R-:W0:Y:S01]  /*21940*/  LDC R10, c[0x0][0x41c] ;  /* 0x00010700ff0a7b82 */ /* 0x000e220000000800 */
[----:B------:R-:W-:Y:S01]  /*21950*/  ULDC.64 UR6, c[0x0][0x408] ;  /* 0x0001020000067ab9 */ /* 0x000fe20000000a00 */
[----:B------:R-:W-:Y:S01]  /*21960*/  ULDC.64 UR8, c[0x0][0x208] ;  /* 0x0000820000087ab9 */ /* 0x000fe20000000a00 */
[----:B0-----:R-:W-:-:S13]  /*21970*/  ISETP.NE.AND P0, PT, R10, 0x1, PT ;  /* 0x000000010a00780c */ /* 0x001fda0003f05270 */
[----:B------:R-:W0:Y:S02]  /*21980*/  @P0 LDC.64 R2, c[0x0][0x420] ;  /* 0x00010800ff020b82 */ /* 0x000e240000000a00 */
[----:B0-----:R-:W-:-:S04]  /*21990*/  @P0 IMAD.HI.U32 R9, R6, R2, RZ ;  /* 0x0000000206090227 */ /* 0x001fc800078e00ff */
[----:B------:R-:W-:Y:S01]  /*219a0*/  IMAD.MOV.U32 R2, RZ, RZ, R6 ;  /* 0x000000ffff027224 */ /* 0x000fe200078e0006 */
[----:B------:R-:W-:-:S04]  /*219b0*/  @P0 SHF.R.U32.HI R2, RZ, R3, R9 ;  /* 0x00000003ff020219 */ /* 0x000fc80000011609 */
[--C-:B------:R-:W-:Y:S01]  /*219c0*/  SHF.R.S32.HI R3, RZ, 0x1f, R2.reuse ;  /* 0x0000001fff037819 */ /* 0x100fe20000011402 */
[----:B------:R-:W-:-:S04]  /*219d0*/  IMAD.MOV R9, RZ, RZ, -R2 ;  /* 0x000000ffff097224 */ /* 0x000fc800078e0a02 */
[----:B------:R-:W-:Y:S02]  /*219e0*/  IMAD R9, R10, R9, R6 ;  /* 0x000000090a097224 */ /* 0x000fe400078e0206 */
[----:B------:R-:W-:Y:S02]  /*219f0*/  IMAD R10, R12, UR6, RZ ;  /* 0x000000060c0a7c24 */ /* 0x000fe4000f8e02ff */
[----:B------:R-:W-:-:S04]  /*21a00*/  IMAD.WIDE.U32 R2, R0, UR6, R2 ;  /* 0x0000000600027c25 */ /* 0x000fc8000f8e0002 */
[----:B------:R-:W-:-:S04]  /*21a10*/  IMAD R10, R0, UR7, R10 ;  /* 0x00000007000a7c24 */ /* 0x000fc8000f8e020a */
[----:B------:R-:W-:Y:S01]  /*21a20*/  IMAD.IADD R3, R10, 0x1, R3 ;  /* 0x000000010a037824 */ /* 0x000fe200078e0203 */
[----:B------:R-:W-:-:S04]  /*21a30*/  LEA R10, P0, R2, UR4, 0x2 ;  /* 0x00000004020a7c11 */ /* 0x000fc8000f8010ff */
[----:B------:R-:W-:-:S05]  /*21a40*/  LEA.HI.X R11, R2, UR5, R3, 0x2, P0 ;  /* 0x00000005020b7c11 */ /* 0x000fca00080f1403 */
[----:B------:R0:W5:Y:S04]  /*21a50*/  LDG.E R10, desc[UR8][R10.64] ;  /* 0x000000080a0a7981 */ /* 0x000168000c1e1900 */
.L_x_721:
[----:B------:R-:W1:Y:S01]  /*21a60*/  S2R R3, SR_CgaCtaId ;  /* 0x0000000000037919 */ /* 0x000e620000008800 */
[----:B------:R-:W-:-:S04]  /*21a70*/  MOV R2, 0x400 ;  /* 0x0000040000027802 */ /* 0x000fc80000000f00 */
[----:B-1----:R-:W-:Y:S02]  /*21a80*/  LEA R2, R3, R2, 0x18 ;  /* 0x0000000203027211 */ /* 0x002fe400078ec0ff */
[----:B------:R-:W-:Y:S02]  /*21a90*/  SHF.L.U32 R3, R8, 0x1f, RZ ;  /* 0x0000001f08037819 */ /* 0x000fe400000006ff */
[----:B------:R-:W-:-:S04]  /*21aa0*/  LEA R2, R7, R2, 0x3 ;  /* 0x0000000207027211 */ /* 0x000fc800078e18ff */
[----:B------:R-:W1:Y:S02]  /*21ab0*/  SYNCS.PHASECHK.TRANS64.TRYWAIT P0, [R2+URZ+0x34840], R3 ;  /* 0x03484003020075a7 */ /* 0x000e64000800017f */
[----:B-1----:R-:W-:Y:S05]  /*21ac0*/  @!P0 BRA `(.L_x_722) ;  /* 0x0000002c00848947 */ /* 0x002fea0003800000 */
.L_x_819:
        /* <DEDUP_REMOVED lines=11> */
.L_x_723:
        /* <DEDUP_REMOVED lines=33> */
.L_x_820:
[----:B------:R-:W-:Y:S05]  /*21d90*/  @P0 BRA `(.L_x_725) ;  /* 0x00000000001c0947 */ /* 0x000fea0003800000 */
[----:B------:R-:W1:Y:S01]  /*21da0*/  S2R R11, SR_TID.X ;  /* 0x00000000000b7919 */ /* 0x000e620000002100 */
[----:B0-----:R-:W-:-:S04]  /*21db0*/  MOV R3, 0xb000 ;  /* 0x0000b00000037802 */ /* 0x001fc80000000f00 */
[----:B------:R2:W-:Y:S01]  /*21dc0*/  SYNCS.ARRIVE.TRANS64 RZ, [R2+URZ+0x50], R3 ;  /* 0x0000500302ff79a7 */ /* 0x0005e2000800003f */
[----:B-1----:R-:W-:-:S04]  /*21dd0*/  LOP3.LUT R11, R11, 0x1f, RZ, 0xc0, !PT ;  /* 0x0000001f0b0b7812 */ /* 0x002fc800078ec0ff */
[----:B------:R-:W-:-:S13]  /*21de0*/  ISETP.NE.AND P1, PT, R11, RZ, PT ;  /* 0x000000ff0b00720c */ /* 0x000fda0003f25270 */
[----:B--2---:R-:W-:Y:S05]  /*21df0*/  @!P1 BRA `(.L_x_725) ;  /* 0x0000000000049947 */ /* 0x004fea0003800000 */
[----:B------:R-:W-:Y:S01]  /*21e00*/  BPT.TRAP 0x1 ;  /* 0x000000040000795c */ /* 0x000fe20000300000 */
.L_x_725:
        /* <DEDUP_REMOVED lines=30> */
.L_x_720:
[----:B------:R-:W-:Y:S05]  /*21ff0*/  BSYNC B1 ;  /* 0x0000000000017941 */ /* 0x000fea0003800000 */
.L_x_719:
        /* <DEDUP_REMOVED lines=16> */
[----:B------:R-:W-:Y:S01]  /*22100*/  ULDC.64 UR8, c[0x0][0x208] ;  /* 0x0000820000087ab9 */ /* 0x000fe20000000a00 */
[----:B-1----:R-:W-:-:S13]  /*22110*/  ISETP.NE.AND P0, PT, R11, 0x1, PT ;  /* 0x000000010b00780c */ /* 0x002fda0003f05270 */
[----:B------:R-:W1:Y:S02]  /*22120*/  @P0 LDC.64 R2, c[0x0][0x420] ;  /* 0x00010800ff020b82 */ /* 0x000e640000000a00 */
[----:B-1----:R-:W-:Y:S01]  /*22130*/  @P0 IMAD.HI.U32 R10, R9, R2, RZ ;  /* 0x00000002090a0227 */ /* 0x002fe200078e00ff */
[----:B------:R-:W-:-:S04]  /*22140*/  MOV R2, R9 ;  /* 0x0000000900027202 */ /* 0x000fc80000000f00 */
        /* <DEDUP_REMOVED lines=11> */
.L_x_728:
[----:B------:R-:W2:Y:S01]  /*22200*/  S2R R3, SR_CgaCtaId ;  /* 0x0000000000037919 */ /* 0x000ea20000008800 */
[----:B------:R-:W-:-:S04]  /*22210*/  MOV R2, 0x400 ;  /* 0x0000040000027802 */ /* 0x000fc80000000f00 */
[----:B--2---:R-:W-:Y:S02]  /*22220*/  LEA R2, R3, R2, 0x18 ;  /* 0x0000000203027211 */ /* 0x004fe400078ec0ff */
[----:B------:R-:W-:-:S03]  /*22230*/  SHF.L.U32 R3, R13, 0x1f, RZ ;  /* 0x0000001f0d037819 */ /* 0x000fc600000006ff */
[----:B------:R-:W-:-:S04]  /*22240*/  IMAD R2, R14, 0x8, R2 ;  /* 0x000000080e027824 */ /* 0x000fc800078e0202 */
[----:B------:R-:W2:Y:S02]  /*22250*/  SYNCS.PHASECHK.TRANS64.TRYWAIT P0, [R2+URZ+0x34840], R3 ;  /* 0x03484003020075a7 */ /* 0x000ea4000800017f */
[----:B--2---:R-:W-:Y:S05]  /*22260*/  @!P0 BRA `(.L_x_729) ;  /* 0x0000002400c48947 */ /* 0x004fea0003800000 */
.L_x_821:
[----:B-1----:R-:W1:Y:S02]  /*22270*/  S2R R11, SR_TID.X ;  /* 0x00000000000b7919 */ /* 0x002e640000002100 */
[----:B-1----:R-:W-:-:S04]  /*22280*/  LOP3.LUT R11, R11, 0x7f, RZ, 0xc0, !PT ;  /* 0x0000007f0b0b7812 */ /* 0x002fc800078ec0ff */
[----:B------:R-:W-:-:S13]  /*22290*/  ISETP.NE.AND P0, PT, R11, RZ, PT ;  /* 0x000000ff0b00720c */ /* 0x000fda0003f05270 */
[----:B------:R-:W-:Y:S05]  /*222a0*/  @P0 BRA `(.L_x_730) ;  /* 0x00000000001c0947 */ /* 0x000fea0003800000 */
[----:B------:R-:W1:Y:S01]  /*222b0*/  S2R R11, SR_TID.X ;  /* 0x00000000000b7919 */ /* 0x000e620000002100 */
[----:B--2---:R-:W-:-:S04]  /*222c0*/  MOV R3, 0xb000 ;  /* 0x0000b00000037802 */ /* 0x004fc80000000f00 */
[----:B------:R3:W-:Y:S01]  /*222d0*/  SYNCS.ARRIVE.TRANS64 RZ, [R2+URZ+0x34830], R3 ;  /* 0x0348300302ff79a7 */ /* 0x0007e2000800003f */
[----:B-1----:R-:W-:-:S04]  /*222e0*/  LOP3.LUT R11, R11, 0x1f, RZ, 0xc0, !PT ;  /* 0x0000001f0b0b7812 */ /* 0x002fc800078ec0ff */
[----:B------:R-:W-:-:S13]  /*222f0*/  ISETP.NE.AND P1, PT, R11, RZ, PT ;  /* 0x000000ff0b00720c */ /* 0x000fda0003f25270 */
[----:B---3--:R-:W-:Y:S05]  /*22300*/  @!P1 BRA `(.L_x_730) ;  /* 0x0000000000049947 */ /* 0x008fea0003800000 */
[----:B------:R-:W-:Y:S01]  /*22310*/  BPT.TRAP 0x1 ;  /* 0x000000040000795c */ /* 0x000fe20000300000 */
.L_x_730:
        /* <DEDUP_REMOVED lines=33> */
.L_x_822:
[----:B------:R-:W-:Y:S05]  /*22530*/  @P0 BRA `(.L_x_732) ;  /* 0x00000000001c0947 */ /* 0x000fea0003800000 */
[----:B------:R-:W1:Y:S02]  /*22540*/  S2R R3, SR_TID.X ;  /* 0x0000000000037919 */ /* 0x000e640000002100 */
[----:B-1----:R-:W-:-:S04]  /*22550*/  LOP3.LUT R3, R3, 0x1f, RZ, 0xc0, !PT ;  /* 0x0000001f03037812 */ /* 0x002fc800078ec0ff */
[----:B------:R-:W-:Y:S02]  /*22560*/  ISETP.NE.AND P1, PT, R3, RZ, PT ;  /* 0x000000ff0300720c */ /* 0x000fe40003f25270 */
[----:B------:R-:W-:-:S04]  /*22570*/  MOV R3, 0xb000 ;  /* 0x0000b00000037802 */ /* 0x000fc80000000f00 */
[----:B------:R1:W-:Y:S07]  /*22580*/  SYNCS.ARRIVE.TRANS64 RZ, [R2+URZ+0x50], R3 ;  /* 0x0000500302ff79a7 */ /* 0x0003ee000800003f */
[----:B------:R-:W-:Y:S05]  /*22590*/  @!P1 BRA `(.L_x_732) ;  /* 0x0000000000049947 */ /* 0x000fea0003800000 */
[----:B------:R-:W-:Y:S01]  /*225a0*/  BPT.TRAP 0x1 ;  /* 0x000000040000795c */ /* 0x000fe20000300000 */
.L_x_732:
        /* <DEDUP_REMOVED lines=29> */
.L_x_727:
[----:B------:R-:W-:Y:S05]  /*22780*/  BSYNC B1 ;  /* 0x0000000000017941 */ /* 0x000fea0003800000 */
.L_x_726:
[C---:B------:R-:W-:Y:S01]  /*22790*/  ISETP.GT.AND P0, PT, R6.reuse, 0x1, PT ;  /* 0x000000010600780c */ /* 0x040fe20003f04270 */
[----:B------:R-:W-:-:S12]  /*227a0*/  VIADD R6, R6, 0xfffffffe ;  /* 0xfffffffe06067836 */ /* 0x000fd80000000000 */
[----:B------:R-:W-:Y:S05]  /*227b0*/  @P0 BRA `(.L_x_733) ;  /* 0xfffffff000240947 */ /* 0x000fea000383ffff */
.L_x_709:
[----:B------:R-:W-:Y:S05]  /*227c0*/  BSYNC B0 ;  /* 0x0000000000007941 */ /* 0x000fea0003800000 */
.L_x_708:
        /* <DEDUP_REMOVED lines=8> */
[----:B------:R-:W1:Y:S01]  /*22850*/  FLO.U32 R0, UR4 ;  /* 0x0000000400007d00 */ /* 0x000e6200080e0000 */
[----:B------:R-:W-:Y:S01]  /*22860*/  ULDC.64 UR6, c[0x0][0x208] ;  /* 0x0000820000067ab9 */ /* 0x000fe20000000a00 */
[----:B-1----:R-:W-:-:S06]  /*22870*/  ISETP.EQ.U32.AND P0, PT, R0, R7, PT ;  /* 0x000000070000720c */ /* 0x002fcc0003f02070 */
[----:B------:R-:W2:Y:S07]  /*22880*/  POPC R7, UR4 ;  /* 0x0000000400077d09 */ /* 0x000eae0008000000 */
[----:B--2---:R-:W2:Y:S01]  /*22890*/  @P0 ATOMG.E.ADD.STRONG.GPU PT, R3, desc[UR6][R2.64], R7 ;  /* 0x00000007020309a8 */ /* 0x004ea200081ee1c6 */
[----:B------:R-:W1:Y:S02]  /*228a0*/  S2R R6, SR_LTMASK ;  /* 0x0000000000067919 */ /* 0x000e640000003900 */
[----:B-1----:R-:W-:-:S04]  /*228b0*/  LOP3.LUT R6, R6, UR4, RZ, 0xc0, !PT ;  /* 0x0000000406067c12 */ /* 0x002fc8000f8ec0ff */
[----:B------:R-:W1:Y:S01]  /*228c0*/  POPC R9, R6 ;  /* 0x0000000600097309 */ /* 0x000e620000000000 */
[----:B--2---:R-:W1:Y:S02]  /*228d0*/  SHFL.IDX PT, R0, R3, R0, 0x1f ;  /* 0x00001f0003007589 */ /* 0x004e6400000e0000 */
[----:B-1----:R-:W-:-:S07]  /*228e0*/  IADD3 R16, R0, UR36, R9 ;  /* 0x0000002400107c10 */ /* 0x002fce000fffe009 */
.L_x_735:
[----:B------:R-:W-:Y:S05]  /*228f0*/  BSYNC B0 ;  /* 0x0000000000007941 */ /* 0x000fea0003800000 */
.L_x_734:
        /* <DEDUP_REMOVED lines=11> */
.L_x_823:
[----:B------:R-:W2:Y:S02]  /*229b0*/  S2R R2, SR_TID.X ;  /* 0x0000000000027919 */ /* 0x000ea40000002100 */
[----:B--2---:R-:W-:-:S04]  /*229c0*/  LOP3.LUT R2, R2, 0x7f, RZ, 0xc0, !PT ;  /* 0x0000007f02027812 */ /* 0x004fc800078ec0ff */
[----:B------:R-:W-:-:S13]  /*229d0*/  ISETP.NE.AND P0, PT, R2, RZ, PT ;  /* 0x000000ff0200720c */ /* 0x000fda0003f05270 */
[----:B------:R-:W-:Y:S05]  /*229e0*/  @P0 BRA `(.L_x_739) ;  /* 0x00000000001c0947 */ /* 0x000fea0003800000 */
[----:B------:R-:W2:Y:S01]  /*229f0*/  S2R R2, SR_TID.X ;  /* 0x0000000000027919 */ /* 0x000ea20000002100 */
[----:B-1----:R-:W-:-:S04]  /*22a00*/  MOV R0, 0xb000 ;  /* 0x0000b00000007802 */ /* 0x002fc80000000f00 */
[----:B------:R3:W-:Y:S01]  /*22a10*/  SYNCS.ARRIVE.TRANS64 RZ, [R3+URZ+0x34850], R0 ;  /* 0x0348500003ff79a7 */ /* 0x0007e2000800003f */
[----:B--2---:R-:W-:-:S04]  /*22a20*/  LOP3.LUT R2, R2, 0x1f, RZ, 0xc0, !PT ;  /* 0x0000001f02027812 */ /* 0x004fc800078ec0ff */
[----:B------:R-:W-:-:S13]  /*22a30*/  ISETP.NE.AND P1, PT, R2, RZ, PT ;  /* 0x000000ff0200720c */ /* 0x000fda0003f25270 */
[----:B---3--:R-:W-:Y:S05]  /*22a40*/  @!P1 BRA `(.L_x_739) ;  /* 0x0000000000049947 */ /* 0x008fea0003800000 */
[----:B------:R-:W-:Y:S01]  /*22a50*/  BPT.TRAP 0x1 ;  /* 0x000000040000795c */ /* 0x000fe20000300000 */
.L_x_739:
        /* <DEDUP_REMOVED lines=28> */
.L_x_737:
[----:B------:R-:W-:Y:S05]  /*22c20*/  BSYNC B0 ;  /* 0x0000000000007941 */ /* 0x000fea0003800000 */
.L_x_736:
        /* <DEDUP_REMOVED lines=9> */
.L_x_694:
[----:B------:R-:W-:Y:S05]  /*22cc0*/  BSYNC B6 ;  /* 0x0000000000067941 */ /* 0x000fea0003800000 */
.L_x_692:
[----:B------:R-:W-:-:S03]  /*22cd0*/  UMOV UR4, 0xffffffff ;  /* 0xffffffff00047882 */ /* 0x000fc60000000000 */
[----:B------:R-:W-:Y:S05]  /*22ce0*/  BRA.DIV UR4, `(.L_x_740) ;  /* 0x0000001e04607947 */ /* 0x000fea000b800000 */
[----:B------:R2:W3:Y:S04]  /*22cf0*/  SHFL.IDX PT, R4, R16, RZ, 0x1f ;  /* 0x00001fff10047589 */ /* 0x0004e800000e0000 */
[----:B------:R2:W4:Y:S02]  /*22d00*/  SHFL.IDX PT, R6, R16, 0x1, 0x1f ;  /* 0x00201f0010067f89 */ /* 0x00052400000e0000 */
.L_x_827:
[----:B0-----:R-:W0:Y:S01]  /*22d10*/  S2R R8, SR_TID.X ;  /* 0x0000000000087919 */ /* 0x001e220000002100 */
[----:B------:R-:W-:Y:S01]  /*22d20*/  ULDC UR4, c[0x0][0xc14] ;  /* 0x0003050000047ab9 */ /* 0x000fe20000000800 */
[----:B------:R-:W-:Y:S01]  /*22d30*/  BSSY B0, `(.L_x_741) ;  /* 0x000000c000007945 */ /* 0x000fe20003800000 */
[----:B-1----:R-:W-:Y:S01]  /*22d40*/  IMAD.U32 R0, RZ, RZ, UR4 ;  /* 0x00000004ff007e24 */ /* 0x002fe2000f8e00ff */
[----:B------:R-:W-:Y:S02]  /*22d50*/  MOV R17, RZ ;  /* 0x000000ff00117202 */ /* 0x000fe40000000f00 */
[----:B0-----:R-:W-:-:S04]  /*22d60*/  LOP3.LUT R8, R8, 0x1f, RZ, 0xc0, !PT ;  /* 0x0000001f08087812 */ /* 0x001fc800078ec0ff */
[C---:B------:R-:W-:Y:S01]  /*22d70*/  ISETP.NE.AND P0, PT, R8.reuse, 0x1f, PT ;  /* 0x0000001f0800780c */ /* 0x040fe20003f05270 */
[----:B------:R-:W-:-:S05]  /*22d80*/  IMAD.IADD R5, R8, 0x1, R19 ;  /* 0x0000000108057824 */ /* 0x000fca00078e0213 */
[----:B------:R-:W-:-:S13]  /*22d90*/  ISETP.GE.OR P0, PT, R5, R0, !P0 ;  /* 0x000000000500720c */ /* 0x000fda0004706670 */
[----:B------:R-:W-:Y:S05]  /*22da0*/  @P0 BRA `(.L_x_742) ;  /* 0x0000000000100947 */ /* 0x000fea0003800000 */
[----:B------:R-:W0:Y:S01]  /*22db0*/  LDC.64 R2, c[0x0][0xc58] ;  /* 0x00031600ff027b82 */ /* 0x000e220000000a00 */
[----:B------:R-:W-:Y:S01]  /*22dc0*/  ULDC.64 UR4, c[0x0][0x208] ;  /* 0x0000820000047ab9 */ /* 0x000fe20000000a00 */
[----:B0-----:R-:W-:-:S05]  /*22dd0*/  IMAD.WIDE R2, R5, 0x4, R2 ;  /* 0x0000000405027825 */ /* 0x001fca00078e0202 */
[----:B------:R0:W5:Y:S02]  /*22de0*/  LDG.E R17, desc[UR4][R2.64] ;  /* 0x0000000402117981 */ /* 0x000164000c1e1900 */
.L_x_742:
[----:B------:R-:W-:Y:S05]  /*22df0*/  BSYNC B0 ;  /* 0x0000000000007941 */ /* 0x000fea0003800000 */
.L_x_741:
        /* <DEDUP_REMOVED lines=8> */
[----:B------:R-:W1:Y:S02]  /*22e80*/  SHFL.UP PT, R14, R13, 0x2, RZ ;  /* 0x044000000d0e7989 */ /* 0x000e6400000e00ff */
[----:B-1----:R-:W-:Y:S02]  /*22e90*/  SEL R14, R14, RZ, P1 ;  /* 0x000000ff0e0e7207 */ /* 0x002fe40000800000 */
[----:B------:R-:W-:-:S03]  /*22ea0*/  ISETP.GE.U32.AND P1, PT, R8, 0x8, PT ;  /* 0x000000080800780c */ /* 0x000fc60003f26070 */
[----:B0-----:R-:W-:-:S05]  /*22eb0*/  IMAD.IADD R3, R13, 0x1, R14 ;  /* 0x000000010d037824 */ /* 0x001fca00078e020e */
        /* <DEDUP_REMOVED lines=10> */
[----:B------:R0:W1:Y:S02]  /*22f60*/  SHFL.IDX PT, R14, R2, 0x1f, 0x1f ;  /* 0x03e01f00020e7f89 */ /* 0x00006400000e0000 */
.L_x_835:
[----:B------:R-:W-:Y:S02]  /*22f70*/  ULDC UR4, c[0x0][0xc10] ;  /* 0x0003040000047ab9 */ /* 0x000fe40000000800 */
[----:B--2---:R-:W-:-:S04]  /*22f80*/  IMAD.U32 R16, RZ, RZ, UR4 ;  /* 0x00000004ff107e24 */ /* 0x004fc8000f8e00ff */
[----:B-1----:R-:W-:-:S04]  /*22f90*/  IMAD R3, R14, R16, RZ ;  /* 0x000000100e037224 */ /* 0x002fc800078e02ff */
[----:B----4-:R-:W-:-:S05]  /*22fa0*/  IMAD.IADD R6, R6, 0x1, R3 ;  /* 0x0000000106067824 */ /* 0x010fca00078e0203 */
[----:B---3--:R-:W-:-:S13]  /*22fb0*/  ISETP.GT.AND P0, PT, R6, R4, PT ;  /* 0x000000040600720c */ /* 0x008fda0003f04270 */
[----:B------:R-:W-:Y:S05]  /*22fc0*/  @P0 BRA `(.L_x_744) ;  /* 0x0000000000b80947 */ /* 0x000fea0003800000 */
[----:B------:R-:W1:Y:S02]  /*22fd0*/  LDC R0, c[0x0][0xc14] ;  /* 0x00030500ff007b82 */ /* 0x000e640000000800 */
.L_x_749:
[----:B------:R-:W-:-:S04]  /*22fe0*/  IADD3 R19, R19, 0x1f, RZ ;  /* 0x0000001f13137810 */ /* 0x000fc80007ffe0ff */
[----:B-1----:R-:W-:-:S13]  /*22ff0*/  ISETP.GE.AND P0, PT, R19, R0, PT ;  /* 0x000000001300720c */ /* 0x002fda0003f06270 */
[----:B------:R-:W-:Y:S05]  /*23000*/  @P0 BRA `(.L_x_745) ;  /* 0x0000000400600947 */ /* 0x000fea0003800000 */
[----:B------:R-:W1:Y:S01]  /*23010*/  S2R R8, SR_TID.X ;  /* 0x0000000000087919 */ /* 0x000e620000002100 */
[----:B------:R-:W-:Y:S01]  /*23020*/  BSSY B0, `(.L_x_746) ;  /* 0x000000b000007945 */ /* 0x000fe20003800000 */
[----:B------:R-:W-:Y:S01]  /*23030*/  IMAD.MOV.U32 R17, RZ, RZ, RZ ;  /* 0x000000ffff117224 */ /* 0x000fe200078e00ff */
[----:B-1----:R-:W-:-:S04]  /*23040*/  LOP3.LUT R8, R8, 0x1f, RZ, 0xc0, !PT ;  /* 0x0000001f08087812 */ /* 0x002fc800078ec0ff */
[C---:B------:R-:W-:Y:S01]  /*23050*/  ISETP.NE.AND P1, PT, R8.reuse, 0x1f, PT ;  /* 0x0000001f0800780c */ /* 0x040fe20003f25270 */
[----:B------:R-:W-:-:S05]  /*23060*/  IMAD.IADD R5, R8, 0x1, R19 ;  /* 0x0000000108057824 */ /* 0x000fca00078e0213 */
[----:B------:R-:W-:-:S13]  /*23070*/  ISETP.GE.OR P0, PT, R5, R0, !P1 ;  /* 0x000000000500720c */ /* 0x000fda0004f06670 */
[----:B------:R-:W-:Y:S05]  /*23080*/  @P0 BRA `(.L_x_747) ;  /* 0x0000000000100947 */ /* 0x000fea0003800000 */
[----:B0-----:R-:W0:Y:S01]  /*23090*/  LDC.64 R2, c[0x0][0xc58] ;  /* 0x00031600ff027b82 */ /* 0x001e220000000a00 */
[----:B------:R-:W-:Y:S01]  /*230a0*/  ULDC.64 UR4, c[0x0][0x208] ;  /* 0x0000820000047ab9 */ /* 0x000fe20000000a00 */
[----:B0-----:R-:W-:-:S05]  /*230b0*/  IMAD.WIDE R2, R5, 0x4, R2 ;  /* 0x0000000405027825 */ /* 0x001fca00078e0202 */
[----:B------:R1:W5:Y:S02]  /*230c0*/  LDG.E R17, desc[UR4][R2.64] ;  /* 0x0000000402117981 */ /* 0x000364000c1e1900 */
.L_x_747:
[----:B------:R-:W-:Y:S05]  /*230d0*/  BSYNC B0 ;  /* 0x0000000000007941 */ /* 0x000fea0003800000 */
.L_x_746:
[----:B------:R-:W-:-:S03]  /*230e0*/  UMOV UR4, 0xffffffff ;  /* 0xffffffff00047882 */ /* 0x000fc60000000000 */
[----:B------:R-:W-:Y:S05]  /*230f0*/  BRA.DIV UR4, `(.L_x_748) ;  /* 0x0000001e04787947 */ /* 0x000fea000b800000 */
[----:B-----5:R-:W2:Y:S01]  /*23100*/  SHFL.UP PT, R14, R17, 0x1, RZ ;  /* 0x04200000110e7989 */ /* 0x020ea200000e00ff */
[C---:B------:R-:W-:Y:S02]  /*23110*/  ISETP.NE.AND P0, PT, R8.reuse, RZ, PT ;  /* 0x000000ff0800720c */ /* 0x040fe40003f05270 */
[----:B------:R-:W-:Y:S02]  /*23120*/  ISETP.GE.U32.AND P1, PT, R8, 0x2, PT ;  /* 0x000000020800780c */ /* 0x000fe40003f26070 */
[----:B--2---:R-:W-:Y:S02]  /*23130*/  SEL R14, R14, RZ, P0 ;  /* 0x000000ff0e0e7207 */ /* 0x004fe40000000000 */
[----:B------:R-:W-:-:S03]  /*23140*/  ISETP.GE.U32.AND P0, PT, R8, 0x4, PT ;  /* 0x000000040800780c */ /* 0x000fc60003f06070 */
[----:B------:R-:W-:-:S05]  /*23150*/  IMAD.IADD R13, R17, 0x1, R14 ;  /* 0x00000001110d7824 */ /* 0x000fca00078e020e */
[----:B------:R-:W2:Y:S02]  /*23160*/  SHFL.UP PT, R14, R13, 0x2, RZ ;  /* 0x044000000d0e7989 */ /* 0x000ea400000e00ff */
[----:B--2---:R-:W-:Y:S02]  /*23170*/  SEL R14, R14, RZ, P1 ;  /* 0x000000ff0e0e7207 */ /* 0x004fe40000800000 */
[----:B------:R-:W-:Y:S02]  /*23180*/  ISETP.GE.U32.AND P1, PT, R8, 0x8, PT ;  /* 0x000000080800780c */ /* 0x000fe40003f26070 */
[----:B-1----:R-:W-:-:S05]  /*23190*/  IADD3 R3, R13, R14, RZ ;  /* 0x0000000e0d037210 */ /* 0x002fca0007ffe0ff */
[----:B------:R-:W1:Y:S02]  /*231a0*/  SHFL.UP PT, R14, R3, 0x4, RZ ;  /* 0x04800000030e7989 */ /* 0x000e6400000e00ff */
[----:B-1----:R-:W-:Y:S02]  /*231b0*/  SEL R14, R14, RZ, P0 ;  /* 0x000000ff0e0e7207 */ /* 0x002fe40000000000 */
[----:B------:R-:W-:-:S03]  /*231c0*/  ISETP.GE.U32.AND P0, PT, R8, 0x10, PT ;  /* 0x000000100800780c */ /* 0x000fc60003f06070 */
[----:B------:R-:W-:-:S05]  /*231d0*/  IMAD.IADD R5, R3, 0x1, R14 ;  /* 0x0000000103057824 */ /* 0x000fca00078e020e */
[----:B------:R-:W1:Y:S02]  /*231e0*/  SHFL.UP PT, R14, R5, 0x8, RZ ;  /* 0x05000000050e7989 */ /* 0x000e6400000e00ff */
[----:B-1----:R-:W-:-:S05]  /*231f0*/  SEL R14, R14, RZ, P1 ;  /* 0x000000ff0e0e7207 */ /* 0x002fca0000800000 */
[----:B------:R-:W-:-:S05]  /*23200*/  IMAD.IADD R7, R5, 0x1, R14 ;  /* 0x0000000105077824 */ /* 0x000fca00078e020e */
[----:B------:R-:W0:Y:S02]  /*23210*/  SHFL.UP PT, R14, R7, 0x10, RZ ;  /* 0x06000000070e7989 */ /* 0x000e2400000e00ff */
[----:B0-----:R-:W-:-:S05]  /*23220*/  SEL R2, R14, RZ, P0 ;  /* 0x000000ff0e027207 */ /* 0x001fca0000000000 */
[----:B------:R-:W-:-:S05]  /*23230*/  IMAD.IADD R2, R7, 0x1, R2 ;  /* 0x0000000107027824 */ /* 0x000fca00078e0202 */
[----:B------:R0:W1:Y:S02]  /*23240*/  SHFL.IDX PT, R14, R2, 0x1f, 0x1f ;  /* 0x03e01f00020e7f89 */ /* 0x00006400000e0000 */
.L_x_843:
[----:B------:R-:W-:Y:S02]  /*23250*/  ULDC UR4, c[0x0][0xc10] ;  /* 0x0003040000047ab9 */ /* 0x000fe40000000800 */
[----:B------:R-:W-:-:S05]  /*23260*/  MOV R16, UR4 ;  /* 0x0000000400107c02 */ /* 0x000fca0008000f00 */
[----:B-1----:R-:W-:-:S04]  /*23270*/  IMAD R3, R14, R16, RZ ;  /* 0x000000100e037224 */ /* 0x002fc800078e02ff */
[----:B------:R-:W-:-:S05]  /*23280*/  IMAD.IADD R6, R3, 0x1, R6 ;  /* 0x0000000103067824 */ /* 0x000fca00078e0206 */
[----:B------:R-:W-:-:S13]  /*23290*/  ISETP.GT.AND P0, PT, R6, R4, PT ;  /* 0x000000040600720c */ /* 0x000fda0003f04270 */
[----:B------:R-:W-:Y:S05]  /*232a0*/  @!P0 BRA `(.L_x_749) ;  /* 0xfffffffc004c8947 */ /* 0x000fea000383ffff */
.L_x_744:
        /* <DEDUP_REMOVED lines=8> */
.L_x_847:
[----:B------:R-:W-:Y:S01]  /*23330*/  ISETP.NE.AND P0, PT, R3, RZ, PT ;  /* 0x000000ff0300720c */ /* 0x000fe20003f05270 */
[----:B------:R-:W-:-:S12]  /*23340*/  IMAD.MOV.U32 R14, RZ, RZ, RZ ;  /* 0x000000ffff0e7224 */ /* 0x000fd800078e00ff */
[----:B------:R-:W-:Y:S05]  /*23350*/  @!P0 BRA `(.L_x_751) ;  /* 0x0000000000108947 */ /* 0x000fea0003800000 */
[----:B------:R-:W-:Y:S01]  /*23360*/  UMOV UR4, 0xffffffff ;  /* 0xffffffff00047882 */ /* 0x000fe20000000000 */
[----:B------:R-:W-:Y:S02]  /*23370*/  IADD3 R12, R5, -0x1, RZ ;  /* 0xffffffff050c7810 */ /* 0x000fe40007ffe0ff */
[----:B------:R-:W-:Y:S05]  /*23380*/  BRA.DIV UR4, `(.L_x_752) ;  /* 0x0000001e04ec7947 */ /* 0x000fea000b800000 */
[----:B------:R3:W4:Y:S02]  /*23390*/  SHFL.IDX PT, R14, R2, R12, 0x1f ;  /* 0x00001f0c020e7589 */ /* 0x00072400000e0000 */
.L_x_751:
[----:B----4-:R-:W-:Y:S01]  /*233a0*/  IMAD R16, R14, R16, R6 ;  /* 0x000000100e107224 */ /* 0x010fe200078e0206 */
[----:B--2---:R-:W-:Y:S01]  /*233b0*/  IABS R6, R17 ;  /* 0x0000001100067213 */ /* 0x004fe20000000000 */
[----:B0--3--:R-:W-:Y:S02]  /*233c0*/  IMAD.MOV.U32 R2, RZ, RZ, RZ ;  /* 0x000000ffff027224 */ /* 0x009fe400078e00ff */
[----:B------:R-:W-:Y:S01]  /*233d0*/  IMAD.IADD R19, R5, 0x1, R19 ;  /* 0x0000000105137824 */ /* 0x000fe200078e0213 */
[----:B------:R-:W0:Y:S08]  /*233e0*/  I2F.RP R7, R6 ;  /* 0x0000000600077306 */ /* 0x000e300000209400 */
[----:B0-----:R-:W0:Y:S02]  /*233f0*/  MUFU.RCP R7, R7 ;  /* 0x0000000700077308 */ /* 0x001e240000001000 */
[----:B0-----:R-:W-:-:S06]  /*23400*/  VIADD R8, R7, 0xffffffe ;  /* 0x0ffffffe07087836 */ /* 0x001fcc0000000000 */
[----:B------:R-:W0:Y:S02]  /*23410*/  F2I.FTZ.U32.TRUNC.NTZ R3, R8 ;  /* 0x0000000800037305 */ /* 0x000e24000021f000 */
[----:B0-----:R-:W-:-:S04]  /*23420*/  IMAD.MOV R9, RZ, RZ, -R3 ;  /* 0x000000ffff097224 */ /* 0x001fc800078e0a03 */
[----:B------:R-:W-:-:S04]  /*23430*/  IMAD R9, R9, R6, RZ ;  /* 0x0000000609097224 */ /* 0x000fc800078e02ff */
[----:B------:R-:W-:Y:S01]  /*23440*/  IMAD.HI.U32 R3, R3, R9, R2 ;  /* 0x0000000903037227 */ /* 0x000fe200078e0002 */
[----:B------:R-:W-:Y:S02]  /*23450*/  IADD3 R2, R4, -R16, RZ ;  /* 0x8000001004027210 */ /* 0x000fe40007ffe0ff */
[----:B------:R-:W-:Y:S02]  /*23460*/  IABS R9, R17 ;  /* 0x0000001100097213 */ /* 0x000fe40000000000 */
[----:B------:R-:W-:-:S03]  /*23470*/  IABS R4, R2 ;  /* 0x0000000200047213 */ /* 0x000fc60000000000 */
[----:B------:R-:W-:Y:S02]  /*23480*/  IMAD.MOV R7, RZ, RZ, -R9 ;  /* 0x000000ffff077224 */ /* 0x000fe400078e0a09 */
[----:B------:R-:W-:-:S04]  /*23490*/  IMAD.HI.U32 R3, R3, R4, RZ ;  /* 0x0000000403037227 */ /* 0x000fc800078e00ff */
[----:B------:R-:W-:Y:S01]  /*234a0*/  IMAD R7, R3, R7, R4 ;  /* 0x0000000703077224 */ /* 0x000fe200078e0204 */
[----:B------:R-:W-:-:S04]  /*234b0*/  LOP3.LUT R4, R2, R17, RZ, 0x3c, !PT ;  /* 0x0000001102047212 */ /* 0x000fc800078e3cff */
[----:B------:R-:W-:-:S13]  /*234c0*/  ISETP.GT.U32.AND P0, PT, R6, R7, PT ;  /* 0x000000070600720c */ /* 0x000fda0003f04070 */
[----:B------:R-:W-:Y:S02]  /*234d0*/  @!P0 IMAD.IADD R7, R7, 0x1, -R6 ;  /* 0x0000000107078824 */ /* 0x000fe400078e0a06 */
[----:B------:R-:W-:-:S03]  /*234e0*/  @!P0 VIADD R3, R3, 0x1 ;  /* 0x0000000103038836 */ /* 0x000fc60000000000 */
[----:B------:R-:W-:-:S13]  /*234f0*/  ISETP.GE.U32.AND P0, PT, R7, R6, PT ;  /* 0x000000060700720c */ /* 0x000fda0003f06070 */
[----:B------:R-:W-:Y:S02]  /*23500*/  @P0 IADD3 R3, R3, 0x1, RZ ;  /* 0x0000000103030810 */ /* 0x000fe40007ffe0ff */
[----:B------:R-:W-:-:S13]  /*23510*/  ISETP.GE.AND P0, PT, R4, RZ, PT ;  /* 0x000000ff0400720c */ /* 0x000fda0003f06270 */
[----:B------:R-:W-:Y:S01]  /*23520*/  @!P0 IMAD.MOV R3, RZ, RZ, -R3 ;  /* 0x000000ffff038224 */ /* 0x000fe200078e0a03 */
[----:B------:R-:W-:-:S13]  /*23530*/  ISETP.NE.AND P0, PT, R17, RZ, PT ;  /* 0x000000ff1100720c */ /* 0x000fda0003f05270 */
[----:B------:R-:W-:-:S04]  /*23540*/  @!P0 LOP3.LUT R3, RZ, R17, RZ, 0x33, !PT ;  /* 0x00000011ff038212 */ /* 0x000fc800078e33ff */
[----:B------:R-:W-:Y:S01]  /*23550*/  MOV R18, R3 ;  /* 0x0000000300127202 */ /* 0x000fe20000000f00 */
[----:B------:R-:W-:-:S04]  /*23560*/  IMAD.MOV R4, RZ, RZ, -R3 ;  /* 0x000000ffff047224 */ /* 0x000fc800078e0a03 */
[----:B------:R-:W-:Y:S01]  /*23570*/  IMAD R17, R17, R4, R2 ;  /* 0x0000000411117224 */ /* 0x000fe200078e0202 */
[----:B------:R-:W-:Y:S06]  /*23580*/  BRA `(.L_x_753) ;  /* 0x00000000001c7947 */ /* 0x000fec0003800000 */
.L_x_745:
[----:B------:R-:W-:Y:S01]  /*23590*/  UMOV UR4, URZ ;  /* 0x0000003f00047c82 */ /* 0x000fe20008000000 */
[----:B------:R-:W-:Y:S01]  /*235a0*/  UMOV UR5, URZ ;  /* 0x0000003f00057c82 */ /* 0x000fe20008000000 */
[----:B------:R-:W-:Y:S01]  /*235b0*/  ULDC UR6, c[0x0][0xc14] ;  /* 0x0003050000067ab9 */ /* 0x000fe20000000800 */
[----:B------:R-:W-:Y:S01]  /*235c0*/  IMAD.MOV.U32 R16, RZ, RZ, R4 ;  /* 0x000000ffff107224 */ /* 0x000fe200078e0004 */
[----:B------:R-:W-:Y:S01]  /*235d0*/  MOV R19, UR6 ;  /* 0x0000000600137c02 */ /* 0x000fe20008000f00 */
[----:B------:R-:W-:Y:S02]  /*235e0*/  IMAD.U32 R17, RZ, RZ, UR4 ;  /* 0x00000004ff117e24 */ /* 0x000fe4000f8e00ff */
[----:B------:R-:W-:-:S07]  /*235f0*/  IMAD.U32 R18, RZ, RZ, UR5 ;  /* 0x00000005ff127e24 */ /* 0x000fce000f8e00ff */
.L_x_753:
        /* <DEDUP_REMOVED lines=12> */
.L_x_671:
[----:B0-----:R-:W3:Y:S01]  /*236c0*/  LDL.LU R0, [R1+0x30] ;  /* 0x0000300001007983 */ /* 0x001ee20000300800 */
[----:B------:R-:W-:Y:S01]  /*236d0*/  BSSY B0, `(.L_x_755) ;  /* 0x000000b000007945 */ /* 0x000fe20003800000 */
[----:B-1----:R-:W0:Y:S01]  /*236e0*/  S2R R5, SR_CgaCtaId ;  /* 0x0000000000057919 */ /* 0x002e220000008800 */
[----:B---3--:R-:W-:-:S05]  /*236f0*/  VIADD R0, R0, 0x1 ;  /* 0x0000000100007836 */ /* 0x008fca0000000000 */
[----:B--2---:R-:W-:-:S04]  /*23700*/  LEA.HI R2, R0, R0, RZ, 0x1 ;  /* 0x0000000000027211 */ /* 0x004fc800078f08ff */
[----:B------:R-:W-:-:S05]  /*23710*/  LOP3.LUT R3, R2, 0xfffffffe, RZ, 0xc0, !PT ;  /* 0xfffffffe02037812 */ /* 0x000fca00078ec0ff */
[----:B------:R-:W-:Y:S01]  /*23720*/  IMAD.IADD R3, R0, 0x1, -R3 ;  /* 0x0000000100037824 */ /* 0x000fe200078e0a03 */
[----:B------:R-:W-:-:S04]  /*23730*/  MOV R0, 0x400 ;  /* 0x0000040000007802 */ /* 0x000fc80000000f00 */
[----:B0-----:R-:W-:Y:S02]  /*23740*/  LEA R0, R5, R0, 0x18 ;  /* 0x0000000005007211 */ /* 0x001fe400078ec0ff */
[----:B------:R-:W-:-:S04]  /*23750*/  SHF.L.U32 R3, R3, 0x1f, RZ ;  /* 0x0000001f03037819 */ /* 0x000fc800000006ff */
[----:B------:R-:W0:Y:S02]  /*23760*/  SYNCS.PHASECHK.TRANS64.TRYWAIT P0, [R0+URZ+0x34820], R3 ;  /* 0x03482003000075a7 */ /* 0x000e24000800017f */
[----:B0-----:R-:W-:Y:S05]  /*23770*/  @!P0 BRA `(.L_x_756) ;  /* 0x0000001c00148947 */ /* 0x001fea0003800000 */
.L_x_850:
[----:B------:R-:W-:Y:S05]  /*23780*/  BSYNC B0 ;  /* 0x0000000000007941 */ /* 0x000fea0003800000 */
.L_x_755:
[----:B------:R-:W-:-:S03]  /*23790*/  UMOV UR4, 0xffffffff ;  /* 0xffffffff00047882 */ /* 0x000fc60000000000 */
[----:B------:R-:W-:Y:S05]  /*237a0*/  BRA.DIV UR4, `(.L_x_757) ;  /* 0x0000001e041c7947 */ /* 0x000fea000b800000 */
[----:B------:R-:W1:Y:S02]  /*237b0*/  S2R R2, SR_TID.X ;  /* 0x0000000000027919 */ /* 0x000e640000002100 */
[----:B-1----:R-:W-:-:S04]  /*237c0*/  SHF.R.U32.HI R2, RZ, 0x5, R2 ;  /* 0x00000005ff027819 */ /* 0x002fc80000011602 */
[----:B------:R-:W-:-:S05]  /*237d0*/  LOP3.LUT R2, R2, 0x3, RZ, 0xc0, !PT ;  /* 0x0000000302027812 */ /* 0x000fca00078ec0ff */
[----:B------:R1:W2:Y:S02]  /*237e0*/  SHFL.IDX PT, R14, R2, RZ, 0x1f ;  /* 0x00001fff020e7589 */ /* 0x0002a400000e0000 */
.L_x_853:
[----:B--2---:R-:W-:-:S13]  /*237f0*/  ISETP.NE.AND P0, PT, R14, RZ, PT ;  /* 0x000000ff0e00720c */ /* 0x004fda0003f05270 */
[----:B------:R-:W-:Y:S05]  /*23800*/  @P0 BRA `(.L_x_445) ;  /* 0x0000000000940947 */ /* 0x000fea0003800000 */
[----:B------:R-:W-:-:S03]  /*23810*/  UMOV UR4, 0xffffffff ;  /* 0xffffffff00047882 */ /* 0x000fc60000000000 */
[----:B------:R-:W-:Y:S05]  /*23820*/  BRA.DIV UR4, `(.L_x_758) ;  /* 0x0000001e04307947 */ /* 0x000fea000b800000 */
[----:B------:R-:W-:-:S13]  /*23830*/  ELECT P6, URZ, PT ;  /* 0x00000000003f782f */ /* 0x000fda00038c0000 */
.L_x_856:
[----:B------:R-:W-:Y:S05]  /*23840*/  @!P6 BRA `(.L_x_445) ;  /* 0x000000000084e947 */ /* 0x000fea0003800000 */
[----:B------:R-:W-:-:S06]  /*23850*/  ULOP3.LUT UR4, UR60, 0x2, URZ, 0xfc, !UPT ;  /* 0x000000023c047892 */ /* 0x000fcc000f8efc3f */
[----:B-1----:R-:W-:-:S05]  /*23860*/  IMAD.U32 R2, RZ, RZ, UR4 ;  /* 0x00000004ff027e24 */ /* 0x002fca000f8e00ff */
[----:B------:R-:W-:-:S13]  /*23870*/  ISETP.NE.AND P2, PT, R2, 0x3, PT ;  /* 0x000000030200780c */ /* 0x000fda0003f45270 */
[----:B------:R-:W-:Y:S05]  /*23880*/  @!P2 BRA `(.L_x_759) ;  /* 0x000000000004a947 */ /* 0x000fea0003800000 */
[----:B------:R-:W-:Y:S01]  /*23890*/  BPT.TRAP 0x1 ;  /* 0x000000040000795c */ /* 0x000fe20000300000 */
.L_x_759:
[----:B0-----:R-:W2:Y:S04]  /*238a0*/  LDL R3, [R1] ;  /* 0x0000000001037983 */ /* 0x001ea80000100800 */
[----:B------:R-:W3:Y:S01]  /*238b0*/  LDL.LU R7, [R1+0x8] ;  /* 0x0000080001077983 */ /* 0x000ee20000300800 */
[----:B------:R-:W-:-:S05]  /*238c0*/  IADD3 R2, R0, 0x34840, RZ ;  /* 0x0003484000027810 */ /* 0x000fca0007ffe0ff */
        /* <DEDUP_REMOVED lines=11> */
.L_x_857:
[----:B------:R-:W1:Y:S02]  /*23980*/  SYNCS.PHASECHK.TRANS64.TRYWAIT P0, [R7+URZ], R2 ;  /* 0x00000002070075a7 */ /* 0x000e64000800017f */
[----:B-1----:R-:W-:Y:S05]  /*23990*/  @!P0 BRA `(.L_x_761) ;  /* 0x0000001c00088947 */ /* 0x002fea0003800000 */
.L_x_858:
[----:B------:R-:W-:Y:S05]  /*239a0*/  @!P2 BRA `(.L_x_762) ;  /* 0x000000000004a947 */ /* 0x000fea0003800000 */
[----:B------:R-:W-:Y:S01]  /*239b0*/  BPT.TRAP 0x1 ;  /* 0x000000040000795c */ /* 0x000fe20000300000 */
.L_x_762:
[----:B------:R-:W2:Y:S01]  /*239c0*/  LDL.LU R4, [R1] ;  /* 0x0000000001047983 */ /* 0x000ea20000300800 */
[----:B------:R-:W-:-:S05]  /*239d0*/  IADD3 R0, R0, 0x34860, RZ ;  /* 0x0003486000007810 */ /* 0x000fca0007ffe0ff */
[----:B--2---:R-:W-:-:S04]  /*239e0*/  IMAD R4, R4, 0x8, R0 ;  /* 0x0000000804047824 */ /* 0x004fc800078e0200 */
[----:B------:R-:W2:Y:S02]  /*239f0*/  SYNCS.PHASECHK.TRANS64.TRYWAIT P0, [R4+URZ], R5 ;  /* 0x00000005040075a7 */ /* 0x000ea4000800017f */
[----:B--2---:R-:W-:Y:S05]  /*23a00*/  @!P0 BRA `(.L_x_763) ;  /* 0x0000001c00008947 */ /* 0x004fea0003800000 */
.L_x_859:
[----:B------:R-:W-:-:S07]  /*23a10*/  IMAD R3, R3, 0x8, R0 ;  /* 0x0000000803037824 */ /* 0x000fce00078e0200 */
.L_x_764:
[----:B---3--:R3:W4:Y:S02]  /*23a20*/  SYNCS.PHASECHK.TRANS64.TRYWAIT P0, [R3+URZ], R2 ;  /* 0x00000002030075a7 */ /* 0x008724000800017f */
[----:B----4-:R-:W-:Y:S05]  /*23a30*/  @!P0 NANOSLEEP.SYNCS 0x989680 ;  /* 0x009896800000895d */ /* 0x010fea0003900000 */
[----:B------:R-:W4:Y:S02]  /*23a40*/  @!P0 SYNCS.PHASECHK.TRANS64 P0, [R3+URZ], R2 ;  /* 0x00000002030085a7 */ /* 0x000f24000800007f */
[----:B----4-:R-:W-:Y:S05]  /*23a50*/  @!P0 BRA `(.L_x_764) ;  /* 0xfffffffc00f08947 */ /* 0x010fea000383ffff */
.L_x_445:
[----:B------:R-:W-:Y:S05]  /*23a60*/  BSYNC B7 ;  /* 0x0000000000077941 */ /* 0x000fea0003800000 */
.L_x_442:
[----:B------:R-:W-:Y:S05]  /*23a70*/  EXIT ;  /* 0x000000000000794d */ /* 0x000fea0003800000 */
.L_x_471:
[----:B0-----:R0:W1:Y:S02]  /*23a80*/  SYNCS.PHASECHK.TRANS64.TRYWAIT P6, [R3+URZ+0x34890], R0 ;  /* 0x03489000030075a7 */ /* 0x00106400080c017f */
[----:B-1----:R-:W-:Y:S05]  /*23a90*/  @!P6 NANOSLEEP.SYNCS 0x989680 ;  /* 0x009896800000e95d */ /* 0x002fea0003900000 */
[----:B------:R-:W1:Y:S02]  /*23aa0*/  @!P6 SYNCS.PHASECHK.TRANS64 P6, [R3+URZ+0x34890], R0 ;  /* 0x034890000300e5a7 */ /* 0x000e6400080c007f */
[----:B-1----:R-:W-:Y:S05]  /*23ab0*/  @!P6 BRA `(.L_x_471) ;  /* 0xfffffffc00f0e947 */ /* 0x002fea000383ffff */
[----:B------:R-:W-:Y:S05]  /*23ac0*/  BRA `(.L_x_765) ;  /* 0xfffffdfc00e47947 */ /* 0x000fea000383ffff */
.L_x_525:
[----:B0-----:R0:W1:Y:S02]  /*23ad0*/  SYNCS.PHASECHK.TRANS64.TRYWAIT P4, [R3+URZ+0x34890], R0 ;  /* 0x03489000030075a7 */ /* 0x001064000808017f */
[----:B-1----:R-:W-:Y:S05]  /*23ae0*/  @!P4 NANOSLEEP.SYNCS 0x989680 ;  /* 0x009896800000c95d */ /* 0x002fea0003900000 */
[----:B------:R-:W1:Y:S02]  /*23af0*/  @!P4 SYNCS.PHASECHK.TRANS64 P4, [R3+URZ+0x34890], R0 ;  /* 0x034890000300c5a7 */ /* 0x000e64000808007f */
[----:B-1----:R-:W-:Y:S05]  /*23b00*/  @!P4 BRA `(.L_x_525) ;  /* 0xfffffffc00f0c947 */ /* 0x002fea000383ffff */
[----:B------:R-:W-:Y:S05]  /*23b10*/  BRA `(.L_x_766) ;  /* 0xfffffe3800607947 */ /* 0x000fea000383ffff */
.L_x_550:
[----:B0-----:R0:W1:Y:S02]  /*23b20*/  SYNCS.PHASECHK.TRANS64.TRYWAIT P3, [R3+URZ+0x34890], R0 ;  /* 0x03489000030075a7 */ /* 0x001064000806017f */
[----:B-1----:R-:W-:Y:S05]  /*23b30*/  @!P3 NANOSLEEP.SYNCS 0x989680 ;  /* 0x009896800000b95d */ /* 0x002fea0003900000 */
[----:B------:R-:W1:Y:S02]  /*23b40*/  @!P3 SYNCS.PHASECHK.TRANS64 P3, [R3+URZ+0x34890], R0 ;  /* 0x034890000300b5a7 */ /* 0x000e64000806007f */
[----:B-1----:R-:W-:Y:S05]  /*23b50*/  @!P3 BRA `(.L_x_550) ;  /* 0xfffffffc00f0b947 */ /* 0x002fea000383ffff */
[----:B------:R-:W-:Y:S05]  /*23b60*/  BRA `(.L_x_767) ;  /* 0xfffffe6c00307947 */ /* 0x000fea000383ffff */
.L_x_564:
[----:B--2---:R2:W3:Y:S02]  /*23b70*/  SYNCS.PHASECHK.TRANS64.TRYWAIT P2, [R3+URZ+0x348b0], R0 ;  /* 0x0348b000030075a7 */ /* 0x0044e4000804017f */
[----:B---3--:R-:W-:Y:S05]  /*23b80*/  @!P2 NANOSLEEP.SYNCS 0x989680 ;  /* 0x009896800000a95d */ /* 0x008fea0003900000 */
[----:B------:R-:W3:Y:S02]  /*23b90*/  @!P2 SYNCS.PHASECHK.TRANS64 P2, [R3+URZ+0x348b0], R0 ;  /* 0x0348b0000300a5a7 */ /* 0x000ee4000804007f */
[----:B---3--:R-:W-:Y:S05]  /*23ba0*/  @!P2 BRA `(.L_x_564) ;  /* 0xfffffffc00f0a947 */ /* 0x008fea000383ffff */
[----:B------:R-:W-:Y:S05]  /*23bb0*/  BRA `(.L_x_768) ;  /* 0xfffffe7400947947 */ /* 0x000fea000383ffff */
.L_x_580:
[----:B------:R-:W-:Y:S01]  /*23bc0*/  BSSY B0, `(.L_x_769) ;  /* 0x0000007000007945 */ /* 0x000fe20003800000 */
[----:B------:R-:W-:Y:S01]  /*23bd0*/  IMAD.MOV.U32 R12, RZ, RZ, RZ ;  /* 0x000000ffff0c7224 */ /* 0x000fe200078e00ff */
[----:B------:R-:W-:Y:S01]  /*23be0*/  MOV R11, 0x1f ;  /* 0x0000001f000b7802 */ /* 0x000fe20000000f00 */
[----:B------:R-:W-:-:S07]  /*23bf0*/  IMAD.MOV.U32 R15, RZ, RZ, -0x1 ;  /* 0xffffffffff0f7424 */ /* 0x000fce00078e00ff */
[----:B-----5:R-:W-:Y:S05]  /*23c00*/  WARPSYNC.COLLECTIVE R15, `(.L_x_770) ;  /* 0x000000000f087348 */ /* 0x020fea0003c00000 */
[----:B------:R0:W1:Y:S02]  /*23c10*/  SHFL.IDX P6, R14, R13, R12, R11 ;  /* 0x0000000c0d0e7389 */ /* 0x00006400000c000b */
[----:B01---5:R-:W-:Y:S01]  /*23c20*/  ENDCOLLECTIVE ;  /* 0x000000000000791b */ /* 0x023fe20003800000 */
.L_x_770:
[----:B------:R-:W-:Y:S05]  /*23c30*/  BSYNC B0 ;  /* 0x0000000000007941 */ /* 0x000fea0003800000 */
.L_x_769:
[----:B------:R1:W-:Y:S01]  /*23c40*/  STL [R1+0x28], R14 ;  /* 0x0000280e01007387 */ /* 0x0003e20000100800 */
[----:B------:R-:W-:Y:S05]  /*23c50*/  BRA `(.L_x_771) ;  /* 0xfffffe8000987947 */ /* 0x000fea000383ffff */
.L_x_592:
[----:B------:R-:W-:Y:S01]  /*23c60*/  BSSY B1, `(.L_x_772) ;  /* 0x0000008000017945 */ /* 0x000fe20003800000 */
[----:B------:R-:W-:Y:S01]  /*23c70*/  IMAD.MOV.U32 R13, RZ, RZ, R25 ;  /* 0x000000ffff0d7224 */ /* 0x000fe200078e0019 */
[----:B------:R-:W-:Y:S01]  /*23c80*/  MOV R11, 0x181f ;  /* 0x0000181f000b7802 */ /* 0x000fe20000000f00 */
[----:B------:R-:W-:Y:S02]  /*23c90*/  IMAD.MOV.U32 R12, RZ, RZ, RZ ;  /* 0x000000ffff0c7224 */ /* 0x000fe400078e00ff */
[----:B------:R-:W-:-:S07]  /*23ca0*/  IMAD.MOV.U32 R15, RZ, RZ, -0x1 ;  /* 0xffffffffff0f7424 */ /* 0x000fce00078e00ff */
[----:B01---5:R-:W-:Y:S05]  /*23cb0*/  WARPSYNC.COLLECTIVE R15, `(.L_x_773) ;  /* 0x000000000f087348 */ /* 0x023fea0003c00000 */
[----:B-1----:R1:W2:Y:S02]  /*23cc0*/  SHFL.IDX P6, R14, R13, R12, R11 ;  /* 0x0000000c0d0e7389 */ /* 0x0022a400000c000b */
[----:B012--5:R-:W-:Y:S01]  /*23cd0*/  ENDCOLLECTIVE ;  /* 0x000000000000791b */ /* 0x027fe20003800000 */
.L_x_773:
[----:B------:R-:W-:Y:S05]  /*23ce0*/  BSYNC B1 ;  /* 0x0000000000017941 */ /* 0x000fea0003800000 */
.L_x_772:
[----:B------:R-:W-:Y:S05]  /*23cf0*/  BRA `(.L_x_774) ;  /* 0xfffffe8800987947 */ /* 0x000fea000383ffff */
.L_x_593:
        /* <DEDUP_REMOVED lines=8> */
.L_x_776:
[----:B------:R-:W-:Y:S05]  /*23d80*/  BSYNC B1 ;  /* 0x0000000000017941 */ /* 0x000fea0003800000 */
.L_x_775:
[----:B------:R-:W-:Y:S05]  /*23d90*/  BRA `(.L_x_777) ;  /* 0xfffffe8800787947 */ /* 0x000fea000383ffff */
.L_x_594:
        /* <DEDUP_REMOVED lines=8> */
.L_x_779:
[----:B------:R-:W-:Y:S05]  /*23e20*/  BSYNC B1 ;  /* 0x0000000000017941 */ /* 0x000fea0003800000 */
.L_x_778:
[----:B------:R-:W-:Y:S05]  /*23e30*/  BRA `(.L_x_780) ;  /* 0xfffffe8800587947 */ /* 0x000fea000383ffff */
.L_x_595:
        /* <DEDUP_REMOVED lines=8> */
.L_x_782:
[----:B------:R-:W-:Y:S05]  /*23ec0*/  BSYNC B1 ;  /* 0x0000000000017941 */ /* 0x000fea0003800000 */
.L_x_781:
[----:B------:R-:W-:Y:S05]  /*23ed0*/  BRA `(.L_x_783) ;  /* 0xfffffe8800387947 */ /* 0x000fea000383ffff */
.L_x_597:
[----:B-1----:R1:W2:Y:S02]  /*23ee0*/  SYNCS.PHASECHK.TRANS64.TRYWAIT P0, [R2+URZ+0x34800], R33 ;  /* 0x03480021020075a7 */ /* 0x0022a4000800017f */
[----:B--2---:R-:W-:Y:S05]  /*23ef0*/  @!P0 NANOSLEEP.SYNCS 0x989680 ;  /* 0x009896800000895d */ /* 0x004fea0003900000 */
[----:B------:R-:W2:Y:S02]  /*23f00*/  @!P0 SYNCS.PHASECHK.TRANS64 P0, [R2+URZ+0x34800], R33 ;  /* 0x03480021020085a7 */ /* 0x000ea4000800007f */
[----:B--2---:R-:W-:Y:S05]  /*23f10*/  @!P0 BRA `(.L_x_597) ;  /* 0xfffffffc00f08947 */ /* 0x004fea000383ffff */
[----:B------:R-:W-:Y:S05]  /*23f20*/  BRA `(.L_x_784) ;  /* 0xfffffe88008c7947 */ /* 0x000fea000383ffff */
.L_x_613:
        /* <DEDUP_REMOVED lines=8> */
.L_x_786:
[----:B------:R-:W-:Y:S05]  /*23fb0*/  BSYNC B1 ;  /* 0x0000000000017941 */ /* 0x000fea0003800000 */
.L_x_785:
[----:B------:R-:W-:Y:S05]  /*23fc0*/  BRA `(.L_x_787) ;  /* 0xfffffea0000c7947 */ /* 0x000fea000383ffff */
.L_x_614:
        /* <DEDUP_REMOVED lines=8> */
.L_x_789:
[----:B------:R-:W-:Y:S05]  /*24050*/  BSYNC B1 ;  /* 0x0000000000017941 */ /* 0x000fea0003800000 */
.L_x_788:
[----:B------:R-:W-:Y:S05]  /*24060*/  BRA `(.L_x_790) ;  /* 0xfffffe9c00f47947 */ /* 0x000fea000383ffff */
.L_x_615:
        /* <DEDUP_REMOVED lines=8> */
.L_x_792:
[----:B------:R-:W-:Y:S05]  /*240f0*/  BSYNC B1 ;  /* 0x0000000000017941 */ /* 0x000fea0003800000 */
.L_x_791:
[----:B------:R-:W-:Y:S05]  /*24100*/  BRA `(.L_x_793) ;  /* 0xfffffe9c00d87947 */ /* 0x000fea000383ffff */
.L_x_616:
        /* <DEDUP_REMOVED lines=8> */
.L_x_795:
[----:B------:R-:W-:Y:S05]  /*24190*/  BSYNC B1 ;  /* 0x0000000000017941 */ /* 0x000fea0003800000 */
.L_x_794:
[----:B------:R-:W-:Y:S05]  /*241a0*/  BRA `(.L_x_796) ;  /* 0xfffffe9c00bc7947 */ /* 0x000fea000383ffff */
.L_x_618:
[----:B-1----:R1:W2:Y:S02]  /*241b0*/  SYNCS.PHASECHK.TRANS64.TRYWAIT P4, [R2+URZ+0x34800], R9 ;  /* 0x03480009020075a7 */ /* 0x0022a4000808017f */
[----:B--2---:R-:W-:Y:S05]  /*241c0*/  @!P4 NANOSLEEP.SYNCS 0x989680 ;  /* 0x009896800000c95d */ /* 0x004fea0003900000 */
[----:B------:R-:W2:Y:S02]  /*241d0*/  @!P4 SYNCS.PHASECHK.TRANS64 P4, [R2+URZ+0x34800], R9 ;  /* 0x034800090200c5a7 */ /* 0x000ea4000808007f */
[----:B--2---:R-:W-:Y:S05]  /*241e0*/  @!P4 BRA `(.L_x_618) ;  /* 0xfffffffc00f0c947 */ /* 0x004fea000383ffff */
[----:B------:R-:W-:Y:S05]  /*241f0*/  BRA `(.L_x_797) ;  /* 0xfffffea000387947 */ /* 0x000fea000383ffff */
.L_x_628:
[----:B--2---:R2:W3:Y:S02]  /*24200*/  SYNCS.PHASECHK.TRANS64.TRYWAIT P2, [R0+URZ+0x34830], R3 ;  /* 0x03483003000075a7 */ /* 0x0044e4000804017f */
[----:B---3--:R-:W-:Y:S05]  /*24210*/  @!P2 NANOSLEEP.SYNCS 0x989680 ;  /* 0x009896800000a95d */ /* 0x008fea0003900000 */
[----:B------:R-:W3:Y:S02]  /*24220*/  @!P2 SYNCS.PHASECHK.TRANS64 P2, [R0+URZ+0x34830], R3 ;  /* 0x034830030000a5a7 */ /* 0x000ee4000804007f */
[----:B---3--:R-:W-:Y:S05]  /*24230*/  @!P2 BRA `(.L_x_628) ;  /* 0xfffffffc00f0a947 */ /* 0x008fea000383ffff */
[----:B------:R-:W-:Y:S05]  /*24240*/  BRA `(.L_x_627) ;  /* 0xfffffeb800a47947 */ /* 0x000fea000383ffff */
.L_x_634:
[----:B-1----:R1:W2:Y:S02]  /*24250*/  SYNCS.PHASECHK.TRANS64.TRYWAIT P3, [R6+URZ+0x34830], R7 ;  /* 0x03483007060075a7 */ /* 0x0022a4000806017f */
[----:B--2---:R-:W-:Y:S05]  /*24260*/  @!P3 NANOSLEEP.SYNCS 0x989680 ;  /* 0x009896800000b95d */ /* 0x004fea0003900000 */
[----:B------:R-:W2:Y:S02]  /*24270*/  @!P3 SYNCS.PHASECHK.TRANS64 P3, [R6+URZ+0x34830], R7 ;  /* 0x034830070600b5a7 */ /* 0x000ea4000806007f */
[----:B--2---:R-:W-:Y:S05]  /*24280*/  @!P3 BRA `(.L_x_634) ;  /* 0xfffffffc00f0b947 */ /* 0x004fea000383ffff */
[----:B------:R-:W-:Y:S05]  /*24290*/  BRA `(.L_x_633) ;  /* 0xffffff1800047947 */ /* 0x000fea000383ffff */
.L_x_638:
[----:B-1----:R1:W2:Y:S02]  /*242a0*/  SYNCS.PHASECHK.TRANS64.TRYWAIT P2, [R6+URZ+0x34850], R4 ;  /* 0x03485004060075a7 */ /* 0x0022a4000804017f */
[----:B--2---:R-:W-:Y:S05]  /*242b0*/  @!P2 NANOSLEEP.SYNCS 0x989680 ;  /* 0x009896800000a95d */ /* 0x004fea0003900000 */
[----:B------:R-:W2:Y:S02]  /*242c0*/  @!P2 SYNCS.PHASECHK.TRANS64 P2, [R6+URZ+0x34850], R4 ;  /* 0x034850040600a5a7 */ /* 0x000ea4000804007f */
[----:B--2---:R-:W-:Y:S05]  /*242d0*/  @!P2 BRA `(.L_x_638) ;  /* 0xfffffffc00f0a947 */ /* 0x004fea000383ffff */
[----:B------:R-:W-:Y:S05]  /*242e0*/  BRA `(.L_x_635) ;  /* 0xffffff4c004c7947 */ /* 0x000fea000383ffff */
.L_x_643:
[----:B-1----:R1:W2:Y:S02]  /*242f0*/  SYNCS.PHASECHK.TRANS64.TRYWAIT P0, [R9+URZ+0x34850], R0 ;  /* 0x03485000090075a7 */ /* 0x0022a4000800017f */
[----:B--2---:R-:W-:Y:S05]  /*24300*/  @!P0 NANOSLEEP.SYNCS 0x989680 ;  /* 0x009896800000895d */ /* 0x004fea0003900000 */
[----:B------:R-:W2:Y:S02]  /*24310*/  @!P0 SYNCS.PHASECHK.TRANS64 P0, [R9+URZ+0x34850], R0 ;  /* 0x03485000090085a7 */ /* 0x000ea4000800007f */
[----:B--2---:R-:W-:Y:S05]  /*24320*/  @!P0 BRA `(.L_x_643) ;  /* 0xfffffffc00f08947 */ /* 0x004fea000383ffff */
[----:B------:R-:W-:Y:S05]  /*24330*/  BRA `(.L_x_642) ;  /* 0xffffff7000887947 */ /* 0x000fea000383ffff */
.L_x_675:
[----:B------:R-:W0:Y:S01]  /*24340*/  S2R R11, SR_TID.X ;  /* 0x00000000000b7919 */ /* 0x000e220000002100 */
[----:B------:R-:W-:Y:S01]  /*24350*/  BSSY B1, `(.L_x_798) ;  /* 0x000000a000017945 */ /* 0x000fe20003800000 */
[----:B------:R-:W-:Y:S02]  /*24360*/  IMAD.MOV.U32 R12, RZ, RZ, RZ ;  /* 0x000000ffff0c7224 */ /* 0x000fe400078e00ff */
[----:B------:R-:W-:Y:S01]  /*24370*/  IMAD.MOV.U32 R15, RZ, RZ, -0x1 ;  /* 0xffffffffff0f7424 */ /* 0x000fe200078e00ff */
[----:B0-----:R-:W-:-:S04]  /*24380*/  SHF.R.U32.HI R11, RZ, 0x5, R11 ;  /* 0x00000005ff0b7819 */ /* 0x001fc8000001160b */
[----:B------:R-:W-:-:S05]  /*24390*/  LOP3.LUT R11, R11, 0x3, RZ, 0xc0, !PT ;  /* 0x000000030b0b7812 */ /* 0x000fca00078ec0ff */
[----:B------:R-:W-:Y:S01]  /*243a0*/  IMAD.MOV.U32 R13, RZ, RZ, R11 ;  /* 0x000000ffff0d7224 */ /* 0x000fe200078e000b */
[----:B------:R-:W-:-:S07]  /*243b0*/  MOV R11, 0x1f ;  /* 0x0000001f000b7802 */ /* 0x000fce0000000f00 */
[----:B-----5:R-:W-:Y:S05]  /*243c0*/  WARPSYNC.COLLECTIVE R15, `(.L_x_799) ;  /* 0x000000000f087348 */ /* 0x020fea0003c00000 */
[----:B------:R0:W1:Y:S02]  /*243d0*/  SHFL.IDX P6, R14, R13, R12, R11 ;  /* 0x0000000c0d0e7389 */ /* 0x00006400000c000b */
[----:B01---5:R-:W-:Y:S01]  /*243e0*/  ENDCOLLECTIVE ;  /* 0x000000000000791b */ /* 0x023fe20003800000 */
.L_x_799:
[----:B------:R-:W-:Y:S05]  /*243f0*/  BSYNC B1 ;  /* 0x0000000000017941 */ /* 0x000fea0003800000 */
.L_x_798:
[----:B------:R-:W-:Y:S05]  /*24400*/  BRA `(.L_x_800) ;  /* 0xffffffac00a07947 */ /* 0x000fea000383ffff */
.L_x_676:
[----:B------:R-:W-:Y:S01]  /*24410*/  BSSY B1, `(.L_x_801) ;  /* 0x0000006000017945 */ /* 0x000fe20003800000 */
[----:B------:R-:W-:-:S07]  /*24420*/  IMAD.MOV.U32 R15, RZ, RZ, -0x1 ;  /* 0xffffffffff0f7424 */ /* 0x000fce00078e00ff */
[----:B-----5:R-:W-:Y:S05]  /*24430*/  WARPSYNC.COLLECTIVE R15, `(.L_x_802) ;  /* 0x000000000f0c7348 */ /* 0x020fea0003c00000 */
[----:B------:R-:W-:Y:S02]  /*24440*/  ELECT P6, UR62, PT ;  /* 0x00000000003e782f */ /* 0x000fe400038c0000 */
[----:B------:R-:W-:Y:S01]  /*24450*/  MOV R14, UR62 ;  /* 0x0000003e000e7c02 */ /* 0x000fe20008000f00 */
[----:B-----5:R-:W-:Y:S10]  /*24460*/  ENDCOLLECTIVE ;  /* 0x000000000000791b */ /* 0x020ff40003800000 */
.L_x_802:
[----:B------:R-:W-:Y:S05]  /*24470*/  BSYNC B1 ;  /* 0x0000000000017941 */ /* 0x000fea0003800000 */
.L_x_801:
[----:B------:R-:W-:Y:S05]  /*24480*/  BRA `(.L_x_803) ;  /* 0xffffffac008c7947 */ /* 0x000fea000383ffff */
.L_x_678:
[----:B0-----:R0:W1:Y:S02]  /*24490*/  SYNCS.PHASECHK.TRANS64.TRYWAIT P0, [R9+URZ+0x34820], R5 ;  /* 0x03482005090075a7 */ /* 0x001064000800017f */
[----:B-1----:R-:W-:Y:S05]  /*244a0*/  @!P0 NANOSLEEP.SYNCS 0x989680 ;  /* 0x009896800000895d */ /* 0x002fea0003900000 */
[----:B------:R-:W1:Y:S02]  /*244b0*/  @!P0 SYNCS.PHASECHK.TRANS64 P0, [R9+URZ+0x34820], R5 ;  /* 0x03482005090085a7 */ /* 0x000e64000800007f */
[----:B-1----:R-:W-:Y:S05]  /*244c0*/  @!P0 BRA `(.L_x_678) ;  /* 0xfffffffc00f08947 */ /* 0x002fea000383ffff */
[----:B------:R-:W-:Y:S05]  /*244d0*/  BRA `(.L_x_804) ;  /* 0xffffffac00a87947 */ /* 0x000fea000383ffff */
.L_x_681:
[----:B0-----:R0:W1:Y:S02]  /*244e0*/  SYNCS.PHASECHK.TRANS64.TRYWAIT P0, [R5+URZ+0x348a0], R10 ;  /* 0x0348a00a050075a7 */ /* 0x001064000800017f */
[----:B-1----:R-:W-:Y:S05]  /*244f0*/  @!P0 NANOSLEEP.SYNCS 0x989680 ;  /* 0x009896800000895d */ /* 0x002fea0003900000 */
[----:B------:R-:W1:Y:S02]  /*24500*/  @!P0 SYNCS.PHASECHK.TRANS64 P0, [R5+URZ+0x348a0], R10 ;  /* 0x0348a00a050085a7 */ /* 0x000e64000800007f */
[----:B-1----:R-:W-:Y:S05]  /*24510*/  @!P0 BRA `(.L_x_681) ;  /* 0xfffffffc00f08947 */ /* 0x002fea000383ffff */
[----:B------:R-:W-:Y:S05]  /*24520*/  BRA `(.L_x_805) ;  /* 0xffffffac00b87947 */ /* 0x000fea000383ffff */
.L_x_683:
[----:B-1----:R1:W2:Y:S02]  /*24530*/  SYNCS.PHASECHK.TRANS64.TRYWAIT P0, [R5+URZ+0x348c0], R10 ;  /* 0x0348c00a050075a7 */ /* 0x0022a4000800017f */
[----:B--2---:R-:W-:Y:S05]  /*24540*/  @!P0 NANOSLEEP.SYNCS 0x989680 ;  /* 0x009896800000895d */ /* 0x004fea0003900000 */
[----:B------:R-:W2:Y:S02]  /*24550*/  @!P0 SYNCS.PHASECHK.TRANS64 P0, [R5+URZ+0x348c0], R10 ;  /* 0x0348c00a050085a7 */ /* 0x000ea4000800007f */
[----:B--2---:R-:W-:Y:S05]  /*24560*/  @!P0 BRA `(.L_x_683) ;  /* 0xfffffffc00f08947 */ /* 0x004fea000383ffff */
[----:B------:R-:W-:Y:S05]  /*24570*/  BRA `(.L_x_806) ;  /* 0xffffffb000307947 */ /* 0x000fea000383ffff */
.L_x_687:
[----:B0-----:R0:W1:Y:S02]  /*24580*/  SYNCS.PHASECHK.TRANS64.TRYWAIT P0, [R6+URZ+0x348a0], R7 ;  /* 0x0348a007060075a7 */ /* 0x001064000800017f */
[----:B-1----:R-:W-:Y:S05]  /*24590*/  @!P0 NANOSLEEP.SYNCS 0x989680 ;  /* 0x009896800000895d */ /* 0x002fea0003900000 */
[----:B------:R-:W1:Y:S02]  /*245a0*/  @!P0 SYNCS.PHASECHK.TRANS64 P0, [R6+URZ+0x348a0], R7 ;  /* 0x0348a007060085a7 */ /* 0x000e64000800007f */
[----:B-1----:R-:W-:Y:S05]  /*245b0*/  @!P0 BRA `(.L_x_687) ;  /* 0xfffffffc00f08947 */ /* 0x002fea000383ffff */
[----:B------:R-:W-:Y:S05]  /*245c0*/  BRA `(.L_x_807) ;  /* 0xffffffb000f07947 */ /* 0x000fea000383ffff */
.L_x_689:
[----:B-1----:R1:W2:Y:S02]  /*245d0*/  SYNCS.PHASECHK.TRANS64.TRYWAIT P1, [R6+URZ+0x348c0], R7 ;  /* 0x0348c007060075a7 */ /* 0x0022a4000802017f */
[----:B--2---:R-:W-:Y:S05]  /*245e0*/  @!P1 NANOSLEEP.SYNCS 0x989680 ;  /* 0x009896800000995d */ /* 0x004fea0003900000 */
[----:B------:R-:W2:Y:S02]  /*245f0*/  @!P1 SYNCS.PHASECHK.TRANS64 P1, [R6+URZ+0x348c0], R7 ;  /* 0x0348c007060095a7 */ /* 0x000ea4000802007f */
[----:B--2---:R-:W-:Y:S05]  /*24600*/  @!P1 BRA `(.L_x_689) ;  /* 0xfffffffc00f09947 */ /* 0x004fea000383ffff */
[----:B------:R-:W-:Y:S05]  /*24610*/  BRA `(.L_x_808) ;  /* 0xffffffb400607947 */ /* 0x000fea000383ffff */
.L_x_700:
[----:B------:R-:W0:Y:S01]  /*24620*/  S2R R3, SR_TID.X ;  /* 0x0000000000037919 */ /* 0x000e220000002100 */
[----:B------:R-:W-:Y:S01]  /*24630*/  BSSY B0, `(.L_x_809) ;  /* 0x000000a000007945 */ /* 0x000fe20003800000 */
[----:B------:R-:W-:Y:S01]  /*24640*/  MOV R12, RZ ;  /* 0x000000ff000c7202 */ /* 0x000fe20000000f00 */
        /* <DEDUP_REMOVED lines=8> */
.L_x_810:
[----:B------:R-:W-:Y:S05]  /*246d0*/  BSYNC B0 ;  /* 0x0000000000007941 */ /* 0x000fea0003800000 */
.L_x_809:
[----:B------:R-:W-:Y:S05]  /*246e0*/  BRA `(.L_x_811) ;  /* 0xffffffc000207947 */ /* 0x000fea000383ffff */
.L_x_701:
[----:B------:R-:W-:Y:S01]  /*246f0*/  BSSY B0, `(.L_x_812) ;  /* 0x0000006000007945 */ /* 0x000fe20003800000 */
[----:B------:R-:W-:-:S07]  /*24700*/  IMAD.MOV.U32 R15, RZ, RZ, -0x1 ;  /* 0xffffffffff0f7424 */ /* 0x000fce00078e00ff */
[----:B------:R-:W-:Y:S05]  /*24710*/  WARPSYNC.COLLECTIVE R15, `(.L_x_813) ;  /* 0x000000000f0c7348 */ /* 0x000fea0003c00000 */
[----:B------:R-:W-:Y:S02]  /*24720*/  ELECT P6, UR62, PT ;  /* 0x00000000003e782f */ /* 0x000fe400038c0000 */
[----:B------:R-:W-:Y:S01]  /*24730*/  MOV R14, UR62 ;  /* 0x0000003e000e7c02 */ /* 0x000fe20008000f00 */
[----:B------:R-:W-:Y:S10]  /*24740*/  ENDCOLLECTIVE ;  /* 0x000000000000791b */ /* 0x000ff40003800000 */
.L_x_813:
[----:B------:R-:W-:Y:S05]  /*24750*/  BSYNC B0 ;  /* 0x0000000000007941 */ /* 0x000fea0003800000 */
.L_x_812:
[----:B------:R-:W-:Y:S05]  /*24760*/  BRA `(.L_x_814) ;  /* 0xffffffc000187947 */ /* 0x000fea000383ffff */
.L_x_704:
[----:B0-----:R0:W1:Y:S02]  /*24770*/  SYNCS.PHASECHK.TRANS64.TRYWAIT P0, [R6+URZ+0x34840], R7 ;  /* 0x03484007060075a7 */ /* 0x001064000800017f */
[----:B-1----:R-:W-:Y:S05]  /*24780*/  @!P0 NANOSLEEP.SYNCS 0x989680 ;  /* 0x009896800000895d */ /* 0x002fea0003900000 */
[----:B------:R-:W1:Y:S02]  /*24790*/  @!P0 SYNCS.PHASECHK.TRANS64 P0, [R6+URZ+0x34840], R7 ;  /* 0x03484007060085a7 */ /* 0x000e64000800007f */
[----:B-1----:R-:W-:Y:S05]  /*247a0*/  @!P0 BRA `(.L_x_704) ;  /* 0xfffffffc00f08947 */ /* 0x002fea000383ffff */
[----:B------:R-:W-:Y:S05]  /*247b0*/  BRA `(.L_x_815) ;  /* 0xffffffc0008c7947 */ /* 0x000fea000383ffff */
.L_x_707:
        /* <DEDUP_REMOVED lines=8> */
.L_x_715:
[----:B0-----:R0:W1:Y:S02]  /*24840*/  SYNCS.PHASECHK.TRANS64.TRYWAIT P0, [R8+URZ+0x34840], R9 ;  /* 0x03484009080075a7 */ /* 0x001064000800017f */
[----:B-1----:R-:W-:Y:S05]  /*24850*/  @!P0 NANOSLEEP.SYNCS 0x989680 ;  /* 0x009896800000895d */ /* 0x002fea0003900000 */
[----:B------:R-:W1:Y:S02]  /*24860*/  @!P0 SYNCS.PHASECHK.TRANS64 P0, [R8+URZ+0x34840], R9 ;  /* 0x03484009080085a7 */ /* 0x000e64000800007f */
[----:B-1----:R-:W-:Y:S05]  /*24870*/  @!P0 BRA `(.L_x_715) ;  /* 0xfffffffc00f08947 */ /* 0x002fea000383ffff */
[----:B------:R-:W-:Y:S05]  /*24880*/  BRA `(.L_x_817) ;  /* 0xffffffc800687947 */ /* 0x000fea000383ffff */
.L_x_717:
[----:B0-----:R0:W1:Y:S02]  /*24890*/  SYNCS.PHASECHK.TRANS64.TRYWAIT P0, [R9+URZ+0x60], R8 ;  /* 0x00006008090075a7 */ /* 0x001064000800017f */
[----:B-1----:R-:W-:Y:S05]  /*248a0*/  @!P0 NANOSLEEP.SYNCS 0x989680 ;  /* 0x009896800000895d */ /* 0x002fea0003900000 */
[----:B------:R-:W1:Y:S02]  /*248b0*/  @!P0 SYNCS.PHASECHK.TRANS64 P0, [R9+URZ+0x60], R8 ;  /* 0x00006008090085a7 */ /* 0x000e64000800007f */
[----:B-1----:R-:W-:Y:S05]  /*248c0*/  @!P0 BRA `(.L_x_717) ;  /* 0xfffffffc00f08947 */ /* 0x002fea000383ffff */
[----:B------:R-:W-:Y:S05]  /*248d0*/  BRA `(.L_x_818) ;  /* 0xffffffcc00047947 */ /* 0x000fea000383ffff */
.L_x_722:
[----:B-1----:R1:W2:Y:S02]  /*248e0*/  SYNCS.PHASECHK.TRANS64.TRYWAIT P0, [R2+URZ+0x34840], R3 ;  /* 0x03484003020075a7 */ /* 0x0022a4000800017f */
[----:B--2---:R-:W-:Y:S05]  /*248f0*/  @!P0 NANOSLEEP.SYNCS 0x989680 ;  /* 0x009896800000895d */ /* 0x004fea0003900000 */
[----:B------:R-:W2:Y:S02]  /*24900*/  @!P0 SYNCS.PHASECHK.TRANS64 P0, [R2+URZ+0x34840], R3 ;  /* 0x03484003020085a7 */ /* 0x000ea4000800007f */
[----:B--2---:R-:W-:Y:S05]  /*24910*/  @!P0 BRA `(.L_x_722) ;  /* 0xfffffffc00f08947 */ /* 0x004fea000383ffff */
[----:B------:R-:W-:Y:S05]  /*24920*/  BRA `(.L_x_819) ;  /* 0xffffffd000687947 */ /* 0x000fea000383ffff */
.L_x_724:
[----:B0-----:R0:W1:Y:S02]  /*24930*/  SYNCS.PHASECHK.TRANS64.TRYWAIT P1, [R2+URZ+0x60], R3 ;  /* 0x00006003020075a7 */ /* 0x001064000802017f */
[----:B-1----:R-:W-:Y:S05]  /*24940*/  @!P1 NANOSLEEP.SYNCS 0x989680 ;  /* 0x009896800000995d */ /* 0x002fea0003900000 */
[----:B------:R-:W1:Y:S02]  /*24950*/  @!P1 SYNCS.PHASECHK.TRANS64 P1, [R2+URZ+0x60], R3 ;  /* 0x00006003020095a7 */ /* 0x000e64000802007f */
[----:B-1----:R-:W-:Y:S05]  /*24960*/  @!P1 BRA `(.L_x_724) ;  /* 0xfffffffc00f09947 */ /* 0x002fea000383ffff */
[----:B------:R-:W-:Y:S05]  /*24970*/  BRA `(.L_x_820) ;  /* 0xffffffd400047947 */ /* 0x000fea000383ffff */
.L_x_729:
[----:B--2---:R2:W3:Y:S02]  /*24980*/  SYNCS.PHASECHK.TRANS64.TRYWAIT P0, [R2+URZ+0x34840], R3 ;  /* 0x03484003020075a7 */ /* 0x0044e4000800017f */
[----:B---3--:R-:W-:Y:S05]  /*24990*/  @!P0 NANOSLEEP.SYNCS 0x989680 ;  /* 0x009896800000895d */ /* 0x008fea0003900000 */
[----:B------:R-:W3:Y:S02]  /*249a0*/  @!P0 SYNCS.PHASECHK.TRANS64 P0, [R2+URZ+0x34840], R3 ;  /* 0x03484003020085a7 */ /* 0x000ee4000800007f */
[----:B---3--:R-:W-:Y:S05]  /*249b0*/  @!P0 BRA `(.L_x_729) ;  /* 0xfffffffc00f08947 */ /* 0x008fea000383ffff */
[----:B------:R-:W-:Y:S05]  /*249c0*/  BRA `(.L_x_821) ;  /* 0xffffffd800287947 */ /* 0x000fea000383ffff */
.L_x_731:
[----:B0-----:R0:W1:Y:S02]  /*249d0*/  SYNCS.PHASECHK.TRANS64.TRYWAIT P1, [R2+URZ+0x60], R8 ;  /* 0x00006008020075a7 */ /* 0x001064000802017f */
[----:B-1----:R-:W-:Y:S05]  /*249e0*/  @!P1 NANOSLEEP.SYNCS 0x989680 ;  /* 0x009896800000995d */ /* 0x002fea0003900000 */
[----:B------:R-:W1:Y:S02]  /*249f0*/  @!P1 SYNCS.PHASECHK.TRANS64 P1, [R2+URZ+0x60], R8 ;  /* 0x00006008020095a7 */ /* 0x000e64000802007f */
[----:B-1----:R-:W-:Y:S05]  /*24a00*/  @!P1 BRA `(.L_x_731) ;  /* 0xfffffffc00f09947 */ /* 0x002fea000383ffff */
[----:B------:R-:W-:Y:S05]  /*24a10*/  BRA `(.L_x_822) ;  /* 0xffffffd800c47947 */ /* 0x000fea000383ffff */
.L_x_738:
[----:B-1----:R1:W2:Y:S02]  /*24a20*/  SYNCS.PHASECHK.TRANS64.TRYWAIT P0, [R3+URZ+0x34860], R0 ;  /* 0x03486000030075a7 */ /* 0x0022a4000800017f */
[----:B--2---:R-:W-:Y:S05]  /*24a30*/  @!P0 NANOSLEEP.SYNCS 0x989680 ;  /* 0x009896800000895d */ /* 0x004fea0003900000 */
[----:B------:R-:W2:Y:S02]  /*24a40*/  @!P0 SYNCS.PHASECHK.TRANS64 P0, [R3+URZ+0x34860], R0 ;  /* 0x03486000030085a7 */ /* 0x000ea4000800007f */
[----:B--2---:R-:W-:Y:S05]  /*24a50*/  @!P0 BRA `(.L_x_738) ;  /* 0xfffffffc00f08947 */ /* 0x004fea000383ffff */
[----:B------:R-:W-:Y:S05]  /*24a60*/  BRA `(.L_x_823) ;  /* 0xffffffdc00d07947 */ /* 0x000fea000383ffff */
.L_x_740:
[----:B------:R-:W-:Y:S01]  /*24a70*/  BSSY B0, `(.L_x_824) ;  /* 0x0000008000007945 */ /* 0x000fe20003800000 */
[----:B0-----:R-:W-:Y:S01]  /*24a80*/  MOV R13, R16 ;  /* 0x00000010000d7202 */ /* 0x001fe20000000f00 */
[----:B------:R-:W-:Y:S02]  /*24a90*/  IMAD.MOV.U32 R12, RZ, RZ, RZ ;  /* 0x000000ffff0c7224 */ /* 0x000fe400078e00ff */
[----:B------:R-:W-:Y:S02]  /*24aa0*/  IMAD.MOV.U32 R11, RZ, RZ, 0x1f ;  /* 0x0000001fff0b7424 */ /* 0x000fe400078e00ff */
[----:B------:R-:W-:-:S07]  /*24ab0*/  IMAD.MOV.U32 R15, RZ, RZ, -0x1 ;  /* 0xffffffffff0f7424 */ /* 0x000fce00078e00ff */
[----:B-1---5:R-:W-:Y:S05]  /*24ac0*/  WARPSYNC.COLLECTIVE R15, `(.L_x_825) ;  /* 0x000000000f087348 */ /* 0x022fea0003c00000 */
[----:B------:R0:W2:Y:S02]  /*24ad0*/  SHFL.IDX P6, R14, R13, R12, R11 ;  /* 0x0000000c0d0e7389 */ /* 0x0000a400000c000b */
[----:B012--5:R-:W-:Y:S01]  /*24ae0*/  ENDCOLLECTIVE ;  /* 0x000000000000791b */ /* 0x027fe20003800000 */
.L_x_825:
[----:B------:R-:W-:Y:S05]  /*24af0*/  BSYNC B0 ;  /* 0x0000000000007941 */ /* 0x000fea0003800000 */
.L_x_824:
[----:B------:R-:W-:Y:S01]  /*24b00*/  IMAD.MOV.U32 R13, RZ, RZ, R16 ;  /* 0x000000ffff0d7224 */ /* 0x000fe200078e0010 */
[----:B------:R-:W-:Y:S01]  /*24b10*/  MOV R15, 0xffffffff ;  /* 0xffffffff000f7802 */ /* 0x000fe20000000f00 */
[----:B------:R-:W-:Y:S01]  /*24b20*/  IMAD.MOV.U32 R12, RZ, RZ, 0x1 ;  /* 0x00000001ff0c7424 */ /* 0x000fe200078e00ff */
[----:B------:R-:W-:Y:S01]  /*24b30*/  MOV R4, R14 ;  /* 0x0000000e00047202 */ /* 0x000fe20000000f00 */
[----:B------:R-:W-:-:S07]  /*24b40*/  IMAD.MOV.U32 R11, RZ, RZ, 0x1f ;  /* 0x0000001fff0b7424 */ /* 0x000fce00078e00ff */
[----:B------:R-:W-:Y:S05]  /*24b50*/  WARPSYNC.COLLECTIVE R15, `(.L_x_826) ;  /* 0x000000000f087348 */ /* 0x000fea0003c00000 */
[----:B------:R0:W1:Y:S02]  /*24b60*/  SHFL.IDX P6, R14, R13, R12, R11 ;  /* 0x0000000c0d0e7389 */ /* 0x00006400000c000b */
[----:B01----:R-:W-:Y:S01]  /*24b70*/  ENDCOLLECTIVE ;  /* 0x000000000000791b */ /* 0x003fe20003800000 */
.L_x_826:
[----:B------:R-:W-:Y:S01]  /*24b80*/  IMAD.MOV.U32 R6, RZ, RZ, R14 ;  /* 0x000000ffff067224 */ /* 0x000fe200078e000e */
[----:B------:R-:W-:Y:S06]  /*24b90*/  BRA `(.L_x_827) ;  /* 0xffffffe0005c7947 */ /* 0x000fec000383ffff */
.L_x_743:
[----:B------:R-:W-:Y:S01]  /*24ba0*/  BSSY B0, `(.L_x_828) ;  /* 0x0000008000007945 */ /* 0x000fe20003800000 */
[----:B-----5:R-:W-:Y:S01]  /*24bb0*/  IMAD.MOV.U32 R13, RZ, RZ, R17 ;  /* 0x000000ffff0d7224 */ /* 0x020fe200078e0011 */
[----:B------:R-:W-:Y:S01]  /*24bc0*/  MOV R11, RZ ;  /* 0x000000ff000b7202 */ /* 0x000fe20000000f00 */
[----:B------:R-:W-:Y:S02]  /*24bd0*/  IMAD.MOV.U32 R12, RZ, RZ, 0x1 ;  /* 0x00000001ff0c7424 */ /* 0x000fe400078e00ff */
[----:B------:R-:W-:-:S07]  /*24be0*/  IMAD.MOV.U32 R15, RZ, RZ, -0x1 ;  /* 0xffffffffff0f7424 */ /* 0x000fce00078e00ff */
[----:B0-234-:R-:W-:Y:S05]  /*24bf0*/  WARPSYNC.COLLECTIVE R15, `(.L_x_829) ;  /* 0x000000000f087348 */ /* 0x01dfea0003c00000 */
[----:B------:R1:W0:Y:S02]  /*24c00*/  SHFL.UP P6, R14, R13, R12, R11 ;  /* 0x0400000c0d0e7389 */ /* 0x00022400000c000b */
[----:B01234-:R-:W-:Y:S01]  /*24c10*/  ENDCOLLECTIVE ;  /* 0x000000000000791b */ /* 0x01ffe20003800000 */
.L_x_829:
[----:B------:R-:W-:Y:S05]  /*24c20*/  BSYNC B0 ;  /* 0x0000000000007941 */ /* 0x000fea0003800000 */
.L_x_828:
[----:B------:R-:W-:Y:S01]  /*24c30*/  ISETP.NE.AND P0, PT, R8, RZ, PT ;  /* 0x000000ff0800720c */ /* 0x000fe20003f05270 */
[----:B------:R-:W-:Y:S01]  /*24c40*/  IMAD.MOV.U32 R12, RZ, RZ, 0x2 ;  /* 0x00000002ff0c7424 */ /* 0x000fe200078e00ff */
[----:B------:R-:W-:Y:S01]  /*24c50*/  MOV R11, RZ ;  /* 0x000000ff000b7202 */ /* 0x000fe20000000f00 */
[----:B------:R-:W-:Y:S01]  /*24c60*/  IMAD.MOV.U32 R15, RZ, RZ, -0x1 ;  /* 0xffffffffff0f7424 */ /* 0x000fe200078e00ff */
[----:B------:R-:W-:Y:S02]  /*24c70*/  SEL R14, R14, RZ, P0 ;  /* 0x000000ff0e0e7207 */ /* 0x000fe40000000000 */
[----:B------:R-:W-:-:S03]  /*24c80*/  ISETP.GE.U32.AND P0, PT, R8, 0x2, PT ;  /* 0x000000020800780c */ /* 0x000fc60003f06070 */
[----:B------:R-:W-:-:S10]  /*24c90*/  IMAD.IADD R13, R17, 0x1, R14 ;  /* 0x00000001110d7824 */ /* 0x000fd400078e020e */
[----:B------:R-:W-:Y:S05]  /*24ca0*/  WARPSYNC.COLLECTIVE R15, `(.L_x_830) ;  /* 0x000000000f087348 */ /* 0x000fea0003c00000 */
[----:B------:R0:W1:Y:S02]  /*24cb0*/  SHFL.UP P6, R14, R13, R12, R11 ;  /* 0x0400000c0d0e7389 */ /* 0x00006400000c000b */
[----:B01----:R-:W-:Y:S01]  /*24cc0*/  ENDCOLLECTIVE ;  /* 0x000000000000791b */ /* 0x003fe20003800000 */
.L_x_830:
[----:B------:R-:W-:Y:S02]  /*24cd0*/  MOV R12, 0x4 ;  /* 0x00000004000c7802 */ /* 0x000fe40000000f00 */
[----:B------:R-:W-:Y:S02]  /*24ce0*/  SEL R14, R14, RZ, P0 ;  /* 0x000000ff0e0e7207 */ /* 0x000fe40000000000 */
[----:B------:R-:W-:-:S03]  /*24cf0*/  ISETP.GE.U32.AND P0, PT, R8, 0x4, PT ;  /* 0x000000040800780c */ /* 0x000fc60003f06070 */
[----:B------:R-:W-:-:S04]  /*24d00*/  IMAD.IADD R3, R13, 0x1, R14 ;  /* 0x000000010d037824 */ /* 0x000fc800078e020e */
[----:B------:R-:W-:-:S07]  /*24d10*/  IMAD.MOV.U32 R13, RZ, RZ, R3 ;  /* 0x000000ffff0d7224 */ /* 0x000fce00078e0003 */
[----:B------:R-:W-:Y:S05]  /*24d20*/  WARPSYNC.COLLECTIVE R15, `(.L_x_831) ;  /* 0x000000000f087348 */ /* 0x000fea0003c00000 */
[----:B------:R0:W1:Y:S02]  /*24d30*/  SHFL.UP P6, R14, R13, R12, R11 ;  /* 0x0400000c0d0e7389 */ /* 0x00006400000c000b */
[----:B01----:R-:W-:Y:S01]  /*24d40*/  ENDCOLLECTIVE ;  /* 0x000000000000791b */ /* 0x003fe20003800000 */
.L_x_831:
        /* <DEDUP_REMOVED lines=8> */
.L_x_832:
[----:B------:R-:W-:Y:S01]  /*24dd0*/  IMAD.MOV.U32 R12, RZ, RZ, 0x10 ;  /* 0x00000010ff0c7424 */ /* 0x000fe200078e00ff */
[----:B------:R-:W-:Y:S02]  /*24de0*/  SEL R14, R14, RZ, P0 ;  /* 0x000000ff0e0e7207 */ /* 0x000fe40000000000 */
[----:B------:R-:W-:Y:S02]  /*24df0*/  ISETP.GE.U32.AND P0, PT, R8, 0x10, PT ;  /* 0x000000100800780c */ /* 0x000fe40003f06070 */
[----:B------:R-:W-:-:S05]  /*24e00*/  IADD3 R7, R5, R14, RZ ;  /* 0x0000000e05077210 */ /* 0x000fca0007ffe0ff */
[----:B------:R-:W-:-:S07]  /*24e10*/  IMAD.MOV.U32 R13, RZ, RZ, R7 ;  /* 0x000000ffff0d7224 */ /* 0x000fce00078e0007 */
[----:B------:R-:W-:Y:S05]  /*24e20*/  WARPSYNC.COLLECTIVE R15, `(.L_x_833) ;  /* 0x000000000f087348 */ /* 0x000fea0003c00000 */
[----:B------:R0:W1:Y:S02]  /*24e30*/  SHFL.UP P6, R14, R13, R12, R11 ;  /* 0x0400000c0d0e7389 */ /* 0x00006400000c000b */
[----:B01----:R-:W-:Y:S01]  /*24e40*/  ENDCOLLECTIVE ;  /* 0x000000000000791b */ /* 0x003fe20003800000 */
.L_x_833:
[----:B------:R-:W-:Y:S02]  /*24e50*/  IMAD.MOV.U32 R12, RZ, RZ, 0x1f ;  /* 0x0000001fff0c7424 */ /* 0x000fe400078e00ff */
[----:B------:R-:W-:Y:S01]  /*24e60*/  IMAD.MOV.U32 R11, RZ, RZ, 0x1f ;  /* 0x0000001fff0b7424 */ /* 0x000fe200078e00ff */
[----:B------:R-:W-:-:S05]  /*24e70*/  SEL R2, R14, RZ, P0 ;  /* 0x000000ff0e027207 */ /* 0x000fca0000000000 */
[----:B------:R-:W-:-:S05]  /*24e80*/  IMAD.IADD R2, R7, 0x1, R2 ;  /* 0x0000000107027824 */ /* 0x000fca00078e0202 */
[----:B------:R-:W-:-:S07]  /*24e90*/  MOV R13, R2 ;  /* 0x00000002000d7202 */ /* 0x000fce0000000f00 */
[----:B------:R-:W-:Y:S05]  /*24ea0*/  WARPSYNC.COLLECTIVE R15, `(.L_x_834) ;  /* 0x000000000f087348 */ /* 0x000fea0003c00000 */
[----:B------:R0:W1:Y:S02]  /*24eb0*/  SHFL.IDX P6, R14, R13, R12, R11 ;  /* 0x0000000c0d0e7389 */ /* 0x00006400000c000b */
[----:B01----:R-:W-:Y:S01]  /*24ec0*/  ENDCOLLECTIVE ;  /* 0x000000000000791b */ /* 0x003fe20003800000 */
.L_x_834:
[----:B------:R-:W-:Y:S05]  /*24ed0*/  BRA `(.L_x_835) ;  /* 0xffffffe000247947 */ /* 0x000fea000383ffff */
.L_x_748:
[----:B------:R-:W-:Y:S01]  /*24ee0*/  BSSY B0, `(.L_x_836) ;  /* 0x0000008000007945 */ /* 0x000fe20003800000 */
[----:B-----5:R-:W-:Y:S01]  /*24ef0*/  IMAD.MOV.U32 R13, RZ, RZ, R17 ;  /* 0x000000ffff0d7224 */ /* 0x020fe200078e0011 */
[----:B------:R-:W-:Y:S01]  /*24f00*/  MOV R12, 0x1 ;  /* 0x00000001000c7802 */ /* 0x000fe20000000f00 */
[----:B------:R-:W-:Y:S02]  /*24f10*/  IMAD.MOV.U32 R11, RZ, RZ, RZ ;  /* 0x000000ffff0b7224 */ /* 0x000fe400078e00ff */
[----:B------:R-:W-:-:S07]  /*24f20*/  IMAD.MOV.U32 R15, RZ, RZ, -0x1 ;  /* 0xffffffffff0f7424 */ /* 0x000fce00078e00ff */
[----:B01----:R-:W-:Y:S05]  /*24f30*/  WARPSYNC.COLLECTIVE R15, `(.L_x_837) ;  /* 0x000000000f087348 */ /* 0x003fea0003c00000 */
[----:B------:R2:W3:Y:S02]  /*24f40*/  SHFL.UP P6, R14, R13, R12, R11 ;  /* 0x0400000c0d0e7389 */ /* 0x0004e400000c000b */
[----:B0123--:R-:W-:Y:S01]  /*24f50*/  ENDCOLLECTIVE ;  /* 0x000000000000791b */ /* 0x00ffe20003800000 */
.L_x_837:
[----:B------:R-:W-:Y:S05]  /*24f60*/  BSYNC B0 ;  /* 0x0000000000007941 */ /* 0x000fea0003800000 */
.L_x_836:
[----:B------:R-:W-:Y:S01]  /*24f70*/  ISETP.NE.AND P0, PT, R8, RZ, PT ;  /* 0x000000ff0800720c */ /* 0x000fe20003f05270 */
[----:B------:R-:W-:Y:S01]  /*24f80*/  IMAD.MOV.U32 R11, RZ, RZ, RZ ;  /* 0x000000ffff0b7224 */ /* 0x000fe200078e00ff */
[----:B------:R-:W-:Y:S01]  /*24f90*/  MOV R12, 0x2 ;  /* 0x00000002000c7802 */ /* 0x000fe20000000f00 */
[----:B------:R-:W-:Y:S01]  /*24fa0*/  IMAD.MOV.U32 R15, RZ, RZ, -0x1 ;  /* 0xffffffffff0f7424 */ /* 0x000fe200078e00ff */
[----:B------:R-:W-:Y:S02]  /*24fb0*/  SEL R14, R14, RZ, P0 ;  /* 0x000000ff0e0e7207 */ /* 0x000fe40000000000 */
[----:B------:R-:W-:-:S03]  /*24fc0*/  ISETP.GE.U32.AND P0, PT, R8, 0x2, PT ;  /* 0x000000020800780c */ /* 0x000fc60003f06070 */
[----:B------:R-:W-:-:S10]  /*24fd0*/  IMAD.IADD R13, R17, 0x1, R14 ;  /* 0x00000001110d7824 */ /* 0x000fd400078e020e */
[----:B------:R-:W-:Y:S05]  /*24fe0*/  WARPSYNC.COLLECTIVE R15, `(.L_x_838) ;  /* 0x000000000f087348 */ /* 0x000fea0003c00000 */
[----:B------:R0:W1:Y:S02]  /*24ff0*/  SHFL.UP P6, R14, R13, R12, R11 ;  /* 0x0400000c0d0e7389 */ /* 0x00006400000c000b */
[----:B01----:R-:W-:Y:S01]  /*25000*/  ENDCOLLECTIVE ;  /* 0x000000000000791b */ /* 0x003fe20003800000 */
.L_x_838:
[----:B------:R-:W-:Y:S01]  /*25010*/  IMAD.MOV.U32 R12, RZ, RZ, 0x4 ;  /* 0x00000004ff0c7424 */ /* 0x000fe200078e00ff */
[----:B------:R-:W-:Y:S02]  /*25020*/  SEL R14, R14, RZ, P0 ;  /* 0x000000ff0e0e7207 */ /* 0x000fe40000000000 */
[----:B------:R-:W-:-:S03]  /*25030*/  ISETP.GE.U32.AND P0, PT, R8, 0x4, PT ;  /* 0x000000040800780c */ /* 0x000fc60003f06070 */
[----:B------:R-:W-:-:S05]  /*25040*/  IMAD.IADD R3, R13, 0x1, R14 ;  /* 0x000000010d037824 */ /* 0x000fca00078e020e */
[----:B------:R-:W-:-:S07]  /*25050*/  MOV R13, R3 ;  /* 0x00000003000d7202 */ /* 0x000fce0000000f00 */
[----:B------:R-:W-:Y:S05]  /*25060*/  WARPSYNC.COLLECTIVE R15, `(.L_x_839) ;  /* 0x000000000f087348 */ /* 0x000fea0003c00000 */
[----:B------:R0:W1:Y:S02]  /*25070*/  SHFL.UP P6, R14, R13, R12, R11 ;  /* 0x0400000c0d0e7389 */ /* 0x00006400000c000b */
[----:B01----:R-:W-:Y:S01]  /*25080*/  ENDCOLLECTIVE ;  /* 0x000000000000791b */ /* 0x003fe20003800000 */
.L_x_839:
        /* <DEDUP_REMOVED lines=8> */
.L_x_840:
        /* <DEDUP_REMOVED lines=8> */
.L_x_841:
[----:B------:R-:W-:Y:S02]  /*25190*/  IMAD.MOV.U32 R12, RZ, RZ, 0x1f ;  /* 0x0000001fff0c7424 */ /* 0x000fe400078e00ff */
[----:B------:R-:W-:Y:S01]  /*251a0*/  IMAD.MOV.U32 R11, RZ, RZ, 0x1f ;  /* 0x0000001fff0b7424 */ /* 0x000fe200078e00ff */
[----:B------:R-:W-:-:S04]  /*251b0*/  SEL R2, R14, RZ, P0 ;  /* 0x000000ff0e027207 */ /* 0x000fc80000000000 */
[----:B------:R-:W-:-:S05]  /*251c0*/  IADD3 R2, R7, R2, RZ ;  /* 0x0000000207027210 */ /* 0x000fca0007ffe0ff */
[----:B------:R-:W-:-:S07]  /*251d0*/  IMAD.MOV.U32 R13, RZ, RZ, R2 ;  /* 0x000000ffff0d7224 */ /* 0x000fce00078e0002 */
[----:B------:R-:W-:Y:S05]  /*251e0*/  WARPSYNC.COLLECTIVE R15, `(.L_x_842) ;  /* 0x000000000f087348 */ /* 0x000fea0003c00000 */
[----:B------:R0:W1:Y:S02]  /*251f0*/  SHFL.IDX P6, R14, R13, R12, R11 ;  /* 0x0000000c0d0e7389 */ /* 0x00006400000c000b */
[----:B01----:R-:W-:Y:S01]  /*25200*/  ENDCOLLECTIVE ;  /* 0x000000000000791b */ /* 0x003fe20003800000 */
.L_x_842:
[----:B------:R-:W-:Y:S05]  /*25210*/  BRA `(.L_x_843) ;  /* 0xffffffe0000c7947 */ /* 0x000fea000383ffff */
.L_x_750:
[----:B------:R-:W-:Y:S01]  /*25220*/  BSSY B0, `(.L_x_844) ;  /* 0x0000006000007945 */ /* 0x000fe20003800000 */
[----:B------:R-:W-:Y:S02]  /*25230*/  PLOP3.LUT P6, PT, P6, PT, PT, 0x8, 0x0 ;  /* 0x000000000000781c */ /* 0x000fe400037ce170 */
[----:B------:R-:W-:-:S11]  /*25240*/  MOV R15, 0xffffffff ;  /* 0xffffffff000f7802 */ /* 0x000fd60000000f00 */
[----:B0-----:R-:W-:Y:S05]  /*25250*/  WARPSYNC.COLLECTIVE R15, `(.L_x_845) ;  /* 0x000000000f087348 */ /* 0x001fea0003c00000 */
[----:B------:R-:W-:Y:S01]  /*25260*/  VOTE.ANY R14, PT, P6 ;  /* 0x00000000000e7806 */ /* 0x000fe200030e0100 */
[----:B0-----:R-:W-:Y:S06]  /*25270*/  ENDCOLLECTIVE ;  /* 0x000000000000791b */ /* 0x001fec0003800000 */
.L_x_845:
[----:B------:R-:W-:Y:S05]  /*25280*/  BSYNC B0 ;  /* 0x0000000000007941 */ /* 0x000fea0003800000 */
.L_x_844:
[----:B------:R-:W-:Y:S01]  /*25290*/  IMAD.MOV.U32 R3, RZ, RZ, R14 ;  /* 0x000000ffff037224 */ /* 0x000fe200078e000e */
[----:B------:R-:W-:Y:S01]  /*252a0*/  MOV R11, 0x1f ;  /* 0x0000001f000b7802 */ /* 0x000fe20000000f00 */
[----:B------:R-:W-:Y:S02]  /*252b0*/  IMAD.MOV.U32 R13, RZ, RZ, R17 ;  /* 0x000000ffff0d7224 */ /* 0x000fe400078e0011 */
[----:B------:R-:W0:Y:S01]  /*252c0*/  POPC R5, R3 ;  /* 0x0000000300057309 */ /* 0x000e220000000000 */
[----:B------:R-:W-:Y:S02]  /*252d0*/  IMAD.MOV.U32 R15, RZ, RZ, -0x1 ;  /* 0xffffffffff0f7424 */ /* 0x000fe400078e00ff */
[----:B0-----:R-:W-:-:S07]  /*252e0*/  IMAD.MOV.U32 R12, RZ, RZ, R5 ;  /* 0x000000ffff0c7224 */ /* 0x001fce00078e0005 */
[----:B------:R-:W-:Y:S05]  /*252f0*/  WARPSYNC.COLLECTIVE R15, `(.L_x_846) ;  /* 0x000000000f087348 */ /* 0x000fea0003c00000 */
[----:B------:R0:W1:Y:S02]  /*25300*/  SHFL.IDX P6, R14, R13, R12, R11 ;  /* 0x0000000c0d0e7389 */ /* 0x00006400000c000b */
[----:B01----:R-:W-:Y:S01]  /*25310*/  ENDCOLLECTIVE ;  /* 0x000000000000791b */ /* 0x003fe20003800000 */
.L_x_846:
[----:B------:R-:W-:Y:S01]  /*25320*/  IMAD.MOV.U32 R17, RZ, RZ, R14 ;  /* 0x000000ffff117224 */ /* 0x000fe200078e000e */
[----:B------:R-:W-:Y:S06]  /*25330*/  BRA `(.L_x_847) ;  /* 0xffffffdc00fc7947 */ /* 0x000fec000383ffff */
.L_x_752:
[----:B------:R-:W-:Y:S01]  /*25340*/  BSSY B0, `(.L_x_848) ;  /* 0x0000007000007945 */ /* 0x000fe20003800000 */
[----:B------:R-:W-:Y:S01]  /*25350*/  IMAD.MOV.U32 R13, RZ, RZ, R2 ;  /* 0x000000ffff0d7224 */ /* 0x000fe200078e0002 */
[----:B------:R-:W-:Y:S01]  /*25360*/  MOV R11, 0x1f ;  /* 0x0000001f000b7802 */ /* 0x000fe20000000f00 */
[----:B------:R-:W-:-:S07]  /*25370*/  IMAD.MOV.U32 R15, RZ, RZ, -0x1 ;  /* 0xffffffffff0f7424 */ /* 0x000fce00078e00ff */
[----:B012---:R-:W-:Y:S05]  /*25380*/  WARPSYNC.COLLECTIVE R15, `(.L_x_849) ;  /* 0x000000000f087348 */ /* 0x007fea0003c00000 */
[----:B------:R3:W4:Y:S02]  /*25390*/  SHFL.IDX P6, R14, R13, R12, R11 ;  /* 0x0000000c0d0e7389 */ /* 0x00072400000c000b */
[----:B01234-:R-:W-:Y:S01]  /*253a0*/  ENDCOLLECTIVE ;  /* 0x000000000000791b */ /* 0x01ffe20003800000 */
.L_x_849:
[----:B------:R-:W-:Y:S05]  /*253b0*/  BSYNC B0 ;  /* 0x0000000000007941 */ /* 0x000fea0003800000 */
.L_x_848:
[----:B------:R-:W-:Y:S05]  /*253c0*/  BRA `(.L_x_751) ;  /* 0xffffffdc00f47947 */ /* 0x000fea000383ffff */
.L_x_756:
[----:B0-----:R0:W1:Y:S02]  /*253d0*/  SYNCS.PHASECHK.TRANS64.TRYWAIT P0, [R0+URZ+0x34820], R3 ;  /* 0x03482003000075a7 */ /* 0x001064000800017f */
[----:B-1----:R-:W-:Y:S05]  /*253e0*/  @!P0 NANOSLEEP.SYNCS 0x989680 ;  /* 0x009896800000895d */ /* 0x002fea0003900000 */
[----:B------:R-:W1:Y:S02]  /*253f0*/  @!P0 SYNCS.PHASECHK.TRANS64 P0, [R0+URZ+0x34820], R3 ;  /* 0x03482003000085a7 */ /* 0x000e64000800007f */
[----:B-1----:R-:W-:Y:S05]  /*25400*/  @!P0 BRA `(.L_x_756) ;  /* 0xfffffffc00f08947 */ /* 0x002fea000383ffff */
[----:B------:R-:W-:Y:S05]  /*25410*/  BRA `(.L_x_850) ;  /* 0xffffffe000d87947 */ /* 0x000fea000383ffff */
.L_x_757:
[----:B------:R-:W1:Y:S01]  /*25420*/  S2R R2, SR_TID.X ;  /* 0x0000000000027919 */ /* 0x000e620000002100 */
[----:B------:R-:W-:Y:S01]  /*25430*/  BSSY B0, `(.L_x_851) ;  /* 0x000000a000007945 */ /* 0x000fe20003800000 */
[----:B------:R-:W-:Y:S01]  /*25440*/  IMAD.MOV.U32 R12, RZ, RZ, RZ ;  /* 0x000000ffff0c7224 */ /* 0x000fe200078e00ff */
[----:B------:R-:W-:Y:S01]  /*25450*/  MOV R11, 0x1f ;  /* 0x0000001f000b7802 */ /* 0x000fe20000000f00 */
[----:B------:R-:W-:Y:S01]  /*25460*/  IMAD.MOV.U32 R15, RZ, RZ, -0x1 ;  /* 0xffffffffff0f7424 */ /* 0x000fe200078e00ff */
[----:B-1----:R-:W-:-:S04]  /*25470*/  SHF.R.U32.HI R2, RZ, 0x5, R2 ;  /* 0x00000005ff027819 */ /* 0x002fc80000011602 */
[----:B------:R-:W-:-:S05]  /*25480*/  LOP3.LUT R2, R2, 0x3, RZ, 0xc0, !PT ;  /* 0x0000000302027812 */ /* 0x000fca00078ec0ff */
[----:B------:R-:W-:-:S07]  /*25490*/  IMAD.MOV.U32 R13, RZ, RZ, R2 ;  /* 0x000000ffff0d7224 */ /* 0x000fce00078e0002 */
[----:B0-----:R-:W-:Y:S05]  /*254a0*/  WARPSYNC.COLLECTIVE R15, `(.L_x_852) ;  /* 0x000000000f087348 */ /* 0x001fea0003c00000 */
[----:B------:R1:W2:Y:S02]  /*254b0*/  SHFL.IDX P6, R14, R13, R12, R11 ;  /* 0x0000000c0d0e7389 */ /* 0x0002a400000c000b */
[----:B012---:R-:W-:Y:S01]  /*254c0*/  ENDCOLLECTIVE ;  /* 0x000000000000791b */ /* 0x007fe20003800000 */
.L_x_852:
[----:B------:R-:W-:Y:S05]  /*254d0*/  BSYNC B0 ;  /* 0x0000000000007941 */ /* 0x000fea0003800000 */
.L_x_851:
[----:B------:R-:W-:Y:S05]  /*254e0*/  BRA `(.L_x_853) ;  /* 0xffffffe000c07947 */ /* 0x000fea000383ffff */
.L_x_758:
[----:B------:R-:W-:Y:S01]  /*254f0*/  BSSY B0, `(.L_x_854) ;  /* 0x0000006000007945 */ /* 0x000fe20003800000 */
[----:B------:R-:W-:-:S07]  /*25500*/  IMAD.MOV.U32 R15, RZ, RZ, -0x1 ;  /* 0xffffffffff0f7424 */ /* 0x000fce00078e00ff */
[----:B01----:R-:W-:Y:S05]  /*25510*/  WARPSYNC.COLLECTIVE R15, `(.L_x_855) ;  /* 0x000000000f0c7348 */ /* 0x003fea0003c00000 */
[----:B------:R-:W-:Y:S02]  /*25520*/  ELECT P6, UR62, PT ;  /* 0x00000000003e782f */ /* 0x000fe400038c0000 */
[----:B------:R-:W-:Y:S01]  /*25530*/  MOV R14, UR62 ;  /* 0x0000003e000e7c02 */ /* 0x000fe20008000f00 */
[----:B01----:R-:W-:Y:S10]  /*25540*/  ENDCOLLECTIVE ;  /* 0x000000000000791b */ /* 0x003ff40003800000 */
.L_x_855:
[----:B------:R-:W-:Y:S05]  /*25550*/  BSYNC B0 ;  /* 0x0000000000007941 */ /* 0x000fea0003800000 */
.L_x_854:
[----:B------:R-:W-:Y:S05]  /*25560*/  BRA `(.L_x_856) ;  /* 0xffffffe000b47947 */ /* 0x000fea000383ffff */
.L_x_760:
[----:B0-----:R0:W1:Y:S02]  /*25570*/  SYNCS.PHASECHK.TRANS64.TRYWAIT P0, [R6+URZ], R5 ;  /* 0x00000005060075a7 */ /* 0x001064000800017f */
[----:B-1----:R-:W-:Y:S05]  /*25580*/  @!P0 NANOSLEEP.SYNCS 0x989680 ;  /* 0x009896800000895d */ /* 0x002fea0003900000 */
[----:B------:R-:W1:Y:S02]  /*25590*/  @!P0 SYNCS.PHASECHK.TRANS64 P0, [R6+URZ], R5 ;  /* 0x00000005060085a7 */ /* 0x000e64000800007f */
[----:B-1----:R-:W-:Y:S05]  /*255a0*/  @!P0 BRA `(.L_x_760) ;  /* 0xfffffffc00f08947 */ /* 0x002fea000383ffff */
[----:B------:R-:W-:Y:S05]  /*255b0*/  BRA `(.L_x_857) ;  /* 0xffffffe000f07947 */ /* 0x000fea000383ffff */
.L_x_761:
[----:B-1----:R1:W2:Y:S02]  /*255c0*/  SYNCS.PHASECHK.TRANS64.TRYWAIT P0, [R7+URZ], R2 ;  /* 0x00000002070075a7 */ /* 0x0022a4000800017f */
[----:B--2---:R-:W-:Y:S05]  /*255d0*/  @!P0 NANOSLEEP.SYNCS 0x989680 ;  /* 0x009896800000895d */ /* 0x004fea0003900000 */
[----:B------:R-:W2:Y:S02]  /*255e0*/  @!P0 SYNCS.PHASECHK.TRANS64 P0, [R7+URZ], R2 ;  /* 0x00000002070085a7 */ /* 0x000ea4000800007f */
[----:B--2---:R-:W-:Y:S05]  /*255f0*/  @!P0 BRA `(.L_x_761) ;  /* 0xfffffffc00f08947 */ /* 0x004fea000383ffff */
[----:B------:R-:W-:Y:S05]  /*25600*/  BRA `(.L_x_858) ;  /* 0xffffffe000e47947 */ /* 0x000fea000383ffff */
.L_x_763:
[----:B--2---:R2:W3:Y:S02]  /*25610*/  SYNCS.PHASECHK.TRANS64.TRYWAIT P0, [R4+URZ], R5 ;  /* 0x00000005040075a7 */ /* 0x0044e4000800017f */
[----:B---3--:R-:W-:Y:S05]  /*25620*/  @!P0 NANOSLEEP.SYNCS 0x989680 ;  /* 0x009896800000895d */ /* 0x008fea0003900000 */
[----:B------:R-:W3:Y:S02]  /*25630*/  @!P0 SYNCS.PHASECHK.TRANS64 P0, [R4+URZ], R5 ;  /* 0x00000005040085a7 */ /* 0x000ee4000800007f */
[----:B---3--:R-:W-:Y:S05]  /*25640*/  @!P0 BRA `(.L_x_763) ;  /* 0xfffffffc00f08947 */ /* 0x008fea000383ffff */
[----:B------:R-:W-:Y:S05]  /*25650*/  BRA `(.L_x_859) ;  /* 0xffffffe000ec7947 */ /* 0x000fea000383ffff */
.L_x_860:
        /* <DEDUP_REMOVED lines=10> */
.L_x_2729:


//--------------------- .text._ZN7cutlass13device_kernelIN5flash11enable_sm90INS1_16FlashAttnFwdSm90INS1_25CollectiveMainloopFwdSm90ILi2EN4cute5tupleIJNS5_1CILi1EEES8_S8_EEENS6_IJNS7_ILi128EEESA_SA_EEELi128ENS_6half_tEfNS_4arch4Sm90ELb0ELb1ELb0ELb0ELb0ELb0ELb0ELb1ELb1ELb0ELb0ELb0EEENS1_21CollectiveEpilogueFwdISB_S9_SC_SE_Li256ELb0ELb0ELb0ELb0EEENS1_30DynamicPersistentTileSchedulerILi256ELi32ELb0ELb0ELb1EEEEEEEEEvNT_6ParamsE --------------------------
	.section	.text._ZN7cutlass13device_kernelIN5flash11enable_sm90INS1_16FlashAttnFwdSm90INS1_25CollectiveMainloopFwdSm90ILi2EN4cute5tupleIJNS5_1CILi1EEES8_S8_EEENS6_IJNS7_ILi128EEESA_SA_EEELi128ENS_6half_tEfNS_4arch4Sm90ELb0ELb1ELb0ELb0ELb0ELb0ELb0ELb1ELb1ELb0ELb0ELb0EEENS1_21CollectiveEpilogueFwdISB_S9_SC_SE_Li256ELb0ELb0ELb0ELb0EEENS1_30DynamicPersistentTileSchedulerILi256ELi32ELb0ELb0ELb1EEEEEEEEEvNT_6ParamsE,"ax",@progbits
	.align	128
.text._ZN7cutlass13device_kernelIN5flash11enable_sm90INS1_16FlashAttnFwdSm90INS1_25CollectiveMainloopFwdSm90ILi2EN4cute5tupleIJNS5_1CILi1EEES8_S8_EEENS6_IJNS7_ILi128EEESA_SA_EEELi128ENS_6half_tEfNS_4arch4Sm90ELb0ELb1ELb0ELb0ELb0ELb0ELb0ELb1ELb1ELb0ELb0ELb0EEENS1_21CollectiveEpilogueFwdISB_S9_SC_SE_Li256ELb0ELb0ELb0ELb0EEENS1_30DynamicPersistentTileSchedulerILi256ELi32ELb0ELb0ELb1EEEEEEEEEvNT_6ParamsE:
        .type           _ZN7cutlass13device_kernelIN5flash11enable_sm90INS1_16FlashAttnFwdSm90INS1_25CollectiveMainloopFwdSm90ILi2EN4cute5tupleIJNS5_1CILi1EEES8_S8_EEENS6_IJNS7_ILi128EEESA_SA_EEELi128ENS_6half_tEfNS_4arch4Sm90ELb0ELb1ELb0ELb0ELb0ELb0ELb0ELb1ELb1ELb0ELb0ELb0EEENS1_21CollectiveEpilogueFwdISB_S9_SC_SE_Li256ELb0ELb0ELb0ELb0EEENS1_30DynamicPersistentTileSchedulerILi256ELi32ELb0ELb0ELb1EEEEEEEEEvNT_6ParamsE,@function
        .size           _ZN7cutlass13device_kernelIN5flash11enable_sm90INS1_16FlashAttnFwdSm90INS1_25CollectiveMainloopFwdSm90ILi2EN4cute5tupleIJNS5_1CILi1EEES8_S8_EEENS6_IJNS7_ILi128EEESA_SA_EEELi128ENS_6half_tEfNS_4arch4Sm90ELb0ELb1ELb0ELb0ELb0ELb0ELb0ELb1ELb1ELb0ELb0ELb0EEENS1_21CollectiveEpilogueFwdISB_S9_SC_SE_Li256ELb0ELb0ELb0ELb0EEENS1_30DynamicPersistentTileSchedulerILi256ELi32ELb0ELb0ELb1EEEEEEEEEvNT_6ParamsE,(.L_x_2730 - _ZN7cutlass13device_kernelIN5flash11enable_sm90INS1_16FlashAttnFwdSm90INS1_25CollectiveMainloopFwdSm90ILi2EN4cute5tupleIJNS5_1CILi1EEES8_S8_EEENS6_IJNS7_ILi128EEESA_SA_EEELi128ENS_6half_tEfNS_4arch4Sm90ELb0ELb1ELb0ELb0ELb0ELb0ELb0ELb1ELb1ELb0ELb0ELb0EEENS1_21CollectiveEpilogueFwdISB_S9_SC_SE_Li256ELb0ELb0ELb0ELb0EEENS1_30DynamicPersistentTileSchedulerILi256ELi32ELb0ELb0ELb1EEEEEEEEEvNT_6ParamsE)
        .other          _ZN7cutlass13device_kernelIN5flash11enable_sm90INS1_16FlashAttnFwdSm90INS1_25CollectiveMainloopFwdSm90ILi2EN4cute5tupleIJNS5_1CILi1EEES8_S8_EEENS6_IJNS7_ILi128EEESA_SA_EEELi128ENS_6half_tEfNS_4arch4Sm90ELb0ELb1ELb0ELb0ELb0ELb0ELb0ELb1ELb1ELb0ELb0ELb0EEENS1_21CollectiveEpilogueFwdISB_S9_SC_SE_Li256ELb0ELb0ELb0ELb0EEENS1_30DynamicPersistentTileSchedulerILi256ELi32ELb0ELb0ELb1EEEEEEEEEvNT_6ParamsE,@"STO_CUDA_ENTRY STV_DEFAULT"
_ZN7cutlass13device_kernelIN5flash11enable_sm90INS1_16FlashAttnFwdSm90INS1_25CollectiveMainloopFwdSm90ILi2EN4cute5tupleIJNS5_1CILi1EEES8_S8_EEENS6_IJNS7_ILi128EEESA_SA_EEELi128ENS_6half_tEfNS_4arch4Sm90ELb0ELb1ELb0ELb0ELb0ELb0ELb0ELb1ELb1ELb0ELb0ELb0EEENS1_21CollectiveEpilogueFwdISB_S9_SC_SE_Li256ELb0ELb0ELb0ELb0EEENS1_30DynamicPersistentTileSchedulerILi256ELi32ELb0ELb0ELb1EEEEEEEEEvNT_6ParamsE:
[----:B------:R-:W1:Y:S01]  /*0000*/  LDC R1, c[0x0][0x28] ;  /* 0x00000a00ff017b82 */ /* 0x000e620000000800 */
[----:B------:R-:W2:Y:S01]  /*0010*/  S2R R3, SR_TID.X ;  /* 0x0000000000037919 */ /* 0x000ea20000002100 */
[----:B------:R-:W-:Y:S01]  /*0020*/  ELECT P0, URZ, PT ;  /* 0x00000000003f782f */ /* 0x000fe20003800000 */
[----:B------:R-:W-:Y:S01]  /*0030*/  BSSY B0, `(.L_x_861) ;  /* 0x0000014000007945 */ /* 0x000fe20003800000 */
[--C-:B--2---:R-:W-:Y:S02]  /*0040*/  SHF.R.U32.HI R0, RZ, 0x5, R3.reuse ;  /* 0x00000005ff007819 */ /* 0x104fe40000011603 */
[----:B------:R-:W-:-:S03]  /*0050*/  SHF.R.U32.HI R17, RZ, 0x7, R3 ;  /* 0x00000007ff117819 */ /* 0x000fc60000011603 */
[----:B------:R-:W2:Y:S02]  /*0060*/  SHFL.IDX PT, R2, R0, RZ, 0x1f ;  /* 0x00001fff00027589 */ /* 0x000ea400000e0000 */
[----:B--2---:R-:W-:-:S13]  /*0070*/  ISETP.EQ.AND P0, PT, R2, RZ, P0 ;  /* 0x000000ff0200720c */ /* 0x004fda0000702270 */
[----:B-1----:R-:W-:Y:S05]  /*0080*/  @!P0 BRA `(.L_x_862) ;  /* 0x0000000000388947 */ /* 0x002fea0003800000 */
        /* <DEDUP_REMOVED lines=14> */
.L_x_862:
[----:B------:R-:W-:Y:S05]  /*0170*/  BSYNC B0 ;  /* 0x0000000000007941 */ /* 0x000fea0003800000 */
.L_x_861:
        /* <DEDUP_REMOVED lines=37> */
.L_x_863:
        /* <DEDUP_REMOVED lines=22> */
.L_x_864:
        /* <DEDUP_REMOVED lines=18> */
.L_x_865:
        /* <DEDUP_REMOVED lines=22> */
.L_x_866:
        /* <DEDUP_REMOVED lines=22> */
.L_x_867:
[----:B------:R-:W-:Y:S01]  /*0910*/  PLOP3.LUT P0, PT, PT, PT, UP0, 0x80, 0x0 ;  /* 0x000000000000781c */ /* 0x000fe20003f0f008 */
[----:B------:R-:W-:Y:S01]  /*0920*/  UMOV UR38, 0x1 ;  /* 0x0000000100267882 */ /* 0x000fe20000000000 */
[----:B------:R-:W-:Y:S01]  /*0930*/  NOP ;  /* 0x0000000000007918 */ /* 0x000fe20000000000 */
[----:B------:R-:W-:Y:S01]  /*0940*/  USEL UR38, UR38, 0x2, !UP0 ;  /* 0x0000000226267887 */ /* 0x000fe2000c000000 */
[----:B------:R-:W-:Y:S01]  /*0950*/  ULDC.64 UR50, c[0x0][0x208] ;  /* 0x0000820000327ab9 */ /* 0x000fe20000000a00 */
[----:B-123--:R-:W-:Y:S08]  /*0960*/  BAR.SYNC.DEFER_BLOCKING 0x0 ;  /* 0x0000000000007b1d */ /* 0x00eff00000010000 */
[----:B------:R-:W-:Y:S05]  /*0970*/  @!P0 BRA `(.L_x_868) ;  /* 0x000000dc00e88947 */ /* 0x000fea0003800000 */
.L_x_869:
[----:B------:R-:W-:-:S08]  /*0980*/  NOP ;  /* 0x0000000000007918 */ /* 0x000fd00000000000 */
[----:B------:R-:W1:Y:S02]  /*0990*/  USETMAXREG.TRY_ALLOC.CTAPOOL UP0, 0xf0 ;  /* 0x000000f0000079c8 */ /* 0x000e640008000600 */
[----:B-1----:R-:W-:-:S13]  /*09a0*/  PLOP3.LUT P0, PT, PT, PT, UP0, 0x80, 0x0 ;  /* 0x000000000000781c */ /* 0x002fda0003f0f008 */
[----:B------:R-:W-:Y:S05]  /*09b0*/  @!P0 BRA `(.L_x_869) ;  /* 0xfffffffc00f08947 */ /* 0x000fea000383ffff */
[----:B------:R-:W1:Y:S01]  /*09c0*/  S2R R2, SR_TID.X ;  /* 0x0000000000027919 */ /* 0x000e620000002100 */
[----:B------:R-:W2:Y:S08]  /*09d0*/  S2UR UR7, SR_CTAID.X ;  /* 0x00000000000779c3 */ /* 0x000eb00000002500 */
[----:B------:R-:W-:Y:S08]  /*09e0*/  BAR.ARV 0x4, 0x120 ;  /* 0x0104800000007b1d */ /* 0x000ff00000002000 */
[----:B------:R-:W-:Y:S06]  /*09f0*/  BAR.ARV 0x8, 0x120 ;  /* 0x0204800000007b1d */ /* 0x000fec0000002000 */
[----:B-1----:R-:W-:-:S04]  /*0a00*/  LOP3.LUT R0, R2, 0xffffff80, RZ, 0xc0, !PT ;  /* 0xffffff8002007812 */ /* 0x002fc800078ec0ff */
[----:B------:R-:W-:Y:S02]  /*0a10*/  ISETP.NE.AND P0, PT, R0, 0x80, PT ;  /* 0x000000800000780c */ /* 0x000fe40003f05270 */
[----:B------:R-:W2:Y:S11]  /*0a20*/  LDC R0, c[0x0][0xda8] ;  /* 0x00036a00ff007b82 */ /* 0x000eb60000000800 */
[----:B------:R-:W-:Y:S06]  /*0a30*/  @!P0 BAR.ARV 0x9, 0x100 ;  /* 0x0244000000008b1d */ /* 0x000fec0000002000 */
[----:B--2---:R-:W-:-:S13]  /*0a40*/  ISETP.LE.AND P0, PT, R0, UR7, PT ;  /* 0x0000000700007c0c */ /* 0x004fda000bf03270 */
[----:B------:R-:W-:Y:S05]  /*0a50*/  @P0 EXIT ;  /* 0x000000000000094d */ /* 0x000fea0003800000 */
[----:B------:R-:W-:Y:S01]  /*0a60*/  VIADD R190, R2, 0xffffff80 ;  /* 0xffffff8002be7836 */ /* 0x000fe20000000000 */
[----:B------:R-:W1:Y:S01]  /*0a70*/  S2UR UR4, SR_CgaCtaId ;  /* 0x00000000000479c3 */ /* 0x000e620000008800 */
[----:B------:R-:W-:Y:S01]  /*0a80*/  UMOV UR39, 0x400 ;  /* 0x0000040000277882 */ /* 0x000fe20000000000 */
[----:B------:R-:W-:Y:S02]  /*0a90*/  ULOP3.LUT UR47, UR38, 0x1, URZ, 0xfc, !UPT ;  /* 0x00000001262f7892 */ /* 0x000fe4000f8efc3f */
[----:B------:R-:W-:Y:S01]  /*0aa0*/  SHF.R.S32.HI R3, RZ, 0x1f, R190 ;  /* 0x0000001fff037819 */ /* 0x000fe200000114be */
[----:B------:R-:W-:Y:S01]  /*0ab0*/  ULDC.64 UR52, c[0x0][0x198] ;  /* 0x0000660000347ab9 */ /* 0x000fe20000000a00 */
[----:B------:R-:W-:Y:S01]  /*0ac0*/  UMOV UR46, URZ ;  /* 0x0000003f002e7c82 */ /* 0x000fe20008000000 */
[----:B------:R-:W-:Y:S01]  /*0ad0*/  UMOV UR36, URZ ;  /* 0x0000003f00247c82 */ /* 0x000fe20008000000 */
[CC--:B------:R-:W-:Y:S01]  /*0ae0*/  LEA.HI R0, R3.reuse, R190.reuse, RZ, 0x4 ;  /* 0x000000be03007211 */ /* 0x0c0fe200078f20ff */
[----:B------:R-:W2:Y:S01]  /*0af0*/  S2UR UR6, SR_SWINHI ;  /* 0x00000000000679c3 */ /* 0x000ea20000002f00 */
[----:B------:R-:W-:Y:S01]  /*0b00*/  LEA.HI R5, R3, R190, RZ, 0x7 ;  /* 0x000000be03057211 */ /* 0x000fe200078f38ff */
[----:B------:R-:W-:Y:S01]  /*0b10*/  UMOV UR37, URZ ;  /* 0x0000003f00257c82 */ /* 0x000fe20008000000 */
[----:B------:R-:W-:-:S02]  /*0b20*/  SHF.R.S32.HI R7, RZ, 0x4, R0 ;  /* 0x00000004ff077819 */ /* 0x000fc40000011400 */
[----:B------:R-:W-:Y:S02]  /*0b30*/  LOP3.LUT R9, R5, 0xffffff80, RZ, 0xc0, !PT ;  /* 0xffffff8005097812 */ /* 0x000fe400078ec0ff */
[----:B------:R-:W-:Y:S02]  /*0b40*/  LEA.HI R2, R0, R7, RZ, 0x1 ;  /* 0x0000000700027211 */ /* 0x000fe400078f08ff */
[----:B------:R-:W-:Y:S01]  /*0b50*/  LEA.HI R189, R3, R190, RZ, 0x5 ;  /* 0x000000be03bd7211 */ /* 0x000fe200078f28ff */
[----:B------:R-:W-:Y:S01]  /*0b60*/  IMAD.IADD R186, R190, 0x1, -R9 ;  /* 0x00000001beba7824 */ /* 0x000fe200078e0a09 */
[----:B------:R-:W-:Y:S02]  /*0b70*/  LOP3.LUT R2, R2, 0x1ffffffe, RZ, 0xc0, !PT ;  /* 0x1ffffffe02027812 */ /* 0x000fe400078ec0ff */
[----:B------:R-:W-:Y:S02]  /*0b80*/  SHF.R.S32.HI R189, RZ, 0x5, R189 ;  /* 0x00000005ffbd7819 */ /* 0x000fe400000114bd */
[----:B------:R-:W-:Y:S01]  /*0b90*/  SHF.R.S32.HI R9, RZ, 0x1f, R186 ;  /* 0x0000001fff097819 */ /* 0x000fe200000114ba */
[----:B------:R-:W-:Y:S01]  /*0ba0*/  IMAD.IADD R2, R7, 0x1, -R2 ;  /* 0x0000000107027824 */ /* 0x000fe200078e0a02 */
[----:B------:R-:W-:Y:S01]  /*0bb0*/  LOP3.LUT R7, R0, 0x3fffff0, RZ, 0xc0, !PT ;  /* 0x03fffff000077812 */ /* 0x000fe200078ec0ff */
[----:B-1----:R-:W-:Y:S01]  /*0bc0*/  ULEA UR39, UR4, UR39, 0x18 ;  /* 0x0000002704277291 */ /* 0x002fe2000f8ec03f */
[----:B------:R-:W-:-:S02]  /*0bd0*/  LEA.HI R4, R9, R186, RZ, 0x2 ;  /* 0x000000ba09047211 */ /* 0x000fc400078f10ff */
[----:B------:R-:W-:Y:S01]  /*0be0*/  SHF.R.S32.HI R188, RZ, 0x7, R5 ;  /* 0x00000007ffbc7819 */ /* 0x000fe20000011405 */
[----:B------:R-:W-:Y:S01]  /*0bf0*/  IMAD.IADD R0, R190, 0x1, -R7 ;  /* 0x00000001be007824 */ /* 0x000fe200078e0a07 */
[--C-:B------:R-:W-:Y:S02]  /*0c00*/  SHF.R.S32.HI R6, RZ, 0x2, R4.reuse ;  /* 0x00000002ff067819 */ /* 0x100fe40000011404 */
[----:B------:R-:W-:Y:S01]  /*0c10*/  SHF.R.S32.HI R7, RZ, 0x1f, R4 ;  /* 0x0000001fff077819 */ /* 0x000fe20000011404 */
[----:B------:R-:W-:Y:S01]  /*0c20*/  IMAD R11, R189, 0x10, R0 ;  /* 0x00000010bd0b7824 */ /* 0x000fe200078e0200 */
[----:B------:R-:W-:Y:S01]  /*0c30*/  LEA.HI R9, R9, R186, RZ, 0x5 ;  /* 0x000000ba09097211 */ /* 0x000fe200078f28ff */
[----:B------:R-:W-:Y:S01]  /*0c40*/  UMOV UR4, UR39 ;  /* 0x0000002700047c82 */ /* 0x000fe20008000000 */
[----:B--2---:R-:W-:Y:S01]  /*0c50*/  UMOV UR5, UR6 ;  /* 0x0000000600057c82 */ /* 0x004fe20008000000 */
[----:B------:R-:W-:Y:S01]  /*0c60*/  LEA.HI R7, R7, R6, RZ, 0x3 ;  /* 0x0000000607077211 */ /* 0x000fe200078f18ff */
[----:B------:R-:W-:Y:S01]  /*0c70*/  IMAD R2, R11, 0x8, R2 ;  /* 0x000000080b027824 */ /* 0x000fe200078e0202 */
[----:B------:R-:W-:Y:S01]  /*0c80*/  LEA.HI R5, R5, R188, RZ, 0x1 ;  /* 0x000000bc05057211 */ /* 0x000fe200078f08ff */
[----:B------:R-:W-:Y:S01]  /*0c90*/  IMAD.U32 R18, RZ, RZ, UR4 ;  /* 0x00000004ff127e24 */ /* 0x000fe2000f8e00ff */
[----:B------:R-:W-:Y:S01]  /*0ca0*/  LOP3.LUT R7, R7, 0xfffffff8, RZ, 0xc0, !PT ;  /* 0xfffffff807077812 */ /* 0x000fe200078ec0ff */
[----:B------:R-:W-:Y:S01]  /*0cb0*/  IMAD.U32 R19, RZ, RZ, UR5 ;  /* 0x00000005ff137e24 */ /* 0x000fe2000f8e00ff */
[----:B------:R-:W-:Y:S01]  /*0cc0*/  SHF.R.S32.HI R9, RZ, 0x5, R9 ;  /* 0x00000005ff097819 */ /* 0x000fe20000011409 */
[----:B------:R-:W-:Y:S01]  /*0cd0*/  UMOV UR4, UR7 ;  /* 0x0000000700047c82 */ /* 0x000fe20008000000 */
[----:B------:R-:W-:Y:S01]  /*0ce0*/  LEA.HI R3, R3, R190, RZ, 0x3 ;  /* 0x000000be03037211 */ /* 0x000fe200078f18ff */
[----:B------:R-:W-:Y:S01]  /*0cf0*/  IMAD.IADD R6, R6, 0x1, -R7 ;  /* 0x0000000106067824 */ /* 0x000fe200078e0a07 */
[----:B------:R-:W-:Y:S01]  /*0d00*/  LOP3.LUT R7, R5, 0x3fffffe, RZ, 0xc0, !PT ;  /* 0x03fffffe05077812 */ /* 0x000fe200078ec0ff */
[----:B------:R-:W-:Y:S01]  /*0d10*/  IMAD.SHL.U32 R5, R2, 0x8, RZ ;  /* 0x0000000802057824 */ /* 0x000fe200078e00ff */
[----:B------:R-:W-:Y:S01]  /*0d20*/  SHF.R.S32.HI R184, RZ, 0x3, R3 ;  /* 0x00000003ffb87819 */ /* 0x000fe20000011403 */
[----:B------:R-:W-:-:S02]  /*0d30*/  IMAD R6, R9, 0x10, R6 ;  /* 0x0000001009067824 */ /* 0x000fc400078e0206 */
[----:B------:R-:W-:Y:S02]  /*0d40*/  IMAD.IADD R7, R188, 0x1, -R7 ;  /* 0x00000001bc077824 */ /* 0x000fe400078e0a07 */
[----:B------:R-:W-:Y:S01]  /*0d50*/  IMAD.WIDE R18, R5, 0x2, R18 ;  /* 0x0000000205127825 */ /* 0x000fe200078e0212 */
[----:B------:R-:W-:-:S03]  /*0d60*/  LOP3.LUT R5, R3, 0x1ffffff8, RZ, 0xc0, !PT ;  /* 0x1ffffff803057812 */ /* 0x000fc600078ec0ff */
[----:B------:R-:W-:Y:S01]  /*0d70*/  IMAD R187, R7, 0x40, R6 ;  /* 0x0000004007bb7824 */ /* 0x000fe200078e0206 */
[----:B------:R-:W-:Y:S01]  /*0d80*/  LOP3.LUT R7, R4, 0x7ffffffc, RZ, 0xc0, !PT ;  /* 0x7ffffffc04077812 */ /* 0x000fe200078ec0ff */
[----:B------:R-:W-:-:S04]  /*0d90*/  IMAD.IADD R5, R190, 0x1, -R5 ;  /* 0x00000001be057824 */ /* 0x000fc800078e0a05 */
[----:B------:R-:W-:Y:S02]  /*0da0*/  IMAD.SHL.U32 R22, R5, 0x8, RZ ;  /* 0x0000000805167824 */ /* 0x000fe400078e00ff */
[----:B------:R-:W-:-:S07]  /*0db0*/  IMAD.IADD R16, R186, 0x1, -R7 ;  /* 0x00000001ba107824 */ /* 0x000fce00078e0a07 */
.L_x_962:
[----:B------:R-:W-:Y:S01]  /*0dc0*/  ULDC UR5, c[0x0][0xdd0] ;  /* 0x0003740000057ab9 */ /* 0x000fe20000000800 */
[----:B-1----:R-:W1:Y:S01]  /*0dd0*/  LDC R0, c[0x0][0xde8] ;  /* 0x00037a00ff007b82 */ /* 0x002e620000000800 */
[----:B------:R-:W-:Y:S01]  /*0de0*/  UISETP.NE.AND UP0, UPT, UR5, 0x1, UPT ;  /* 0x000000010500788c */ /* 0x000fe2000bf05270 */
[----:B------:R-:W-:-:S10]  /*0df0*/  UMOV UR8, UR4 ;  /* 0x0000000400087c82 */ /* 0x000fd40008000000 */
[----:B------:R-:W-:Y:S01]  /*0e00*/  @UP0 ULDC UR6, c[0x0][0xdd4] ;  /* 0x0003750000060ab9 */ /* 0x000fe20000000800 */
[----:B------:R-:W-:Y:S01]  /*0e10*/  @UP0 ULDC UR9, c[0x0][0xdd8] ;  /* 0x0003760000090ab9 */ /* 0x000fe20000000800 */
[----:B------:R-:W-:-:S04]  /*0e20*/  UIMAD.WIDE.U32 UR6, UR4, UR6, URZ ;  /* 0x00000006040672a5 */ /* 0x000fc8000f8e003f */
[----:B------:R-:W-:-:S04]  /*0e30*/  @UP0 USHF.R.U32.HI UR8, URZ, UR9, UR7 ;  /* 0x000000093f080299 */ /* 0x000fc80008011607 */
[----:B------:R-:W-:Y:S02]  /*0e40*/  UIADD3 UR6, -UR8, URZ, URZ ;  /* 0x0000003f08067290 */ /* 0x000fe4000fffe13f */
[----:B-1----:R-:W-:Y:S02]  /*0e50*/  ISETP.LE.AND P0, PT, R0, UR8, PT ;  /* 0x0000000800007c0c */ /* 0x002fe4000bf03270 */
[----:B------:R-:W-:-:S11]  /*0e60*/  UIMAD UR7, UR5, UR6, UR4 ;  /* 0x00000006050772a4 */ /* 0x000fd6000f8e0204 */
[----:B--234-:R-:W-:Y:S05]  /*0e70*/  @!P0 BRA `(.L_x_870) ;  /* 0x0000000000208947 */ /* 0x01cfea0003800000 */
[----:B------:R-:W-:Y:S01]  /*0e80*/  ULDC UR6, c[0x0][0xddc] ;  /* 0x0003770000067ab9 */ /* 0x000fe20000000800 */
[----:B------:R-:W-:Y:S01]  /*0e90*/  UMOV UR48, UR7 ;  /* 0x0000000700307c82 */ /* 0x000fe20008000000 */
[----:B------:R-:W-:-:S11]  /*0ea0*/  UISETP.NE.AND UP0, UPT, UR6, 0x1, UPT ;  /* 0x000000010600788c */ /* 0x000fd6000bf05270 */
[----:B------:R-:W-:Y:S02]  /*0eb0*/  @UP0 ULDC.64 UR10, c[0x0][0xde0] ;  /* 0x00037800000a0ab9 */ /* 0x000fe40000000a00 */
[----:B------:R-:W-:-:S04]  /*0ec0*/  UIMAD.WIDE.U32 UR4, UR7, UR10, URZ ;  /* 0x0000000a070472a5 */ /* 0x000fc8000f8e003f */
[----:B------:R-:W-:-:S04]  /*0ed0*/  @UP0 USHF.R.U32.HI UR48, URZ, UR11, UR5 ;  /* 0x0000000b3f300299 */ /* 0x000fc80008011605 */
[----:B------:R-:W-:Y:S01]  /*0ee0*/  UIMAD UR4, UR48, UR6, URZ ;  /* 0x00000006300472a4 */ /* 0x000fe2000f8e023f */
[----:B------:R-:W-:Y:S11]  /*0ef0*/  BRA `(.L_x_871) ;  /* 0x00000000001c7947 */ /* 0x000ff60003800000 */
.L_x_870:
[----:B------:R-:W-:Y:S01]  /*0f00*/  ULDC UR6, c[0x0][0xdc4] ;  /* 0x0003710000067ab9 */ /* 0x000fe20000000800 */
[----:B------:R-:W-:Y:S01]  /*0f10*/  UMOV UR48, UR7 ;  /* 0x0000000700307c82 */ /* 0x000fe20008000000 */
[----:B------:R-:W-:-:S11]  /*0f20*/  UISETP.NE.AND UP0, UPT, UR6, 0x1, UPT ;  /* 0x000000010600788c */ /* 0x000fd6000bf05270 */
[----:B------:R-:W-:Y:S02]  /*0f30*/  @UP0 ULDC.64 UR10, c[0x0][0xdc8] ;  /* 0x00037200000a0ab9 */ /* 0x000fe40000000a00 */
[----:B------:R-:W-:-:S04]  /*0f40*/  UIMAD.WIDE.U32 UR4, UR7, UR10, URZ ;  /* 0x0000000a070472a5 */ /* 0x000fc8000f8e003f */
[----:B------:R-:W-:-:S04]  /*0f50*/  @UP0 USHF.R.U32.HI UR48, URZ, UR11, UR5 ;  /* 0x0000000b3f300299 */ /* 0x000fc80008011605 */
[----:B------:R-:W-:-:S12]  /*0f60*/  UIMAD UR4, UR48, UR6, URZ ;  /* 0x00000006300472a4 */ /* 0x000fd8000f8e023f */
.L_x_871:
[----:B------:R-:W-:Y:S01]  /*0f70*/  UIADD3 UR6, UR7, -UR4, URZ ;  /* 0x8000000407067290 */ /* 0x000fe2000fffe03f */
[----:B------:R-:W-:Y:S01]  /*0f80*/  ULDC UR43, c[0x0][0xdb8] ;  /* 0x00036e00002b7ab9 */ /* 0x000fe20000000800 */
[----:B------:R-:W-:Y:S02]  /*0f90*/  ULOP3.LUT UR7, URZ, UR48, URZ, 0x33, !UPT ;  /* 0x000000303f077292 */ /* 0x000fe4000f8e333f */
[----:B------:R-:W-:Y:S01]  /*0fa0*/  UISETP.NE.AND UP1, UPT, UR43, 0x1, UPT ;  /* 0x000000012b00788c */ /* 0x000fe2000bf25270 */
[----:B------:R-:W-:Y:S01]  /*0fb0*/  ULDC.64 UR12, c[0x0][0x3f8] ;  /* 0x0000fe00000c7ab9 */ /* 0x000fe20000000a00 */
[----:B------:R-:W-:Y:S01]  /*0fc0*/  ULDC UR42, c[0x0][0xdac] ;  /* 0x00036b00002a7ab9 */ /* 0x000fe20000000800 */
[----:B------:R-:W-:Y:S02]  /*0fd0*/  UISETP.NE.U32.AND UP0, UPT, UR12, URZ, UPT ;  /* 0x0000003f0c00728c */ /* 0x000fe4000bf05070 */
[----:B------:R-:W-:Y:S01]  /*0fe0*/  UIADD3 UR42, UR7, UR42, URZ ;  /* 0x0000002a072a7290 */ /* 0x000fe2000fffe03f */
[----:B------:R-:W-:Y:S01]  /*0ff0*/  ULDC.64 UR4, c[0x0][0x9e0] ;  /* 0x0002780000047ab9 */ /* 0x000fe20000000a00 */
[----:B------:R-:W-:Y:S01]  /*1000*/  ULDC UR11, c[0x0][0xdc4] ;  /* 0x00037100000b7ab9 */ /* 0x000fe20000000800 */
[----:B------:R-:W-:-:S02]  /*1010*/  UISETP.NE.AND.EX UP0, UPT, UR13, URZ, UPT, UP0 ;  /* 0x0000003f0d00728c */ /* 0x000fc4000bf05300 */
[----:B------:R-:W-:Y:S02]  /*1020*/  UISETP.GE.AND UP2, UPT, UR5, 0x1, UPT ;  /* 0x000000010500788c */ /* 0x000fe4000bf46270 */
[----:B------:R-:W-:Y:S01]  /*1030*/  USHF.L.U32 UR42, UR42, 0x7, URZ ;  /* 0x000000072a2a7899 */ /* 0x000fe2000800063f */
[----:B------:R-:W-:Y:S01]  /*1040*/  ULDC UR45, c[0x0][0x404] ;  /* 0x00010100002d7ab9 */ /* 0x000fe20000000800 */
[----:B------:R-:W-:Y:S01]  /*1050*/  ULDC UR9, c[0x0][0x288] ;  /* 0x0000a20000097ab9 */ /* 0x000fe20000000800 */
[----:B------:R-:W-:Y:S01]  /*1060*/  UIMAD UR8, UR8, UR11, UR6 ;  /* 0x0000000b080872a4 */ /* 0x000fe2000f8e0206 */
[----:B------:R-:W-:Y:S01]  /*1070*/  PLOP3.LUT P1, PT, PT, PT, UP2, 0x80, 0x0 ;  /* 0x000000000000781c */ /* 0x000fe20003f2f028 */
[----:B------:R-:W-:Y:S01]  /*1080*/  USEL UR45, UR45, 0x1, UP0 ;  /* 0x000000012d2d7887 */ /* 0x000fe20008000000 */
[----:B------:R-:W-:Y:S01]  /*1090*/  @UP1 ULDC UR6, c[0x0][0xdbc] ;  /* 0x00036f0000061ab9 */ /* 0x000fe20000000800 */
[----:B------:R-:W-:Y:S01]  /*10a0*/  UIADD3 UR54, UR42, 0x80, -UR9 ;  /* 0x000000802a367890 */ /* 0x000fe2000fffe809 */
[----:B------:R-:W-:Y:S01]  /*10b0*/  ULDC UR10, c[0x0][0x2e0] ;  /* 0x0000b800000a7ab9 */ /* 0x000fe20000000800 */
[----:B------:R-:W-:Y:S01]  /*10c0*/  UIMAD.WIDE.U32 UR6, UR8, UR6, URZ ;  /* 0x00000006080672a5 */ /* 0x000fe2000f8e003f */
[----:B------:R-:W-:Y:S01]  /*10d0*/  @UP1 ULDC UR11, c[0x0][0xdc0] ;  /* 0x00037000000b1ab9 */ /* 0x000fe20000000800 */
[----:B------:R-:W-:Y:S01]  /*10e0*/  UIMAD UR54, UR45, UR10, UR54 ;  /* 0x0000000a2d3672a4 */ /* 0x000fe2000f8e0236 */
[----:B------:R-:W-:Y:S01]  /*10f0*/  UMOV UR44, UR8 ;  /* 0x00000008002c7c82 */ /* 0x000fe20008000000 */
[----:B------:R-:W-:-:S02]  /*1100*/  @UP1 USHF.R.U32.HI UR44, URZ, UR11, UR7 ;  /* 0x0000000b3f2c1299 */ /* 0x000fc40008011607 */
[----:B------:R-:W-:Y:S02]  /*1110*/  UIADD3 UR4, UR54, UR4, URZ ;  /* 0x0000000436047290 */ /* 0x000fe4000fffe03f */
[----:B------:R-:W-:-:S04]  /*1120*/  UIADD3 UR6, -UR44, URZ, URZ ;  /* 0x0000003f2c067290 */ /* 0x000fc8000fffe13f */
[----:B------:R-:W-:Y:S01]  /*1130*/  UIMAD UR43, UR43, UR6, UR8 ;  /* 0x000000062b2b72a4 */ /* 0x000fe2000f8e0208 */
[----:B------:R-:W-:Y:S01]  /*1140*/  IMAD.U32 R0, RZ, RZ, UR4 ;  /* 0x00000004ff007e24 */ /* 0x000fe2000f8e00ff */
[----:B------:R-:W-:Y:S10]  /*1150*/  @!P1 BRA `(.L_x_872) ;  /* 0x0000000000409947 */ /* 0x000ff40003800000 */
[----:B------:R-:W-:Y:S01]  /*1160*/  ISETP.LT.AND P0, PT, RZ, UR54, PT ;  /* 0x00000036ff007c0c */ /* 0x000fe2000bf01270 */
[----:B------:R-:W-:-:S12]  /*1170*/  UIADD3 UR4, UR54, -0x1, URZ ;  /* 0xffffffff36047890 */ /* 0x000fd8000fffe03f */
[----:B------:R-:W-:Y:S05]  /*1180*/  @P0 BRA `(.L_x_873) ;  /* 0x00000000001c0947 */ /* 0x000fea0003800000 */
[----:B------:R-:W-:Y:S02]  /*1190*/  UISETP.NE.AND UP0, UPT, UR5, 0x1, UPT ;  /* 0x000000010500788c */ /* 0x000fe4000bf05270 */
[----:B------:R-:W-:-:S09]  /*11a0*/  UIADD3 UR4, -UR54, URZ, URZ ;  /* 0x0000003f36047290 */ /* 0x000fd2000fffe13f */
[----:B------:R-:W-:Y:S02]  /*11b0*/  @UP0 ULDC.64 UR12, c[0x0][0x9e8] ;  /* 0x00027a00000c0ab9 */ /* 0x000fe40000000a00 */
[----:B------:R-:W-:-:S04]  /*11c0*/  UIMAD.WIDE.U32 UR6, UR4, UR12, URZ ;  /* 0x0000000c040672a5 */ /* 0x000fc8000f8e003f */
[----:B------:R-:W-:-:S04]  /*11d0*/  @UP0 USHF.R.U32.HI UR4, URZ, UR13, UR7 ;  /* 0x0000000d3f040299 */ /* 0x000fc80008011607 */
[----:B------:R-:W-:Y:S01]  /*11e0*/  ULOP3.LUT UR4, URZ, UR4, URZ, 0x33, !UPT ;  /* 0x000000043f047292 */ /* 0x000fe2000f8e333f */
[----:B------:R-:W-:Y:S11]  /*11f0*/  BRA `(.L_x_874) ;  /* 0x0000000000107947 */ /* 0x000ff60003800000 */
.L_x_873:
[----:B------:R-:W-:-:S11]  /*1200*/  UISETP.NE.AND UP0, UPT, UR5, 0x1, UPT ;  /* 0x000000010500788c */ /* 0x000fd6000bf05270 */
[----:B------:R-:W-:Y:S02]  /*1210*/  @UP0 ULDC.64 UR12, c[0x0][0x9e8] ;  /* 0x00027a00000c0ab9 */ /* 0x000fe40000000a00 */
[----:B------:R-:W-:-:S04]  /*1220*/  UIMAD.WIDE.U32 UR6, UR4, UR12, URZ ;  /* 0x0000000c040672a5 */ /* 0x000fc8000f8e003f */
[----:B------:R-:W-:-:S12]  /*1230*/  @UP0 USHF.R.U32.HI UR4, URZ, UR13, UR7 ;  /* 0x0000000d3f040299 */ /* 0x000fd80008011607 */
.L_x_874:
[----:B------:R-:W-:-:S06]  /*1240*/  UIMAD UR4, UR4, UR5, UR5 ;  /* 0x00000005040472a4 */ /* 0x000fcc000f8e0205 */
[----:B------:R-:W-:-:S07]  /*1250*/  VIMNMX R0, R0, UR4, PT ;  /* 0x0000000400007c48 */ /* 0x000fce000bfe0100 */
.L_x_872:
[----:B------:R-:W-:Y:S01]  /*1260*/  UIMAD UR4, UR45, UR10, 0x7f ;  /* 0x0000007f2d0474a4 */ /* 0x000fe2000f8e020a */
[----:B------:R-:W-:Y:S01]  /*1270*/  VIADD R0, R0, 0x7f ;  /* 0x0000007f00007836 */ /* 0x000fe20000000000 */
[----:B------:R-:W-:Y:S02]  /*1280*/  UIADD3 UR7, UR42, -UR9, URZ ;  /* 0x800000092a077290 */ /* 0x000fe4000fffe03f */
[----:B------:R-:W-:Y:S02]  /*1290*/  USHF.R.S32.HI UR6, URZ, 0x1f, UR4 ;  /* 0x0000001f3f067899 */ /* 0x000fe40008011404 */
[----:B------:R-:W-:Y:S01]  /*12a0*/  SHF.R.S32.HI R3, RZ, 0x1f, R0 ;  /* 0x0000001fff037819 */ /* 0x000fe20000011400 */
[----:B------:R-:W-:Y:S02]  /*12b0*/  UIMAD UR7, UR45, UR10, UR7 ;  /* 0x0000000a2d0772a4 */ /* 0x000fe4000f8e0207 */
[----:B------:R-:W-:Y:S01]  /*12c0*/  ULEA.HI UR6, UR6, UR4, URZ, 0x7 ;  /* 0x0000000406067291 */ /* 0x000fe2000f8f383f */
[----:B------:R-:W-:Y:S01]  /*12d0*/  LEA.HI R3, R3, R0, RZ, 0x7 ;  /* 0x0000000003037211 */ /* 0x000fe200078f38ff */
[----:B------:R-:W-:-:S02]  /*12e0*/  ULDC UR8, c[0x0][0x9dc] ;  /* 0x0002770000087ab9 */ /* 0x000fc40000000800 */
[----:B------:R-:W-:Y:S01]  /*12f0*/  USHF.R.S32.HI UR6, URZ, 0x7, UR6 ;  /* 0x000000073f067899 */ /* 0x000fe20008011406 */
[----:B------:R-:W-:Y:S01]  /*1300*/  SHF.R.S32.HI R3, RZ, 0x7, R3 ;  /* 0x00000007ff037819 */ /* 0x000fe20000011403 */
[----:B------:R-:W-:-:S04]  /*1310*/  UIADD3 UR8, UR7, -UR8, URZ ;  /* 0x8000000807087290 */ /* 0x000fc8000fffe03f */
[----:B------:R-:W-:Y:S01]  /*1320*/  VIMNMX R88, R3, UR6, PT ;  /* 0x0000000603587c48 */ /* 0x000fe2000bfe0100 */
[----:B------:R-:W-:Y:S07]  /*1330*/  @!P1 BRA `(.L_x_875) ;  /* 0x0000000000489947 */ /* 0x000fee0003800000 */
[----:B------:R-:W-:Y:S02]  /*1340*/  UMOV UR4, UR7 ;  /* 0x0000000700047c82 */ /* 0x000fe40008000000 */
[----:B------:R-:W-:-:S06]  /*1350*/  UISETP.GT.AND UP0, UPT, UR4, -0x1, UPT ;  /* 0xffffffff0400788c */ /* 0x000fcc000bf04270 */
[----:B------:R-:W-:-:S13]  /*1360*/  PLOP3.LUT P0, PT, PT, PT, UP0, 0x80, 0x0 ;  /* 0x000000000000781c */ /* 0x000fda0003f0f008 */
[----:B------:R-:W-:Y:S05]  /*1370*/  @P0 BRA `(.L_x_876) ;  /* 0x00000000001c0947 */ /* 0x000fea0003800000 */
[----:B------:R-:W-:Y:S02]  /*1380*/  UISETP.NE.AND UP0, UPT, UR5, 0x1, UPT ;  /* 0x000000010500788c */ /* 0x000fe4000bf05270 */
[----:B------:R-:W-:-:S09]  /*1390*/  ULOP3.LUT UR4, URZ, UR4, URZ, 0x33, !UPT ;  /* 0x000000043f047292 */ /* 0x000fd2000f8e333f */
[----:B------:R-:W-:Y:S02]  /*13a0*/  @UP0 ULDC.64 UR10, c[0x0][0x9e8] ;  /* 0x00027a00000a0ab9 */ /* 0x000fe40000000a00 */
[----:B------:R-:W-:-:S04]  /*13b0*/  UIMAD.WIDE.U32 UR6, UR4, UR10, URZ ;  /* 0x0000000a040672a5 */ /* 0x000fc8000f8e003f */
[----:B------:R-:W-:-:S04]  /*13c0*/  @UP0 USHF.R.U32.HI UR4, URZ, UR11, UR7 ;  /* 0x0000000b3f040299 */ /* 0x000fc80008011607 */
[----:B------:R-:W-:Y:S01]  /*13d0*/  ULOP3.LUT UR4, URZ, UR4, URZ, 0x33, !UPT ;  /* 0x000000043f047292 */ /* 0x000fe2000f8e333f */
[----:B------:R-:W-:Y:S11]  /*13e0*/  BRA `(.L_x_877) ;  /* 0x0000000000107947 */ /* 0x000ff60003800000 */
.L_x_876:
[----:B------:R-:W-:-:S11]  /*13f0*/  UISETP.NE.AND UP0, UPT, UR5, 0x1, UPT ;  /* 0x000000010500788c */ /* 0x000fd6000bf05270 */
[----:B------:R-:W-:Y:S02]  /*1400*/  @UP0 ULDC.64 UR10, c[0x0][0x9e8] ;  /* 0x00027a00000a0ab9 */ /* 0x000fe40000000a00 */
[----:B------:R-:W-:-:S04]  /*1410*/  UIMAD.WIDE.U32 UR6, UR4, UR10, URZ ;  /* 0x0000000a040672a5 */ /* 0x000fc8000f8e003f */
[----:B------:R-:W-:-:S12]  /*1420*/  @UP0 USHF.R.U32.HI UR4, URZ, UR11, UR7 ;  /* 0x0000000b3f040299 */ /* 0x000fd80008011607 */
.L_x_877:
[----:B------:R-:W-:-:S04]  /*1430*/  UIMAD UR4, UR4, UR5, URZ ;  /* 0x00000005040472a4 */ /* 0x000fc8000f8e023f */
[----:B------:R-:W-:-:S04]  /*1440*/  UISETP.LT.AND UP0, UPT, UR8, UR4, UPT ;  /* 0x000000040800728c */ /* 0x000fc8000bf01270 */
[----:B------:R-:W-:-:S12]  /*1450*/  USEL UR8, UR8, UR4, !UP0 ;  /* 0x0000000408087287 */ /* 0x000fd8000c000000 */
.L_x_875:
[----:B------:R-:W-:Y:S01]  /*1460*/  USHF.R.S32.HI UR4, URZ, 0x1f, UR8 ;  /* 0x0000001f3f047899 */ /* 0x000fe20008011408 */
[----:B------:R-:W-:Y:S02]  /*1470*/  PLOP3.LUT P0, PT, PT, PT, PT, 0x80, 0x0 ;  /* 0x000000000000781c */ /* 0x000fe40003f0f070 */
[----:B------:R-:W-:Y:S02]  /*1480*/  CS2R R2, SRZ ;  /* 0x0000000000027805 */ /* 0x000fe4000001ff00 */
[----:B------:R-:W-:Y:S01]  /*1490*/  CS2R R150, SRZ ;  /* 0x0000000000967805 */ /* 0x000fe2000001ff00 */
[----:B------:R-:W-:Y:S01]  /*14a0*/  ULEA.HI UR4, UR4, UR8, URZ, 0x7 ;  /* 0x0000000804047291 */ /* 0x000fe2000f8f383f */
[----:B------:R-:W-:Y:S02]  /*14b0*/  CS2R R148, SRZ ;  /* 0x0000000000947805 */ /* 0x000fe4000001ff00 */
[----:B------:R-:W-:Y:S02]  /*14c0*/  CS2R R146, SRZ ;  /* 0x0000000000927805 */ /* 0x000fe4000001ff00 */
[----:B------:R-:W-:Y:S01]  /*14d0*/  CS2R R144, SRZ ;  /* 0x0000000000907805 */ /* 0x000fe2000001ff00 */
[----:B------:R-:W-:Y:S01]  /*14e0*/  USHF.R.S32.HI UR4, URZ, 0x7, UR4 ;  /* 0x000000073f047899 */ /* 0x000fe20008011404 */
[----:B------:R-:W-:-:S02]  /*14f0*/  CS2R R142, SRZ ;  /* 0x00000000008e7805 */ /* 0x000fc4000001ff00 */
[----:B------:R-:W-:Y:S02]  /*1500*/  CS2R R140, SRZ ;  /* 0x00000000008c7805 */ /* 0x000fe4000001ff00 */
[----:B------:R-:W-:Y:S01]  /*1510*/  CS2R R138, SRZ ;  /* 0x00000000008a7805 */ /* 0x000fe2000001ff00 */
[----:B------:R-:W-:Y:S01]  /*1520*/  UISETP.LT.AND UP0, UPT, URZ, UR4, UPT ;  /* 0x000000043f00728c */ /* 0x000fe2000bf01270 */
[----:B------:R-:W-:Y:S02]  /*1530*/  CS2R R136, SRZ ;  /* 0x0000000000887805 */ /* 0x000fe4000001ff00 */
[----:B------:R-:W-:Y:S02]  /*1540*/  CS2R R134, SRZ ;  /* 0x0000000000867805 */ /* 0x000fe4000001ff00 */
[----:B------:R-:W-:Y:S01]  /*1550*/  CS2R R132, SRZ ;  /* 0x0000000000847805 */ /* 0x000fe2000001ff00 */
[----:B------:R-:W-:Y:S01]  /*1560*/  USEL UR40, URZ, UR4, !UP0 ;  /* 0x000000043f287287 */ /* 0x000fe2000c000000 */
[----:B------:R-:W-:-:S02]  /*1570*/  CS2R R130, SRZ ;  /* 0x0000000000827805 */ /* 0x000fc4000001ff00 */
[----:B------:R-:W-:Y:S02]  /*1580*/  CS2R R128, SRZ ;  /* 0x0000000000807805 */ /* 0x000fe4000001ff00 */
[----:B------:R-:W-:Y:S02]  /*1590*/  CS2R R126, SRZ ;  /* 0x00000000007e7805 */ /* 0x000fe4000001ff00 */
[----:B------:R-:W-:Y:S02]  /*15a0*/  CS2R R124, SRZ ;  /* 0x00000000007c7805 */ /* 0x000fe4000001ff00 */
[----:B------:R-:W-:Y:S02]  /*15b0*/  CS2R R122, SRZ ;  /* 0x00000000007a7805 */ /* 0x000fe4000001ff00 */
[----:B------:R-:W-:Y:S02]  /*15c0*/  ISETP.GT.AND P1, PT, R88, UR40, PT ;  /* 0x0000002858007c0c */ /* 0x000fe4000bf24270 */
        /* <DEDUP_REMOVED lines=14> */
[----:B------:R-:W-:Y:S01]  /*16b0*/  IMAD.MOV.U32 R94, RZ, RZ, RZ ;  /* 0x000000ffff5e7224 */ /* 0x000fe200078e00ff */
[----:B------:R-:W-:Y:S01]  /*16c0*/  CS2R R90, SRZ ;  /* 0x00000000005a7805 */ /* 0x000fe2000001ff00 */
[----:B------:R-:W-:Y:S02]  /*16d0*/  IMAD.MOV.U32 R9, RZ, RZ, RZ ;  /* 0x000000ffff097224 */ /* 0x000fe400078e00ff */
[----:B------:R-:W-:Y:S02]  /*16e0*/  IMAD.MOV.U32 R89, RZ, RZ, RZ ;  /* 0x000000ffff597224 */ /* 0x000fe400078e00ff */
[----:B------:R-:W-:Y:S01]  /*16f0*/  IMAD.MOV.U32 R0, RZ, RZ, RZ ;  /* 0x000000ffff007224 */ /* 0x000fe200078e00ff */
[----:B------:R-:W-:Y:S06]  /*1700*/  @!P1 BRA `(.L_x_878) ;  /* 0x000000bc00e89947 */ /* 0x000fec0003800000 */
[----:B------:R-:W1:Y:S01]  /*1710*/  SHFL.IDX PT, R0, R188, RZ, 0x1f ;  /* 0x00001fffbc007589 */ /* 0x000e6200000e0000 */
[----:B------:R-:W-:-:S04]  /*1720*/  UIADD3 UR5, UR39, 0x10400, URZ ;  /* 0x0001040027057890 */ /* 0x000fc8000fffe03f */
[----:B------:R-:W-:-:S06]  /*1730*/  ULOP3.LUT UP0, URZ, UR5, 0x3ff, URZ, 0xc0, !UPT ;  /* 0x000003ff053f7892 */ /* 0x000fcc000f80c03f */
[----:B------:R-:W-:Y:S02]  /*1740*/  PLOP3.LUT P0, PT, PT, PT, UP0, 0x80, 0x0 ;  /* 0x000000000000781c */ /* 0x000fe40003f0f008 */
[----:B-1----:R-:W-:-:S13]  /*1750*/  R2UR UR41, R0 ;  /* 0x00000000002972ca */ /* 0x002fda00000e0000 */
[----:B------:R-:W-:-:S04]  /*1760*/  ULEA.HI UR4, UR41, UR41, URZ, 0x1 ;  /* 0x0000002929047291 */ /* 0x000fc8000f8f083f */
        /* <DEDUP_REMOVED lines=22> */
.L_x_879:
[----:B------:R-:W-:Y:S01]  /*18d0*/  ULEA.HI UR4, UR46, UR46, URZ, 0x1 ;  /* 0x0000002e2e047291 */ /* 0x000fe2000f8f083f */
[----:B------:R-:W-:-:S03]  /*18e0*/  IMAD.U32 R2, RZ, RZ, UR47 ;  /* 0x0000002fff027e24 */ /* 0x000fc6000f8e00ff */
[----:B------:R-:W-:Y:S02]  /*18f0*/  ULOP3.LUT UR4, UR4, 0xfffffffe, URZ, 0xc0, !UPT ;  /* 0xfffffffe04047892 */ /* 0x000fe4000f8ec03f */
[----:B------:R-:W-:Y:S02]  /*1900*/  ISETP.NE.AND P0, PT, R2, 0x3, PT ;  /* 0x000000030200780c */ /* 0x000fe40003f05270 */
[----:B------:R-:W-:-:S06]  /*1910*/  UIADD3 UR4, UR46, -UR4, URZ ;  /* 0x800000042e047290 */ /* 0x000fcc000fffe03f */
[----:B------:R-:W-:-:S05]  /*1920*/  IMAD.U32 R0, RZ, RZ, UR4 ;  /* 0x00000004ff007e24 */ /* 0x000fca000f8e00ff */
[----:B------:R-:W-:-:S04]  /*1930*/  SHF.L.U32 R0, R0, 0x1f, RZ ;  /* 0x0000001f00007819 */ /* 0x000fc800000006ff */
[----:B------:R-:W1:Y:S02]  /*1940*/  SYNCS.PHASECHK.TRANS64.TRYWAIT P1, [UR39+0x28800], R0 ;  /* 0x02880000ff0075a7 */ /* 0x000e640008020167 */
[----:B-1----:R-:W-:Y:S05]  /*1950*/  @!P1 BRA `(.L_x_880) ;  /* 0x0000010000609947 */ /* 0x002fea0003800000 */
.L_x_1027:
[----:B------:R-:W-:Y:S05]  /*1960*/  @!P0 BRA `(.L_x_881) ;  /* 0x0000000000048947 */ /* 0x000fea0003800000 */
[----:B------:R-:W-:Y:S01]  /*1970*/  BPT.TRAP 0x1 ;  /* 0x000000040000795c */ /* 0x000fe20000300000 */
.L_x_881:
[----:B------:R-:W-:Y:S02]  /*1980*/  IMAD.U32 R7, RZ, RZ, UR37 ;  /* 0x00000025ff077e24 */ /* 0x000fe4000f8e00ff */
[----:B-1----:R-:W-:-:S03]  /*1990*/  IMAD.U32 R0, RZ, RZ, UR36 ;  /* 0x00000024ff007e24 */ /* 0x002fc6000f8e00ff */
[----:B------:R-:W-:Y:S02]  /*19a0*/  LEA R7, R7, UR39, 0x3 ;  /* 0x0000002707077c11 */ /* 0x000fe4000f8e18ff */
[----:B------:R-:W-:-:S04]  /*19b0*/  SHF.L.U32 R0, R0, 0x1f, RZ ;  /* 0x0000001f00007819 */ /* 0x000fc800000006ff */
[----:B------:R1:W2:Y:S01]  /*19c0*/  SYNCS.PHASECHK.TRANS64.TRYWAIT P2, [R7+URZ+0x28830], R0 ;  /* 0x02883000070075a7 */ /* 0x0002a2000804017f */
[----:B------:R-:W-:Y:S05]  /*19d0*/  @!P0 BRA `(.L_x_882) ;  /* 0x0000000000048947 */ /* 0x000fea0003800000 */
[----:B------:R-:W-:Y:S01]  /*19e0*/  BPT.TRAP 0x1 ;  /* 0x000000040000795c */ /* 0x000fe20000300000 */
.L_x_882:
[----:B------:R-:W3:Y:S02]  /*19f0*/  S2R R2, SR_TID.X ;  /* 0x0000000000027919 */ /* 0x000ee40000002100 */
[----:B---3--:R-:W-:Y:S01]  /*1a00*/  LOP3.LUT P1, RZ, R2, 0x7f, RZ, 0xc0, !PT ;  /* 0x0000007f02ff7812 */ /* 0x008fe2000782c0ff */
[----:B--2---:R-:W-:-:S12]  /*1a10*/  @P2 BRA `(.L_x_883) ;  /* 0x0000000000082947 */ /* 0x004fd80003800000 */
[----:B------:R-:W2:Y:S02]  /*1a20*/  SYNCS.PHASECHK.TRANS64.TRYWAIT P2, [R7+URZ+0x28830], R0 ;  /* 0x02883000070075a7 */ /* 0x000ea4000804017f */
[----:B--2---:R-:W-:Y:S05]  /*1a30*/  @!P2 BRA `(.L_x_884) ;  /* 0x000001000040a947 */ /* 0x004fea0003800000 */
.L_x_883:
[----:B------:R-:W-:Y:S05]  /*1a40*/  WARPSYNC.ALL ;  /* 0x0000000000007948 */ /* 0x000fea0003800000 */
[----:B------:R-:W-:Y:S01]  /*1a50*/  UIADD3 UR4, UR39, 0x18400, URZ ;  /* 0x0001840027047890 */ /* 0x000fe2000fffe03f */
[----:B------:R-:W-:Y:S01]  /*1a60*/  WARPGROUP.ARRIVE ;  /* 0x00000000000079c5 */ /* 0x000fe20000000000 */
[----:B------:R-:W-:Y:S01]  /*1a70*/  ULOP3.LUT UR32, UR55, 0x10000, URZ, 0xfc, !UPT ;  /* 0x0001000037207892 */ /* 0x000fe2000f8efc3f */
[----:B------:R-:W3:Y:S01]  /*1a80*/  LDC R3, c[0x0][0x2e0] ;  /* 0x0000b800ff037b82 */ /* 0x000ee20000000800 */
[----:B------:R-:W-:Y:S01]  /*1a90*/  USHF.R.U32.HI UR4, URZ, 0x4, UR4 ;  /* 0x000000043f047899 */ /* 0x000fe20008011604 */
[----:B------:R-:W-:Y:S01]  /*1aa0*/  IMAD.MOV.U32 R5, RZ, RZ, -0x80 ;  /* 0xffffff80ff057424 */ /* 0x000fe200078e00ff */
[----:B------:R-:W-:Y:S01]  /*1ab0*/  UMOV UR33, 0x40000040 ;  /* 0x4000004000217882 */ /* 0x000fe20000000000 */
[----:B------:R-:W-:Y:S01]  /*1ac0*/  UMOV UR35, 0x40000040 ;  /* 0x4000004000237882 */ /* 0x000fe20000000000 */
[----:B------:R-:W-:Y:S01]  /*1ad0*/  ULOP3.LUT UR4, UR4, 0x3fff, URZ, 0xc0, !UPT ;  /* 0x00003fff04047892 */ /* 0x000fe2000f8ec03f */
[C---:B------:R-:W-:Y:S01]  /*1ae0*/  IMAD R12, R88.reuse, R5, 0x80 ;  /* 0x00000080580c7424 */ /* 0x040fe200078e0205 */
[----:B------:R-:W-:Y:S01]  /*1af0*/  UMOV UR5, 0x40000040 ;  /* 0x4000004000057882 */ /* 0x000fe20000000000 */
[----:B------:R-:W-:Y:S01]  /*1b00*/  UMOV UR7, 0x40000040 ;  /* 0x4000004000077882 */ /* 0x000fe20000000000 */
[----:B------:R-:W-:Y:S01]  /*1b10*/  ULOP3.LUT UR49, UR4, 0x10000, URZ, 0xfc, !UPT ;  /* 0x0001000004317892 */ /* 0x000fe2000f8efc3f */
[----:B------:R-:W4:Y:S01]  /*1b20*/  LDC.64 R10, c[0x0][0x9e0] ;  /* 0x00027800ff0a7b82 */ /* 0x000f220000000a00 */
[----:B------:R-:W-:Y:S01]  /*1b30*/  UIADD3 UR4, UR32, 0x2, URZ ;  /* 0x0000000220047890 */ /* 0x000fe2000fffe03f */
[----:B-12---:R-:W-:Y:S01]  /*1b40*/  @!P1 VIADD R0, R7, 0x28840 ;  /* 0x0002884007009836 */ /* 0x006fe20000000000 */
[----:B------:R-:W-:Y:S01]  /*1b50*/  ULEA UR34, UR37, UR49, 0xb ;  /* 0x0000003125227291 */ /* 0x000fe2000f8e583f */
[----:B------:R-:W-:Y:S01]  /*1b60*/  LEA R6, R88, 0xffffff80, 0x7 ;  /* 0xffffff8058067811 */ /* 0x000fe200078e38ff */
[----:B------:R-:W-:-:S02]  /*1b70*/  UIADD3 UR8, UR32, 0x4, URZ ;  /* 0x0000000420087890 */ /* 0x000fc4000fffe03f */
[----:B------:R-:W-:Y:S01]  /*1b80*/  UIADD3 UR6, UR34, 0x2, URZ ;  /* 0x0000000222067890 */ /* 0x000fe2000fffe03f */
[----:B------:R-:W1:Y:S01]  /*1b90*/  LDC R8, c[0x0][0x288] ;  /* 0x0000a200ff087b82 */ /* 0x000e620000000800 */
[----:B------:R-:W-:Y:S01]  /*1ba0*/  UIADD3 UR10, UR34, 0x4, URZ ;  /* 0x00000004220a7890 */ /* 0x000fe2000fffe03f */
[----:B------:R-:W-:Y:S01]  /*1bb0*/  @!P1 PRMT R0, RZ, 0x654, R0 ;  /* 0x00000654ff009816 */ /* 0x000fe20000000000 */
[----:B------:R-:W-:Y:S01]  /*1bc0*/  UMOV UR9, 0x40000040 ;  /* 0x4000004000097882 */ /* 0x000fe20000000000 */
[----:B------:R-:W-:Y:S01]  /*1bd0*/  HGMMA.64x128x16.F32 R24, gdesc[UR32], RZ, !UPT, gsb0 ;  /* 0x01e00000201879f0 */ /* 0x000fe2000c0008ff */
[----:B------:R-:W-:Y:S01]  /*1be0*/  UMOV UR11, 0x40000040 ;  /* 0x40000040000b7882 */ /* 0x000fe20000000000 */
[----:B------:R-:W-:Y:S01]  /*1bf0*/  UIADD3 UR12, UR32, 0x6, URZ ;  /* 0x00000006200c7890 */ /* 0x000fe2000fffe03f */
[----:B---3--:R-:W-:Y:S01]  /*1c00*/  IMAD R7, R3, UR45, R12 ;  /* 0x0000002d03077c24 */ /* 0x008fe2000f8e020c */
[----:B------:R-:W-:Y:S01]  /*1c10*/  UIADD3 UR14, UR34, 0x6, URZ ;  /* 0x00000006220e7890 */ /* 0x000fe2000fffe03f */
[----:B------:R-:W-:Y:S01]  /*1c20*/  UMOV UR13, 0x40000040 ;  /* 0x40000040000d7882 */ /* 0x000fe20000000000 */
[----:B------:R-:W-:Y:S01]  /*1c30*/  UMOV UR15, 0x40000040 ;  /* 0x40000040000f7882 */ /* 0x000fe20000000000 */
[----:B------:R-:W-:Y:S01]  /*1c40*/  UIADD3 UR16, UR32, 0x400, URZ ;  /* 0x0000040020107890 */ /* 0x000fe2000fffe03f */
[C---:B------:R-:W-:Y:S01]  /*1c50*/  IMAD R14, R16.reuse, -0x2, R7 ;  /* 0xfffffffe100e7824 */ /* 0x040fe200078e0207 */
[----:B------:R-:W-:Y:S01]  /*1c60*/  UIADD3 UR18, UR34, 0x400, URZ ;  /* 0x0000040022127890 */ /* 0x000fe2000fffe03f */
[----:B------:R-:W-:Y:S01]  /*1c70*/  UMOV UR17, 0x40000040 ;  /* 0x4000004000117882 */ /* 0x000fe20000000000 */
[----:B------:R-:W-:Y:S01]  /*1c80*/  UMOV UR19, 0x40000040 ;  /* 0x4000004000137882 */ /* 0x000fe20000000000 */
[----:B------:R-:W-:Y:S01]  /*1c90*/  UIADD3 UR20, UR32, 0x402, URZ ;  /* 0x0000040220147890 */ /* 0x000fe2000fffe03f */
[----:B----4-:R-:W-:Y:S01]  /*1ca0*/  ISETP.GE.AND P2, PT, R11, 0x1, PT ;  /* 0x000000010b00780c */ /* 0x010fe20003f46270 */
[----:B------:R-:W-:Y:S01]  /*1cb0*/  UIADD3 UR22, UR34, 0x402, URZ ;  /* 0x0000040222167890 */ /* 0x000fe2000fffe03f */
[----:B------:R-:W-:Y:S01]  /*1cc0*/  UMOV UR21, 0x40000040 ;  /* 0x4000004000157882 */ /* 0x000fe20000000000 */
[----:B------:R-:W-:Y:S01]  /*1cd0*/  UMOV UR23, 0x40000040 ;  /* 0x4000004000177882 */ /* 0x000fe20000000000 */
[----:B------:R-:W-:Y:S01]  /*1ce0*/  UIADD3 UR24, UR32, 0x404, URZ ;  /* 0x0000040420187890 */ /* 0x000fe2000fffe03f */
[----:B-1----:R-:W-:Y:S01]  /*1cf0*/  IADD3 R5, R7, 0x1, -R8 ;  /* 0x0000000107057810 */ /* 0x002fe20007ffe808 */
[----:B------:R-:W-:Y:S01]  /*1d00*/  UIADD3 UR26, UR34, 0x404, URZ ;  /* 0x00000404221a7890 */ /* 0x000fe2000fffe03f */
[----:B------:R-:W-:Y:S01]  /*1d10*/  UMOV UR25, 0x40000040 ;  /* 0x4000004000197882 */ /* 0x000fe20000000000 */
[----:B------:R-:W-:Y:S01]  /*1d20*/  UMOV UR27, 0x40000040 ;  /* 0x40000040001b7882 */ /* 0x000fe20000000000 */
[----:B------:R-:W-:Y:S01]  /*1d30*/  UIADD3 UR28, UR32, 0x406, URZ ;  /* 0x00000406201c7890 */ /* 0x000fe2000fffe03f */
[----:B------:R-:W-:Y:S01]  /*1d40*/  IMAD R9, R16, -0x2, R5 ;  /* 0xfffffffe10097824 */ /* 0x000fe200078e0205 */
[----:B------:R-:W-:Y:S01]  /*1d50*/  UIADD3 UR30, UR34, 0x406, URZ ;  /* 0x00000406221e7890 */ /* 0x000fe2000fffe03f */
[----:B------:R-:W-:Y:S01]  /*1d60*/  VIADD R5, R187, UR42 ;  /* 0x0000002abb057c36 */ /* 0x000fe20008000000 */
[----:B------:R-:W-:Y:S01]  /*1d70*/  UMOV UR29, 0x40000040 ;  /* 0x40000040001d7882 */ /* 0x000fe20000000000 */
[----:B------:R-:W-:Y:S01]  /*1d80*/  UMOV UR31, 0x40000040 ;  /* 0x40000040001f7882 */ /* 0x000fe20000000000 */
[----:B------:R-:W-:Y:S01]  /*1d90*/  ULDC UR56, c[0x0][0x9dc] ;  /* 0x0002770000387ab9 */ /* 0x000fe20000000800 */
[----:B------:R-:W-:Y:S01]  /*1da0*/  IMAD.IADD R89, R9, 0x1, R10 ;  /* 0x0000000109597824 */ /* 0x000fe200078e020a */
[----:B------:R-:W-:-:S02]  /*1db0*/  WARPGROUP.DEPBAR.LE gsb0, 0x0 ;  /* 0x00008000000079c5 */ /* 0x000fc40000010000 */
[----:B------:R-:W-:-:S06]  /*1dc0*/  WARPGROUP.ARRIVE ;  /* 0x00000000000079c5 */ /* 0x000fcc0000000000 */
[----:B------:R-:W-:Y:S01]  /*1dd0*/  HGMMA.64x128x16.F32 R24, gdesc[UR4], R24, gsb0 ;  /* 0x01e00000041879f0 */ /* 0x000fe20008000818 */
[----:B------:R-:W-:-:S06]  /*1de0*/  ULOP3.LUT UR6, URZ, UR56, URZ, 0x33, !UPT ;  /* 0x000000383f067292 */ /* 0x000fcc000f8e333f */
[----:B------:R-:W-:-:S04]  /*1df0*/  VIADD R20, R9, UR6 ;  /* 0x0000000609147c36 */ /* 0x000fc80008000000 */
[----:B------:R-:W-:Y:S01]  /*1e00*/  IMAD.IADD R2, R20, 0x1, R5 ;  /* 0x0000000114027824 */ /* 0x000fe200078e0205 */
[----:B------:R-:W-:Y:S02]  /*1e10*/  WARPGROUP.DEPBAR.LE gsb0, 0x0 ;  /* 0x00008000000079c5 */ /* 0x000fe40000010000 */
[----:B------:R-:W-:-:S06]  /*1e20*/  WARPGROUP.ARRIVE ;  /* 0x00000000000079c5 */ /* 0x000fcc0000000000 */
[----:B------:R-:W-:Y:S03]  /*1e30*/  HGMMA.64x128x16.F32 R24, gdesc[UR8], R24, gsb0 ;  /* 0x01e00000081879f0 */ /* 0x000fe60008000818 */
[----:B------:R-:W-:Y:S02]  /*1e40*/  WARPGROUP.DEPBAR.LE gsb0, 0x0 ;  /* 0x00008000000079c5 */ /* 0x000fe40000010000 */
[----:B------:R-:W-:-:S07]  /*1e50*/  WARPGROUP.ARRIVE ;  /* 0x00000000000079c5 */ /* 0x000fce0000000000 */
        /* <DEDUP_REMOVED lines=14> */
[----:B------:R1:W-:Y:S02]  /*1f40*/  @!P1 SYNCS.ARRIVE.TRANS64.RED.A1T0 RZ, [R0+URZ], RZ ;  /* 0x000000ff00ff99a7 */ /* 0x0003e4000810043f */
[----:B-1----:R-:W-:Y:S01]  /*1f50*/  VIADDMNMX R0, R5, R89, R14, PT ;  /* 0x0000005905007246 */ /* 0x002fe2000380010e */
[----:B------:R-:W-:Y:S06]  /*1f60*/  @!P2 BRA `(.L_x_885) ;  /* 0x000000000054a947 */ /* 0x000fec0003800000 */
[----:B------:R-:W-:Y:S01]  /*1f70*/  IMAD R7, R3, UR45, R5 ;  /* 0x0000002d03077c24 */ /* 0x000fe2000f8e0205 */
[----:B------:R-:W-:Y:S03]  /*1f80*/  BSSY B0, `(.L_x_886) ;  /* 0x000000f000007945 */ /* 0x000fe60003800000 */
[----:B------:R-:W-:-:S05]  /*1f90*/  IMAD.IADD R7, R7, 0x1, -R8 ;  /* 0x0000000107077824 */ /* 0x000fca00078e0a08 */
[----:B------:R-:W-:-:S13]  /*1fa0*/  ISETP.GT.AND P3, PT, R7, -0x1, PT ;  /* 0xffffffff0700780c */ /* 0x000fda0003f64270 */
[----:B------:R-:W-:Y:S05]  /*1fb0*/  @P3 BRA `(.L_x_887) ;  /* 0x00000000001c3947 */ /* 0x000fea0003800000 */
[----:B------:R-:W-:Y:S02]  /*1fc0*/  ISETP.NE.AND P3, PT, R11, 0x1, PT ;  /* 0x000000010b00780c */ /* 0x000fe40003f65270 */
[----:B------:R-:W-:-:S11]  /*1fd0*/  LOP3.LUT R7, RZ, R7, RZ, 0x33, !PT ;  /* 0x00000007ff077212 */ /* 0x000fd600078e33ff */
[----:B------:R-:W1:Y:S02]  /*1fe0*/  @P3 LDC.64 R90, c[0x0][0x9e8] ;  /* 0x00027a00ff5a3b82 */ /* 0x000e640000000a00 */
[----:B-1----:R-:W-:-:S05]  /*1ff0*/  @P3 IMAD.HI.U32 R4, R7, R90, RZ ;  /* 0x0000005a07043227 */ /* 0x002fca00078e00ff */
[----:B------:R-:W-:-:S04]  /*2000*/  @P3 SHF.R.U32.HI R7, RZ, R91, R4 ;  /* 0x0000005bff073219 */ /* 0x000fc80000011604 */
[----:B------:R-:W-:Y:S01]  /*2010*/  LOP3.LUT R7, RZ, R7, RZ, 0x33, !PT ;  /* 0x00000007ff077212 */ /* 0x000fe200078e33ff */
[----:B------:R-:W-:Y:S06]  /*2020*/  BRA `(.L_x_888) ;  /* 0x0000000000107947 */ /* 0x000fec0003800000 */
.L_x_887:
[----:B------:R-:W-:-:S13]  /*2030*/  ISETP.NE.AND P3, PT, R11, 0x1, PT ;  /* 0x000000010b00780c */ /* 0x000fda0003f65270 */
[----:B------:R-:W1:Y:S02]  /*2040*/  @P3 LDC.64 R90, c[0x0][0x9e8] ;  /* 0x00027a00ff5a3b82 */ /* 0x000e640000000a00 */
[----:B-1----:R-:W-:-:S05]  /*2050*/  @P3 IMAD.HI.U32 R4, R7, R90, RZ ;  /* 0x0000005a07043227 */ /* 0x002fca00078e00ff */
[----:B------:R-:W-:-:S07]  /*2060*/  @P3 SHF.R.U32.HI R7, RZ, R91, R4 ;  /* 0x0000005bff073219 */ /* 0x000fce0000011604 */
.L_x_888:
[----:B------:R-:W-:Y:S05]  /*2070*/  BSYNC B0 ;  /* 0x0000000000007941 */ /* 0x000fea0003800000 */
.L_x_886:
[----:B------:R-:W-:-:S04]  /*2080*/  IMAD R7, R7, R11, -R6 ;  /* 0x0000000b07077224 */ /* 0x000fc800078e0a06 */
[----:B------:R-:W-:-:S05]  /*2090*/  IMAD R7, R16, -0x2, R7 ;  /* 0xfffffffe10077824 */ /* 0x000fca00078e0207 */
[----:B------:R-:W-:Y:S02]  /*20a0*/  VIMNMX R2, R2, R7, !PT ;  /* 0x0000000702027248 */ /* 0x000fe40007fe0100 */
[----:B------:R-:W-:-:S07]  /*20b0*/  VIADDMNMX R0, R7, R11, R0, PT ;  /* 0x0000000b07007246 */ /* 0x000fce0003800100 */
.L_x_885:
[C---:B------:R-:W-:Y:S01]  /*20c0*/  ISETP.GE.AND P4, PT, R12.reuse, 0x9, PT ;  /* 0x000000090c00780c */ /* 0x040fe20003f86270 */
[----:B------:R-:W-:Y:S01]  /*20d0*/  VIADD R4, R5, 0x8 ;  /* 0x0000000805047836 */ /* 0x000fe20000000000 */
[----:B------:R-:W-:Y:S02]  /*20e0*/  ISETP.GE.AND P3, PT, R12, 0x2, PT ;  /* 0x000000020c00780c */ /* 0x000fe40003f66270 */
[----:B------:R-:W-:Y:S02]  /*20f0*/  P2R R90, PR, RZ, 0x10 ;  /* 0x00000010ff5a7803 */ /* 0x000fe40000000000 */
[C---:B------:R-:W-:Y:S02]  /*2100*/  ISETP.GT.AND P4, PT, R2.reuse, 0x8, !P4 ;  /* 0x000000080200780c */ /* 0x040fe40006784270 */
[----:B------:R-:W-:Y:S02]  /*2110*/  ISETP.GT.AND P5, PT, R2, 0x1, !P3 ;  /* 0x000000010200780c */ /* 0x000fe40005fa4270 */
[----:B------:R-:W-:-:S02]  /*2120*/  ISETP.LT.OR P4, PT, R0, 0x9, P4 ;  /* 0x000000090000780c */ /* 0x000fc40002781670 */
[----:B------:R-:W-:Y:S02]  /*2130*/  ISETP.GE.AND P6, PT, R12, 0xa, PT ;  /* 0x0000000a0c00780c */ /* 0x000fe40003fc6270 */
[----:B------:R-:W-:Y:S02]  /*2140*/  FSEL R133, R28, -INF , !P4 ;  /* 0xff8000001c857808 */ /* 0x000fe40006000000 */
[----:B------:R-:W-:Y:S02]  /*2150*/  ISETP.LT.OR P5, PT, R0, 0x2, P5 ;  /* 0x000000020000780c */ /* 0x000fe40002fa1670 */
[----:B------:R-:W-:Y:S02]  /*2160*/  ISETP.GT.AND P4, PT, R2, 0x9, !P6 ;  /* 0x000000090200780c */ /* 0x000fe40007784270 */
[----:B------:R-:W-:Y:S02]  /*2170*/  FSEL R131, R25, -INF , !P5 ;  /* 0xff80000019837808 */ /* 0x000fe40006800000 */
[----:B------:R-:W-:-:S02]  /*2180*/  ISETP.LT.OR P4, PT, R0, 0xa, P4 ;  /* 0x0000000a0000780c */ /* 0x000fc40002781670 */
[----:B------:R-:W-:Y:S02]  /*2190*/  ISETP.GE.AND P5, PT, R12, 0x11, PT ;  /* 0x000000110c00780c */ /* 0x000fe40003fa6270 */
[----:B------:R-:W-:Y:S02]  /*21a0*/  FSEL R135, R29, -INF , !P4 ;  /* 0xff8000001d877808 */ /* 0x000fe40006000000 */
[----:B------:R-:W-:Y:S02]  /*21b0*/  ISETP.GT.AND P4, PT, R2, 0x10, !P5 ;  /* 0x000000100200780c */ /* 0x000fe40006f84270 */
[----:B------:R-:W-:Y:S02]  /*21c0*/  P2R R92, PR, RZ, 0x20 ;  /* 0x00000020ff5c7803 */ /* 0x000fe40000000000 */
[----:B------:R-:W-:Y:S02]  /*21d0*/  ISETP.LT.OR P4, PT, R0, 0x11, P4 ;  /* 0x000000110000780c */ /* 0x000fe40002781670 */
[----:B------:R-:W-:-:S02]  /*21e0*/  ISETP.GE.AND P5, PT, R12, 0x12, PT ;  /* 0x000000120c00780c */ /* 0x000fc40003fa6270 */
[----:B------:R-:W-:Y:S02]  /*21f0*/  FSEL R137, R32, -INF , !P4 ;  /* 0xff80000020897808 */ /* 0x000fe40006000000 */
[----:B------:R-:W-:Y:S02]  /*2200*/  ISETP.GT.AND P4, PT, R2, 0x11, !P5 ;  /* 0x000000110200780c */ /* 0x000fe40006f84270 */
[----:B------:R-:W-:Y:S02]  /*2210*/  P2R R32, PR, RZ, 0x20 ;  /* 0x00000020ff207803 */ /* 0x000fe40000000000 */
[----:B------:R-:W-:Y:S02]  /*2220*/  ISETP.LT.OR P4, PT, R0, 0x12, P4 ;  /* 0x000000120000780c */ /* 0x000fe40002781670 */
[----:B------:R-:W-:Y:S02]  /*2230*/  ISETP.GE.AND P5, PT, R12, 0x19, PT ;  /* 0x000000190c00780c */ /* 0x000fe40003fa6270 */
[----:B------:R-:W-:-:S02]  /*2240*/  FSEL R105, R33, -INF , !P4 ;  /* 0xff80000021697808 */ /* 0x000fc40006000000 */
[----:B------:R-:W-:Y:S02]  /*2250*/  ISETP.GT.AND P4, PT, R2, 0x18, !P5 ;  /* 0x000000180200780c */ /* 0x000fe40006f84270 */
[----:B------:R-:W-:Y:S02]  /*2260*/  P2R R93, PR, RZ, 0x20 ;  /* 0x00000020ff5d7803 */ /* 0x000fe40000000000 */
[----:B------:R-:W-:Y:S02]  /*2270*/  ISETP.LT.OR P4, PT, R0, 0x19, P4 ;  /* 0x000000190000780c */ /* 0x000fe40002781670 */
[----:B------:R-:W-:Y:S02]  /*2280*/  ISETP.GE.AND P5, PT, R12, 0x1a, PT ;  /* 0x0000001a0c00780c */ /* 0x000fe40003fa6270 */
[----:B------:R-:W-:Y:S02]  /*2290*/  FSEL R129, R36, -INF , !P4 ;  /* 0xff80000024817808 */ /* 0x000fe40006000000 */
[----:B------:R-:W-:-:S02]  /*22a0*/  ISETP.GT.AND P4, PT, R2, 0x19, !P5 ;  /* 0x000000190200780c */ /* 0x000fc40006f84270 */
[----:B------:R-:W-:Y:S02]  /*22b0*/  P2R R94, PR, RZ, 0x20 ;  /* 0x00000020ff5e7803 */ /* 0x000fe40000000000 */
[----:B------:R-:W-:Y:S02]  /*22c0*/  ISETP.LT.OR P4, PT, R0, 0x1a, P4 ;  /* 0x0000001a0000780c */ /* 0x000fe40002781670 */
[----:B------:R-:W-:Y:S02]  /*22d0*/  ISETP.GE.AND P5, PT, R12, 0x21, PT ;  /* 0x000000210c00780c */ /* 0x000fe40003fa6270 */
[----:B------:R-:W-:Y:S02]  /*22e0*/  FSEL R107, R37, -INF , !P4 ;  /* 0xff800000256b7808 */ /* 0x000fe40006000000 */
[----:B------:R-:W-:Y:S02]  /*22f0*/  ISETP.GT.AND P4, PT, R2, 0x20, !P5 ;  /* 0x000000200200780c */ /* 0x000fe40006f84270 */
[----:B------:R-:W-:-:S02]  /*2300*/  P2R R95, PR, RZ, 0x20 ;  /* 0x00000020ff5f7803 */ /* 0x000fc40000000000 */
[----:B------:R-:W-:Y:S02]  /*2310*/  ISETP.LT.OR P4, PT, R0, 0x21, P4 ;  /* 0x000000210000780c */ /* 0x000fe40002781670 */
[----:B------:R-:W-:Y:S02]  /*2320*/  ISETP.GE.AND P5, PT, R12, 0x22, PT ;  /* 0x000000220c00780c */ /* 0x000fe40003fa6270 */
[----:B------:R-:W-:Y:S02]  /*2330*/  FSEL R127, R40, -INF , !P4 ;  /* 0xff800000287f7808 */ /* 0x000fe40006000000 */
[----:B------:R-:W-:Y:S02]  /*2340*/  ISETP.GT.AND P4, PT, R2, 0x21, !P5 ;  /* 0x000000210200780c */ /* 0x000fe40006f84270 */
[----:B------:R-:W-:Y:S02]  /*2350*/  P2R R40, PR, RZ, 0x20 ;  /* 0x00000020ff287803 */ /* 0x000fe40000000000 */
        /* <DEDUP_REMOVED lines=96> */
[----:B------:R-:W-:-:S02]  /*2960*/  P2R R91, PR, RZ, 0x40 ;  /* 0x00000040ff5b7803 */ /* 0x000fc40000000000 */
[----:B------:R-:W-:Y:S02]  /*2970*/  FSEL R25, R80, -INF , !P4 ;  /* 0xff80000050197808 */ /* 0x000fe40006000000 */
[----:B------:R-:W-:-:S04]  /*2980*/  ISETP.GE.AND P4, PT, R12, 0x72, PT ;  /* 0x000000720c00780c */ /* 0x000fc80003f86270 */
[----:B------:R-:W-:-:S04]  /*2990*/  ISETP.GT.AND P5, PT, R2, 0x71, !P4 ;  /* 0x000000710200780c */ /* 0x000fc800067a4270 */
[----:B------:R-:W-:-:S04]  /*29a0*/  ISETP.LT.OR P5, PT, R0, 0x72, P5 ;  /* 0x000000720000780c */ /* 0x000fc80002fa1670 */
[----:B------:R-:W-:Y:S02]  /*29b0*/  FSEL R81, R81, -INF , !P5 ;  /* 0xff80000051517808 */ /* 0x000fe40006800000 */
[----:B------:R-:W-:-:S04]  /*29c0*/  ISETP.GE.AND P5, PT, R12, 0x79, PT ;  /* 0x000000790c00780c */ /* 0x000fc80003fa6270 */
[----:B------:R-:W-:-:S04]  /*29d0*/  ISETP.GT.AND P6, PT, R2, 0x78, !P5 ;  /* 0x000000780200780c */ /* 0x000fc80006fc4270 */
[----:B------:R-:W-:-:S04]  /*29e0*/  ISETP.LT.OR P6, PT, R0, 0x79, P6 ;  /* 0x000000790000780c */ /* 0x000fc800037c1670 */
[----:B------:R-:W-:Y:S02]  /*29f0*/  FSEL R29, R84, -INF , !P6 ;  /* 0xff800000541d7808 */ /* 0x000fe40007000000 */
[----:B------:R-:W-:-:S04]  /*2a00*/  ISETP.GE.AND P6, PT, R12, 0x1, PT ;  /* 0x000000010c00780c */ /* 0x000fc80003fc6270 */
[----:B------:R-:W-:Y:S02]  /*2a10*/  P2R R28, PR, RZ, 0x40 ;  /* 0x00000040ff1c7803 */ /* 0x000fe40000000000 */
[----:B------:R-:W-:-:S04]  /*2a20*/  ISETP.GT.AND P6, PT, R2, RZ, !P6 ;  /* 0x000000ff0200720c */ /* 0x000fc800077c4270 */
[----:B------:R-:W-:-:S04]  /*2a30*/  ISETP.LT.OR P6, PT, R0, 0x1, P6 ;  /* 0x000000010000780c */ /* 0x000fc800037c1670 */
[----:B------:R-:W-:Y:S02]  /*2a40*/  FSEL R103, R24, -INF , !P6 ;  /* 0xff80000018677808 */ /* 0x000fe40007000000 */
[----:B------:R-:W-:Y:S01]  /*2a50*/  ISETP.GE.AND P6, PT, R12, 0x7a, PT ;  /* 0x0000007a0c00780c */ /* 0x000fe20003fc6270 */
[----:B------:R-:W-:-:S03]  /*2a60*/  IMAD.IADD R12, R20, 0x1, R4 ;  /* 0x00000001140c7824 */ /* 0x000fc600078e0204 */
[----:B------:R-:W-:Y:S02]  /*2a70*/  P2R R24, PR, RZ, 0x40 ;  /* 0x00000040ff187803 */ /* 0x000fe40000000000 */
[----:B------:R-:W-:Y:S02]  /*2a80*/  ISETP.GT.AND P6, PT, R2, 0x79, !P6 ;  /* 0x000000790200780c */ /* 0x000fe400077c4270 */
[----:B------:R-:W-:Y:S02]  /*2a90*/  VIADDMNMX R2, R4, R89, R14, PT ;  /* 0x0000005904027246 */ /* 0x000fe4000380010e */
[----:B------:R-:W-:-:S04]  /*2aa0*/  ISETP.LT.OR P6, PT, R0, 0x7a, P6 ;  /* 0x0000007a0000780c */ /* 0x000fc800037c1670 */
[----:B------:R-:W-:Y:S01]  /*2ab0*/  FSEL R85, R85, -INF , !P6 ;  /* 0xff80000055557808 */ /* 0x000fe20007000000 */
[----:B------:R-:W-:Y:S08]  /*2ac0*/  @!P2 BRA `(.L_x_889) ;  /* 0x000000000054a947 */ /* 0x000ff00003800000 */
        /* <DEDUP_REMOVED lines=12> */
.L_x_891:
[----:B------:R-:W-:-:S13]  /*2b90*/  ISETP.NE.AND P6, PT, R11, 0x1, PT ;  /* 0x000000010b00780c */ /* 0x000fda0003fc5270 */
[----:B------:R-:W1:Y:S02]  /*2ba0*/  @P6 LDC.64 R36, c[0x0][0x9e8] ;  /* 0x00027a00ff246b82 */ /* 0x000e640000000a00 */
[----:B-1----:R-:W-:-:S05]  /*2bb0*/  @P6 IMAD.HI.U32 R0, R33, R36, RZ ;  /* 0x0000002421006227 */ /* 0x002fca00078e00ff */
[----:B------:R-:W-:-:S07]  /*2bc0*/  @P6 SHF.R.U32.HI R33, RZ, R37, R0 ;  /* 0x00000025ff216219 */ /* 0x000fce0000011600 */
.L_x_892:
[----:B------:R-:W-:Y:S05]  /*2bd0*/  BSYNC B0 ;  /* 0x0000000000007941 */ /* 0x000fea0003800000 */
.L_x_890:
[----:B------:R-:W-:-:S04]  /*2be0*/  IMAD R33, R33, R11, -R6 ;  /* 0x0000000b21217224 */ /* 0x000fc800078e0a06 */
[----:B------:R-:W-:-:S05]  /*2bf0*/  IMAD R33, R16, -0x2, R33 ;  /* 0xfffffffe10217824 */ /* 0x000fca00078e0221 */
[----:B------:R-:W-:Y:S02]  /*2c00*/  VIMNMX R12, R12, R33, !PT ;  /* 0x000000210c0c7248 */ /* 0x000fe40007fe0100 */
[----:B------:R-:W-:-:S07]  /*2c10*/  VIADDMNMX R2, R33, R11, R2, PT ;  /* 0x0000000b21027246 */ /* 0x000fce0003800102 */
.L_x_889:
[----:B------:R-:W-:Y:S01]  /*2c20*/  ISETP.GT.AND P3, PT, R12, 0x1, !P3 ;  /* 0x000000010c00780c */ /* 0x000fe20005f64270 */
[----:B------:R-:W-:Y:S01]  /*2c30*/  ULDC UR6, c[0x0][0x988] ;  /* 0x0002620000067ab9 */ /* 0x000fe20000000800 */
[----:B------:R-:W-:Y:S01]  /*2c40*/  ISETP.NE.AND P6, PT, R32, RZ, PT ;  /* 0x000000ff2000720c */ /* 0x000fe20003fc5270 */
[----:B------:R-:W-:Y:S01]  /*2c50*/  IMAD.U32 R6, RZ, RZ, UR6 ;  /* 0x00000006ff067e24 */ /* 0x000fe2000f8e00ff */
[----:B------:R-:W-:Y:S01]  /*2c60*/  ISETP.LT.OR P3, PT, R2, 0x2, P3 ;  /* 0x000000020200780c */ /* 0x000fe20001f61670 */
[----:B------:R-:W-:Y:S01]  /*2c70*/  IMAD R8, R3, UR45, -R8 ;  /* 0x0000002d03087c24 */ /* 0x000fe2000f8e0a08 */
[----:B------:R-:W-:Y:S02]  /*2c80*/  FMNMX.FTZ R0, R103, R131, !PT ;  /* 0x0000008367007209 */ /* 0x000fe40007810000 */
[----:B------:R-:W-:Y:S02]  /*2c90*/  FSEL R27, R27, -INF , !P3 ;  /* 0xff8000001b1b7808 */ /* 0x000fe40005800000 */
[----:B------:R-:W-:-:S02]  /*2ca0*/  ISETP.NE.AND P3, PT, R90, RZ, PT ;  /* 0x000000ff5a00720c */ /* 0x000fc40003f65270 */
[----:B------:R-:W-:Y:S02]  /*2cb0*/  FMNMX.FTZ R0, R133, R0, !PT ;  /* 0x0000000085007209 */ /* 0x000fe40007810000 */
[----:B------:R-:W-:Y:S02]  /*2cc0*/  ISETP.GT.AND P3, PT, R12, 0x8, !P3 ;  /* 0x000000080c00780c */ /* 0x000fe40005f64270 */
[----:B------:R-:W-:Y:S02]  /*2cd0*/  FMNMX.FTZ R0, R135, R0, !PT ;  /* 0x0000000087007209 */ /* 0x000fe40007810000 */
[----:B------:R-:W-:Y:S02]  /*2ce0*/  ISETP.LT.OR P3, PT, R2, 0x9, P3 ;  /* 0x000000090200780c */ /* 0x000fe40001f61670 */
[----:B------:R-:W-:Y:S02]  /*2cf0*/  FMNMX.FTZ R0, R137, R0, !PT ;  /* 0x0000000089007209 */ /* 0x000fe40007810000 */
[----:B------:R-:W-:-:S02]  /*2d00*/  FSEL R33, R30, -INF , !P3 ;  /* 0xff8000001e217808 */ /* 0x000fc40005800000 */
[----:B------:R-:W-:Y:S02]  /*2d10*/  ISETP.NE.AND P3, PT, R91, RZ, PT ;  /* 0x000000ff5b00720c */ /* 0x000fe40003f65270 */
[----:B------:R-:W-:Y:S02]  /*2d20*/  FMNMX.FTZ R0, R105, R0, !PT ;  /* 0x0000000069007209 */ /* 0x000fe40007810000 */
[----:B------:R-:W-:Y:S02]  /*2d30*/  ISETP.GT.AND P3, PT, R12, 0x9, !P3 ;  /* 0x000000090c00780c */ /* 0x000fe40005f64270 */
[----:B------:R-:W-:Y:S02]  /*2d40*/  FMNMX.FTZ R0, R129, R0, !PT ;  /* 0x0000000081007209 */ /* 0x000fe40007810000 */
[----:B------:R-:W-:Y:S02]  /*2d50*/  ISETP.LT.OR P3, PT, R2, 0xa, P3 ;  /* 0x0000000a0200780c */ /* 0x000fe40001f61670 */
[----:B------:R-:W-:-:S02]  /*2d60*/  FMNMX.FTZ R0, R107, R0, !PT ;  /* 0x000000006b007209 */ /* 0x000fc40007810000 */
[----:B------:R-:W-:Y:S02]  /*2d70*/  FSEL R31, R31, -INF , !P3 ;  /* 0xff8000001f1f7808 */ /* 0x000fe40005800000 */
[----:B------:R-:W-:Y:S02]  /*2d80*/  ISETP.NE.AND P3, PT, R92, RZ, PT ;  /* 0x000000ff5c00720c */ /* 0x000fe40003f65270 */
[----:B------:R-:W-:Y:S02]  /*2d90*/  FMNMX.FTZ R0, R127, R0, !PT ;  /* 0x000000007f007209 */ /* 0x000fe40007810000 */
[----:B------:R-:W-:Y:S02]  /*2da0*/  ISETP.GT.AND P3, PT, R12, 0x10, !P3 ;  /* 0x000000100c00780c */ /* 0x000fe40005f64270 */
[----:B------:R-:W-:Y:S02]  /*2db0*/  FMNMX.FTZ R0, R109, R0, !PT ;  /* 0x000000006d007209 */ /* 0x000fe40007810000 */
[----:B------:R-:W-:-:S02]  /*2dc0*/  ISETP.LT.OR P3, PT, R2, 0x11, P3 ;  /* 0x000000110200780c */ /* 0x000fc40001f61670 */
[----:B------:R-:W-:Y:S02]  /*2dd0*/  FMNMX.FTZ R0, R125, R0, !PT ;  /* 0x000000007d007209 */ /* 0x000fe40007810000 */
[----:B------:R-:W-:Y:S02]  /*2de0*/  FSEL R37, R34, -INF , !P3 ;  /* 0xff80000022257808 */ /* 0x000fe40005800000 */
[----:B------:R-:W-:Y:S02]  /*2df0*/  ISETP.GT.AND P3, PT, R12, 0x11, !P6 ;  /* 0x000000110c00780c */ /* 0x000fe40007764270 */
[----:B------:R-:W-:Y:S02]  /*2e00*/  ISETP.NE.AND P6, PT, R41, RZ, PT ;  /* 0x000000ff2900720c */ /* 0x000fe40003fc5270 */
        /* <DEDUP_REMOVED lines=10> */
[----:B------:R-:W-:Y:S02]  /*2eb0*/  ISETP.NE.AND P3, PT, R94, RZ, PT ;  /* 0x000000ff5e00720c */ /* 0x000fe40003f65270 */
[----:B------:R-:W-:Y:S02]  /*2ec0*/  FMNMX.FTZ R0, R115, R0, !PT ;  /* 0x0000000073007209 */ /* 0x000fe40007810000 */
[----:B------:R-:W-:Y:S02]  /*2ed0*/  ISETP.GT.AND P3, PT, R12, 0x19, !P3 ;  /* 0x000000190c00780c */ /* 0x000fe40005f64270 */
[----:B------:R-:W-:-:S02]  /*2ee0*/  FMNMX.FTZ R0, R119, R0, !PT ;  /* 0x0000000077007209 */ /* 0x000fc40007810000 */
[----:B------:R-:W-:Y:S02]  /*2ef0*/  ISETP.LT.OR P3, PT, R2, 0x1a, P3 ;  /* 0x0000001a0200780c */ /* 0x000fe40001f61670 */
[----:B------:R-:W-:Y:S02]  /*2f00*/  FMNMX.FTZ R0, R117, R0, !PT ;  /* 0x0000000075007209 */ /* 0x000fe40007810000 */
[----:B------:R-:W-:Y:S02]  /*2f10*/  FSEL R39, R39, -INF , !P3 ;  /* 0xff80000027277808 */ /* 0x000fe40005800000 */
[----:B------:R-:W-:Y:S02]  /*2f20*/  ISETP.NE.AND P3, PT, R95, RZ, PT ;  /* 0x000000ff5f00720c */ /* 0x000fe40003f65270 */
[----:B------:R-:W-:Y:S02]  /*2f30*/  FMNMX.FTZ R0, R13, R0, !PT ;  /* 0x000000000d007209 */ /* 0x000fe40007810000 */
[----:B------:R-:W-:-:S02]  /*2f40*/  ISETP.GT.AND P3, PT, R12, 0x20, !P3 ;  /* 0x000000200c00780c */ /* 0x000fc40005f64270 */
[----:B------:R-:W-:Y:S02]  /*2f50*/  FMNMX.FTZ R0, R61, R0, !PT ;  /* 0x000000003d007209 */ /* 0x000fe40007810000 */
[----:B------:R-:W-:Y:S02]  /*2f60*/  ISETP.LT.OR P3, PT, R2, 0x21, P3 ;  /* 0x000000210200780c */ /* 0x000fe40001f61670 */
[----:B------:R-:W-:Y:S02]  /*2f70*/  FMNMX.FTZ R0, R7, R0, !PT ;  /* 0x0000000007007209 */ /* 0x000fe40007810000 */
[----:B------:R-:W-:Y:S02]  /*2f80*/  FSEL R45, R42, -INF , !P3 ;  /* 0xff8000002a2d7808 */ /* 0x000fe40005800000 */
[----:B------:R-:W-:Y:S02]  /*2f90*/  ISETP.NE.AND P3, PT, R40, RZ, PT ;  /* 0x000000ff2800720c */ /* 0x000fe40003f65270 */
[----:B------:R-:W-:-:S02]  /*2fa0*/  FMNMX.FTZ R0, R65, R0, !PT ;  /* 0x0000000041007209 */ /* 0x000fc40007810000 */
[----:B------:R-:W-:Y:S02]  /*2fb0*/  ISETP.GT.AND P3, PT, R12, 0x21, !P3 ;  /* 0x000000210c00780c */ /* 0x000fe40005f64270 */
[----:B------:R-:W-:Y:S02]  /*2fc0*/  FMNMX.FTZ R0, R9, R0, !PT ;  /* 0x0000000009007209 */ /* 0x000fe40007810000 */
[----:B------:R-:W-:Y:S02]  /*2fd0*/  ISETP.LT.OR P3, PT, R2, 0x22, P3 ;  /* 0x000000220200780c */ /* 0x000fe40001f61670 */
        /* <DEDUP_REMOVED lines=21> */
[----:B------:R-:W-:Y:S02]  /*3130*/  ISETP.GT.AND P4, PT, R12, 0x71, !P4 ;  /* 0x000000710c00780c */ /* 0x000fe40006784270 */
[----:B------:R-:W-:Y:S02]  /*3140*/  FSEL R53, R50, -INF , !P3 ;  /* 0xff80000032357808 */ /* 0x000fe40005800000 */
[----:B------:R-:W-:Y:S02]  /*3150*/  ISETP.NE.AND P3, PT, R48, RZ, PT ;  /* 0x000000ff3000720c */ /* 0x000fe40003f65270 */
[C---:B------:R-:W-:Y:S02]  /*3160*/  ISETP.GT.AND P5, PT, R12.reuse, 0x78, !P5 ;  /* 0x000000780c00780c */ /* 0x040fe40006fa4270 */
[----:B------:R-:W-:Y:S02]  /*3170*/  ISETP.GT.AND P3, PT, R12, 0x31, !P3 ;  /* 0x000000310c00780c */ /* 0x000fe40005f64270 */
[----:B------:R-:W-:-:S02]  /*3180*/  ISETP.LT.OR P4, PT, R2, 0x72, P4 ;  /* 0x000000720200780c */ /* 0x000fc40002781670 */
[C---:B------:R-:W-:Y:S02]  /*3190*/  ISETP.LT.OR P3, PT, R2.reuse, 0x32, P3 ;  /* 0x000000320200780c */ /* 0x040fe40001f61670 */
[----:B------:R-:W-:Y:S02]  /*31a0*/  ISETP.LT.OR P5, PT, R2, 0x79, P5 ;  /* 0x000000790200780c */ /* 0x000fe40002fa1670 */
[----:B------:R-:W-:Y:S02]  /*31b0*/  FSEL R51, R51, -INF , !P3 ;  /* 0xff80000033337808 */ /* 0x000fe40005800000 */
[----:B------:R-:W-:-:S04]  /*31c0*/  ISETP.NE.AND P3, PT, R98, RZ, PT ;  /* 0x000000ff6200720c */ /* 0x000fc80003f65270 */
[----:B------:R-:W-:-:S04]  /*31d0*/  ISETP.GT.AND P3, PT, R12, 0x38, !P3 ;  /* 0x000000380c00780c */ /* 0x000fc80005f64270 */
[----:B------:R-:W-:-:S04]  /*31e0*/  ISETP.LT.OR P3, PT, R2, 0x39, P3 ;  /* 0x000000390200780c */ /* 0x000fc80001f61670 */
[----:B------:R-:W-:Y:S02]  /*31f0*/  FSEL R57, R54, -INF , !P3 ;  /* 0xff80000036397808 */ /* 0x000fe40005800000 */
[----:B------:R-:W-:-:S04]  /*3200*/  ISETP.NE.AND P3, PT, R52, RZ, PT ;  /* 0x000000ff3400720c */ /* 0x000fc80003f65270 */
[----:B------:R-:W-:-:S04]  /*3210*/  ISETP.GT.AND P3, PT, R12, 0x39, !P3 ;  /* 0x000000390c00780c */ /* 0x000fc80005f64270 */
[----:B------:R-:W-:-:S04]  /*3220*/  ISETP.LT.OR P3, PT, R2, 0x3a, P3 ;  /* 0x0000003a0200780c */ /* 0x000fc80001f61670 */
[----:B------:R-:W-:Y:S02]  /*3230*/  FSEL R55, R55, -INF , !P3 ;  /* 0xff80000037377808 */ /* 0x000fe40005800000 */
[----:B------:R-:W-:Y:S02]  /*3240*/  ISETP.GT.AND P3, PT, R12, 0x40, !P6 ;  /* 0x000000400c00780c */ /* 0x000fe40007764270 */
[----:B------:R-:W-:Y:S02]  /*3250*/  ISETP.NE.AND P6, PT, R76, RZ, PT ;  /* 0x000000ff4c00720c */ /* 0x000fe40003fc5270 */
[----:B------:R-:W-:-:S04]  /*3260*/  ISETP.LT.OR P3, PT, R2, 0x41, P3 ;  /* 0x000000410200780c */ /* 0x000fc80001f61670 */
        /* <DEDUP_REMOVED lines=21> */
[----:B------:R-:W-:Y:S02]  /*33c0*/  ISETP.NE.AND P3, PT, R101, RZ, PT ;  /* 0x000000ff6500720c */ /* 0x000fe40003f65270 */
[----:B------:R-:W1:Y:S02]  /*33d0*/  SHFL.BFLY PT, R101, R14, 0x2, 0x1f ;  /* 0x0c401f000e657f89 */ /* 0x000e6400000e0000 */
        /* <DEDUP_REMOVED lines=8> */
[----:B-1----:R-:W-:Y:S02]  /*3460*/  FMNMX.FTZ R101, R14, R101, !PT ;  /* 0x000000650e657209 */ /* 0x002fe40007810000 */
[----:B------:R-:W-:-:S03]  /*3470*/  ISETP.GT.AND P3, PT, R12, 0x60, !P3 ;  /* 0x000000600c00780c */ /* 0x000fc60005f64270 */
[----:B------:R-:W1:Y:S01]  /*3480*/  SHFL.BFLY PT, R0, R101, 0x1, 0x1f ;  /* 0x0c201f0065007f89 */ /* 0x000e6200000e0000 */
        /* <DEDUP_REMOVED lines=9> */
[----:B------:R-:W-:Y:S01]  /*3520*/  FMUL.FTZ R20, R0, R6 ;  /* 0x0000000600147220 */ /* 0x000fe20000410000 */
[----:B------:R-:W-:-:S04]  /*3530*/  ISETP.LT.OR P3, PT, R2, 0x69, P3 ;  /* 0x000000690200780c */ /* 0x000fc80001f61670 */
[----:B------:R-:W-:Y:S02]  /*3540*/  FSEL R99, R78, -INF , !P3 ;  /* 0xff8000004e637808 */ /* 0x000fe40005800000 */
[----:B------:R-:W-:Y:S02]  /*3550*/  ISETP.GT.AND P3, PT, R12, 0x69, !P6 ;  /* 0x000000690c00780c */ /* 0x000fe40007764270 */
[----:B------:R-:W-:Y:S02]  /*3560*/  ISETP.NE.AND P6, PT, R28, RZ, PT ;  /* 0x000000ff1c00720c */ /* 0x000fe40003fc5270 */
[----:B------:R-:W-:-:S04]  /*3570*/  ISETP.LT.OR P3, PT, R2, 0x6a, P3 ;  /* 0x0000006a0200780c */ /* 0x000fc80001f61670 */
[----:B------:R-:W-:Y:S02]  /*3580*/  FSEL R79, R79, -INF , !P3 ;  /* 0xff8000004f4f7808 */ /* 0x000fe40005800000 */
[----:B------:R-:W-:-:S04]  /*3590*/  FSETP.NEU.FTZ.AND P3, PT, R0, -INF , PT ;  /* 0xff8000000000780b */ /* 0x000fc80003f7d000 */
[----:B------:R-:W-:Y:S02]  /*35a0*/  FSEL R20, R20, RZ, P3 ;  /* 0x000000ff14147208 */ /* 0x000fe40001800000 */
[----:B------:R-:W-:Y:S02]  /*35b0*/  ISETP.GT.AND P3, PT, R12, RZ, !P6 ;  /* 0x000000ff0c00720c */ /* 0x000fe40007764270 */
[----:B------:R-:W-:Y:S01]  /*35c0*/  ISETP.NE.AND P6, PT, R24, RZ, PT ;  /* 0x000000ff1800720c */ /* 0x000fe20003fc5270 */
[-CC-:B------:R-:W-:Y:S01]  /*35d0*/  FFMA.FTZ R164, R119, R6.reuse, -R20.reuse ;  /* 0x0000000677a47223 */ /* 0x180fe20000010814 */
[----:B------:R-:W-:Y:S01]  /*35e0*/  ISETP.LT.OR P3, PT, R2, 0x1, P3 ;  /* 0x000000010200780c */ /* 0x000fe20001f61670 */
[-CC-:B------:R-:W-:Y:S01]  /*35f0*/  FFMA.FTZ R170, R121, R6.reuse, -R20.reuse ;  /* 0x0000000679aa7223 */ /* 0x180fe20000010814 */
[----:B------:R-:W-:Y:S01]  /*3600*/  ISETP.GT.AND P6, PT, R12, 0x79, !P6 ;  /* 0x000000790c00780c */ /* 0x000fe200077c4270 */
[-CC-:B------:R-:W-:Y:S01]  /*3610*/  FFMA.FTZ R166, R13, R6.reuse, -R20.reuse ;  /* 0x000000060da67223 */ /* 0x180fe20000010814 */
[----:B------:R-:W-:Y:S01]  /*3620*/  FSEL R26, R26, -INF , !P3 ;  /* 0xff8000001a1a7808 */ /* 0x000fe20005800000 */
[-CC-:B------:R-:W-:Y:S01]  /*3630*/  FFMA.FTZ R13, R61, R6.reuse, -R20.reuse ;  /* 0x000000063d0d7223 */ /* 0x180fe20000010814 */
[----:B------:R-:W-:Y:S01]  /*3640*/  ISETP.NE.AND P3, PT, R106, RZ, PT ;  /* 0x000000ff6a00720c */ /* 0x000fe20003f65270 */
[-CC-:B------:R-:W-:Y:S01]  /*3650*/  FFMA.FTZ R9, R9, R6.reuse, -R20.reuse ;  /* 0x0000000609097223 */ /* 0x180fe20000010814 */
[----:B------:R-:W-:Y:S01]  /*3660*/  FMNMX.FTZ R14, R26, R27, !PT ;  /* 0x0000001b1a0e7209 */ /* 0x000fe20007810000 */
[-CC-:B------:R-:W-:Y:S01]  /*3670*/  FFMA.FTZ R180, R103, R6.reuse, -R20.reuse ;  /* 0x0000000667b47223 */ /* 0x180fe20000010814 */
[----:B------:R-:W-:Y:S01]  /*3680*/  ISETP.GT.AND P3, PT, R12, 0x70, !P3 ;  /* 0x000000700c00780c */ /* 0x000fe20005f64270 */
[--C-:B------:R-:W-:Y:S01]  /*3690*/  FFMA.FTZ R101, R131, R6, -R20.reuse ;  /* 0x0000000683657223 */ /* 0x100fe20000010814 */
[----:B------:R-:W-:Y:S01]  /*36a0*/  FMNMX.FTZ R14, R33, R14, !PT ;  /* 0x0000000e210e7209 */ /* 0x000fe20007810000 */
[----:B------:R1:W-:Y:S01]  /*36b0*/  MUFU.EX2 R162, R9 ;  /* 0x0000000900a27308 */ /* 0x0003e20000000800 */
[----:B------:R-:W-:Y:S01]  /*36c0*/  ISETP.LT.OR P3, PT, R2, 0x71, P3 ;  /* 0x000000710200780c */ /* 0x000fe20001f61670 */
[--C-:B------:R-:W-:Y:S01]  /*36d0*/  FFMA.FTZ R182, R133, R6, -R20.reuse ;  /* 0x0000000685b67223 */ /* 0x100fe20000010814 */
[----:B------:R-:W-:Y:S01]  /*36e0*/  FMNMX.FTZ R14, R31, R14, !PT ;  /* 0x0000000e1f0e7209 */ /* 0x000fe20007810000 */
[-CC-:B------:R-:W-:Y:S01]  /*36f0*/  FFMA.FTZ R103, R135, R6.reuse, -R20.reuse ;  /* 0x0000000687677223 */ /* 0x180fe20000010814 */
[----:B------:R-:W-:Y:S01]  /*3700*/  FSEL R119, R82, -INF , !P3 ;  /* 0xff80000052777808 */ /* 0x000fe20005800000 */
[--C-:B------:R-:W-:Y:S01]  /*3710*/  FFMA.FTZ R176, R137, R6, -R20.reuse ;  /* 0x0000000689b07223 */ /* 0x100fe20000010814 */
[----:B------:R-:W-:Y:S01]  /*3720*/  FMNMX.FTZ R14, R37, R14, !PT ;  /* 0x0000000e250e7209 */ /* 0x000fe20007810000 */
[----:B------:R-:W-:Y:S01]  /*3730*/  MUFU.EX2 R180, R180 ;  /* 0x000000b400b47308 */ /* 0x000fe20000000800 */
[----:B------:R-:W-:Y:S01]  /*3740*/  FSEL R121, R83, -INF , !P4 ;  /* 0xff80000053797808 */ /* 0x000fe20006000000 */
[--C-:B------:R-:W-:Y:S01]  /*3750*/  FFMA.FTZ R83, R117, R6, -R20.reuse ;  /* 0x0000000675537223 */ /* 0x100fe20000010814 */
[----:B------:R-:W-:Y:S01]  /*3760*/  FMNMX.FTZ R14, R35, R14, !PT ;  /* 0x0000000e230e7209 */ /* 0x000fe20007810000 */
[-CC-:B------:R-:W-:Y:S01]  /*3770*/  FFMA.FTZ R105, R105, R6.reuse, -R20.reuse ;  /* 0x0000000669697223 */ /* 0x180fe20000010814 */
[----:B------:R-:W-:Y:S01]  /*3780*/  ISETP.LT.OR P6, PT, R2, 0x7a, P6 ;  /* 0x0000007a0200780c */ /* 0x000fe200037c1670 */
[--C-:B------:R-:W-:Y:S01]  /*3790*/  FFMA.FTZ R178, R129, R6, -R20.reuse ;  /* 0x0000000681b27223 */ /* 0x100fe20000010814 */
[----:B------:R-:W-:Y:S01]  /*37a0*/  FMNMX.FTZ R14, R41, R14, !PT ;  /* 0x0000000e290e7209 */ /* 0x000fe20007810000 */
[----:B------:R-:W2:Y:S01]  /*37b0*/  MUFU.EX2 R101, R101 ;  /* 0x0000006500657308 */ /* 0x000ea20000000800 */
[----:B------:R-:W-:Y:S01]  /*37c0*/  FSEL R117, R86, -INF , !P5 ;  /* 0xff80000056757808 */ /* 0x000fe20006800000 */
[--C-:B------:R-:W-:Y:S01]  /*37d0*/  FFMA.FTZ R107, R107, R6, -R20.reuse ;  /* 0x000000066b6b7223 */ /* 0x100fe20000010814 */
[----:B------:R-:W-:Y:S01]  /*37e0*/  FMNMX.FTZ R14, R39, R14, !PT ;  /* 0x0000000e270e7209 */ /* 0x000fe20007810000 */
[-CC-:B------:R-:W-:Y:S01]  /*37f0*/  FFMA.FTZ R172, R127, R6.reuse, -R20.reuse ;  /* 0x000000067fac7223 */ /* 0x180fe20000010814 */
[----:B------:R-:W-:Y:S01]  /*3800*/  FSEL R87, R87, -INF , !P6 ;  /* 0xff80000057577808 */ /* 0x000fe20007000000 */
        /* <DEDUP_REMOVED lines=27> */
[----:B------:R-:W-:-:S02]  /*39c0*/  FFMA.FTZ R20, R85, R6, -R20 ;  /* 0x0000000655147223 */ /* 0x000fc40000010814 */
[----:B------:R-:W-:-:S04]  /*39d0*/  FMNMX.FTZ R14, R55, R14, !PT ;  /* 0x0000000e370e7209 */ /* 0x000fc80007810000 */
[----:B------:R-:W-:Y:S01]  /*39e0*/  FMNMX.FTZ R14, R89, R14, !PT ;  /* 0x0000000e590e7209 */ /* 0x000fe20007810000 */
[----:B------:R-:W5:Y:S03]  /*39f0*/  MUFU.EX2 R178, R178 ;  /* 0x000000b200b27308 */ /* 0x000f660000000800 */
        /* <DEDUP_REMOVED lines=22> */
[----:B------:R-:W1:Y:S01]  /*3b60*/  SHFL.BFLY PT, R61, R14, 0x2, 0x1f ;  /* 0x0c401f000e3d7f89 */ /* 0x000e6200000e0000 */
        /* <DEDUP_REMOVED lines=13> */
[----:B------:R-:W-:-:S05]  /*3c40*/  FSEL R2, R2, RZ, P3 ;  /* 0x000000ff02027208 */ /* 0x000fca0001800000 */
        /* <DEDUP_REMOVED lines=17> */
[----:B--2---:R-:W-:Y:S01]  /*3d60*/  FADD.FTZ R31, R180, R101 ;  /* 0x00000065b41f7221 */ /* 0x004fe20000010000 */
[-CC-:B------:R-:W-:Y:S01]  /*3d70*/  FFMA.FTZ R57, R57, R6.reuse, -R2.reuse ;  /* 0x0000000639397223 */ /* 0x180fe20000010802 */
[-CC-:B------:R-:W-:Y:S01]  /*3d80*/  FFMA.FTZ R55, R55, R6.reuse, -R2.reuse ;  /* 0x0000000637377223 */ /* 0x180fe20000010802 */
[-CC-:B------:R-:W-:Y:S01]  /*3d90*/  FFMA.FTZ R89, R89, R6.reuse, -R2.reuse ;  /* 0x0000000659597223 */ /* 0x180fe20000010802 */
[----:B---3--:R-:W-:Y:S01]  /*3da0*/  FADD.FTZ R36, R182, R31 ;  /* 0x0000001fb6247221 */ /* 0x008fe20000010000 */
[-CC-:B------:R-:W-:Y:S01]  /*3db0*/  FFMA.FTZ R59, R59, R6.reuse, -R2.reuse ;  /* 0x000000063b3b7223 */ /* 0x180fe20000010802 */
[-C--:B------:R-:W-:Y:S01]  /*3dc0*/  FFMA.FTZ R91, R91, R6.reuse, -R2 ;  /* 0x000000065b5b7223 */ /* 0x080fe20000010802 */
[----:B------:R-:W1:Y:S01]  /*3dd0*/  MUFU.EX2 R27, R27 ;  /* 0x0000001b001b7308 */ /* 0x000e620000000800 */
[----:B----4-:R-:W-:Y:S01]  /*3de0*/  FADD.FTZ R31, R103, R36 ;  /* 0x00000024671f7221 */ /* 0x010fe20000010000 */
[-CC-:B------:R-:W-:Y:S01]  /*3df0*/  FFMA.FTZ R63, R63, R6.reuse, -R2.reuse ;  /* 0x000000063f3f7223 */ /* 0x180fe20000010802 */
[-CC-:B------:R-:W-:Y:S01]  /*3e00*/  FFMA.FTZ R93, R93, R6.reuse, -R2.reuse ;  /* 0x000000065d5d7223 */ /* 0x180fe20000010802 */
[-CC-:B------:R-:W-:Y:S01]  /*3e10*/  FFMA.FTZ R67, R67, R6.reuse, -R2.reuse ;  /* 0x0000000643437223 */ /* 0x180fe20000010802 */
[----:B-----5:R-:W-:Y:S01]  /*3e20*/  FADD.FTZ R38, R176, R31 ;  /* 0x0000001fb0267221 */ /* 0x020fe20000010000 */
        /* <DEDUP_REMOVED lines=9> */
[-CC-:B------:R-:W-:Y:S01]  /*3ec0*/  FFMA.FTZ R119, R119, R6.reuse, -R2.reuse ;  /* 0x0000000677777223 */ /* 0x180fe20000010802 */
[----:B------:R-:W3:Y:S01]  /*3ed0*/  MUFU.EX2 R37, R37 ;  /* 0x0000002500257308 */ /* 0x000ee20000000800 */
[----:B-1----:R-:W-:Y:S01]  /*3ee0*/  FADD.FTZ R38, R26, R27 ;  /* 0x0000001b1a267221 */ /* 0x002fe20000010000 */
[-CC-:B------:R-:W-:Y:S01]  /*3ef0*/  FFMA.FTZ R121, R121, R6.reuse, -R2.reuse ;  /* 0x0000000679797223 */ /* 0x180fe20000010802 */
[-CC-:B------:R-:W-:Y:S01]  /*3f00*/  FFMA.FTZ R117, R117, R6.reuse, -R2.reuse ;  /* 0x0000000675757223 */ /* 0x180fe20000010802 */
[----:B------:R-:W-:Y:S01]  /*3f10*/  FFMA.FTZ R87, R87, R6, -R2 ;  /* 0x0000000657577223 */ /* 0x000fe20000010802 */
[----:B------:R-:W-:-:S02]  /*3f20*/  F2FP.F16.F32.PACK_AB R180, R101, R180 ;  /* 0x000000b465b4723e */ /* 0x000fc400000000ff */
[----:B------:R-:W-:Y:S01]  /*3f30*/  F2FP.F16.F32.PACK_AB R182, R103, R182 ;  /* 0x000000b667b6723e */ /* 0x000fe200000000ff */
[----:B------:R1:W4:Y:S01]  /*3f40*/  MUFU.EX2 R14, R35 ;  /* 0x00000023000e7308 */ /* 0x0003220000000800 */
[----:B--2---:R-:W-:Y:S01]  /*3f50*/  FADD.FTZ R31, R33, R38 ;  /* 0x00000026211f7221 */ /* 0x004fe20000010000 */
[C---:B------:R-:W-:Y:S02]  /*3f60*/  F2FP.F16.F32.PACK_AB R183, R12.reuse, R33 ;  /* 0x000000210cb7723e */ /* 0x040fe400000000ff */
[----:B------:R-:W-:Y:S02]  /*3f70*/  F2FP.F16.F32.PACK_AB R176, R105, R176 ;  /* 0x000000b069b0723e */ /* 0x000fe400000000ff */
[C---:B------:R-:W-:Y:S02]  /*3f80*/  F2FP.F16.F32.PACK_AB R178, R107.reuse, R178 ;  /* 0x000000b26bb2723e */ /* 0x040fe400000000ff */
[----:B------:R-:W2:Y:S01]  /*3f90*/  MUFU.EX2 R41, R41 ;  /* 0x0000002900297308 */ /* 0x000ea20000000800 */
[----:B-1----:R-:W-:Y:S01]  /*3fa0*/  FADD.FTZ R35, R107, R40 ;  /* 0x000000286b237221 */ /* 0x002fe20000010000 */
[----:B------:R-:W-:Y:S01]  /*3fb0*/  FADD.FTZ R40, R12, R31 ;  /* 0x0000001f0c287221 */ /* 0x000fe20000010000 */
[----:B------:R-:W-:-:S02]  /*3fc0*/  F2FP.F16.F32.PACK_AB R181, R27, R26 ;  /* 0x0000001a1bb5723e */ /* 0x000fc400000000ff */
[----:B------:R-:W-:Y:S01]  /*3fd0*/  FADD.FTZ R42, R172, R35 ;  /* 0x00000023ac2a7221 */ /* 0x000fe20000010000 */
[----:B---3--:R-:W-:Y:S01]  /*3fe0*/  FADD.FTZ R31, R37, R40 ;  /* 0x00000028251f7221 */ /* 0x008fe20000010000 */
[C---:B------:R-:W-:Y:S01]  /*3ff0*/  F2FP.F16.F32.PACK_AB R172, R109.reuse, R172 ;  /* 0x000000ac6dac723e */ /* 0x040fe200000000ff */
[----:B------:R-:W1:Y:S01]  /*4000*/  MUFU.EX2 R24, R39 ;  /* 0x0000002700187308 */ /* 0x000e620000000800 */
[----:B------:R-:W-:Y:S01]  /*4010*/  FADD.FTZ R35, R109, R42 ;  /* 0x0000002a6d237221 */ /* 0x000fe20000010000 */
[C---:B----4-:R-:W-:Y:S01]  /*4020*/  FADD.FTZ R40, R14.reuse, R31 ;  /* 0x0000001f0e287221 */ /* 0x050fe20000010000 */
[----:B------:R-:W-:Y:S02]  /*4030*/  F2FP.F16.F32.PACK_AB R177, R14, R37 ;  /* 0x000000250eb1723e */ /* 0x000fe400000000ff */
[----:B------:R-:W-:Y:S01]  /*4040*/  FADD.FTZ R42, R174, R35 ;  /* 0x00000023ae2a7221 */ /* 0x000fe20000010000 */
[C---:B------:R-:W-:Y:S02]  /*4050*/  F2FP.F16.F32.PACK_AB R174, R111.reuse, R174 ;  /* 0x000000ae6fae723e */ /* 0x040fe400000000ff */
[----:B------:R-:W3:Y:S01]  /*4060*/  MUFU.EX2 R45, R45 ;  /* 0x0000002d002d7308 */ /* 0x000ee20000000800 */
[----:B------:R-:W-:Y:S01]  /*4070*/  FADD.FTZ R35, R111, R42 ;  /* 0x0000002a6f237221 */ /* 0x000fe20000010000 */
[----:B--2---:R-:W-:-:S03]  /*4080*/  FADD.FTZ R31, R41, R40 ;  /* 0x00000028291f7221 */ /* 0x004fc60000010000 */
[----:B------:R-:W-:Y:S01]  /*4090*/  FADD.FTZ R44, R168, R35 ;  /* 0x00000023a82c7221 */ /* 0x000fe20000010000 */
[C---:B------:R-:W-:Y:S02]  /*40a0*/  F2FP.F16.F32.PACK_AB R168, R113.reuse, R168 ;  /* 0x000000a871a8723e */ /* 0x040fe400000000ff */
[----:B------:R-:W2:Y:S01]  /*40b0*/  MUFU.EX2 R28, R43 ;  /* 0x0000002b001c7308 */ /* 0x000ea20000000800 */
[C---:B-1----:R-:W-:Y:S01]  /*40c0*/  FADD.FTZ R42, R24.reuse, R31 ;  /* 0x0000001f182a7221 */ /* 0x042fe20000010000 */
[----:B------:R-:W-:Y:S01]  /*40d0*/  FADD.FTZ R35, R113, R44 ;  /* 0x0000002c71237221 */ /* 0x000fe20000010000 */
[----:B------:R-:W-:-:S03]  /*40e0*/  F2FP.F16.F32.PACK_AB R179, R24, R41 ;  /* 0x0000002918b3723e */ /* 0x000fc600000000ff */
[----:B------:R-:W-:Y:S01]  /*40f0*/  FADD.FTZ R44, R170, R35 ;  /* 0x00000023aa2c7221 */ /* 0x000fe20000010000 */
[----:B------:R-:W-:Y:S01]  /*4100*/  F2FP.F16.F32.PACK_AB R170, R115, R170 ;  /* 0x000000aa73aa723e */ /* 0x000fe200000000ff */
[----:B------:R-:W1:Y:S01]  /*4110*/  MUFU.EX2 R49, R49 ;  /* 0x0000003100317308 */ /* 0x000e620000000800 */
[----:B---3--:R-:W-:-:S07]  /*4120*/  FADD.FTZ R31, R45, R42 ;  /* 0x0000002a2d1f7221 */ /* 0x008fce0000010000 */
[----:B------:R-:W3:Y:S01]  /*4130*/  MUFU.EX2 R30, R47 ;  /* 0x0000002f001e7308 */ /* 0x000ee20000000800 */
[C---:B--2---:R-:W-:Y:S01]  /*4140*/  FADD.FTZ R42, R28.reuse, R31 ;  /* 0x0000001f1c2a7221 */ /* 0x044fe20000010000 */
[----:B------:R-:W-:Y:S01]  /*4150*/  FADD.FTZ R31, R115, R44 ;  /* 0x0000002c731f7221 */ /* 0x000fe20000010000 */
[----:B------:R-:W-:-:S03]  /*4160*/  F2FP.F16.F32.PACK_AB R173, R28, R45 ;  /* 0x0000002d1cad723e */ /* 0x000fc600000000ff */
[----:B------:R-:W-:Y:S01]  /*4170*/  FADD.FTZ R46, R164, R31 ;  /* 0x0000001fa42e7221 */ /* 0x000fe20000010000 */
[----:B------:R-:W-:Y:S01]  /*4180*/  F2FP.F16.F32.PACK_AB R164, R83, R164 ;  /* 0x000000a453a4723e */ /* 0x000fe200000000ff */
[----:B------:R-:W2:Y:S01]  /*4190*/  MUFU.EX2 R53, R53 ;  /* 0x0000003500357308 */ /* 0x000ea20000000800 */
[----:B-1----:R-:W-:Y:S01]  /*41a0*/  FADD.FTZ R3, R49, R42 ;  /* 0x0000002a31037221 */ /* 0x002fe20000010000 */
[----:B------:R-:W-:-:S04]  /*41b0*/  FADD.FTZ R31, R83, R46 ;  /* 0x0000002e531f7221 */ /* 0x000fc80000010000 */
[----:B------:R-:W-:Y:S01]  /*41c0*/  FADD.FTZ R46, R166, R31 ;  /* 0x0000001fa62e7221 */ /* 0x000fe20000010000 */
[C---:B------:R-:W-:Y:S01]  /*41d0*/  F2FP.F16.F32.PACK_AB R166, R13.reuse, R166 ;  /* 0x000000a60da6723e */ /* 0x040fe200000000ff */
[----:B------:R-:W1:Y:S01]  /*41e0*/  MUFU.EX2 R32, R51 ;  /* 0x0000003300207308 */ /* 0x000e620000000800 */
[----:B---3--:R-:W-:Y:S01]  /*41f0*/  FADD.FTZ R44, R30, R3 ;  /* 0x000000031e2c7221 */ /* 0x008fe20000010000 */
[----:B------:R-:W-:Y:S01]  /*4200*/  FADD.FTZ R46, R13, R46 ;  /* 0x0000002e0d2e7221 */ /* 0x000fe20000010000 */
[----:B------:R-:W-:Y:S01]  /*4210*/  VIADD R13, R8, UR42 ;  /* 0x0000002a080d7c36 */ /* 0x000fe20008000000 */
[----:B------:R-:W-:Y:S02]  /*4220*/  F2FP.F16.F32.PACK_AB R175, R30, R49 ;  /* 0x000000311eaf723e */ /* 0x000fe400000000ff */
[----:B------:R-:W-:Y:S01]  /*4230*/  FADD.FTZ R31, R7, R46 ;  /* 0x0000002e071f7221 */ /* 0x000fe20000010000 */
[----:B------:R-:W-:Y:S01]  /*4240*/  IMAD.IADD R10, R13, 0x1, R10 ;  /* 0x000000010d0a7824 */ /* 0x000fe200078e020a */
[----:B------:R-:W3:Y:S01]  /*4250*/  MUFU.EX2 R57, R57 ;  /* 0x0000003900397308 */ /* 0x000ee20000000800 */
[----:B--2---:R-:W-:Y:S01]  /*4260*/  FADD.FTZ R3, R53, R44 ;  /* 0x0000002c35037221 */ /* 0x004fe20000010000 */
[C---:B------:R-:W-:Y:S01]  /*4270*/  FADD.FTZ R31, R160.reuse, R31 ;  /* 0x0000001fa01f7221 */ /* 0x040fe20000010000 */
[----:B------:R-:W-:-:S03]  /*4280*/  F2FP.F16.F32.PACK_AB R160, R160, R7 ;  /* 0x00000007a0a0723e */ /* 0x000fc600000000ff */
[----:B------:R-:W-:Y:S01]  /*4290*/  FADD.FTZ R46, R162, R31 ;  /* 0x0000001fa22e7221 */ /* 0x000fe20000010000 */
[C---:B------:R-:W-:Y:S01]  /*42a0*/  F2FP.F16.F32.PACK_AB R162, R69.reuse, R162 ;  /* 0x000000a245a2723e */ /* 0x040fe200000000ff */
[----:B------:R-:W2:Y:S01]  /*42b0*/  MUFU.EX2 R34, R55 ;  /* 0x0000003700227308 */ /* 0x000ea20000000800 */
[C---:B-1----:R-:W-:Y:S01]  /*42c0*/  FADD.FTZ R44, R32.reuse, R3 ;  /* 0x00000003202c7221 */ /* 0x042fe20000010000 */
[----:B------:R-:W-:Y:S01]  /*42d0*/  FADD.FTZ R46, R69, R46 ;  /* 0x0000002e452e7221 */ /* 0x000fe20000010000 */
[----:B------:R-:W-:-:S05]  /*42e0*/  F2FP.F16.F32.PACK_AB R169, R32, R53 ;  /* 0x0000003520a9723e */ /* 0x000fca00000000ff */
[----:B------:R-:W1:Y:S01]  /*42f0*/  MUFU.EX2 R89, R89 ;  /* 0x0000005900597308 */ /* 0x000e620000000800 */
[----:B---3--:R-:W-:-:S07]  /*4300*/  FADD.FTZ R3, R57, R44 ;  /* 0x0000002c39037221 */ /* 0x008fce0000010000 */
[----:B------:R-:W3:Y:S01]  /*4310*/  MUFU.EX2 R36, R59 ;  /* 0x0000003b00247308 */ /* 0x000ee20000000800 */
[C---:B--2---:R-:W-:Y:S01]  /*4320*/  FADD.FTZ R44, R34.reuse, R3 ;  /* 0x00000003222c7221 */ /* 0x044fe20000010000 */
[----:B------:R-:W-:-:S06]  /*4330*/  F2FP.F16.F32.PACK_AB R171, R34, R57 ;  /* 0x0000003922ab723e */ /* 0x000fcc00000000ff */
[----:B------:R-:W2:Y:S01]  /*4340*/  MUFU.EX2 R91, R91 ;  /* 0x0000005b005b7308 */ /* 0x000ea20000000800 */
[----:B-1----:R-:W-:-:S07]  /*4350*/  FADD.FTZ R3, R89, R44 ;  /* 0x0000002c59037221 */ /* 0x002fce0000010000 */
[----:B------:R-:W1:Y:S01]  /*4360*/  MUFU.EX2 R15, R15 ;  /* 0x0000000f000f7308 */ /* 0x000e620000000800 */
[C---:B---3--:R-:W-:Y:S01]  /*4370*/  FADD.FTZ R44, R36.reuse, R3 ;  /* 0x00000003242c7221 */ /* 0x048fe20000010000 */
[----:B------:R-:W-:-:S06]  /*4380*/  F2FP.F16.F32.PACK_AB R165, R36, R89 ;  /* 0x0000005924a5723e */ /* 0x000fcc00000000ff */
[----:B------:R-:W3:Y:S01]  /*4390*/  MUFU.EX2 R38, R63 ;  /* 0x0000003f00267308 */ /* 0x000ee20000000800 */
[----:B--2---:R-:W-:-:S07]  /*43a0*/  FADD.FTZ R3, R91, R44 ;  /* 0x0000002c5b037221 */ /* 0x004fce0000010000 */
[----:B------:R-:W2:Y:S01]  /*43b0*/  MUFU.EX2 R156, R73 ;  /* 0x00000049009c7308 */ /* 0x000ea20000000800 */
[----:B-1----:R-:W-:-:S07]  /*43c0*/  FADD.FTZ R31, R15, R46 ;  /* 0x0000002e0f1f7221 */ /* 0x002fce0000010000 */
[----:B------:R-:W1:Y:S01]  /*43d0*/  MUFU.EX2 R93, R93 ;  /* 0x0000005d005d7308 */ /* 0x000e620000000800 */
[C---:B---3--:R-:W-:Y:S01]  /*43e0*/  FADD.FTZ R46, R38.reuse, R3 ;  /* 0x00000003262e7221 */ /* 0x048fe20000010000 */
[----:B------:R-:W-:-:S06]  /*43f0*/  F2FP.F16.F32.PACK_AB R167, R38, R91 ;  /* 0x0000005b26a7723e */ /* 0x000fcc00000000ff */
[----:B------:R-:W3:Y:S01]  /*4400*/  MUFU.EX2 R21, R21 ;  /* 0x0000001500157308 */ /* 0x000ee20000000800 */
[C---:B--2---:R-:W-:Y:S01]  /*4410*/  FADD.FTZ R48, R156.reuse, R31 ;  /* 0x0000001f9c307221 */ /* 0x044fe20000010000 */
[----:B------:R-:W-:-:S06]  /*4420*/  F2FP.F16.F32.PACK_AB R156, R156, R15 ;  /* 0x0000000f9c9c723e */ /* 0x000fcc00000000ff */
[----:B------:R-:W2:Y:S01]  /*4430*/  MUFU.EX2 R40, R67 ;  /* 0x0000004300287308 */ /* 0x000ea20000000800 */
[----:B-1----:R-:W-:-:S07]  /*4440*/  FADD.FTZ R3, R93, R46 ;  /* 0x0000002e5d037221 */ /* 0x002fce0000010000 */
[----:B------:R-:W1:Y:S01]  /*4450*/  MUFU.EX2 R158, R77 ;  /* 0x0000004d009e7308 */ /* 0x000e620000000800 */
[----:B---3--:R-:W-:-:S07]  /*4460*/  FADD.FTZ R31, R21, R48 ;  /* 0x00000030151f7221 */ /* 0x008fce0000010000 */
[----:B------:R-:W3:Y:S01]  /*4470*/  MUFU.EX2 R95, R95 ;  /* 0x0000005f005f7308 */ /* 0x000ee20000000800 */
[C---:B--2---:R-:W-:Y:S01]  /*4480*/  FADD.FTZ R46, R40.reuse, R3 ;  /* 0x00000003282e7221 */ /* 0x044fe20000010000 */
[----:B------:R-:W-:-:S06]  /*4490*/  F2FP.F16.F32.PACK_AB R161, R40, R93 ;  /* 0x0000005d28a1723e */ /* 0x000fcc00000000ff */
[----:B------:R-:W2:Y:S01]  /*44a0*/  MUFU.EX2 R25, R25 ;  /* 0x0000001900197308 */ /* 0x000ea20000000800 */
[C---:B-1----:R-:W-:Y:S01]  /*44b0*/  FADD.FTZ R48, R158.reuse, R31 ;  /* 0x0000001f9e307221 */ /* 0x042fe20000010000 */
[----:B------:R-:W-:-:S06]  /*44c0*/  F2FP.F16.F32.PACK_AB R158, R158, R21 ;  /* 0x000000159e9e723e */ /* 0x000fcc00000000ff */
[----:B------:R-:W1:Y:S01]  /*44d0*/  MUFU.EX2 R42, R71 ;  /* 0x00000047002a7308 */ /* 0x000e620000000800 */
[----:B---3--:R-:W-:-:S07]  /*44e0*/  FADD.FTZ R3, R95, R46 ;  /* 0x0000002e5f037221 */ /* 0x008fce0000010000 */
[----:B------:R-:W3:Y:S01]  /*44f0*/  MUFU.EX2 R152, R81 ;  /* 0x0000005100987308 */ /* 0x000ee20000000800 */
[----:B--2---:R-:W-:-:S07]  /*4500*/  FADD.FTZ R7, R25, R48 ;  /* 0x0000003019077221 */ /* 0x004fce0000010000 */
[----:B------:R-:W2:Y:S01]  /*4510*/  MUFU.EX2 R97, R97 ;  /* 0x0000006100617308 */ /* 0x000ea20000000800 */
[C---:B-1----:R-:W-:Y:S01]  /*4520*/  FADD.FTZ R48, R42.reuse, R3 ;  /* 0x000000032a307221 */ /* 0x042fe20000010000 */
[----:B------:R-:W-:-:S06]  /*4530*/  F2FP.F16.F32.PACK_AB R163, R42, R95 ;  /* 0x0000005f2aa3723e */ /* 0x000fcc00000000ff */
        /* <DEDUP_REMOVED lines=21> */
[C---:B-1----:R-:W-:Y:S01]  /*4690*/  FADD.FTZ R14, R46.reuse, R7 ;  /* 0x000000072e0e7221 */ /* 0x042fe20000010000 */
[----:B------:R-:W-:-:S03]  /*46a0*/  F2FP.F16.F32.PACK_AB R153, R46, R119 ;  /* 0x000000772e99723e */ /* 0x000fc600000000ff */
[----:B---3--:R-:W-:-:S04]  /*46b0*/  FADD.FTZ R7, R117, R14 ;  /* 0x0000000e75077221 */ /* 0x008fc80000010000 */
[C---:B--2---:R-:W-:Y:S01]  /*46c0*/  FADD.FTZ R2, R12.reuse, R7 ;  /* 0x000000070c027221 */ /* 0x044fe20000010000 */
[----:B------:R-:W-:Y:S01]  /*46d0*/  F2FP.F16.F32.PACK_AB R155, R12, R117 ;  /* 0x000000750c9b723e */ /* 0x000fe200000000ff */
[----:B------:R-:W-:Y:S01]  /*46e0*/  VIADD R7, R88, 0xfffffffe ;  /* 0xfffffffe58077836 */ /* 0x000fe20000000000 */
[----:B------:R-:W-:Y:S06]  /*46f0*/  @!P2 BRA `(.L_x_893) ;  /* 0x000000000040a947 */ /* 0x000fec0003800000 */
[C---:B------:R-:W-:Y:S01]  /*4700*/  ISETP.GT.AND P3, PT, R13.reuse, RZ, PT ;  /* 0x000000ff0d00720c */ /* 0x040fe20003f64270 */
[----:B------:R-:W-:-:S12]  /*4710*/  VIADD R12, R13, 0xffffffff ;  /* 0xffffffff0d0c7836 */ /* 0x000fd80000000000 */
[----:B------:R-:W-:Y:S05]  /*4720*/  @P3 BRA `(.L_x_894) ;  /* 0x00000000001c3947 */ /* 0x000fea0003800000 */
[----:B------:R-:W-:Y:S01]  /*4730*/  ISETP.NE.AND P3, PT, R11, 0x1, PT ;  /* 0x000000010b00780c */ /* 0x000fe20003f65270 */
[----:B------:R-:W-:-:S12]  /*4740*/  IMAD.MOV R13, RZ, RZ, -R13 ;  /* 0x000000ffff0d7224 */ /* 0x000fd800078e0a0d */
[----:B------:R-:W1:Y:S02]  /*4750*/  @P3 LDC.64 R14, c[0x0][0x9e8] ;  /* 0x00027a00ff0e3b82 */ /* 0x000e640000000a00 */
[----:B-1----:R-:W-:-:S05]  /*4760*/  @P3 IMAD.HI.U32 R12, R13, R14, RZ ;  /* 0x0000000e0d0c3227 */ /* 0x002fca00078e00ff */
[----:B------:R-:W-:-:S04]  /*4770*/  @P3 SHF.R.U32.HI R13, RZ, R15, R12 ;  /* 0x0000000fff0d3219 */ /* 0x000fc8000001160c */
[----:B------:R-:W-:Y:S01]  /*4780*/  LOP3.LUT R12, RZ, R13, RZ, 0x33, !PT ;  /* 0x0000000dff0c7212 */ /* 0x000fe200078e33ff */
[----:B------:R-:W-:Y:S06]  /*4790*/  BRA `(.L_x_895) ;  /* 0x0000000000107947 */ /* 0x000fec0003800000 */
.L_x_894:
[----:B------:R-:W-:-:S13]  /*47a0*/  ISETP.NE.AND P3, PT, R11, 0x1, PT ;  /* 0x000000010b00780c */ /* 0x000fda0003f65270 */
[----:B------:R-:W1:Y:S02]  /*47b0*/  @P3 LDC.64 R14, c[0x0][0x9e8] ;  /* 0x00027a00ff0e3b82 */ /* 0x000e640000000a00 */
[----:B-1----:R-:W-:-:S05]  /*47c0*/  @P3 IMAD.HI.U32 R14, R12, R14, RZ ;  /* 0x0000000e0c0e3227 */ /* 0x002fca00078e00ff */
[----:B------:R-:W-:-:S07]  /*47d0*/  @P3 SHF.R.U32.HI R12, RZ, R15, R14 ;  /* 0x0000000fff0c3219 */ /* 0x000fce000001160e */
.L_x_895:
[----:B------:R-:W-:-:S05]  /*47e0*/  IMAD R11, R12, R11, R11 ;  /* 0x0000000b0c0b7224 */ /* 0x000fca00078e020b */
[----:B------:R-:W-:-:S07]  /*47f0*/  VIMNMX R10, R10, R11, PT ;  /* 0x0000000b0a0a7248 */ /* 0x000fce0003fe0100 */
.L_x_893:
[----:B------:R-:W-:Y:S02]  /*4800*/  SHF.R.S32.HI R11, RZ, 0x1f, R10 ;  /* 0x0000001fff0b7819 */ /* 0x000fe4000001140a */
[----:B------:R-:W-:Y:S02]  /*4810*/  CS2R R150, SRZ ;  /* 0x0000000000967805 */ /* 0x000fe4000001ff00 */
[----:B------:R-:W-:Y:S02]  /*4820*/  CS2R R148, SRZ ;  /* 0x0000000000947805 */ /* 0x000fe4000001ff00 */
[----:B------:R-:W-:Y:S02]  /*4830*/  CS2R R146, SRZ ;  /* 0x0000000000927805 */ /* 0x000fe4000001ff00 */
[----:B------:R-:W-:Y:S02]  /*4840*/  LEA.HI R11, R11, R10, RZ, 0x7 ;  /* 0x0000000a0b0b7211 */ /* 0x000fe400078f38ff */
[----:B------:R-:W-:-:S02]  /*4850*/  CS2R R144, SRZ ;  /* 0x0000000000907805 */ /* 0x000fc4000001ff00 */
[----:B------:R-:W-:Y:S02]  /*4860*/  CS2R R142, SRZ ;  /* 0x00000000008e7805 */ /* 0x000fe4000001ff00 */
[----:B------:R-:W-:Y:S02]  /*4870*/  CS2R R140, SRZ ;  /* 0x00000000008c7805 */ /* 0x000fe4000001ff00 */
[----:B------:R-:W-:Y:S02]  /*4880*/  SHF.R.S32.HI R11, RZ, 0x7, R11 ;  /* 0x00000007ff0b7819 */ /* 0x000fe4000001140b */
[----:B------:R-:W-:Y:S02]  /*4890*/  CS2R R138, SRZ ;  /* 0x00000000008a7805 */ /* 0x000fe4000001ff00 */
[----:B------:R-:W-:Y:S02]  /*48a0*/  CS2R R136, SRZ ;  /* 0x0000000000887805 */ /* 0x000fe4000001ff00 */
[----:B------:R-:W-:-:S02]  /*48b0*/  CS2R R134, SRZ ;  /* 0x0000000000867805 */ /* 0x000fc4000001ff00 */
[----:B------:R-:W-:Y:S02]  /*48c0*/  VIMNMX R12, R11, UR40, !PT ;  /* 0x000000280b0c7c48 */ /* 0x000fe4000ffe0100 */
[----:B------:R-:W-:Y:S02]  /*48d0*/  CS2R R132, SRZ ;  /* 0x0000000000847805 */ /* 0x000fe4000001ff00 */
[----:B------:R-:W-:Y:S02]  /*48e0*/  CS2R R130, SRZ ;  /* 0x0000000000827805 */ /* 0x000fe4000001ff00 */
[----:B------:R-:W-:Y:S02]  /*48f0*/  CS2R R128, SRZ ;  /* 0x0000000000807805 */ /* 0x000fe4000001ff00 */
[----:B------:R-:W-:Y:S02]  /*4900*/  ISETP.GE.AND P3, PT, R7, R12, PT ;  /* 0x0000000c0700720c */ /* 0x000fe40003f66270 */
        /* <DEDUP_REMOVED lines=20> */
[----:B------:R-:W-:Y:S06]  /*4a50*/  @!P3 BRA `(.L_x_896) ;  /* 0x000000300018b947 */ /* 0x000fec0003800000 */
[----:B------:R-:W-:Y:S01]  /*4a60*/  IMAD.IADD R10, R5, 0x1, R8 ;  /* 0x00000001050a7824 */ /* 0x000fe200078e0208 */
[----:B------:R-:W-:Y:S01]  /*4a70*/  ULDC UR55, c[0x0][0x9e4] ;  /* 0x0002790000377ab9 */ /* 0x000fe20000000800 */
[----:B------:R-:W-:Y:S01]  /*4a80*/  IMAD.MOV.U32 R151, RZ, RZ, RZ ;  /* 0x000000ffff977224 */ /* 0x000fe200078e00ff */
[----:B------:R-:W-:Y:S01]  /*4a90*/  ULDC UR56, c[0x0][0x9dc] ;  /* 0x0002770000387ab9 */ /* 0x000fe20000000800 */
[----:B------:R-:W-:Y:S01]  /*4aa0*/  ULDC UR58, c[0x0][0x288] ;  /* 0x0000a200003a7ab9 */ /* 0x000fe20000000800 */
[----:B------:R-:W-:-:S05]  /*4ab0*/  ULDC UR57, c[0x0][0x9e0] ;  /* 0x0002780000397ab9 */ /* 0x000fca0000000800 */
.L_x_913:
        /* <DEDUP_REMOVED lines=9> */
.L_x_898:
[----:B------:R-:W-:Y:S01]  /*4b50*/  ULEA UR6, UR60, UR39, 0x3 ;  /* 0x000000273c067291 */ /* 0x000fe2000f8e183f */
[----:B------:R-:W-:-:S05]  /*4b60*/  IMAD.U32 R6, RZ, RZ, UR59 ;  /* 0x0000003bff067e24 */ /* 0x000fca000f8e00ff */
[----:B------:R-:W-:-:S04]  /*4b70*/  SHF.L.U32 R6, R6, 0x1f, RZ ;  /* 0x0000001f06067819 */ /* 0x000fc800000006ff */
[----:B------:R1:W2:Y:S01]  /*4b80*/  SYNCS.PHASECHK.TRANS64.TRYWAIT P3, [UR6+0x28830], R6 ;  /* 0x02883006ff0075a7 */ /* 0x0002a20008060146 */
[----:B------:R-:W-:Y:S05]  /*4b90*/  @!P0 BRA `(.L_x_899) ;  /* 0x0000000000048947 */ /* 0x000fea0003800000 */
[----:B------:R-:W-:Y:S01]  /*4ba0*/  BPT.TRAP 0x1 ;  /* 0x000000040000795c */ /* 0x000fe20000300000 */
.L_x_899:
[----:B--2---:R-:W-:Y:S05]  /*4bb0*/  @P3 BRA `(.L_x_897) ;  /* 0x0000000000083947 */ /* 0x004fea0003800000 */
[----:B------:R-:W2:Y:S02]  /*4bc0*/  SYNCS.PHASECHK.TRANS64.TRYWAIT P3, [UR6+0x28830], R6 ;  /* 0x02883006ff0075a7 */ /* 0x000ea40008060146 */
[----:B--2---:R-:W-:Y:S05]  /*4bd0*/  @!P3 BRA `(.L_x_900) ;  /* 0x000000cc00ecb947 */ /* 0x004fea0003800000 */
.L_x_897:
[----:B-12---:R-:W-:Y:S01]  /*4be0*/  VIADD R6, R17, 0x8 ;  /* 0x0000000811067836 */ /* 0x006fe20000000000 */
[----:B------:R-:W-:Y:S01]  /*4bf0*/  ULEA UR34, UR60, UR49, 0xb ;  /* 0x000000313c227291 */ /* 0x000fe2000f8e583f */
[----:B------:R-:W-:Y:S01]  /*4c00*/  UMOV UR35, 0x40000040 ;  /* 0x4000004000237882 */ /* 0x000fe20000000000 */
[----:B------:R-:W-:Y:S02]  /*4c10*/  UMOV UR7, 0x40000040 ;  /* 0x4000004000077882 */ /* 0x000fe40000000000 */
[----:B------:R1:W-:Y:S01]  /*4c20*/  BAR.SYNC.DEFER_BLOCKING R6, 0x100 ;  /* 0x000400060000751d */ /* 0x0003e20000010000 */
[----:B------:R-:W-:Y:S02]  /*4c30*/  UIADD3 UR6, UR34, 0x2, URZ ;  /* 0x0000000222067890 */ /* 0x000fe4000fffe03f */
[----:B------:R-:W-:Y:S02]  /*4c40*/  UIADD3 UR10, UR34, 0x4, URZ ;  /* 0x00000004220a7890 */ /* 0x000fe4000fffe03f */
[----:B------:R-:W-:Y:S01]  /*4c50*/  UIADD3 UR14, UR34, 0x6, URZ ;  /* 0x00000006220e7890 */ /* 0x000fe2000fffe03f */
[----:B------:R-:W-:Y:S01]  /*4c60*/  UMOV UR11, 0x40000040 ;  /* 0x40000040000b7882 */ /* 0x000fe20000000000 */
[----:B------:R-:W-:Y:S01]  /*4c70*/  UMOV UR15, 0x40000040 ;  /* 0x40000040000f7882 */ /* 0x000fe20000000000 */
[----:B------:R-:W-:Y:S01]  /*4c80*/  UIADD3 UR18, UR34, 0x400, URZ ;  /* 0x0000040022127890 */ /* 0x000fe2000fffe03f */
[----:B------:R-:W-:Y:S01]  /*4c90*/  UMOV UR19, 0x40000040 ;  /* 0x4000004000137882 */ /* 0x000fe20000000000 */
[----:B------:R-:W-:Y:S01]  /*4ca0*/  UIADD3 UR22, UR34, 0x402, URZ ;  /* 0x0000040222167890 */ /* 0x000fe2000fffe03f */
[----:B------:R-:W-:Y:S01]  /*4cb0*/  UMOV UR23, 0x40000040 ;  /* 0x4000004000177882 */ /* 0x000fe20000000000 */
[----:B------:R-:W-:Y:S01]  /*4cc0*/  UIADD3 UR26, UR34, 0x404, URZ ;  /* 0x00000404221a7890 */ /* 0x000fe2000fffe03f */
[----:B------:R-:W-:Y:S01]  /*4cd0*/  UMOV UR27, 0x40000040 ;  /* 0x40000040001b7882 */ /* 0x000fe20000000000 */
[----:B------:R-:W-:Y:S01]  /*4ce0*/  UIADD3 UR30, UR34, 0x406, URZ ;  /* 0x00000406221e7890 */ /* 0x000fe2000fffe03f */
[----:B------:R-:W-:Y:S01]  /*4cf0*/  UMOV UR31, 0x40000040 ;  /* 0x40000040001f7882 */ /* 0x000fe20000000000 */
[----:B------:R-:W-:-:S06]  /*4d00*/  WARPGROUP.ARRIVE ;  /* 0x00000000000079c5 */ /* 0x000fcc0000000000 */
[----:B------:R-:W-:Y:S03]  /*4d10*/  HGMMA.64x128x16.F32 R24, gdesc[UR32], RZ, !UPT, gsb0 ;  /* 0x01e00000201879f0 */ /* 0x000fe6000c0008ff */
        /* <DEDUP_REMOVED lines=22> */
[----:B-1----:R-:W-:Y:S05]  /*4e80*/  @P4 BRA `(.L_x_901) ;  /* 0x00000000002c4947 */ /* 0x002fea0003800000 */
[----:B------:R-:W-:Y:S05]  /*4e90*/  @!P0 BRA `(.L_x_902) ;  /* 0x0000000000048947 */ /* 0x000fea0003800000 */
[----:B------:R-:W-:Y:S01]  /*4ea0*/  BPT.TRAP 0x1 ;  /* 0x000000040000795c */ /* 0x000fe20000300000 */
.L_x_902:
[----:B------:R-:W-:Y:S01]  /*4eb0*/  ULEA UR6, UR37, UR39, 0x3 ;  /* 0x0000002725067291 */ /* 0x000fe2000f8e183f */
[----:B------:R-:W-:-:S05]  /*4ec0*/  IMAD.U32 R6, RZ, RZ, UR36 ;  /* 0x00000024ff067e24 */ /* 0x000fca000f8e00ff */
[----:B------:R-:W-:-:S04]  /*4ed0*/  SHF.L.U32 R6, R6, 0x1f, RZ ;  /* 0x0000001f06067819 */ /* 0x000fc800000006ff */
[----:B------:R1:W2:Y:S01]  /*4ee0*/  SYNCS.PHASECHK.TRANS64.TRYWAIT P3, [UR6+0x28850], R6 ;  /* 0x02885006ff0075a7 */ /* 0x0002a20008060146 */
[----:B------:R-:W-:Y:S05]  /*4ef0*/  @!P0 BRA `(.L_x_903) ;  /* 0x0000000000048947 */ /* 0x000fea0003800000 */
[----:B------:R-:W-:Y:S01]  /*4f00*/  BPT.TRAP 0x1 ;  /* 0x000000040000795c */ /* 0x000fe20000300000 */
.L_x_903:
[----:B--2---:R-:W-:Y:S05]  /*4f10*/  @P3 BRA `(.L_x_901) ;  /* 0x0000000000083947 */ /* 0x004fea0003800000 */
[----:B------:R-:W2:Y:S02]  /*4f20*/  SYNCS.PHASECHK.TRANS64.TRYWAIT P3, [UR6+0x28850], R6 ;  /* 0x02885006ff0075a7 */ /* 0x000ea40008060146 */
[----:B--2---:R-:W-:Y:S05]  /*4f30*/  @!P3 BRA `(.L_x_904) ;  /* 0x000000cc002cb947 */ /* 0x004fea0003800000 */
.L_x_901:
[----:B------:R-:W-:Y:S01]  /*4f40*/  UIADD3 UR6, UR39, 0x400, URZ ;  /* 0x0000040027067890 */ /* 0x000fe2000fffe03f */
[----:B------:R-:W-:Y:S01]  /*4f50*/  WARPGROUP.ARRIVE ;  /* 0x00000000000079c5 */ /* 0x000fe20000000000 */
[----:B------:R-:W-:Y:S01]  /*4f60*/  UMOV UR7, 0x40000040 ;  /* 0x4000004000077882 */ /* 0x000fe20000000000 */
[----:B------:R-:W3:Y:S01]  /*4f70*/  LDC R13, c[0x0][0x2e0] ;  /* 0x0000b800ff0d7b82 */ /* 0x000ee20000000800 */
[----:B------:R-:W-:Y:S01]  /*4f80*/  USHF.R.U32.HI UR6, URZ, 0x4, UR6 ;  /* 0x000000043f067899 */ /* 0x000fe20008011606 */
[----:B--2---:R-:W-:-:S03]  /*4f90*/  IMAD.U32 R11, RZ, RZ, UR60 ;  /* 0x0000003cff0b7e24 */ /* 0x004fc6000f8e00ff */
[----:B------:R-:W-:Y:S02]  /*4fa0*/  ULOP3.LUT UR6, UR6, 0x3fff, URZ, 0xc0, !UPT ;  /* 0x00003fff06067892 */ /* 0x000fe4000f8ec03f */
[----:B------:R-:W-:Y:S02]  /*4fb0*/  @!P1 LEA R11, R11, UR39, 0x3 ;  /* 0x000000270b0b9c11 */ /* 0x000fe4000f8e18ff */
[----:B------:R-:W-:-:S03]  /*4fc0*/  ULOP3.LUT UR6, UR6, 0x4000000, URZ, 0xfc, !UPT ;  /* 0x0400000006067892 */ /* 0x000fc6000f8efc3f */
[----:B------:R-:W-:Y:S01]  /*4fd0*/  @!P1 VIADD R11, R11, 0x28840 ;  /* 0x000288400b0b9836 */ /* 0x000fe20000000000 */
[----:B------:R-:W-:-:S04]  /*4fe0*/  ULEA UR10, UR37, UR6, 0xb ;  /* 0x00000006250a7291 */ /* 0x000fc8000f8e583f */
[----:B------:R-:W-:-:S03]  /*4ff0*/  @!P1 PRMT R11, RZ, 0x654, R11 ;  /* 0x00000654ff0b9816 */ /* 0x000fc6000000000b */
[----:B------:R-:W-:Y:S02]  /*5000*/  UMOV UR6, UR10 ;  /* 0x0000000a00067c82 */ /* 0x000fe40008000000 */
        /* <DEDUP_REMOVED lines=36> */
[----:B------:R-:W-:Y:S02]  /*5250*/  ULOP3.LUT UR6, URZ, UR56, URZ, 0x33, !UPT ;  /* 0x000000383f067292 */ /* 0x000fe4000f8e333f */
[----:B------:R-:W-:Y:S02]  /*5260*/  WARPGROUP.DEPBAR.LE gsb0, 0x0 ;  /* 0x00008000000079c5 */ /* 0x000fe40000010000 */
[----:B------:R-:W-:-:S05]  /*5270*/  IMAD.SHL.U32 R152, R7, 0x80, RZ ;  /* 0x0000008007987824 */ /* 0x000fca00078e00ff */
[----:B-1----:R-:W-:-:S05]  /*5280*/  IADD3 R6, -R152, 0x1, RZ ;  /* 0x0000000198067810 */ /* 0x002fca0007ffe1ff */
[----:B---3--:R-:W-:Y:S01]  /*5290*/  IMAD R13, R13, UR45, R6 ;  /* 0x0000002d0d0d7c24 */ /* 0x008fe2000f8e0206 */
[----:B------:R-:W-:-:S03]  /*52a0*/  IADD3 R6, -R17, 0xb, RZ ;  /* 0x0000000b11067810 */ /* 0x000fc60007ffe1ff */
[----:B------:R-:W-:Y:S02]  /*52b0*/  VIADD R13, R13, -UR58 ;  /* 0x8000003a0d0d7c36 */ /* 0x000fe40008000000 */
[----:B------:R1:W-:Y:S06]  /*52c0*/  BAR.ARV R6, 0x100 ;  /* 0x000400060000751d */ /* 0x0003ec0000002000 */
[----:B------:R-:W-:Y:S01]  /*52d0*/  IMAD R13, R16, -0x2, R13 ;  /* 0xfffffffe100d7824 */ /* 0x000fe200078e020d */
[----:B------:R2:W-:Y:S03]  /*52e0*/  @!P1 SYNCS.ARRIVE.TRANS64.RED.A1T0 RZ, [R11+URZ], RZ ;  /* 0x000000ff0bff99a7 */ /* 0x0005e6000810043f */
[----:B------:R-:W-:-:S02]  /*52f0*/  VIADD R154, R13, UR57 ;  /* 0x000000390d9a7c36 */ /* 0x000fc40008000000 */
[----:B------:R-:W-:Y:S02]  /*5300*/  VIADD R156, R13, UR6 ;  /* 0x000000060d9c7c36 */ /* 0x000fe40008000000 */
[C---:B--2---:R-:W-:Y:S02]  /*5310*/  IMAD.IADD R11, R5.reuse, 0x1, R154 ;  /* 0x00000001050b7824 */ /* 0x044fe400078e029a */
[----:B------:R-:W-:Y:S01]  /*5320*/  IMAD.IADD R14, R5, 0x1, R156 ;  /* 0x00000001050e7824 */ /* 0x000fe200078e029c */
[----:B-1----:R-:W-:Y:S06]  /*5330*/  @!P2 BRA `(.L_x_905) ;  /* 0x00000000005ca947 */ /* 0x002fec0003800000 */
[----:B------:R-:W-:Y:S01]  /*5340*/  ISETP.GT.AND P3, PT, R10, -0x1, PT ;  /* 0xffffffff0a00780c */ /* 0x000fe20003f64270 */
[----:B------:R-:W-:-:S12]  /*5350*/  BSSY B0, `(.L_x_906) ;  /* 0x0000011000007945 */ /* 0x000fd80003800000 */
[----:B------:R-:W-:Y:S05]  /*5360*/  @P3 BRA `(.L_x_907) ;  /* 0x0000000000203947 */ /* 0x000fea0003800000 */
[----:B------:R-:W-:Y:S01]  /*5370*/  IMAD.U32 R15, RZ, RZ, UR55 ;  /* 0x00000037ff0f7e24 */ /* 0x000fe2000f8e00ff */
[----:B------:R-:W-:-:S04]  /*5380*/  LOP3.LUT R13, RZ, R10, RZ, 0x33, !PT ;  /* 0x0000000aff0d7212 */ /* 0x000fc800078e33ff */
[----:B------:R-:W-:-:S13]  /*5390*/  ISETP.NE.AND P3, PT, R15, 0x1, PT ;  /* 0x000000010f00780c */ /* 0x000fda0003f65270 */
[----:B------:R-:W1:Y:S02]  /*53a0*/  @P3 LDC.64 R20, c[0x0][0x9e8] ;  /* 0x00027a00ff143b82 */ /* 0x000e640000000a00 */
[----:B-1----:R-:W-:-:S05]  /*53b0*/  @P3 IMAD.HI.U32 R6, R13, R20, RZ ;  /* 0x000000140d063227 */ /* 0x002fca00078e00ff */
[----:B------:R-:W-:-:S04]  /*53c0*/  @P3 SHF.R.U32.HI R13, RZ, R21, R6 ;  /* 0x00000015ff0d3219 */ /* 0x000fc80000011606 */
[----:B------:R-:W-:Y:S01]  /*53d0*/  LOP3.LUT R6, RZ, R13, RZ, 0x33, !PT ;  /* 0x0000000dff067212 */ /* 0x000fe200078e33ff */
[----:B------:R-:W-:Y:S06]  /*53e0*/  BRA `(.L_x_908) ;  /* 0x00000000001c7947 */ /* 0x000fec0003800000 */
.L_x_907:
[----:B------:R-:W-:Y:S02]  /*53f0*/  IMAD.U32 R15, RZ, RZ, UR55 ;  /* 0x00000037ff0f7e24 */ /* 0x000fe4000f8e00ff */
[----:B------:R-:W-:-:S03]  /*5400*/  IMAD.MOV.U32 R6, RZ, RZ, R10 ;  /* 0x000000ffff067224 */ /* 0x000fc600078e000a */
[----:B------:R-:W-:-:S13]  /*5410*/  ISETP.NE.AND P3, PT, R15, 0x1, PT ;  /* 0x000000010f00780c */ /* 0x000fda0003f65270 */
[----:B------:R-:W1:Y:S01]  /*5420*/  @P3 LDC.64 R20, c[0x0][0x9e8] ;  /* 0x00027a00ff143b82 */ /* 0x000e620000000a00 */
[----:B------:R-:W-:-:S04]  /*5430*/  @P3 IMAD.IADD R13, R5, 0x1, R8 ;  /* 0x00000001050d3824 */ /* 0x000fc800078e0208 */
[----:B-1----:R-:W-:-:S05]  /*5440*/  @P3 IMAD.HI.U32 R20, R13, R20, RZ ;  /* 0x000000140d143227 */ /* 0x002fca00078e00ff */
[----:B------:R-:W-:-:S07]  /*5450*/  @P3 SHF.R.U32.HI R6, RZ, R21, R20 ;  /* 0x00000015ff063219 */ /* 0x000fce0000011614 */
.L_x_908:
[----:B------:R-:W-:Y:S05]  /*5460*/  BSYNC B0 ;  /* 0x0000000000007941 */ /* 0x000fea0003800000 */
.L_x_906:
[----:B------:R-:W-:-:S04]  /*5470*/  IMAD R13, R6, R15, -R152 ;  /* 0x0000000f060d7224 */ /* 0x000fc800078e0a98 */
[----:B------:R-:W-:-:S05]  /*5480*/  IMAD R13, R16, -0x2, R13 ;  /* 0xfffffffe100d7824 */ /* 0x000fca00078e020d */
[----:B------:R-:W-:Y:S02]  /*5490*/  VIADDMNMX R11, R13, R15, R11, PT ;  /* 0x0000000f0d0b7246 */ /* 0x000fe4000380010b */
[----:B------:R-:W-:-:S07]  /*54a0*/  VIMNMX R14, R14, R13, !PT ;  /* 0x0000000d0e0e7248 */ /* 0x000fce0007fe0100 */
.L_x_905:
[----:B------:R-:W-:Y:S01]  /*54b0*/  ISETP.GT.AND P3, PT, R7, -0x1, PT ;  /* 0xffffffff0700780c */ /* 0x000fe20003f64270 */
[----:B------:R-:W-:-:S03]  /*54c0*/  IMAD.IADD R20, R4, 0x1, R156 ;  /* 0x0000000104147824 */ /* 0x000fc600078e029c */
[C---:B------:R-:W-:Y:S02]  /*54d0*/  ISETP.GT.AND P5, PT, R14.reuse, RZ, P3 ;  /* 0x000000ff0e00720c */ /* 0x040fe40001fa4270 */
[----:B------:R-:W-:Y:S02]  /*54e0*/  ISETP.GT.AND P6, PT, R14, 0x1, P3 ;  /* 0x000000010e00780c */ /* 0x000fe40001fc4270 */
[C---:B------:R-:W-:Y:S02]  /*54f0*/  ISETP.LT.OR P5, PT, R11.reuse, 0x1, P5 ;  /* 0x000000010b00780c */ /* 0x040fe40002fa1670 */
[----:B------:R-:W-:Y:S02]  /*5500*/  ISETP.LT.OR P6, PT, R11, 0x2, P6 ;  /* 0x000000020b00780c */ /* 0x000fe400037c1670 */
[----:B------:R-:W-:Y:S02]  /*5510*/  FSEL R171, R24, -INF , !P5 ;  /* 0xff80000018ab7808 */ /* 0x000fe40006800000 */
[----:B------:R-:W-:-:S02]  /*5520*/  FSEL R173, R25, -INF , !P6 ;  /* 0xff80000019ad7808 */ /* 0x000fc40007000000 */
[C---:B------:R-:W-:Y:S02]  /*5530*/  ISETP.GT.AND P4, PT, R14.reuse, 0x8, P3 ;  /* 0x000000080e00780c */ /* 0x040fe40001f84270 */
[C---:B------:R-:W-:Y:S02]  /*5540*/  ISETP.GT.AND P5, PT, R14.reuse, 0x9, P3 ;  /* 0x000000090e00780c */ /* 0x040fe40001fa4270 */
[----:B------:R-:W-:Y:S02]  /*5550*/  ISETP.GT.AND P6, PT, R14, 0x10, P3 ;  /* 0x000000100e00780c */ /* 0x000fe40001fc4270 */
[C---:B------:R-:W-:Y:S02]  /*5560*/  ISETP.LT.OR P4, PT, R11.reuse, 0x9, P4 ;  /* 0x000000090b00780c */ /* 0x040fe40002781670 */
[C---:B------:R-:W-:Y:S02]  /*5570*/  ISETP.LT.OR P5, PT, R11.reuse, 0xa, P5 ;  /* 0x0000000a0b00780c */ /* 0x040fe40002fa1670 */
[----:B------:R-:W-:-:S02]  /*5580*/  ISETP.LT.OR P6, PT, R11, 0x11, P6 ;  /* 0x000000110b00780c */ /* 0x000fc400037c1670 */
[----:B------:R-:W-:Y:S02]  /*5590*/  FSEL R179, R28, -INF , !P4 ;  /* 0xff8000001cb37808 */ /* 0x000fe40006000000 */
[----:B------:R-:W-:Y:S02]  /*55a0*/  FSEL R193, R29, -INF , !P5 ;  /* 0xff8000001dc17808 */ /* 0x000fe40006800000 */
[----:B------:R-:W-:Y:S02]  /*55b0*/  FSEL R183, R32, -INF , !P6 ;  /* 0xff80000020b77808 */ /* 0x000fe40007000000 */
[C---:B------:R-:W-:Y:S02]  /*55c0*/  ISETP.GT.AND P4, PT, R14.reuse, 0x11, P3 ;  /* 0x000000110e00780c */ /* 0x040fe40001f84270 */
[C---:B------:R-:W-:Y:S02]  /*55d0*/  ISETP.GT.AND P5, PT, R14.reuse, 0x18, P3 ;  /* 0x000000180e00780c */ /* 0x040fe40001fa4270 */
[----:B------:R-:W-:-:S02]  /*55e0*/  ISETP.GT.AND P6, PT, R14, 0x19, P3 ;  /* 0x000000190e00780c */ /* 0x000fc40001fc4270 */
[C---:B------:R-:W-:Y:S02]  /*55f0*/  ISETP.LT.OR P4, PT, R11.reuse, 0x12, P4 ;  /* 0x000000120b00780c */ /* 0x040fe40002781670 */
[C---:B------:R-:W-:Y:S02]  /*5600*/  ISETP.LT.OR P5, PT, R11.reuse, 0x19, P5 ;  /* 0x000000190b00780c */ /* 0x040fe40002fa1670 */
[----:B------:R-:W-:Y:S02]  /*5610*/  ISETP.LT.OR P6, PT, R11, 0x1a, P6 ;  /* 0x0000001a0b00780c */ /* 0x000fe400037c1670 */
[----:B------:R-:W-:Y:S02]  /*5620*/  FSEL R191, R33, -INF , !P4 ;  /* 0xff80000021bf7808 */ /* 0x000fe40006000000 */
        /* <DEDUP_REMOVED lines=67> */
[----:B------:R-:W-:Y:S01]  /*5a60*/  ISETP.GT.AND P6, PT, R14, 0x79, P3 ;  /* 0x000000790e00780c */ /* 0x000fe20001fc4270 */
[----:B------:R-:W-:Y:S01]  /*5a70*/  IMAD.IADD R14, R4, 0x1, R154 ;  /* 0x00000001040e7824 */ /* 0x000fe200078e029a */
[----:B------:R-:W-:-:S02]  /*5a80*/  ISETP.LT.OR P4, PT, R11, 0x72, P4 ;  /* 0x000000720b00780c */ /* 0x000fc40002781670 */
[C---:B------:R-:W-:Y:S02]  /*5a90*/  ISETP.LT.OR P5, PT, R11.reuse, 0x79, P5 ;  /* 0x000000790b00780c */ /* 0x040fe40002fa1670 */
[----:B------:R-:W-:Y:S02]  /*5aa0*/  ISETP.LT.OR P6, PT, R11, 0x7a, P6 ;  /* 0x0000007a0b00780c */ /* 0x000fe400037c1670 */
[----:B------:R-:W-:Y:S02]  /*5ab0*/  FSEL R81, R81, -INF , !P4 ;  /* 0xff80000051517808 */ /* 0x000fe40006000000 */
[----:B------:R-:W-:Y:S02]  /*5ac0*/  FSEL R37, R84, -INF , !P5 ;  /* 0xff80000054257808 */ /* 0x000fe40006800000 */
[----:B------:R-:W-:Y:S01]  /*5ad0*/  FSEL R85, R85, -INF , !P6 ;  /* 0xff80000055557808 */ /* 0x000fe20007000000 */
[----:B------:R-:W-:Y:S06]  /*5ae0*/  @!P2 BRA `(.L_x_909) ;  /* 0x000000000058a947 */ /* 0x000fec0003800000 */
[----:B------:R-:W-:Y:S01]  /*5af0*/  IMAD.IADD R11, R4, 0x1, R8 ;  /* 0x00000001040b7824 */ /* 0x000fe200078e0208 */
[----:B------:R-:W-:Y:S04]  /*5b00*/  BSSY B0, `(.L_x_910) ;  /* 0x0000010000007945 */ /* 0x000fe80003800000 */
[----:B------:R-:W-:-:S13]  /*5b10*/  ISETP.GT.AND P4, PT, R11, -0x1, PT ;  /* 0xffffffff0b00780c */ /* 0x000fda0003f84270 */
        /* <DEDUP_REMOVED lines=9> */
.L_x_911:
[----:B------:R-:W-:-:S05]  /*5bb0*/  IMAD.U32 R24, RZ, RZ, UR55 ;  /* 0x00000037ff187e24 */ /* 0x000fca000f8e00ff */
[----:B------:R-:W-:-:S13]  /*5bc0*/  ISETP.NE.AND P4, PT, R24, 0x1, PT ;  /* 0x000000011800780c */ /* 0x000fda0003f85270 */
[----:B------:R-:W1:Y:S02]  /*5bd0*/  @P4 LDC.64 R162, c[0x0][0x9e8] ;  /* 0x00027a00ffa24b82 */ /* 0x000e640000000a00 */
[----:B-1----:R-:W-:-:S05]  /*5be0*/  @P4 IMAD.HI.U32 R6, R11, R162, RZ ;  /* 0x000000a20b064227 */ /* 0x002fca00078e00ff */
[----:B------:R-:W-:-:S07]  /*5bf0*/  @P4 SHF.R.U32.HI R11, RZ, R163, R6 ;  /* 0x000000a3ff0b4219 */ /* 0x000fce0000011606 */
.L_x_912:
[----:B------:R-:W-:Y:S05]  /*5c00*/  BSYNC B0 ;  /* 0x0000000000007941 */ /* 0x000fea0003800000 */
.L_x_910:
[----:B------:R-:W-:-:S04]  /*5c10*/  IMAD R11, R11, R24, -R152 ;  /* 0x000000180b0b7224 */ /* 0x000fc800078e0a98 */
[----:B------:R-:W-:-:S05]  /*5c20*/  IMAD R11, R16, -0x2, R11 ;  /* 0xfffffffe100b7824 */ /* 0x000fca00078e020b */
[----:B------:R-:W-:Y:S02]  /*5c30*/  VIADDMNMX R14, R11, R24, R14, PT ;  /* 0x000000180b0e7246 */ /* 0x000fe4000380010e */
[----:B------:R-:W-:-:S07]  /*5c40*/  VIMNMX R20, R20, R11, !PT ;  /* 0x0000000b14147248 */ /* 0x000fce0007fe0100 */
.L_x_909:
[----:B------:R-:W-:Y:S01]  /*5c50*/  FMNMX.FTZ R6, R171, R0, !PT ;  /* 0x00000000ab067209 */ /* 0x000fe20007810000 */
[----:B------:R-:W-:Y:S01]  /*5c60*/  IMAD.U32 R40, RZ, RZ, UR37 ;  /* 0x00000025ff287e24 */ /* 0x000fe2000f8e00ff */
[----:B------:R-:W-:Y:S01]  /*5c70*/  ISETP.GT.AND P5, PT, R20, 0x8, P3 ;  /* 0x000000081400780c */ /* 0x000fe20001fa4270 */
[----:B------:R-:W-:Y:S01]  /*5c80*/  UMOV UR36, UR59 ;  /* 0x0000003b00247c82 */ /* 0x000fe20008000000 */
[----:B------:R-:W-:Y:S01]  /*5c90*/  FMNMX.FTZ R6, R173, R6, !PT ;  /* 0x00000006ad067209 */ /* 0x000fe20007810000 */
[----:B------:R-:W-:Y:S01]  /*5ca0*/  UMOV UR37, UR60 ;  /* 0x0000003c00257c82 */ /* 0x000fe20008000000 */
[----:B------:R-:W-:Y:S02]  /*5cb0*/  ISETP.LT.OR P5, PT, R14, 0x9, P5 ;  /* 0x000000090e00780c */ /* 0x000fe40002fa1670 */
[----:B------:R-:W-:Y:S02]  /*5cc0*/  FMNMX.FTZ R6, R179, R6, !PT ;  /* 0x00000006b3067209 */ /* 0x000fe40007810000 */
[----:B------:R-:W-:-:S02]  /*5cd0*/  FSEL R165, R30, -INF , !P5 ;  /* 0xff8000001ea57808 */ /* 0x000fc40006800000 */
[----:B------:R-:W-:Y:S02]  /*5ce0*/  FMNMX.FTZ R6, R193, R6, !PT ;  /* 0x00000006c1067209 */ /* 0x000fe40007810000 */
[----:B------:R-:W-:Y:S02]  /*5cf0*/  ISETP.GT.AND P5, PT, R20, 0x11, P3 ;  /* 0x000000111400780c */ /* 0x000fe40001fa4270 */
[----:B------:R-:W-:Y:S02]  /*5d00*/  FMNMX.FTZ R6, R183, R6, !PT ;  /* 0x00000006b7067209 */ /* 0x000fe40007810000 */
        /* <DEDUP_REMOVED lines=8> */
[----:B------:R-:W-:-:S02]  /*5d90*/  ISETP.GT.AND P6, PT, R20, 0x1, P3 ;  /* 0x000000011400780c */ /* 0x000fc40001fc4270 */
[----:B------:R-:W-:Y:S02]  /*5da0*/  FMNMX.FTZ R6, R159, R6, !PT ;  /* 0x000000069f067209 */ /* 0x000fe40007810000 */
[----:B------:R-:W-:Y:S02]  /*5db0*/  FSEL R39, R39, -INF , !P5 ;  /* 0xff80000027277808 */ /* 0x000fe40006800000 */
[----:B------:R-:W-:Y:S02]  /*5dc0*/  FMNMX.FTZ R6, R157, R6, !PT ;  /* 0x000000069d067209 */ /* 0x000fe40007810000 */
[----:B------:R-:W-:Y:S02]  /*5dd0*/  ISETP.GT.AND P5, PT, R20, 0x21, P3 ;  /* 0x000000211400780c */ /* 0x000fe40001fa4270 */
[----:B------:R-:W-:Y:S02]  /*5de0*/  FMNMX.FTZ R6, R155, R6, !PT ;  /* 0x000000069b067209 */ /* 0x000fe40007810000 */
[----:B------:R-:W-:-:S02]  /*5df0*/  ISETP.LT.OR P6, PT, R14, 0x2, P6 ;  /* 0x000000020e00780c */ /* 0x000fc400037c1670 */
[----:B------:R-:W-:Y:S02]  /*5e00*/  FMNMX.FTZ R6, R153, R6, !PT ;  /* 0x0000000699067209 */ /* 0x000fe40007810000 */
[----:B------:R-:W-:Y:S02]  /*5e10*/  ISETP.LT.OR P5, PT, R14, 0x22, P5 ;  /* 0x000000220e00780c */ /* 0x000fe40002fa1670 */
[----:B------:R-:W-:Y:S02]  /*5e20*/  FMNMX.FTZ R6, R49, R6, !PT ;  /* 0x0000000631067209 */ /* 0x000fe40007810000 */
[----:B------:R-:W-:Y:S02]  /*5e30*/  FSEL R169, R27, -INF , !P6 ;  /* 0xff8000001ba97808 */ /* 0x000fe40007000000 */
[----:B------:R-:W-:Y:S02]  /*5e40*/  FMNMX.FTZ R6, R45, R6, !PT ;  /* 0x000000062d067209 */ /* 0x000fe40007810000 */
[----:B------:R-:W-:-:S02]  /*5e50*/  ISETP.GT.AND P6, PT, R20, 0x10, P3 ;  /* 0x000000101400780c */ /* 0x000fc40001fc4270 */
[----:B------:R-:W-:Y:S02]  /*5e60*/  FMNMX.FTZ R6, R53, R6, !PT ;  /* 0x0000000635067209 */ /* 0x000fe40007810000 */
[C---:B------:R-:W-:Y:S02]  /*5e70*/  ISETP.GT.AND P4, PT, R20.reuse, 0x9, P3 ;  /* 0x000000091400780c */ /* 0x040fe40001f84270 */
[----:B------:R-:W-:Y:S02]  /*5e80*/  FMNMX.FTZ R6, R41, R6, !PT ;  /* 0x0000000629067209 */ /* 0x000fe40007810000 */
[----:B------:R-:W-:Y:S02]  /*5e90*/  FSEL R175, R43, -INF , !P5 ;  /* 0xff8000002baf7808 */ /* 0x000fe40006800000 */
[----:B------:R-:W-:Y:S02]  /*5ea0*/  FMNMX.FTZ R6, R57, R6, !PT ;  /* 0x0000000639067209 */ /* 0x000fe40007810000 */
[----:B------:R-:W-:-:S02]  /*5eb0*/  ISETP.GT.AND P5, PT, R20, RZ, P3 ;  /* 0x000000ff1400720c */ /* 0x000fc40001fa4270 */
[----:B------:R-:W-:Y:S02]  /*5ec0*/  FMNMX.FTZ R6, R33, R6, !PT ;  /* 0x0000000621067209 */ /* 0x000fe40007810000 */
[C---:B------:R-:W-:Y:S02]  /*5ed0*/  ISETP.LT.OR P6, PT, R14.reuse, 0x11, P6 ;  /* 0x000000110e00780c */ /* 0x040fe400037c1670 */
[----:B------:R-:W-:Y:S02]  /*5ee0*/  FMNMX.FTZ R6, R61, R6, !PT ;  /* 0x000000063d067209 */ /* 0x000fe40007810000 */
[C---:B------:R-:W-:Y:S02]  /*5ef0*/  ISETP.LT.OR P4, PT, R14.reuse, 0xa, P4 ;  /* 0x0000000a0e00780c */ /* 0x040fe40002781670 */
[----:B------:R-:W-:Y:S02]  /*5f00*/  FMNMX.FTZ R6, R21, R6, !PT ;  /* 0x0000000615067209 */ /* 0x000fe40007810000 */
[----:B------:R-:W-:-:S02]  /*5f10*/  ISETP.LT.OR P5, PT, R14, 0x1, P5 ;  /* 0x000000010e00780c */ /* 0x000fc40002fa1670 */
[----:B------:R-:W-:Y:S02]  /*5f20*/  FMNMX.FTZ R6, R65, R6, !PT ;  /* 0x0000000641067209 */ /* 0x000fe40007810000 */
[----:B------:R-:W-:Y:S02]  /*5f30*/  FSEL R163, R34, -INF , !P6 ;  /* 0xff80000022a37808 */ /* 0x000fe40007000000 */
[----:B------:R-:W-:Y:S02]  /*5f40*/  FMNMX.FTZ R6, R25, R6, !PT ;  /* 0x0000000619067209 */ /* 0x000fe40007810000 */
[----:B------:R-:W-:Y:S02]  /*5f50*/  FSEL R167, R31, -INF , !P4 ;  /* 0xff8000001fa77808 */ /* 0x000fe40006000000 */
[----:B------:R-:W-:Y:S02]  /*5f60*/  FMNMX.FTZ R6, R69, R6, !PT ;  /* 0x0000000645067209 */ /* 0x000fe40007810000 */
[----:B------:R-:W-:-:S02]  /*5f70*/  ISETP.GT.AND P4, PT, R20, 0x18, P3 ;  /* 0x000000181400780c */ /* 0x000fc40001f84270 */
[----:B------:R-:W-:Y:S02]  /*5f80*/  FMNMX.FTZ R6, R15, R6, !PT ;  /* 0x000000060f067209 */ /* 0x000fe40007810000 */
[----:B------:R-:W-:Y:S02]  /*5f90*/  FSEL R26, R26, -INF , !P5 ;  /* 0xff8000001a1a7808 */ /* 0x000fe40006800000 */
[----:B------:R-:W-:Y:S02]  /*5fa0*/  FMNMX.FTZ R6, R73, R6, !PT ;  /* 0x0000000649067209 */ /* 0x000fe40007810000 */
[----:B------:R-:W-:Y:S02]  /*5fb0*/  ISETP.LT.OR P4, PT, R14, 0x19, P4 ;  /* 0x000000190e00780c */ /* 0x000fe40002781670 */
[----:B------:R-:W-:Y:S02]  /*5fc0*/  FMNMX.FTZ R6, R13, R6, !PT ;  /* 0x000000060d067209 */ /* 0x000fe40007810000 */
[----:B------:R-:W-:-:S02]  /*5fd0*/  ISETP.GT.AND P5, PT, R20, 0x30, P3 ;  /* 0x000000301400780c */ /* 0x000fc40001fa4270 */
[----:B------:R-:W-:Y:S02]  /*5fe0*/  FMNMX.FTZ R6, R77, R6, !PT ;  /* 0x000000064d067209 */ /* 0x000fe40007810000 */
[----:B------:R-:W-:Y:S02]  /*5ff0*/  ISETP.LT.OR P5, PT, R14, 0x31, P5 ;  /* 0x000000310e00780c */ /* 0x000fe40002fa1670 */
[----:B------:R-:W-:Y:S02]  /*6000*/  FMNMX.FTZ R6, R29, R6, !PT ;  /* 0x000000061d067209 */ /* 0x000fe40007810000 */
[----:B------:R-:W-:Y:S02]  /*6010*/  @!P1 LEA R40, R40, UR39, 0x3 ;  /* 0x0000002728289c11 */ /* 0x000fe4000f8e18ff */
[----:B------:R-:W-:-:S04]  /*6020*/  FMNMX.FTZ R6, R81, R6, !PT ;  /* 0x0000000651067209 */ /* 0x000fc80007810000 */
[----:B------:R-:W-:-:S04]  /*6030*/  FMNMX.FTZ R6, R37, R6, !PT ;  /* 0x0000000625067209 */ /* 0x000fc80007810000 */
[----:B------:R-:W-:Y:S02]  /*6040*/  FMNMX.FTZ R24, R85, R6, !PT ;  /* 0x0000000655187209 */ /* 0x000fe40007810000 */
[----:B------:R-:W1:Y:S03]  /*6050*/  LDC R6, c[0x0][0x988] ;  /* 0x00026200ff067b82 */ /* 0x000e660000000800 */
[----:B------:R-:W2:Y:S02]  /*6060*/  SHFL.BFLY PT, R11, R24, 0x2, 0x1f ;  /* 0x0c401f00180b7f89 */ /* 0x000ea400000e0000 */
[----:B--2---:R-:W-:-:S05]  /*6070*/  FMNMX.FTZ R28, R24, R11, !PT ;  /* 0x0000000b181c7209 */ /* 0x004fca0007810000 */
[----:B------:R-:W2:Y:S02]  /*6080*/  SHFL.BFLY PT, R11, R28, 0x1, 0x1f ;  /* 0x0c201f001c0b7f89 */ /* 0x000ea400000e0000 */
[----:B--2---:R-:W-:Y:S02]  /*6090*/  FMNMX.FTZ R11, R28, R11, !PT ;  /* 0x0000000b1c0b7209 */ /* 0x004fe40007810000 */
[----:B------:R-:W-:Y:S02]  /*60a0*/  FMNMX.FTZ R28, R26, R9, !PT ;  /* 0x000000091a1c7209 */ /* 0x000fe40007810000 */
[C---:B------:R-:W-:Y:S01]  /*60b0*/  FSETP.NEU.FTZ.AND P6, PT, R11.reuse, -INF , PT ;  /* 0xff8000000b00780b */ /* 0x040fe20003fdd000 */
[----:B-1----:R-:W-:Y:S01]  /*60c0*/  FMUL.FTZ R24, R11, R6 ;  /* 0x000000060b187220 */ /* 0x002fe20000410000 */
[----:B------:R-:W-:-:S04]  /*60d0*/  FMNMX.FTZ R28, R169, R28, !PT ;  /* 0x0000001ca91c7209 */ /* 0x000fc80007810000 */
[----:B------:R-:W-:Y:S02]  /*60e0*/  FSEL R24, R24, RZ, P6 ;  /* 0x000000ff18187208 */ /* 0x000fe40003000000 */
[----:B------:R-:W-:-:S03]  /*60f0*/  FMNMX.FTZ R28, R165, R28, !PT ;  /* 0x0000001ca51c7209 */ /* 0x000fc60007810000 */
[-CC-:B------:R-:W-:Y:S01]  /*6100*/  FFMA.FTZ R180, R171, R6.reuse, -R24.reuse ;  /* 0x00000006abb47223 */ /* 0x180fe20000010818 */
[----:B------:R-:W-:Y:S01]  /*6110*/  FSEL R171, R38, -INF , !P4 ;  /* 0xff80000026ab7808 */ /* 0x000fe20006000000 */
[-CC-:B------:R-:W-:Y:S01]  /*6120*/  FFMA.FTZ R27, R173, R6.reuse, -R24.reuse ;  /* 0x00000006ad1b7223 */ /* 0x180fe20000010818 */
[----:B------:R-:W-:Y:S01]  /*6130*/  ISETP.GT.AND P4, PT, R20, 0x20, P3 ;  /* 0x000000201400780c */ /* 0x000fe20001f84270 */
[--C-:B------:R-:W-:Y:S01]  /*6140*/  FFMA.FTZ R182, R179, R6, -R24.reuse ;  /* 0x00000006b3b67223 */ /* 0x100fe20000010818 */
[----:B------:R-:W-:Y:S01]  /*6150*/  FMNMX.FTZ R28, R167, R28, !PT ;  /* 0x0000001ca71c7209 */ /* 0x000fe20007810000 */
[-CC-:B------:R-:W-:Y:S01]  /*6160*/  FFMA.FTZ R176, R183, R6.reuse, -R24.reuse ;  /* 0x00000006b7b07223 */ /* 0x180fe20000010818 */
[----:B------:R-:W-:Y:S01]  /*6170*/  ISETP.LT.OR P4, PT, R14, 0x21, P4 ;  /* 0x000000210e00780c */ /* 0x000fe20002781670 */
[--C-:B------:R-:W-:Y:S01]  /*6180*/  FFMA.FTZ R43, R191, R6, -R24.reuse ;  /* 0x00000006bf2b7223 */ /* 0x100fe20000010818 */
[----:B------:R-:W-:Y:S01]  /*6190*/  FMNMX.FTZ R28, R163, R28, !PT ;  /* 0x0000001ca31c7209 */ /* 0x000fe20007810000 */
        /* <DEDUP_REMOVED lines=24> */
[-CC-:B------:R-:W-:Y:S01]  /*6320*/  FFMA.FTZ R21, R65, R6.reuse, -R24.reuse ;  /* 0x0000000641157223 */ /* 0x180fe20000010818 */
[----:B------:R-:W-:Y:S01]  /*6330*/  FSEL R183, R50, -INF , !P5 ;  /* 0xff80000032b77808 */ /* 0x000fe20006800000 */
[-CC-:B------:R-:W-:Y:S01]  /*6340*/  FFMA.FTZ R162, R25, R6.reuse, -R24.reuse ;  /* 0x0000000619a27223 */ /* 0x180fe20000010818 */
[----:B------:R-:W-:Y:S01]  /*6350*/  ISETP.GT.AND P5, PT, R20, 0x38, P3 ;  /* 0x000000381400780c */ /* 0x000fe20001fa4270 */
[-CC-:B------:R-:W-:Y:S01]  /*6360*/  FFMA.FTZ R25, R69, R6.reuse, -R24.reuse ;  /* 0x0000000645197223 */ /* 0x180fe20000010818 */
[C---:B------:R-:W-:Y:S01]  /*6370*/  ISETP.LT.OR P4, PT, R14.reuse, 0x32, P4 ;  /* 0x000000320e00780c */ /* 0x040fe20002781670 */
[--C-:B------:R-:W-:Y:S01]  /*6380*/  FFMA.FTZ R158, R13, R6, -R24.reuse ;  /* 0x000000060d9e7223 */ /* 0x100fe20000010818 */
[----:B------:R-:W-:Y:S01]  /*6390*/  FMNMX.FTZ R28, R175, R28, !PT ;  /* 0x0000001caf1c7209 */ /* 0x000fe20007810000 */
[----:B------:R-:W-:Y:S01]  /*63a0*/  MUFU.EX2 R180, R180 ;  /* 0x000000b400b47308 */ /* 0x000fe20000000800 */
[----:B------:R-:W-:Y:S01]  /*63b0*/  ISETP.LT.OR P5, PT, R14, 0x39, P5 ;  /* 0x000000390e00780c */ /* 0x000fe20002fa1670 */
[-CC-:B------:R-:W-:Y:S01]  /*63c0*/  FFMA.FTZ R49, R49, R6.reuse, -R24.reuse ;  /* 0x0000000631317223 */ /* 0x180fe20000010818 */
[----:B------:R-:W-:Y:S01]  /*63d0*/  FSEL R191, R51, -INF , !P4 ;  /* 0xff80000033bf7808 */ /* 0x000fe20006000000 */
[--C-:B------:R-:W-:Y:S01]  /*63e0*/  FFMA.FTZ R51, R177, R6, -R24.reuse ;  /* 0x00000006b1337223 */ /* 0x100fe20000010818 */
[----:B------:R-:W-:Y:S01]  /*63f0*/  FMNMX.FTZ R28, R179, R28, !PT ;  /* 0x0000001cb31c7209 */ /* 0x000fe20007810000 */
[-CC-:B------:R-:W-:Y:S01]  /*6400*/  FFMA.FTZ R156, R15, R6.reuse, -R24.reuse ;  /* 0x000000060f9c7223 */ /* 0x180fe20000010818 */
[----:B------:R-:W-:Y:S01]  /*6410*/  ISETP.GT.AND P4, PT, R20, 0x39, P3 ;  /* 0x000000391400780c */ /* 0x000fe20001f84270 */
[----:B------:R-:W-:Y:S01]  /*6420*/  MUFU.EX2 R27, R27 ;  /* 0x0000001b001b7308 */ /* 0x000fe20000000800 */
[----:B------:R-:W-:Y:S01]  /*6430*/  FSEL R193, R54, -INF , !P5 ;  /* 0xff80000036c17808 */ /* 0x000fe20006800000 */
[--C-:B------:R-:W-:Y:S01]  /*6440*/  FFMA.FTZ R15, R73, R6, -R24.reuse ;  /* 0x00000006490f7223 */ /* 0x100fe20000010818 */
[----:B------:R-:W-:Y:S01]  /*6450*/  FMNMX.FTZ R28, R47, R28, !PT ;  /* 0x0000001c2f1c7209 */ /* 0x000fe20007810000 */
[-CC-:B------:R-:W-:Y:S01]  /*6460*/  FFMA.FTZ R152, R29, R6.reuse, -R24.reuse ;  /* 0x000000061d987223 */ /* 0x180fe20000010818 */
[----:B------:R-:W-:Y:S01]  /*6470*/  ISETP.GT.AND P5, PT, R20, 0x40, P3 ;  /* 0x000000401400780c */ /* 0x000fe20001fa4270 */
[--C-:B------:R-:W-:Y:S01]  /*6480*/  FFMA.FTZ R154, R37, R6, -R24.reuse ;  /* 0x00000006259a7223 */ /* 0x100fe20000010818 */
[C---:B------:R-:W-:Y:S01]  /*6490*/  ISETP.LT.OR P4, PT, R14.reuse, 0x3a, P4 ;  /* 0x0000003a0e00780c */ /* 0x040fe20002781670 */
[----:B------:R-:W-:Y:S01]  /*64a0*/  MUFU.EX2 R182, R182 ;  /* 0x000000b600b67308 */ /* 0x000fe20000000800 */
[----:B------:R-:W-:Y:S01]  /*64b0*/  FMNMX.FTZ R28, R183, R28, !PT ;  /* 0x0000001cb71c7209 */ /* 0x000fe20007810000 */
[-CC-:B------:R-:W-:Y:S01]  /*64c0*/  FFMA.FTZ R29, R81, R6.reuse, -R24.reuse ;  /* 0x00000006511d7223 */ /* 0x180fe20000010818 */
[----:B------:R-:W-:Y:S01]  /*64d0*/  ISETP.LT.OR P5, PT, R14, 0x41, P5 ;  /* 0x000000410e00780c */ /* 0x000fe20002fa1670 */
[----:B------:R-:W-:Y:S01]  /*64e0*/  FFMA.FTZ R37, R85, R6, -R24 ;  /* 0x0000000655257223 */ /* 0x000fe20000010818 */
[----:B------:R-:W-:-:S02]  /*64f0*/  FSEL R55, R55, -INF , !P4 ;  /* 0xff80000037377808 */ /* 0x000fc40006000000 */
[----:B------:R-:W-:Y:S01]  /*6500*/  ISETP.GT.AND P4, PT, R20, 0x41, P3 ;  /* 0x000000411400780c */ /* 0x000fe20001f84270 */
[----:B------:R-:W-:Y:S01]  /*6510*/  MUFU.EX2 R31, R31 ;  /* 0x0000001f001f7308 */ /* 0x000fe20000000800 */
[----:B------:R-:W-:Y:S02]  /*6520*/  FMNMX.FTZ R28, R191, R28, !PT ;  /* 0x0000001cbf1c7209 */ /* 0x000fe40007810000 */
[----:B------:R-:W-:Y:S02]  /*6530*/  FSEL R177, R58, -INF , !P5 ;  /* 0xff8000003ab17808 */ /* 0x000fe40006800000 */
[----:B------:R-:W-:Y:S02]  /*6540*/  ISETP.GT.AND P5, PT, R20, 0x48, P3 ;  /* 0x000000481400780c */ /* 0x000fe40001fa4270 */
[----:B------:R-:W-:Y:S01]  /*6550*/  ISETP.LT.OR P4, PT, R14, 0x42, P4 ;  /* 0x000000420e00780c */ /* 0x000fe20002781670 */
[----:B------:R-:W-:Y:S01]  /*6560*/  MUFU.EX2 R176, R176 ;  /* 0x000000b000b07308 */ /* 0x000fe20000000800 */
[----:B------:R-:W-:-:S02]  /*6570*/  FMNMX.FTZ R28, R193, R28, !PT ;  /* 0x0000001cc11c7209 */ /* 0x000fc40007810000 */
[----:B------:R-:W-:Y:S02]  /*6580*/  ISETP.LT.OR P5, PT, R14, 0x49, P5 ;  /* 0x000000490e00780c */ /* 0x000fe40002fa1670 */
[----:B------:R-:W-:Y:S01]  /*6590*/  FSEL R161, R59, -INF , !P4 ;  /* 0xff8000003ba17808 */ /* 0x000fe20006000000 */
[----:B------:R-:W-:Y:S01]  /*65a0*/  FFMA.FTZ R59, R159, R6, -R24 ;  /* 0x000000069f3b7223 */ /* 0x000fe20000010818 */
[----:B------:R-:W-:Y:S01]  /*65b0*/  ISETP.GT.AND P4, PT, R20, 0x49, P3 ;  /* 0x000000491400780c */ /* 0x000fe20001f84270 */
[----:B------:R-:W-:Y:S01]  /*65c0*/  MUFU.EX2 R43, R43 ;  /* 0x0000002b002b7308 */ /* 0x000fe20000000800 */
[----:B------:R-:W-:Y:S02]  /*65d0*/  FMNMX.FTZ R28, R55, R28, !PT ;  /* 0x0000001c371c7209 */ /* 0x000fe40007810000 */
[----:B------:R-:W-:Y:S02]  /*65e0*/  FSEL R181, R62, -INF , !P5 ;  /* 0xff8000003eb57808 */ /* 0x000fe40006800000 */
[----:B------:R-:W-:-:S02]  /*65f0*/  ISETP.GT.AND P5, PT, R20, 0x50, P3 ;  /* 0x000000501400780c */ /* 0x000fc40001fa4270 */
[C---:B------:R-:W-:Y:S01]  /*6600*/  ISETP.LT.OR P4, PT, R14.reuse, 0x4a, P4 ;  /* 0x0000004a0e00780c */ /* 0x040fe20002781670 */
[----:B------:R-:W-:Y:S01]  /*6610*/  MUFU.EX2 R178, R178 ;  /* 0x000000b200b27308 */ /* 0x000fe20000000800 */
[----:B------:R-:W-:Y:S02]  /*6620*/  FMNMX.FTZ R28, R177, R28, !PT ;  /* 0x0000001cb11c7209 */ /* 0x000fe40007810000 */
[----:B------:R-:W-:Y:S02]  /*6630*/  ISETP.LT.OR P5, PT, R14, 0x51, P5 ;  /* 0x000000510e00780c */ /* 0x000fe40002fa1670 */
[----:B------:R-:W-:Y:S01]  /*6640*/  FSEL R159, R63, -INF , !P4 ;  /* 0xff8000003f9f7808 */ /* 0x000fe20006000000 */
[----:B------:R-:W-:Y:S01]  /*6650*/  FFMA.FTZ R63, R155, R6, -R24 ;  /* 0x000000069b3f7223 */ /* 0x000fe20000010818 */
[----:B------:R-:W-:Y:S01]  /*6660*/  ISETP.GT.AND P4, PT, R20, 0x51, P3 ;  /* 0x000000511400780c */ /* 0x000fe20001f84270 */
[----:B------:R-:W-:Y:S01]  /*6670*/  MUFU.EX2 R51, R51 ;  /* 0x0000003300337308 */ /* 0x000fe20000000800 */
[----:B------:R-:W-:-:S02]  /*6680*/  FMNMX.FTZ R28, R161, R28, !PT ;  /* 0x0000001ca11c7209 */ /* 0x000fc40007810000 */
[----:B------:R-:W-:Y:S02]  /*6690*/  FSEL R157, R66, -INF , !P5 ;  /* 0xff800000429d7808 */ /* 0x000fe40006800000 */
[----:B------:R-:W-:Y:S02]  /*66a0*/  ISETP.GT.AND P5, PT, R20, 0x58, P3 ;  /* 0x000000581400780c */ /* 0x000fe40001fa4270 */
[C---:B------:R-:W-:Y:S01]  /*66b0*/  ISETP.LT.OR P4, PT, R14.reuse, 0x52, P4 ;  /* 0x000000520e00780c */ /* 0x040fe20002781670 */
[----:B------:R-:W-:Y:S01]  /*66c0*/  MUFU.EX2 R172, R172 ;  /* 0x000000ac00ac7308 */ /* 0x000fe20000000800 */
[----:B------:R-:W-:Y:S02]  /*66d0*/  FMNMX.FTZ R28, R181, R28, !PT ;  /* 0x0000001cb51c7209 */ /* 0x000fe40007810000 */
[----:B------:R-:W-:Y:S02]  /*66e0*/  ISETP.LT.OR P5, PT, R14, 0x59, P5 ;  /* 0x000000590e00780c */ /* 0x000fe40002fa1670 */
[----:B------:R-:W-:-:S02]  /*66f0*/  FSEL R67, R67, -INF , !P4 ;  /* 0xff80000043437808 */ /* 0x000fc40006000000 */
[----:B------:R-:W-:Y:S01]  /*6700*/  FMNMX.FTZ R28, R159, R28, !PT ;  /* 0x0000001c9f1c7209 */ /* 0x000fe20007810000 */
[----:B------:R-:W-:Y:S01]  /*6710*/  MUFU.EX2 R59, R59 ;  /* 0x0000003b003b7308 */ /* 0x000fe20000000800 */
[----:B------:R-:W-:Y:S02]  /*6720*/  ISETP.GT.AND P4, PT, R20, 0x59, P3 ;  /* 0x000000591400780c */ /* 0x000fe40001f84270 */
[----:B------:R-:W-:Y:S02]  /*6730*/  FSEL R155, R70, -INF , !P5 ;  /* 0xff800000469b7808 */ /* 0x000fe40006800000 */
[----:B------:R-:W-:Y:S02]  /*6740*/  FMNMX.FTZ R28, R157, R28, !PT ;  /* 0x0000001c9d1c7209 */ /* 0x000fe40007810000 */
[----:B------:R-:W-:Y:S01]  /*6750*/  ISETP.GT.AND P5, PT, R20, 0x60, P3 ;  /* 0x000000601400780c */ /* 0x000fe20001fa4270 */
[----:B------:R-:W-:Y:S01]  /*6760*/  MUFU.EX2 R174, R174 ;  /* 0x000000ae00ae7308 */ /* 0x000fe20000000800 */
[----:B------:R-:W-:-:S02]  /*6770*/  ISETP.LT.OR P4, PT, R14, 0x5a, P4 ;  /* 0x0000005a0e00780c */ /* 0x000fc40002781670 */
[----:B------:R-:W-:Y:S02]  /*6780*/  FMNMX.FTZ R28, R67, R28, !PT ;  /* 0x0000001c431c7209 */ /* 0x000fe40007810000 */
[----:B------:R-:W-:Y:S02]  /*6790*/  ISETP.LT.OR P5, PT, R14, 0x61, P5 ;  /* 0x000000610e00780c */ /* 0x000fe40002fa1670 */
[----:B------:R-:W-:Y:S01]  /*67a0*/  FSEL R71, R71, -INF , !P4 ;  /* 0xff80000047477808 */ /* 0x000fe20006000000 */
[----:B------:R-:W-:Y:S01]  /*67b0*/  MUFU.EX2 R63, R63 ;  /* 0x0000003f003f7308 */ /* 0x000fe20000000800 */
[----:B------:R-:W-:Y:S02]  /*67c0*/  ISETP.GT.AND P4, PT, R20, 0x61, P3 ;  /* 0x000000611400780c */ /* 0x000fe40001f84270 */
[----:B------:R-:W-:Y:S02]  /*67d0*/  FMNMX.FTZ R28, R155, R28, !PT ;  /* 0x0000001c9b1c7209 */ /* 0x000fe40007810000 */
[----:B------:R-:W-:-:S02]  /*67e0*/  FSEL R153, R74, -INF , !P5 ;  /* 0xff8000004a997808 */ /* 0x000fc40006800000 */
[----:B------:R-:W-:Y:S01]  /*67f0*/  ISETP.GT.AND P5, PT, R20, 0x68, P3 ;  /* 0x000000681400780c */ /* 0x000fe20001fa4270 */
[----:B------:R-:W-:Y:S01]  /*6800*/  MUFU.EX2 R168, R168 ;  /* 0x000000a800a87308 */ /* 0x000fe20000000800 */
[C---:B------:R-:W-:Y:S02]  /*6810*/  ISETP.LT.OR P4, PT, R14.reuse, 0x62, P4 ;  /* 0x000000620e00780c */ /* 0x040fe40002781670 */
[----:B------:R-:W-:Y:S02]  /*6820*/  FMNMX.FTZ R28, R71, R28, !PT ;  /* 0x0000001c471c7209 */ /* 0x000fe40007810000 */
[----:B------:R-:W-:Y:S02]  /*6830*/  ISETP.LT.OR P5, PT, R14, 0x69, P5 ;  /* 0x000000690e00780c */ /* 0x000fe40002fa1670 */
[----:B------:R-:W-:Y:S01]  /*6840*/  FSEL R75, R75, -INF , !P4 ;  /* 0xff8000004b4b7808 */ /* 0x000fe20006000000 */
[----:B------:R-:W-:Y:S01]  /*6850*/  MUFU.EX2 R49, R49 ;  /* 0x0000003100317308 */ /* 0x000fe20000000800 */
[----:B------:R-:W-:-:S02]  /*6860*/  ISETP.GT.AND P4, PT, R20, 0x69, P3 ;  /* 0x000000691400780c */ /* 0x000fc40001f84270 */
[----:B------:R-:W-:Y:S02]  /*6870*/  FMNMX.FTZ R28, R153, R28, !PT ;  /* 0x0000001c991c7209 */ /* 0x000fe40007810000 */
[----:B------:R-:W-:Y:S02]  /*6880*/  FSEL R195, R78, -INF , !P5 ;  /* 0xff8000004ec37808 */ /* 0x000fe40006800000 */
[----:B------:R-:W-:Y:S01]  /*6890*/  ISETP.GT.AND P5, PT, R20, 0x70, P3 ;  /* 0x000000701400780c */ /* 0x000fe20001fa4270 */
[----:B------:R-:W-:Y:S01]  /*68a0*/  MUFU.EX2 R170, R170 ;  /* 0x000000aa00aa7308 */ /* 0x000fe20000000800 */
[C---:B------:R-:W-:Y:S02]  /*68b0*/  ISETP.LT.OR P4, PT, R14.reuse, 0x6a, P4 ;  /* 0x0000006a0e00780c */ /* 0x040fe40002781670 */
[----:B------:R-:W-:Y:S02]  /*68c0*/  FMNMX.FTZ R28, R75, R28, !PT ;  /* 0x0000001c4b1c7209 */ /* 0x000fe40007810000 */
[----:B------:R-:W-:-:S02]  /*68d0*/  ISETP.LT.OR P5, PT, R14, 0x71, P5 ;  /* 0x000000710e00780c */ /* 0x000fc40002fa1670 */
[----:B------:R-:W-:Y:S01]  /*68e0*/  FSEL R79, R79, -INF , !P4 ;  /* 0xff8000004f4f7808 */ /* 0x000fe20006000000 */
[----:B------:R-:W-:Y:S01]  /*68f0*/  MUFU.EX2 R45, R45 ;  /* 0x0000002d002d7308 */ /* 0x000fe20000000800 */
[----:B------:R-:W-:Y:S02]  /*6900*/  ISETP.GT.AND P4, PT, R20, 0x71, P3 ;  /* 0x000000711400780c */ /* 0x000fe40001f84270 */
[----:B------:R-:W-:Y:S02]  /*6910*/  FMNMX.FTZ R28, R195, R28, !PT ;  /* 0x0000001cc31c7209 */ /* 0x000fe40007810000 */
[----:B------:R-:W-:Y:S02]  /*6920*/  FSEL R53, R82, -INF , !P5 ;  /* 0xff80000052357808 */ /* 0x000fe40006800000 */
[----:B------:R-:W-:Y:S01]  /*6930*/  ISETP.GT.AND P5, PT, R20, 0x78, P3 ;  /* 0x000000781400780c */ /* 0x000fe20001fa4270 */
[----:B------:R-:W-:Y:S01]  /*6940*/  MUFU.EX2 R164, R164 ;  /* 0x000000a400a47308 */ /* 0x000fe20000000800 */
[----:B------:R-:W-:-:S02]  /*6950*/  ISETP.LT.OR P4, PT, R14, 0x72, P4 ;  /* 0x000000720e00780c */ /* 0x000fc40002781670 */
[----:B------:R-:W-:Y:S02]  /*6960*/  FMNMX.FTZ R28, R79, R28, !PT ;  /* 0x0000001c4f1c7209 */ /* 0x000fe40007810000 */
[----:B------:R-:W-:Y:S02]  /*6970*/  ISETP.GT.AND P3, PT, R20, 0x79, P3 ;  /* 0x000000791400780c */ /* 0x000fe40001f64270 */
[C---:B------:R-:W-:Y:S01]  /*6980*/  ISETP.LT.OR P5, PT, R14.reuse, 0x79, P5 ;  /* 0x000000790e00780c */ /* 0x040fe20002fa1670 */
[----:B------:R-:W-:Y:S01]  /*6990*/  MUFU.EX2 R41, R41 ;  /* 0x0000002900297308 */ /* 0x000fe20000000800 */
[----:B------:R-:W-:Y:S02]  /*69a0*/  FSEL R83, R83, -INF , !P4 ;  /* 0xff80000053537808 */ /* 0x000fe40006000000 */
[----:B------:R-:W-:Y:S02]  /*69b0*/  FMNMX.FTZ R28, R53, R28, !PT ;  /* 0x0000001c351c7209 */ /* 0x000fe40007810000 */
[----:B------:R-:W-:-:S02]  /*69c0*/  ISETP.LT.OR P3, PT, R14, 0x7a, P3 ;  /* 0x0000007a0e00780c */ /* 0x000fc40001f61670 */
[----:B------:R-:W-:Y:S01]  /*69d0*/  FSEL R57, R86, -INF , !P5 ;  /* 0xff80000056397808 */ /* 0x000fe20006800000 */
[----:B------:R-:W-:Y:S01]  /*69e0*/  MUFU.EX2 R166, R166 ;  /* 0x000000a600a67308 */ /* 0x000fe20000000800 */
[----:B------:R-:W-:Y:S02]  /*69f0*/  FMNMX.FTZ R28, R83, R28, !PT ;  /* 0x0000001c531c7209 */ /* 0x000fe40007810000 */
[----:B------:R-:W-:Y:S02]  /*6a00*/  FSEL R87, R87, -INF , !P3 ;  /* 0xff80000057577808 */ /* 0x000fe40005800000 */
[----:B------:R-:W-:Y:S02]  /*6a10*/  FMNMX.FTZ R28, R57, R28, !PT ;  /* 0x0000001c391c7209 */ /* 0x000fe40007810000 */
[----:B------:R-:W-:Y:S01]  /*6a20*/  FSEL R69, R11, RZ, P6 ;  /* 0x000000ff0b457208 */ /* 0x000fe20003000000 */
[----:B------:R-:W-:Y:S01]  /*6a30*/  MUFU.EX2 R33, R33 ;  /* 0x0000002100217308 */ /* 0x000fe20000000800 */
[----:B------:R-:W-:-:S03]  /*6a40*/  FMNMX.FTZ R28, R87, R28, !PT ;  /* 0x0000001c571c7209 */ /* 0x000fc60007810000 */
[----:B------:R-:W-:Y:S02]  /*6a50*/  FADD.FTZ R69, -R69, R0 ;  /* 0x0000000045457221 */ /* 0x000fe40000010100 */
[----:B------:R-:W1:Y:S02]  /*6a60*/  SHFL.BFLY PT, R61, R28, 0x2, 0x1f ;  /* 0x0c401f001c3d7f89 */ /* 0x000e6400000e0000 */
[----:B------:R-:W-:Y:S08]  /*6a70*/  MUFU.EX2 R160, R160 ;  /* 0x000000a000a07308 */ /* 0x000ff00000000800 */
[----:B------:R-:W-:Y:S08]  /*6a80*/  MUFU.EX2 R21, R21 ;  /* 0x0000001500157308 */ /* 0x000ff00000000800 */
[----:B------:R-:W-:Y:S01]  /*6a90*/  MUFU.EX2 R162, R162 ;  /* 0x000000a200a27308 */ /* 0x000fe20000000800 */
[----:B-1----:R-:W-:Y:S01]  /*6aa0*/  FMNMX.FTZ R14, R28, R61, !PT ;  /* 0x0000003d1c0e7209 */ /* 0x002fe20007810000 */
[----:B------:R-:W-:-:S06]  /*6ab0*/  FFMA.FTZ R61, R77, R6, -R24 ;  /* 0x000000064d3d7223 */ /* 0x000fcc0000010818 */
[----:B------:R-:W-:Y:S01]  /*6ac0*/  MUFU.EX2 R25, R25 ;  /* 0x0000001900197308 */ /* 0x000fe20000000800 */
[----:B------:R-:W1:Y:S07]  /*6ad0*/  SHFL.BFLY PT, R65, R14, 0x1, 0x1f ;  /* 0x0c201f000e417f89 */ /* 0x000e6e00000e0000 */
[----:B------:R-:W-:Y:S08]  /*6ae0*/  MUFU.EX2 R156, R156 ;  /* 0x0000009c009c7308 */ /* 0x000ff00000000800 */
[----:B------:R-:W-:Y:S08]  /*6af0*/  MUFU.EX2 R15, R15 ;  /* 0x0000000f000f7308 */ /* 0x000ff00000000800 */
[----:B------:R-:W-:Y:S01]  /*6b00*/  MUFU.EX2 R158, R158 ;  /* 0x0000009e009e7308 */ /* 0x000fe20000000800 */
[----:B-1----:R-:W-:Y:S01]  /*6b10*/  FMNMX.FTZ R13, R14, R65, !PT ;  /* 0x000000410e0d7209 */ /* 0x002fe20007810000 */
[----:B------:R-:W-:-:S03]  /*6b20*/  FMUL.FTZ R65, R69, R6 ;  /* 0x0000000645417220 */ /* 0x000fc60000410000 */
[C---:B------:R-:W-:Y:S01]  /*6b30*/  FSETP.NEU.FTZ.AND P3, PT, R13.reuse, -INF , PT ;  /* 0xff8000000d00780b */ /* 0x040fe20003f7d000 */
[----:B------:R-:W-:Y:S02]  /*6b40*/  FMUL.FTZ R38, R13, R6 ;  /* 0x000000060d267220 */ /* 0x000fe40000410000 */
[----:B------:R-:W-:Y:S03]  /*6b50*/  MUFU.EX2 R61, R61 ;  /* 0x0000003d003d7308 */ /* 0x000fe60000000800 */
[----:B------:R-:W-:-:S05]  /*6b60*/  FSEL R38, R38, RZ, P3 ;  /* 0x000000ff26267208 */ /* 0x000fca0001800000 */
        /* <DEDUP_REMOVED lines=15> */
[-C--:B------:R-:W-:Y:S01]  /*6c60*/  FFMA.FTZ R34, R55, R6.reuse, -R38 ;  /* 0x0000000637227223 */ /* 0x080fe20000010826 */
[----:B------:R-:W-:Y:S01]  /*6c70*/  MUFU.EX2 R0, R0 ;  /* 0x0000000000007308 */ /* 0x000fe20000000800 */
[----:B-1----:R-:W-:Y:S01]  /*6c80*/  FFMA.FTZ R28, R65, R3, R180 ;  /* 0x00000003411c7223 */ /* 0x002fe200000100b4 */
[-CC-:B------:R-:W-:Y:S01]  /*6c90*/  FFMA.FTZ R165, R177, R6.reuse, -R38.reuse ;  /* 0x00000006b1a57223 */ /* 0x180fe20000010826 */
[-CC-:B------:R-:W-:Y:S01]  /*6ca0*/  FFMA.FTZ R181, R181, R6.reuse, -R38.reuse ;  /* 0x00000006b5b57223 */ /* 0x180fe20000010826 */
[-C--:B------:R-:W-:Y:S01]  /*6cb0*/  FFMA.FTZ R159, R159, R6.reuse, -R38 ;  /* 0x000000069f9f7223 */ /* 0x080fe20000010826 */
[----:B------:R-:W-:Y:S01]  /*6cc0*/  FADD.FTZ R3, R27, R28 ;  /* 0x0000001c1b037221 */ /* 0x000fe20000010000 */
[-CC-:B------:R-:W-:Y:S01]  /*6cd0*/  FFMA.FTZ R28, R47, R6.reuse, -R38.reuse ;  /* 0x000000062f1c7223 */ /* 0x180fe20000010826 */
[-CC-:B------:R-:W-:Y:S01]  /*6ce0*/  FFMA.FTZ R157, R157, R6.reuse, -R38.reuse ;  /* 0x000000069d9d7223 */ /* 0x180fe20000010826 */
[----:B------:R-:W-:Y:S01]  /*6cf0*/  MUFU.EX2 R14, R14 ;  /* 0x0000000e000e7308 */ /* 0x000fe20000000800 */
[----:B------:R-:W-:Y:S01]  /*6d00*/  FADD.FTZ R30, R182, R3 ;  /* 0x00000003b61e7221 */ /* 0x000fe20000010000 */
        /* <DEDUP_REMOVED lines=16> */
[----:B------:R-:W-:Y:S01]  /*6e10*/  FFMA.FTZ R57, R57, R6, -R38 ;  /* 0x0000000639397223 */ /* 0x000fe20000010826 */
[----:B------:R-:W-:Y:S01]  /*6e20*/  F2FP.F16.F32.PACK_AB R180, R27, R180 ;  /* 0x000000b41bb4723e */ /* 0x000fe200000000ff */
[-C--:B------:R-:W-:Y:S01]  /*6e30*/  FMUL.FTZ R88, R88, R65.reuse ;  /* 0x0000004158587220 */ /* 0x080fe20000410000 */
[----:B------:R-:W-:Y:S01]  /*6e40*/  FADD.FTZ R3, R51, R32 ;  /* 0x0000002033037221 */ /* 0x000fe20000010000 */
[----:B------:R-:W-:Y:S01]  /*6e50*/  F2FP.F16.F32.PACK_AB R182, R31, R182 ;  /* 0x000000b61fb6723e */ /* 0x000fe200000000ff */
[-C--:B------:R-:W-:Y:S01]  /*6e60*/  FMUL.FTZ R89, R89, R65.reuse ;  /* 0x0000004159597220 */ /* 0x080fe20000410000 */
[----:B------:R-:W-:Y:S01]  /*6e70*/  MUFU.EX2 R35, R35 ;  /* 0x0000002300237308 */ /* 0x000fe20000000800 */
[----:B------:R-:W-:Y:S01]  /*6e80*/  FADD.FTZ R32, R172, R3 ;  /* 0x00000003ac207221 */ /* 0x000fe20000010000 */
[----:B------:R-:W-:Y:S01]  /*6e90*/  F2FP.F16.F32.PACK_AB R176, R43, R176 ;  /* 0x000000b02bb0723e */ /* 0x000fe200000000ff */
[-C--:B------:R-:W-:Y:S01]  /*6ea0*/  FMUL.FTZ R92, R92, R65.reuse ;  /* 0x000000415c5c7220 */ /* 0x080fe20000410000 */
[----:B------:R-:W-:Y:S01]  /*6eb0*/  F2FP.F16.F32.PACK_AB R178, R51, R178 ;  /* 0x000000b233b2723e */ /* 0x000fe200000000ff */
[----:B------:R-:W-:Y:S01]  /*6ec0*/  FADD.FTZ R3, R59, R32 ;  /* 0x000000203b037221 */ /* 0x000fe20000010000 */
[----:B------:R-:W-:Y:S01]  /*6ed0*/  FSEL R32, R13, RZ, P3 ;  /* 0x000000ff0d207208 */ /* 0x000fe20001800000 */
[----:B------:R-:W-:Y:S01]  /*6ee0*/  FMUL.FTZ R93, R93, R65 ;  /* 0x000000415d5d7220 */ /* 0x000fe20000410000 */
[----:B------:R-:W-:Y:S01]  /*6ef0*/  MUFU.EX2 R24, R24 ;  /* 0x0000001800187308 */ /* 0x000fe20000000800 */
[----:B------:R-:W-:Y:S01]  /*6f00*/  FADD.FTZ R36, R174, R3 ;  /* 0x00000003ae247221 */ /* 0x000fe20000010000 */
[----:B------:R-:W-:Y:S01]  /*6f10*/  ISETP.GT.AND P3, PT, R7, R12, PT ;  /* 0x0000000c0700720c */ /* 0x000fe20003f64270 */
[----:B------:R-:W-:Y:S01]  /*6f20*/  FADD.FTZ R3, -R32, R9 ;  /* 0x0000000920037221 */ /* 0x000fe20000010100 */
[----:B------:R-:W-:Y:S01]  /*6f30*/  F2FP.F16.F32.PACK_AB R172, R59, R172 ;  /* 0x000000ac3bac723e */ /* 0x000fe200000000ff */
[----:B------:R-:W-:Y:S01]  /*6f40*/  FADD.FTZ R47, R63, R36 ;  /* 0x000000243f2f7221 */ /* 0x000fe20000010000 */
[----:B------:R-:W-:-:S02]  /*6f50*/  @!P1 VIADD R36, R40, 0x28860 ;  /* 0x0002886028249836 */ /* 0x000fc40000000000 */
[----:B------:R-:W-:Y:S01]  /*6f60*/  FMUL.FTZ R3, R3, R6 ;  /* 0x0000000603037220 */ /* 0x000fe20000410000 */
[----:B------:R-:W-:Y:S01]  /*6f70*/  MUFU.EX2 R39, R39 ;  /* 0x0000002700277308 */ /* 0x000fe20000000800 */
[----:B------:R-:W-:Y:S01]  /*6f80*/  FADD.FTZ R32, R168, R47 ;  /* 0x0000002fa8207221 */ /* 0x000fe20000010000 */
[----:B------:R-:W-:Y:S01]  /*6f90*/  F2FP.F16.F32.PACK_AB R174, R63, R174 ;  /* 0x000000ae3fae723e */ /* 0x000fe200000000ff */
[-C--:B------:R-:W-:Y:S01]  /*6fa0*/  FMUL.FTZ R96, R96, R65.reuse ;  /* 0x0000004160607220 */ /* 0x080fe20000410000 */
[----:B------:R-:W-:Y:S01]  /*6fb0*/  @!P1 PRMT R36, RZ, 0x654, R36 ;  /* 0x00000654ff249816 */ /* 0x000fe20000000024 */
[C---:B------:R-:W-:Y:S01]  /*6fc0*/  FADD.FTZ R9, R49.reuse, R32 ;  /* 0x0000002031097221 */ /* 0x040fe20000010000 */
[----:B------:R-:W-:Y:S01]  /*6fd0*/  F2FP.F16.F32.PACK_AB R168, R49, R168 ;  /* 0x000000a831a8723e */ /* 0x000fe200000000ff */
[-C--:B------:R-:W-:Y:S01]  /*6fe0*/  FMUL.FTZ R97, R97, R65.reuse ;  /* 0x0000004161617220 */ /* 0x080fe20000410000 */
[----:B------:R1:W2:Y:S01]  /*6ff0*/  MUFU.EX2 R32, R3 ;  /* 0x0000000300207308 */ /* 0x0002a20000000800 */
[----:B------:R-:W-:Y:S01]  /*7000*/  FADD.FTZ R40, R170, R9 ;  /* 0x00000009aa287221 */ /* 0x000fe20000010000 */
[----:B------:R3:W-:Y:S01]  /*7010*/  @!P1 SYNCS.ARRIVE.TRANS64.RED.A1T0 RZ, [R36+URZ], RZ ;  /* 0x000000ff24ff99a7 */ /* 0x0007e2000810043f */
[C---:B------:R-:W-:Y:S01]  /*7020*/  F2FP.F16.F32.PACK_AB R170, R45.reuse, R170 ;  /* 0x000000aa2daa723e */ /* 0x040fe200000000ff */
[-C--:B------:R-:W-:Y:S01]  /*7030*/  FMUL.FTZ R100, R100, R65.reuse ;  /* 0x0000004164647220 */ /* 0x080fe20000410000 */
[----:B------:R-:W-:Y:S01]  /*7040*/  FADD.FTZ R9, R45, R40 ;  /* 0x000000282d097221 */ /* 0x000fe20000010000 */
[-C--:B------:R-:W-:Y:S01]  /*7050*/  FMUL.FTZ R101, R101, R65.reuse ;  /* 0x0000004165657220 */ /* 0x080fe20000410000 */
[-C--:B------:R-:W-:Y:S01]  /*7060*/  FMUL.FTZ R104, R104, R65.reuse ;  /* 0x0000004168687220 */ /* 0x080fe20000410000 */
[----:B------:R-:W4:Y:S01]  /*7070*/  MUFU.EX2 R173, R173 ;  /* 0x000000ad00ad7308 */ /* 0x000f220000000800 */
[----:B------:R-:W-:Y:S01]  /*7080*/  FADD.FTZ R40, R164, R9 ;  /* 0x00000009a4287221 */ /* 0x000fe20000010000 */
[-CC-:B---3--:R-:W-:Y:S01]  /*7090*/  FFMA.FTZ R36, R161, R6.reuse, -R38.reuse ;  /* 0x00000006a1247223 */ /* 0x188fe20000010826 */
[----:B------:R-:W-:Y:S01]  /*70a0*/  FFMA.FTZ R38, R87, R6, -R38 ;  /* 0x0000000657267223 */ /* 0x000fe20000010826 */
[C---:B------:R-:W-:Y:S01]  /*70b0*/  F2FP.F16.F32.PACK_AB R164, R41.reuse, R164 ;  /* 0x000000a429a4723e */ /* 0x040fe200000000ff */
[----:B-1----:R-:W-:Y:S01]  /*70c0*/  FADD.FTZ R3, R41, R40 ;  /* 0x0000002829037221 */ /* 0x002fe20000010000 */
[-C--:B------:R-:W-:Y:S01]  /*70d0*/  FMUL.FTZ R105, R105, R65.reuse ;  /* 0x0000004169697220 */ /* 0x080fe20000410000 */
[-C--:B------:R-:W-:Y:S01]  /*70e0*/  FMUL.FTZ R108, R108, R65.reuse ;  /* 0x000000416c6c7220 */ /* 0x080fe20000410000 */
[----:B------:R-:W1:Y:S01]  /*70f0*/  MUFU.EX2 R26, R26 ;  /* 0x0000001a001a7308 */ /* 0x000e620000000800 */
[----:B------:R-:W-:Y:S01]  /*7100*/  FADD.FTZ R40, R166, R3 ;  /* 0x00000003a6287221 */ /* 0x000fe20000010000 */
[----:B--2---:R-:W-:Y:S01]  /*7110*/  FFMA.FTZ R3, R32, R2, R69 ;  /* 0x0000000220037223 */ /* 0x004fe20000010045 */
[----:B------:R-:W-:Y:S01]  /*7120*/  F2FP.F16.F32.PACK_AB R166, R33, R166 ;  /* 0x000000a621a6723e */ /* 0x000fe200000000ff */
[-C--:B------:R-:W-:Y:S01]  /*7130*/  FMUL.FTZ R109, R109, R65.reuse ;  /* 0x000000416d6d7220 */ /* 0x080fe20000410000 */
[----:B------:R-:W-:Y:S01]  /*7140*/  FADD.FTZ R9, R33, R40 ;  /* 0x0000002821097221 */ /* 0x000fe20000010000 */
[----:B------:R-:W-:Y:S01]  /*7150*/  FADD.FTZ R3, R0, R3 ;  /* 0x0000000300037221 */ /* 0x000fe20000010000 */
[-C--:B------:R-:W-:Y:S01]  /*7160*/  FMUL.FTZ R112, R112, R65.reuse ;  /* 0x0000004170707220 */ /* 0x080fe20000410000 */
[----:B------:R-:W2:Y:S01]  /*7170*/  MUFU.EX2 R152, R152 ;  /* 0x0000009800987308 */ /* 0x000ea20000000800 */
[----:B------:R-:W-:Y:S01]  /*7180*/  FADD.FTZ R40, R160, R9 ;  /* 0x00000009a0287221 */ /* 0x000fe20000010000 */
[----:B------:R-:W-:Y:S01]  /*7190*/  FADD.FTZ R2, R14, R3 ;  /* 0x000000030e027221 */ /* 0x000fe20000010000 */
[----:B------:R-:W-:Y:S01]  /*71a0*/  F2FP.F16.F32.PACK_AB R160, R21, R160 ;  /* 0x000000a015a0723e */ /* 0x000fe200000000ff */
[-C--:B------:R-:W-:Y:S01]  /*71b0*/  FMUL.FTZ R113, R113, R65.reuse ;  /* 0x0000004171717220 */ /* 0x080fe20000410000 */
[----:B------:R-:W-:Y:S01]  /*71c0*/  FADD.FTZ R9, R21, R40 ;  /* 0x0000002815097221 */ /* 0x000fe20000010000 */
[----:B------:R-:W-:Y:S01]  /*71d0*/  FADD.FTZ R3, R73, R2 ;  /* 0x0000000249037221 */ /* 0x000fe20000010000 */
[-C--:B------:R-:W-:Y:S01]  /*71e0*/  FMUL.FTZ R116, R116, R65.reuse ;  /* 0x0000004174747220 */ /* 0x080fe20000410000 */
[----:B------:R-:W3:Y:S01]  /*71f0*/  MUFU.EX2 R175, R175 ;  /* 0x000000af00af7308 */ /* 0x000ee20000000800 */
[----:B------:R-:W-:Y:S01]  /*7200*/  FADD.FTZ R40, R162, R9 ;  /* 0x00000009a2287221 */ /* 0x000fe20000010000 */
[----:B------:R-:W-:Y:S01]  /*7210*/  FADD.FTZ R2, R20, R3 ;  /* 0x0000000314027221 */ /* 0x000fe20000010000 */
[----:B------:R-:W-:Y:S01]  /*7220*/  F2FP.F16.F32.PACK_AB R162, R25, R162 ;  /* 0x000000a219a2723e */ /* 0x000fe200000000ff */
[-C--:B------:R-:W-:Y:S01]  /*7230*/  FMUL.FTZ R117, R117, R65.reuse ;  /* 0x0000004175757220 */ /* 0x080fe20000410000 */
[----:B------:R-:W-:Y:S01]  /*7240*/  FADD.FTZ R9, R25, R40 ;  /* 0x0000002819097221 */ /* 0x000fe20000010000 */
[----:B------:R-:W-:Y:S01]  /*7250*/  FADD.FTZ R3, R35, R2 ;  /* 0x0000000223037221 */ /* 0x000fe20000010000 */
[-C--:B------:R-:W-:Y:S01]  /*7260*/  FMUL.FTZ R120, R120, R65.reuse ;  /* 0x0000004178787220 */ /* 0x080fe20000410000 */
[----:B------:R-:W5:Y:S01]  /*7270*/  MUFU.EX2 R29, R29 ;  /* 0x0000001d001d7308 */ /* 0x000f620000000800 */
        /* <DEDUP_REMOVED lines=9> */
[----:B----4-:R-:W-:Y:S01]  /*7310*/  FADD.FTZ R3, R173, R2 ;  /* 0x00000002ad037221 */ /* 0x010fe20000010000 */
[----:B------:R-:W-:Y:S01]  /*7320*/  F2FP.F16.F32.PACK_AB R158, R61, R158 ;  /* 0x0000009e3d9e723e */ /* 0x000fe200000000ff */
[-C--:B------:R-:W-:Y:S01]  /*7330*/  FMUL.FTZ R125, R125, R65.reuse ;  /* 0x000000417d7d7220 */ /* 0x080fe20000410000 */
[----:B------:R-:W-:Y:S01]  /*7340*/  FADD.FTZ R9, R61, R40 ;  /* 0x000000283d097221 */ /* 0x000fe20000010000 */
[----:B-1----:R-:W-:Y:S01]  /*7350*/  FADD.FTZ R2, R26, R3 ;  /* 0x000000031a027221 */ /* 0x002fe20000010000 */
[-C--:B------:R-:W-:Y:S01]  /*7360*/  FMUL.FTZ R128, R128, R65.reuse ;  /* 0x0000004180807220 */ /* 0x080fe20000410000 */
[----:B------:R-:W1:Y:S01]  /*7370*/  MUFU.EX2 R154, R154 ;  /* 0x0000009a009a7308 */ /* 0x000e620000000800 */
[----:B--2---:R-:W-:Y:S01]  /*7380*/  FADD.FTZ R40, R152, R9 ;  /* 0x0000000998287221 */ /* 0x004fe20000010000 */
[----:B---3--:R-:W-:Y:S01]  /*7390*/  FADD.FTZ R3, R175, R2 ;  /* 0x00000002af037221 */ /* 0x008fe20000010000 */
[----:B-----5:R-:W-:Y:S01]  /*73a0*/  F2FP.F16.F32.PACK_AB R152, R29, R152 ;  /* 0x000000981d98723e */ /* 0x020fe200000000ff */
[-C--:B------:R-:W-:Y:S01]  /*73b0*/  FMUL.FTZ R129, R129, R65.reuse ;  /* 0x0000004181817220 */ /* 0x080fe20000410000 */
[----:B------:R-:W-:Y:S01]  /*73c0*/  FADD.FTZ R9, R29, R40 ;  /* 0x000000281d097221 */ /* 0x000fe20000010000 */
[-C--:B------:R-:W-:Y:S01]  /*73d0*/  FMUL.FTZ R132, R132, R65.reuse ;  /* 0x0000004184847220 */ /* 0x080fe20000410000 */
[-C--:B------:R-:W-:Y:S01]  /*73e0*/  FMUL.FTZ R133, R133, R65.reuse ;  /* 0x0000004185857220 */ /* 0x080fe20000410000 */
[----:B------:R-:W2:Y:S01]  /*73f0*/  MUFU.EX2 R169, R169 ;  /* 0x000000a900a97308 */ /* 0x000ea20000000800 */
[----:B------:R-:W-:Y:S01]  /*7400*/  FADD.FTZ R2, R28, R3 ;  /* 0x000000031c027221 */ /* 0x000fe20000010000 */
[-C--:B------:R-:W-:Y:S01]  /*7410*/  FMUL.FTZ R136, R136, R65.reuse ;  /* 0x0000004188887220 */ /* 0x080fe20000410000 */
[-C--:B------:R-:W-:Y:S01]  /*7420*/  FMUL.FTZ R137, R137, R65.reuse ;  /* 0x0000004189897220 */ /* 0x080fe20000410000 */
[-C--:B------:R-:W-:Y:S01]  /*7430*/  FMUL.FTZ R140, R140, R65.reuse ;  /* 0x000000418c8c7220 */ /* 0x080fe20000410000 */
[-C--:B------:R-:W-:Y:S01]  /*7440*/  FMUL.FTZ R141, R141, R65.reuse ;  /* 0x000000418d8d7220 */ /* 0x080fe20000410000 */
[-C--:B------:R-:W-:Y:S01]  /*7450*/  FMUL.FTZ R144, R144, R65.reuse ;  /* 0x0000004190907220 */ /* 0x080fe20000410000 */
[-C--:B------:R-:W-:Y:S01]  /*7460*/  FMUL.FTZ R145, R145, R65.reuse ;  /* 0x0000004191917220 */ /* 0x080fe20000410000 */
[----:B------:R-:W3:Y:S01]  /*7470*/  MUFU.EX2 R30, R30 ;  /* 0x0000001e001e7308 */ /* 0x000ee20000000800 */
[----:B-1----:R-:W-:Y:S01]  /*7480*/  FADD.FTZ R40, R154, R9 ;  /* 0x000000099a287221 */ /* 0x002fe20000010000 */
[-C--:B------:R-:W-:Y:S01]  /*7490*/  FMUL.FTZ R148, R148, R65.reuse ;  /* 0x0000004194947220 */ /* 0x080fe20000410000 */
[----:B------:R-:W-:Y:S01]  /*74a0*/  FMUL.FTZ R149, R149, R65 ;  /* 0x0000004195957220 */ /* 0x000fe20000410000 */
[----:B------:R-:W-:Y:S01]  /*74b0*/  F2FP.F16.F32.PACK_AB R183, R73, R14 ;  /* 0x0000000e49b7723e */ /* 0x000fe200000000ff */
[----:B------:R-:W-:Y:S01]  /*74c0*/  VIADD R7, R7, 0xffffffff ;  /* 0xffffffff07077836 */ /* 0x000fe20000000000 */
[----:B------:R-:W-:Y:S01]  /*74d0*/  F2FP.F16.F32.PACK_AB R177, R35, R20 ;  /* 0x0000001423b1723e */ /* 0x000fe200000000ff */
[----:B------:R-:W-:Y:S01]  /*74e0*/  FMUL.FTZ R90, R90, R32 ;  /* 0x000000205a5a7220 */ /* 0x000fe20000410000 */
[----:B------:R-:W1:Y:S01]  /*74f0*/  MUFU.EX2 R171, R171 ;  /* 0x000000ab00ab7308 */ /* 0x000e620000000800 */
[----:B--2---:R-:W-:Y:S01]  /*7500*/  FADD.FTZ R9, R169, R2 ;  /* 0x00000002a9097221 */ /* 0x004fe20000010000 */
[----:B------:R-:W-:Y:S01]  /*7510*/  F2FP.F16.F32.PACK_AB R179, R39, R24 ;  /* 0x0000001827b3723e */ /* 0x000fe200000000ff */
[-C--:B------:R-:W-:Y:S01]  /*7520*/  FMUL.FTZ R91, R91, R32.reuse ;  /* 0x000000205b5b7220 */ /* 0x080fe20000410000 */
[----:B------:R-:W-:Y:S01]  /*7530*/  F2FP.F16.F32.PACK_AB R173, R26, R173 ;  /* 0x000000ad1aad723e */ /* 0x000fe200000000ff */
[-C--:B------:R-:W-:Y:S01]  /*7540*/  FMUL.FTZ R94, R94, R32.reuse ;  /* 0x000000205e5e7220 */ /* 0x080fe20000410000 */
[----:B------:R-:W-:Y:S01]  /*7550*/  F2FP.F16.F32.PACK_AB R175, R28, R175 ;  /* 0x000000af1caf723e */ /* 0x000fe200000000ff */
[-C--:B------:R-:W-:Y:S01]  /*7560*/  FMUL.FTZ R95, R95, R32.reuse ;  /* 0x000000205f5f7220 */ /* 0x080fe20000410000 */
[----:B------:R-:W2:Y:S01]  /*7570*/  MUFU.EX2 R34, R34 ;  /* 0x0000002200227308 */ /* 0x000ea20000000800 */
[C---:B---3--:R-:W-:Y:S01]  /*7580*/  FADD.FTZ R2, R30.reuse, R9 ;  /* 0x000000091e027221 */ /* 0x048fe20000010000 */
[----:B------:R-:W-:Y:S01]  /*7590*/  F2FP.F16.F32.PACK_AB R169, R30, R169 ;  /* 0x000000a91ea9723e */ /* 0x000fe200000000ff */
        /* <DEDUP_REMOVED lines=8> */
[-C--:B------:R-:W-:Y:S01]  /*7620*/  FMUL.FTZ R110, R110, R32.reuse ;  /* 0x000000206e6e7220 */ /* 0x080fe20000410000 */
[-C--:B------:R-:W-:Y:S01]  /*7630*/  FMUL.FTZ R111, R111, R32.reuse ;  /* 0x000000206f6f7220 */ /* 0x080fe20000410000 */
[-C--:B------:R-:W-:Y:S01]  /*7640*/  FMUL.FTZ R114, R114, R32.reuse ;  /* 0x0000002072727220 */ /* 0x080fe20000410000 */
[-C--:B------:R-:W-:Y:S01]  /*7650*/  FMUL.FTZ R115, R115, R32.reuse ;  /* 0x0000002073737220 */ /* 0x080fe20000410000 */
[-C--:B------:R-:W-:Y:S01]  /*7660*/  FMUL.FTZ R118, R118, R32.reuse ;  /* 0x0000002076767220 */ /* 0x080fe20000410000 */
[----:B------:R-:W1:Y:S01]  /*7670*/  MUFU.EX2 R36, R36 ;  /* 0x0000002400247308 */ /* 0x000e620000000800 */
[C---:B--2---:R-:W-:Y:S01]  /*7680*/  FADD.FTZ R2, R34.reuse, R9 ;  /* 0x0000000922027221 */ /* 0x044fe20000010000 */
[----:B------:R-:W-:Y:S01]  /*7690*/  F2FP.F16.F32.PACK_AB R171, R34, R171 ;  /* 0x000000ab22ab723e */ /* 0x000fe200000000ff */
[-C--:B------:R-:W-:Y:S01]  /*76a0*/  FMUL.FTZ R119, R119, R32.reuse ;  /* 0x0000002077777220 */ /* 0x080fe20000410000 */
[-C--:B------:R-:W-:Y:S01]  /*76b0*/  FMUL.FTZ R122, R122, R32.reuse ;  /* 0x000000207a7a7220 */ /* 0x080fe20000410000 */
[-C--:B------:R-:W-:Y:S01]  /*76c0*/  FMUL.FTZ R123, R123, R32.reuse ;  /* 0x000000207b7b7220 */ /* 0x080fe20000410000 */
[-C--:B------:R-:W-:Y:S01]  /*76d0*/  FMUL.FTZ R126, R126, R32.reuse ;  /* 0x000000207e7e7220 */ /* 0x080fe20000410000 */
[-C--:B------:R-:W-:Y:S01]  /*76e0*/  FMUL.FTZ R127, R127, R32.reuse ;  /* 0x000000207f7f7220 */ /* 0x080fe20000410000 */
[----:B------:R2:W4:Y:S01]  /*76f0*/  MUFU.EX2 R42, R181 ;  /* 0x000000b5002a7308 */ /* 0x0005220000000800 */
[----:B---3--:R-:W-:Y:S01]  /*7700*/  FADD.FTZ R9, R165, R2 ;  /* 0x00000002a5097221 */ /* 0x008fe20000010000 */
        /* <DEDUP_REMOVED lines=8> */
[----:B--2---:R-:W-:Y:S01]  /*7790*/  F2FP.F16.F32.PACK_AB R181, R0, R69 ;  /* 0x0000004500b5723e */ /* 0x004fe200000000ff */
[-C--:B------:R-:W-:Y:S01]  /*77a0*/  FMUL.FTZ R142, R142, R32.reuse ;  /* 0x000000208e8e7220 */ /* 0x080fe20000410000 */
[----:B------:R-:W-:Y:S01]  /*77b0*/  F2FP.F16.F32.PACK_AB R165, R36, R165 ;  /* 0x000000a524a5723e */ /* 0x000fe200000000ff */
[-C--:B------:R-:W-:Y:S01]  /*77c0*/  FMUL.FTZ R143, R143, R32.reuse ;  /* 0x000000208f8f7220 */ /* 0x080fe20000410000 */
[-C--:B------:R-:W-:Y:S01]  /*77d0*/  FMUL.FTZ R146, R146, R32.reuse ;  /* 0x0000002092927220 */ /* 0x080fe20000410000 */
[-C--:B------:R-:W-:Y:S01]  /*77e0*/  FMUL.FTZ R147, R147, R32.reuse ;  /* 0x0000002093937220 */ /* 0x080fe20000410000 */
[----:B------:R-:W1:Y:S01]  /*77f0*/  MUFU.EX2 R37, R37 ;  /* 0x0000002500257308 */ /* 0x000e620000000800 */
[----:B----4-:R-:W-:Y:S01]  /*7800*/  FADD.FTZ R9, R42, R9 ;  /* 0x000000092a097221 */ /* 0x010fe20000010000 */
[-C--:B------:R-:W-:Y:S01]  /*7810*/  FMUL.FTZ R150, R150, R32.reuse ;  /* 0x0000002096967220 */ /* 0x080fe20000410000 */
[----:B------:R-:W-:Y:S01]  /*7820*/  FMUL.FTZ R151, R151, R32 ;  /* 0x0000002097977220 */ /* 0x000fe20000410000 */
[----:B------:R-:W-:-:S04]  /*7830*/  IMAD.MOV.U32 R0, RZ, RZ, R11 ;  /* 0x000000ffff007224 */ /* 0x000fc800078e000b */
[----:B------:R-:W2:Y:S01]  /*7840*/  MUFU.EX2 R44, R157 ;  /* 0x0000009d002c7308 */ /* 0x000ea20000000800 */
[C---:B---3--:R-:W-:Y:S01]  /*7850*/  FADD.FTZ R9, R159.reuse, R9 ;  /* 0x000000099f097221 */ /* 0x048fe20000010000 */
[----:B------:R-:W-:-:S06]  /*7860*/  F2FP.F16.F32.PACK_AB R167, R159, R42 ;  /* 0x0000002a9fa7723e */ /* 0x000fcc00000000ff */
        /* <DEDUP_REMOVED lines=27> */
[----:B------:R-:W-:-:S03]  /*7a20*/  F2FP.F16.F32.PACK_AB R153, R83, R48 ;  /* 0x000000305399723e */ /* 0x000fc600000000ff */
[----:B---3--:R-:W-:-:S04]  /*7a30*/  FADD.FTZ R9, R50, R9 ;  /* 0x0000000932097221 */ /* 0x008fc80000010000 */
[C---:B-1----:R-:W-:Y:S01]  /*7a40*/  FADD.FTZ R2, R38.reuse, R9 ;  /* 0x0000000926027221 */ /* 0x042fe20000010000 */
[----:B------:R-:W-:Y:S01]  /*7a50*/  F2FP.F16.F32.PACK_AB R155, R38, R50 ;  /* 0x00000032269b723e */ /* 0x000fe200000000ff */
[----:B------:R-:W-:Y:S01]  /*7a60*/  IMAD.MOV.U32 R9, RZ, RZ, R13 ;  /* 0x000000ffff097224 */ /* 0x000fe200078e000d */
[----:B------:R-:W-:Y:S06]  /*7a70*/  @P3 BRA `(.L_x_913) ;  /* 0xffffffd000103947 */ /* 0x000fec000383ffff */
[----:B------:R-:W-:Y:S01]  /*7a80*/  IMAD.MOV.U32 R9, RZ, RZ, R13 ;  /* 0x000000ffff097224 */ /* 0x000fe200078e000d */
[----:B------:R-:W-:Y:S01]  /*7a90*/  UMOV UR37, UR60 ;  /* 0x0000003c00257c82 */ /* 0x000fe20008000000 */
[----:B------:R-:W-:Y:S01]  /*7aa0*/  IMAD.MOV.U32 R0, RZ, RZ, R11 ;  /* 0x000000ffff007224 */ /* 0x000fe200078e000b */
[----:B------:R-:W-:-:S06]  /*7ab0*/  UMOV UR36, UR59 ;  /* 0x0000003b00247c82 */ /* 0x000fcc0008000000 */
.L_x_896:
[----:B------:R-:W-:Y:S01]  /*7ac0*/  ULDC UR11, c[0x0][0x9e4] ;  /* 0x00027900000b7ab9 */ /* 0x000fe20000000800 */
[----:B------:R-:W-:Y:S02]  /*7ad0*/  UIADD3 UR10, UR54, -UR56, URZ ;  /* 0x80000038360a7290 */ /* 0x000fe4000fffe03f */
[----:B------:R-:W-:-:S06]  /*7ae0*/  UISETP.GE.AND UP0, UPT, UR11, 0x1, UPT ;  /* 0x000000010b00788c */ /* 0x000fcc000bf06270 */
[----:B------:R-:W-:-:S13]  /*7af0*/  PLOP3.LUT P6, PT, PT, PT, UP0, 0x80, 0x0 ;  /* 0x000000000000781c */ /* 0x000fda0003fcf008 */
[----:B------:R-:W-:Y:S05]  /*7b00*/  @!P6 BRA `(.L_x_914) ;  /* 0x000000000044e947 */ /* 0x000fea0003800000 */
        /* <DEDUP_REMOVED lines=10> */
.L_x_915:
[----:B------:R-:W-:-:S11]  /*7bb0*/  UISETP.NE.AND UP0, UPT, UR11, 0x1, UPT ;  /* 0x000000010b00788c */ /* 0x000fd6000bf05270 */
[----:B------:R-:W-:Y:S02]  /*7bc0*/  @UP0 ULDC.64 UR14, c[0x0][0x9e8] ;  /* 0x00027a00000e0ab9 */ /* 0x000fe40000000a00 */
[----:B------:R-:W-:-:S04]  /*7bd0*/  UIMAD.WIDE.U32 UR6, UR54, UR14, URZ ;  /* 0x0000000e360672a5 */ /* 0x000fc8000f8e003f */
[----:B------:R-:W-:-:S12]  /*7be0*/  @UP0 USHF.R.U32.HI UR54, URZ, UR15, UR7 ;  /* 0x0000000f3f360299 */ /* 0x000fd80008011607 */
.L_x_916:
[----:B------:R-:W-:-:S04]  /*7bf0*/  UIMAD UR54, UR54, UR11, URZ ;  /* 0x0000000b363672a4 */ /* 0x000fc8000f8e023f */
[----:B------:R-:W-:-:S04]  /*7c00*/  UISETP.LT.AND UP0, UPT, UR10, UR54, UPT ;  /* 0x000000360a00728c */ /* 0x000fc8000bf01270 */
[----:B------:R-:W-:-:S12]  /*7c10*/  USEL UR10, UR10, UR54, !UP0 ;  /* 0x000000360a0a7287 */ /* 0x000fd8000c000000 */
.L_x_914:
[----:B------:R-:W-:-:S04]  /*7c20*/  UIADD3 UR10, UR10, 0x7f, URZ ;  /* 0x0000007f0a0a7890 */ /* 0x000fc8000fffe03f */
[----:B------:R-:W-:-:S04]  /*7c30*/  USHF.R.S32.HI UR6, URZ, 0x1f, UR10 ;  /* 0x0000001f3f067899 */ /* 0x000fc8000801140a */
[----:B------:R-:W-:-:S04]  /*7c40*/  ULEA.HI UR6, UR6, UR10, URZ, 0x7 ;  /* 0x0000000a06067291 */ /* 0x000fc8000f8f383f */
[----:B------:R-:W-:-:S04]  /*7c50*/  USHF.R.S32.HI UR6, URZ, 0x7, UR6 ;  /* 0x000000073f067899 */ /* 0x000fc80008011406 */
[----:B------:R-:W-:-:S04]  /*7c60*/  UISETP.LT.AND UP0, UPT, UR40, UR6, UPT ;  /* 0x000000062800728c */ /* 0x000fc8000bf01270 */
[----:B------:R-:W-:-:S06]  /*7c70*/  USEL UR54, UR40, UR6, !UP0 ;  /* 0x0000000628367287 */ /* 0x000fcc000c000000 */
[----:B------:R-:W-:-:S13]  /*7c80*/  ISETP.GE.AND P2, PT, R7, UR54, PT ;  /* 0x0000003607007c0c */ /* 0x000fda000bf46270 */
[----:B------:R-:W-:Y:S05]  /*7c90*/  @!P2 BRA `(.L_x_917) ;  /* 0x0000001c00f4a947 */ /* 0x000fea0003800000 */
[----:B------:R-:W-:Y:S01]  /*7ca0*/  IMAD.MOV.U32 R11, RZ, RZ, R9 ;  /* 0x000000ffff0b7224 */ /* 0x000fe200078e0009 */
[----:B------:R-:W-:Y:S01]  /*7cb0*/  UMOV UR56, UR36 ;  /* 0x0000002400387c82 */ /* 0x000fe20008000000 */
[----:B------:R-:W-:Y:S01]  /*7cc0*/  IMAD.MOV.U32 R13, RZ, RZ, R0 ;  /* 0x000000ffff0d7224 */ /* 0x000fe200078e0000 */
[----:B------:R-:W-:-:S06]  /*7cd0*/  UMOV UR55, UR37 ;  /* 0x0000002500377c82 */ /* 0x000fcc0008000000 */
.L_x_926:
        /* <DEDUP_REMOVED lines=9> */
.L_x_919:
[----:B------:R-:W-:Y:S01]  /*7d70*/  ULEA UR6, UR37, UR39, 0x3 ;  /* 0x0000002725067291 */ /* 0x000fe2000f8e183f */
[----:B------:R-:W-:-:S05]  /*7d80*/  IMAD.U32 R0, RZ, RZ, UR36 ;  /* 0x00000024ff007e24 */ /* 0x000fca000f8e00ff */
[----:B------:R-:W-:-:S04]  /*7d90*/  SHF.L.U32 R0, R0, 0x1f, RZ ;  /* 0x0000001f00007819 */ /* 0x000fc800000006ff */
[----:B------:R1:W2:Y:S01]  /*7da0*/  SYNCS.PHASECHK.TRANS64.TRYWAIT P2, [UR6+0x28830], R0 ;  /* 0x02883000ff0075a7 */ /* 0x0002a20008040146 */
[----:B------:R-:W-:Y:S05]  /*7db0*/  @!P0 BRA `(.L_x_920) ;  /* 0x0000000000048947 */ /* 0x000fea0003800000 */
[----:B------:R-:W-:Y:S01]  /*7dc0*/  BPT.TRAP 0x1 ;  /* 0x000000040000795c */ /* 0x000fe20000300000 */
.L_x_920:
[----:B--2---:R-:W-:Y:S05]  /*7dd0*/  @P2 BRA `(.L_x_918) ;  /* 0x0000000000082947 */ /* 0x004fea0003800000 */
[----:B------:R-:W2:Y:S02]  /*7de0*/  SYNCS.PHASECHK.TRANS64.TRYWAIT P2, [UR6+0x28830], R0 ;  /* 0x02883000ff0075a7 */ /* 0x000ea40008040146 */
[----:B--2---:R-:W-:Y:S05]  /*7df0*/  @!P2 BRA `(.L_x_921) ;  /* 0x0000009c0094a947 */ /* 0x004fea0003800000 */
.L_x_918:
        /* <DEDUP_REMOVED lines=45> */
.L_x_923:
[----:B------:R-:W-:Y:S01]  /*80d0*/  ULEA UR6, UR55, UR39, 0x3 ;  /* 0x0000002737067291 */ /* 0x000fe2000f8e183f */
[----:B------:R-:W-:-:S05]  /*80e0*/  IMAD.U32 R0, RZ, RZ, UR56 ;  /* 0x00000038ff007e24 */ /* 0x000fca000f8e00ff */
[----:B------:R-:W-:-:S04]  /*80f0*/  SHF.L.U32 R0, R0, 0x1f, RZ ;  /* 0x0000001f00007819 */ /* 0x000fc800000006ff */
[----:B------:R1:W2:Y:S01]  /*8100*/  SYNCS.PHASECHK.TRANS64.TRYWAIT P2, [UR6+0x28850], R0 ;  /* 0x02885000ff0075a7 */ /* 0x0002a20008040146 */
[----:B------:R-:W-:Y:S05]  /*8110*/  @!P0 BRA `(.L_x_924) ;  /* 0x0000000000048947 */ /* 0x000fea0003800000 */
[----:B------:R-:W-:Y:S01]  /*8120*/  BPT.TRAP 0x1 ;  /* 0x000000040000795c */ /* 0x000fe20000300000 */
.L_x_924:
[----:B--2---:R-:W-:Y:S05]  /*8130*/  @P2 BRA `(.L_x_922) ;  /* 0x0000000000082947 */ /* 0x004fea0003800000 */
[----:B------:R-:W2:Y:S02]  /*8140*/  SYNCS.PHASECHK.TRANS64.TRYWAIT P2, [UR6+0x28850], R0 ;  /* 0x02885000ff0075a7 */ /* 0x000ea40008040146 */
[----:B--2---:R-:W-:Y:S05]  /*8150*/  @!P2 BRA `(.L_x_925) ;  /* 0x0000009800d4a947 */ /* 0x004fea0003800000 */
.L_x_922:
[----:B------:R-:W-:Y:S01]  /*8160*/  UIADD3 UR6, UR39, 0x400, URZ ;  /* 0x0000040027067890 */ /* 0x000fe2000fffe03f */
[----:B------:R-:W-:Y:S01]  /*8170*/  WARPGROUP.ARRIVE ;  /* 0x00000000000079c5 */ /* 0x000fe20000000000 */
[----:B------:R-:W-:Y:S01]  /*8180*/  UMOV UR7, 0x40000040 ;  /* 0x4000004000077882 */ /* 0x000fe20000000000 */
[----:B-12---:R-:W-:Y:S01]  /*8190*/  FMNMX.FTZ R0, R24, R13, !PT ;  /* 0x0000000d18007209 */ /* 0x006fe20007810000 */
[----:B------:R-:W-:Y:S01]  /*81a0*/  USHF.R.U32.HI UR6, URZ, 0x4, UR6 ;  /* 0x000000043f067899 */ /* 0x000fe20008011606 */
[----:B------:R-:W1:Y:S01]  /*81b0*/  LDC R6, c[0x0][0x988] ;  /* 0x00026200ff067b82 */ /* 0x000e620000000800 */
[----:B------:R-:W-:Y:S01]  /*81c0*/  ISETP.GT.AND P2, PT, R7, UR54, PT ;  /* 0x0000003607007c0c */ /* 0x000fe2000bf44270 */
[----:B------:R-:W-:Y:S01]  /*81d0*/  UMOV UR56, UR36 ;  /* 0x0000002400387c82 */ /* 0x000fe20008000000 */
[----:B------:R-:W-:Y:S01]  /*81e0*/  ULOP3.LUT UR6, UR6, 0x3fff, URZ, 0xc0, !UPT ;  /* 0x00003fff06067892 */ /* 0x000fe2000f8ec03f */
[----:B------:R-:W-:Y:S01]  /*81f0*/  FMNMX.FTZ R9, R25, R0, !PT ;  /* 0x0000000019097209 */ /* 0x000fe20007810000 */
[----:B------:R-:W-:-:S02]  /*8200*/  VIADD R7, R7, 0xffffffff ;  /* 0xffffffff07077836 */ /* 0x000fc40000000000 */
[----:B------:R-:W-:Y:S01]  /*8210*/  ULOP3.LUT UR6, UR6, 0x4000000, URZ, 0xfc, !UPT ;  /* 0x0400000006067892 */ /* 0x000fe2000f8efc3f */
[----:B------:R-:W-:-:S03]  /*8220*/  FMNMX.FTZ R0, R28, R9, !PT ;  /* 0x000000091c007209 */ /* 0x000fc60007810000 */
[----:B------:R-:W-:Y:S01]  /*8230*/  ULEA UR10, UR55, UR6, 0xb ;  /* 0x00000006370a7291 */ /* 0x000fe2000f8e583f */
        /* <DEDUP_REMOVED lines=32> */
[----:B------:R-:W-:-:S05]  /*8440*/  FMNMX.FTZ R9, R85, R0, !PT ;  /* 0x0000000055097209 */ /* 0x000fca0007810000 */
[----:B------:R-:W2:Y:S02]  /*8450*/  SHFL.BFLY PT, R0, R9, 0x2, 0x1f ;  /* 0x0c401f0009007f89 */ /* 0x000ea400000e0000 */
[----:B--2---:R-:W-:-:S05]  /*8460*/  FMNMX.FTZ R12, R9, R0, !PT ;  /* 0x00000000090c7209 */ /* 0x004fca0007810000 */
[----:B------:R-:W2:Y:S01]  /*8470*/  SHFL.BFLY PT, R15, R12, 0x1, 0x1f ;  /* 0x0c201f000c0f7f89 */ /* 0x000ea200000e0000 */
[----:B------:R-:W-:Y:S02]  /*8480*/  WARPGROUP.DEPBAR.LE gsb0, 0x0 ;  /* 0x00008000000079c5 */ /* 0x000fe40000010000 */
[----:B------:R-:W-:-:S06]  /*8490*/  WARPGROUP.ARRIVE ;  /* 0x00000000000079c5 */ /* 0x000fcc0000000000 */
[----:B------:R-:W-:Y:S01]  /*84a0*/  HGMMA.64x128x16.F32 R88, R176, gdesc[UR4].tnspB, R88, gsb0 ;  /* 0x41e00004b0587df0 */ /* 0x000fe20008000858 */
[----:B------:R-:W-:Y:S01]  /*84b0*/  UIADD3 UR6, UR10, 0x100, URZ ;  /* 0x000001000a067890 */ /* 0x000fe2000fffe03f */
[----:B------:R-:W-:Y:S01]  /*84c0*/  UMOV UR7, 0x40000040 ;  /* 0x4000004000077882 */ /* 0x000fe20000000000 */
[----:B--2---:R-:W-:Y:S02]  /*84d0*/  FMNMX.FTZ R0, R12, R15, !PT ;  /* 0x0000000f0c007209 */ /* 0x004fe40007810000 */
[----:B------:R-:W-:-:S03]  /*84e0*/  FMNMX.FTZ R12, R26, R11, !PT ;  /* 0x0000000b1a0c7209 */ /* 0x000fc60007810000 */
[----:B------:R-:W-:Y:S01]  /*84f0*/  FADD.FTZ R13, -R0, R13 ;  /* 0x0000000d000d7221 */ /* 0x000fe20000010100 */
[----:B------:R-:W-:-:S03]  /*8500*/  FMNMX.FTZ R9, R27, R12, !PT ;  /* 0x0000000c1b097209 */ /* 0x000fc60007810000 */
[----:B-1----:R-:W-:Y:S01]  /*8510*/  FMUL.FTZ R10, R13, R6 ;  /* 0x000000060d0a7220 */ /* 0x002fe20000410000 */
        /* <DEDUP_REMOVED lines=32> */
[----:B------:R-:W-:Y:S02]  /*8720*/  WARPGROUP.ARRIVE ;  /* 0x00000000000079c5 */ /* 0x000fe40000000000 */
[----:B------:R-:W1:Y:S04]  /*8730*/  SHFL.BFLY PT, R14, R9, 0x2, 0x1f ;  /* 0x0c401f00090e7f89 */ /* 0x000e6800000e0000 */
[----:B------:R-:W-:Y:S01]  /*8740*/  HGMMA.64x128x16.F32 R88, R172, gdesc[UR4].tnspB, R88, gsb0 ;  /* 0x41e00004ac587df0 */ /* 0x000fe20008000858 */
[----:B------:R-:W-:Y:S01]  /*8750*/  UIADD3 UR6, UR10, 0x180, URZ ;  /* 0x000001800a067890 */ /* 0x000fe2000fffe03f */
[----:B------:R-:W-:Y:S01]  /*8760*/  UMOV UR7, 0x40000040 ;  /* 0x4000004000077882 */ /* 0x000fe20000000000 */
[----:B------:R-:W-:-:S02]  /*8770*/  WARPGROUP.DEPBAR.LE gsb0, 0x0 ;  /* 0x00008000000079c5 */ /* 0x000fc40000010000 */
[----:B------:R-:W-:-:S07]  /*8780*/  WARPGROUP.ARRIVE ;  /* 0x00000000000079c5 */ /* 0x000fce0000000000 */
[----:B------:R-:W-:Y:S01]  /*8790*/  HGMMA.64x128x16.F32 R88, R168, gdesc[UR4].tnspB, R88, gsb0 ;  /* 0x41e00004a8587df0 */ /* 0x000fe20008000858 */
[----:B------:R-:W-:Y:S01]  /*87a0*/  UIADD3 UR6, UR10, 0x200, URZ ;  /* 0x000002000a067890 */ /* 0x000fe2000fffe03f */
[----:B------:R-:W-:Y:S01]  /*87b0*/  UMOV UR7, 0x40000040 ;  /* 0x4000004000077882 */ /* 0x000fe20000000000 */
[----:B------:R-:W-:Y:S02]  /*87c0*/  WARPGROUP.DEPBAR.LE gsb0, 0x0 ;  /* 0x00008000000079c5 */ /* 0x000fe40000010000 */
[----:B------:R-:W-:Y:S01]  /*87d0*/  WARPGROUP.ARRIVE ;  /* 0x00000000000079c5 */ /* 0x000fe20000000000 */
[----:B------:R-:W-:-:S04]  /*87e0*/  FMUL.FTZ R169, R0, R6 ;  /* 0x0000000600a97220 */ /* 0x000fc80000410000 */
[--C-:B------:R-:W-:Y:S02]  /*87f0*/  FFMA.FTZ R13, R24, R6, -R169.reuse ;  /* 0x00000006180d7223 */ /* 0x100fe400000108a9 */
[----:B------:R-:W-:Y:S01]  /*8800*/  HGMMA.64x128x16.F32 R88, R164, gdesc[UR4].tnspB, R88, gsb0 ;  /* 0x41e00004a4587df0 */ /* 0x000fe20008000858 */
[----:B------:R-:W-:Y:S01]  /*8810*/  UIADD3 UR6, UR10, 0x280, URZ ;  /* 0x000002800a067890 */ /* 0x000fe2000fffe03f */
[----:B-1----:R-:W-:Y:S01]  /*8820*/  FMNMX.FTZ R24, R9, R14, !PT ;  /* 0x0000000e09187209 */ /* 0x002fe20007810000 */
[----:B------:R-:W-:Y:S01]  /*8830*/  UMOV UR7, 0x40000040 ;  /* 0x4000004000077882 */ /* 0x000fe20000000000 */
[-CC-:B------:R-:W-:Y:S01]  /*8840*/  FFMA.FTZ R15, R29, R6.reuse, -R169.reuse ;  /* 0x000000061d0f7223 */ /* 0x180fe200000108a9 */
[-CC-:B------:R-:W-:Y:S01]  /*8850*/  FFMA.FTZ R29, R41, R6.reuse, -R169.reuse ;  /* 0x00000006291d7223 */ /* 0x180fe200000108a9 */
[-CC-:B------:R-:W-:Y:S01]  /*8860*/  FFMA.FTZ R41, R53, R6.reuse, -R169.reuse ;  /* 0x0000000635297223 */ /* 0x180fe200000108a9 */
[----:B------:R-:W1:Y:S01]  /*8870*/  SHFL.BFLY PT, R9, R24, 0x1, 0x1f ;  /* 0x0c201f0018097f89 */ /* 0x000e6200000e0000 */
        /* <DEDUP_REMOVED lines=22> */
[-C--:B------:R-:W-:Y:S01]  /*89e0*/  FFMA.FTZ R20, R80, R6.reuse, -R169 ;  /* 0x0000000650147223 */ /* 0x080fe200000108a9 */
[----:B-1----:R-:W-:Y:S01]  /*89f0*/  FMNMX.FTZ R9, R24, R9, !PT ;  /* 0x0000000918097209 */ /* 0x002fe20007810000 */
[----:B------:R-:W1:Y:S01]  /*8a00*/  MUFU.EX2 R182, R182 ;  /* 0x000000b600b67308 */ /* 0x000e620000000800 */
[----:B--2---:R-:W-:Y:S01]  /*8a10*/  FFMA.FTZ R3, R10, R3, R13 ;  /* 0x000000030a037223 */ /* 0x004fe2000001000d */
[-CC-:B------:R-:W-:Y:S01]  /*8a20*/  FFMA.FTZ R69, R81, R6.reuse, -R169.reuse ;  /* 0x0000000651457223 */ /* 0x180fe200000108a9 */
[-C--:B------:R-:W-:Y:S01]  /*8a30*/  FFMA.FTZ R84, R84, R6.reuse, -R169 ;  /* 0x0000000654547223 */ /* 0x080fe200000108a9 */
[CC--:B------:R-:W-:Y:S01]  /*8a40*/  FMUL.FTZ R77, R9.reuse, R6.reuse ;  /* 0x00000006094d7220 */ /* 0x0c0fe20000410000 */
[----:B------:R-:W-:Y:S01]  /*8a50*/  FADD.FTZ R73, -R9, R11 ;  /* 0x0000000b09497221 */ /* 0x000fe20000010100 */
[----:B------:R-:W-:-:S02]  /*8a60*/  FFMA.FTZ R85, R85, R6, -R169 ;  /* 0x0000000655557223 */ /* 0x000fc400000108a9 */
[-CC-:B------:R-:W-:Y:S01]  /*8a70*/  FFMA.FTZ R181, R27, R6.reuse, -R77.reuse ;  /* 0x000000061bb57223 */ /* 0x180fe2000001084d */
[----:B------:R-:W-:Y:S02]  /*8a80*/  IMAD.U32 R27, RZ, RZ, UR37 ;  /* 0x00000025ff1b7e24 */ /* 0x000fe4000f8e00ff */
[-C--:B------:R-:W-:Y:S01]  /*8a90*/  FMUL.FTZ R73, R73, R6.reuse ;  /* 0x0000000649497220 */ /* 0x080fe20000410000 */
[-CC-:B------:R-:W-:Y:S01]  /*8aa0*/  FFMA.FTZ R26, R26, R6.reuse, -R77.reuse ;  /* 0x000000061a1a7223 */ /* 0x180fe2000001084d */
[-CC-:B------:R-:W-:Y:S01]  /*8ab0*/  FFMA.FTZ R183, R30, R6.reuse, -R77.reuse ;  /* 0x000000061eb77223 */ /* 0x180fe2000001084d */
[-CC-:B------:R-:W-:Y:S01]  /*8ac0*/  FFMA.FTZ R28, R31, R6.reuse, -R77.reuse ;  /* 0x000000061f1c7223 */ /* 0x180fe2000001084d */
[----:B------:R-:W-:Y:S01]  /*8ad0*/  @!P1 LEA R27, R27, UR39, 0x3 ;  /* 0x000000271b1b9c11 */ /* 0x000fe2000f8e18ff */
[----:B------:R-:W-:Y:S01]  /*8ae0*/  MUFU.EX2 R181, R181 ;  /* 0x000000b500b57308 */ /* 0x000fe20000000800 */
[----:B------:R-:W-:Y:S01]  /*8af0*/  IADD3 R31, -R17, 0xb, RZ ;  /* 0x0000000b111f7810 */ /* 0x000fe20007ffe1ff */
[-CC-:B------:R-:W-:Y:S01]  /*8b00*/  FFMA.FTZ R177, R34, R6.reuse, -R77.reuse ;  /* 0x0000000622b17223 */ /* 0x180fe2000001084d */
[----:B------:R-:W-:Y:S01]  /*8b10*/  FFMA.FTZ R40, R35, R6, -R77 ;  /* 0x0000000623287223 */ /* 0x000fe2000001084d */
[----:B------:R-:W-:-:S02]  /*8b20*/  @!P1 VIADD R27, R27, 0x28840 ;  /* 0x000288401b1b9836 */ /* 0x000fc40000000000 */
[-C--:B------:R-:W-:Y:S01]  /*8b30*/  FFMA.FTZ R179, R38, R6.reuse, -R77 ;  /* 0x0000000626b37223 */ /* 0x080fe2000001084d */
[----:B---3--:R-:W-:Y:S01]  /*8b40*/  FADD.FTZ R3, R180, R3 ;  /* 0x00000003b4037221 */ /* 0x008fe20000010000 */
[-C--:B------:R-:W-:Y:S01]  /*8b50*/  FFMA.FTZ R38, R39, R6.reuse, -R77 ;  /* 0x0000000627267223 */ /* 0x080fe2000001084d */
[----:B------:R-:W-:Y:S01]  /*8b60*/  MUFU.EX2 R73, R73 ;  /* 0x0000004900497308 */ /* 0x000fe20000000800 */
[----:B------:R-:W-:Y:S01]  /*8b70*/  @!P1 PRMT R27, RZ, 0x654, R27 ;  /* 0x00000654ff1b9816 */ /* 0x000fe2000000001b */
[-C--:B------:R-:W-:Y:S01]  /*8b80*/  FFMA.FTZ R175, R46, R6.reuse, -R77 ;  /* 0x000000062eaf7223 */ /* 0x080fe2000001084d */
[----:B-1----:R-:W-:Y:S01]  /*8b90*/  FADD.FTZ R46, R182, R3 ;  /* 0x00000003b62e7221 */ /* 0x002fe20000010000 */
[-CC-:B------:R-:W-:Y:S01]  /*8ba0*/  FFMA.FTZ R173, R42, R6.reuse, -R77.reuse ;  /* 0x000000062aad7223 */ /* 0x180fe2000001084d */
[-CC-:B------:R-:W-:Y:S01]  /*8bb0*/  FFMA.FTZ R30, R43, R6.reuse, -R77.reuse ;  /* 0x000000062b1e7223 */ /* 0x180fe2000001084d */
[-CC-:B------:R-:W-:Y:S01]  /*8bc0*/  FFMA.FTZ R32, R47, R6.reuse, -R77.reuse ;  /* 0x000000062f207223 */ /* 0x180fe2000001084d */
[-CC-:B------:R-:W-:Y:S01]  /*8bd0*/  FFMA.FTZ R34, R51, R6.reuse, -R77.reuse ;  /* 0x0000000633227223 */ /* 0x180fe2000001084d */
[----:B------:R-:W1:Y:S01]  /*8be0*/  MUFU.EX2 R26, R26 ;  /* 0x0000001a001a7308 */ /* 0x000e620000000800 */
[-CC-:B------:R-:W-:Y:S01]  /*8bf0*/  FFMA.FTZ R171, R54, R6.reuse, -R77.reuse ;  /* 0x0000000636ab7223 */ /* 0x180fe2000001084d */
[-CC-:B------:R-:W-:Y:S01]  /*8c00*/  FFMA.FTZ R36, R55, R6.reuse, -R77.reuse ;  /* 0x0000000637247223 */ /* 0x180fe2000001084d */
[-CC-:B------:R-:W-:Y:S01]  /*8c10*/  FFMA.FTZ R42, R59, R6.reuse, -R77.reuse ;  /* 0x000000063b2a7223 */ /* 0x180fe2000001084d */
[----:B------:R-:W-:Y:S01]  /*8c20*/  F2FP.F16.F32.PACK_AB R180, R180, R13 ;  /* 0x0000000db4b4723e */ /* 0x000fe200000000ff */
        /* <DEDUP_REMOVED lines=10> */
[--C-:B------:R-:W-:Y:S01]  /*8cd0*/  FFMA.FTZ R83, R83, R6, -R77.reuse ;  /* 0x0000000653537223 */ /* 0x100fe2000001084d */
[----:B------:R-:W3:Y:S01]  /*8ce0*/  MUFU.EX2 R15, R15 ;  /* 0x0000000f000f7308 */ /* 0x000ee20000000800 */
[----:B-1----:R-:W-:Y:S01]  /*8cf0*/  FFMA.FTZ R2, R73, R2, R26 ;  /* 0x0000000249027223 */ /* 0x002fe2000001001a */
[----:B------:R-:W-:-:S03]  /*8d00*/  FFMA.FTZ R86, R86, R6, -R77 ;  /* 0x0000000656567223 */ /* 0x000fc6000001084d */
[----:B------:R-:W-:Y:S01]  /*8d10*/  FADD.FTZ R44, R181, R2 ;  /* 0x00000002b52c7221 */ /* 0x000fe20000010000 */
[----:B------:R-:W-:Y:S01]  /*8d20*/  FFMA.FTZ R2, R63, R6, -R77 ;  /* 0x000000063f027223 */ /* 0x000fe2000001084d */
[----:B------:R-:W-:Y:S01]  /*8d30*/  F2FP.F16.F32.PACK_AB R181, R181, R26 ;  /* 0x0000001ab5b5723e */ /* 0x000fe200000000ff */
[----:B------:R-:W1:Y:S01]  /*8d40*/  MUFU.EX2 R28, R28 ;  /* 0x0000001c001c7308 */ /* 0x000e620000000800 */
[----:B--2---:R-:W-:-:S07]  /*8d50*/  FADD.FTZ R3, R183, R44 ;  /* 0x0000002cb7037221 */ /* 0x004fce0000010000 */
[----:B------:R-:W-:Y:S01]  /*8d60*/  MUFU.EX2 R176, R176 ;  /* 0x000000b000b07308 */ /* 0x000fe20000000800 */
[----:B---3--:R-:W-:-:S07]  /*8d70*/  F2FP.F16.F32.PACK_AB R182, R15, R182 ;  /* 0x000000b60fb6723e */ /* 0x008fce00000000ff */
[----:B------:R-:W2:Y:S01]  /*8d80*/  MUFU.EX2 R177, R177 ;  /* 0x000000b100b17308 */ /* 0x000ea20000000800 */
[C---:B-1----:R-:W-:Y:S01]  /*8d90*/  FADD.FTZ R44, R28.reuse, R3 ;  /* 0x000000031c2c7221 */ /* 0x042fe20000010000 */
[----:B------:R-:W-:-:S06]  /*8da0*/  F2FP.F16.F32.PACK_AB R183, R28, R183 ;  /* 0x000000b71cb7723e */ /* 0x000fcc00000000ff */
[----:B------:R-:W-:Y:S08]  /*8db0*/  MUFU.EX2 R21, R21 ;  /* 0x0000001500157308 */ /* 0x000ff00000000800 */
[----:B------:R-:W1:Y:S01]  /*8dc0*/  MUFU.EX2 R40, R40 ;  /* 0x0000002800287308 */ /* 0x000e620000000800 */
[----:B--2---:R-:W-:-:S07]  /*8dd0*/  FADD.FTZ R3, R177, R44 ;  /* 0x0000002cb1037221 */ /* 0x004fce0000010000 */
[----:B------:R-:W-:Y:S08]  /*8de0*/  MUFU.EX2 R178, R178 ;  /* 0x000000b200b27308 */ /* 0x000ff00000000800 */
[----:B------:R-:W2:Y:S01]  /*8df0*/  MUFU.EX2 R179, R179 ;  /* 0x000000b300b37308 */ /* 0x000ea20000000800 */
[C---:B-1----:R-:W-:Y:S01]  /*8e00*/  FADD.FTZ R44, R40.reuse, R3 ;  /* 0x00000003282c7221 */ /* 0x042fe20000010000 */
[----:B------:R-:W-:Y:S01]  /*8e10*/  F2FP.F16.F32.PACK_AB R177, R40, R177 ;  /* 0x000000b128b1723e */ /* 0x000fe200000000ff */
[----:B------:R-:W-:-:S02]  /*8e20*/  WARPGROUP.DEPBAR.LE gsb0, 0x0 ;  /* 0x00008000000079c5 */ /* 0x000fc40000010000 */
[----:B------:R-:W-:-:S03]  /*8e30*/  WARPGROUP.ARRIVE ;  /* 0x00000000000079c5 */ /* 0x000fc60000000000 */
[----:B------:R-:W-:Y:S01]  /*8e40*/  MUFU.EX2 R25, R25 ;  /* 0x0000001900197308 */ /* 0x000fe20000000800 */
[-CC-:B------:R-:W-:Y:S01]  /*8e50*/  FFMA.FTZ R164, R56, R6.reuse, -R169.reuse ;  /* 0x0000000638a47223 */ /* 0x180fe200000108a9 */
[-C--:B------:R-:W-:Y:S01]  /*8e60*/  FFMA.FTZ R166, R60, R6.reuse, -R169 ;  /* 0x000000063ca67223 */ /* 0x080fe200000108a9 */
[-CC-:B------:R-:W-:Y:S01]  /*8e70*/  FFMA.FTZ R165, R58, R6.reuse, -R77.reuse ;  /* 0x000000063aa57223 */ /* 0x180fe2000001084d */
[----:B------:R-:W-:Y:S01]  /*8e80*/  FFMA.FTZ R167, R62, R6, -R77 ;  /* 0x000000063ea77223 */ /* 0x000fe2000001084d */
[----:B------:R-:W-:Y:S01]  /*8e90*/  HGMMA.64x128x16.F32 R88, R160, gdesc[UR4].tnspB, R88, gsb0 ;  /* 0x41e00004a0587df0 */ /* 0x000fe20008000858 */
[----:B------:R-:W-:Y:S01]  /*8ea0*/  UIADD3 UR6, UR10, 0x300, URZ ;  /* 0x000003000a067890 */ /* 0x000fe2000fffe03f */
[----:B--2---:R-:W-:Y:S01]  /*8eb0*/  FADD.FTZ R3, R179, R44 ;  /* 0x0000002cb3037221 */ /* 0x004fe20000010000 */
[----:B------:R-:W-:Y:S01]  /*8ec0*/  UMOV UR7, 0x40000040 ;  /* 0x4000004000077882 */ /* 0x000fe20000000000 */
[----:B------:R-:W1:Y:S08]  /*8ed0*/  MUFU.EX2 R38, R38 ;  /* 0x0000002600267308 */ /* 0x000e700000000800 */
[----:B------:R-:W-:Y:S08]  /*8ee0*/  MUFU.EX2 R172, R172 ;  /* 0x000000ac00ac7308 */ /* 0x000ff00000000800 */
        /* <DEDUP_REMOVED lines=14> */
[----:B------:R-:W-:Y:S01]  /*8fd0*/  MUFU.EX2 R37, R37 ;  /* 0x0000002500257308 */ /* 0x000fe20000000800 */
[C---:B-1----:R-:W-:Y:S01]  /*8fe0*/  FADD.FTZ R44, R32.reuse, R3 ;  /* 0x00000003202c7221 */ /* 0x042fe20000010000 */
[----:B------:R-:W-:-:S06]  /*8ff0*/  F2FP.F16.F32.PACK_AB R175, R32, R175 ;  /* 0x000000af20af723e */ /* 0x000fcc00000000ff */
        /* <DEDUP_REMOVED lines=10> */
[-C--:B------:R-:W-:Y:S01]  /*90a0*/  FFMA.FTZ R162, R68, R6.reuse, -R169 ;  /* 0x0000000644a27223 */ /* 0x080fe200000108a9 */
[-CC-:B------:R-:W-:Y:S02]  /*90b0*/  FFMA.FTZ R169, R50, R6.reuse, -R77.reuse ;  /* 0x0000000632a97223 */ /* 0x180fe4000001084d */
[----:B------:R-:W-:Y:S01]  /*90c0*/  MUFU.EX2 R45, R45 ;  /* 0x0000002d002d7308 */ /* 0x000fe20000000800 */
[----:B------:R-:W-:Y:S01]  /*90d0*/  FFMA.FTZ R77, R87, R6, -R77 ;  /* 0x00000006574d7223 */ /* 0x000fe2000001084d */
[----:B------:R-:W-:Y:S01]  /*90e0*/  HGMMA.64x128x16.F32 R88, R156, gdesc[UR4].tnspB, R88, gsb0 ;  /* 0x41e000049c587df0 */ /* 0x000fe20008000858 */
[----:B------:R-:W-:Y:S01]  /*90f0*/  UIADD3 UR6, UR10, 0x380, URZ ;  /* 0x000003800a067890 */ /* 0x000fe2000fffe03f */
[----:B------:R-:W-:-:S04]  /*9100*/  UMOV UR7, 0x40000040 ;  /* 0x4000004000077882 */ /* 0x000fc80000000000 */
[----:B------:R-:W1:Y:S08]  /*9110*/  MUFU.EX2 R169, R169 ;  /* 0x000000a900a97308 */ /* 0x000e700000000800 */
[----:B------:R-:W2:Y:S08]  /*9120*/  MUFU.EX2 R42, R42 ;  /* 0x0000002a002a7308 */ /* 0x000eb00000000800 */
[----:B------:R-:W-:Y:S01]  /*9130*/  MUFU.EX2 R166, R166 ;  /* 0x000000a600a67308 */ /* 0x000fe20000000800 */
[----:B-1----:R-:W-:Y:S01]  /*9140*/  FADD.FTZ R3, R169, R44 ;  /* 0x0000002ca9037221 */ /* 0x002fe20000010000 */
[----:B------:R-:W-:-:S03]  /*9150*/  F2FP.F16.F32.PACK_AB R169, R34, R169 ;  /* 0x000000a922a9723e */ /* 0x000fc600000000ff */
[----:B------:R-:W-:-:S03]  /*9160*/  FADD.FTZ R44, R34, R3 ;  /* 0x00000003222c7221 */ /* 0x000fc60000010000 */
[----:B------:R-:W1:Y:S01]  /*9170*/  MUFU.EX2 R167, R167 ;  /* 0x000000a700a77308 */ /* 0x000e620000000800 */
[----:B------:R-:W-:Y:S01]  /*9180*/  FADD.FTZ R3, R171, R44 ;  /* 0x0000002cab037221 */ /* 0x000fe20000010000 */
[----:B------:R-:W-:-:S03]  /*9190*/  F2FP.F16.F32.PACK_AB R171, R36, R171 ;  /* 0x000000ab24ab723e */ /* 0x000fc600000000ff */
[----:B------:R-:W-:-:S03]  /*91a0*/  FADD.FTZ R26, R36, R3 ;  /* 0x00000003241a7221 */ /* 0x000fc60000010000 */
[----:B------:R-:W-:Y:S01]  /*91b0*/  MUFU.EX2 R49, R49 ;  /* 0x0000003100317308 */ /* 0x000fe20000000800 */
[----:B------:R-:W-:Y:S01]  /*91c0*/  FADD.FTZ R3, R165, R26 ;  /* 0x0000001aa5037221 */ /* 0x000fe20000010000 */
[----:B--2---:R-:W-:-:S03]  /*91d0*/  F2FP.F16.F32.PACK_AB R165, R42, R165 ;  /* 0x000000a52aa5723e */ /* 0x004fc600000000ff */
[----:B------:R-:W-:-:S03]  /*91e0*/  FADD.FTZ R26, R42, R3 ;  /* 0x000000032a1a7221 */ /* 0x000fc60000010000 */
[----:B------:R-:W2:Y:S01]  /*91f0*/  MUFU.EX2 R2, R2 ;  /* 0x0000000200027308 */ /* 0x000ea20000000800 */
[----:B-1----:R-:W-:-:S07]  /*9200*/  FADD.FTZ R3, R167, R26 ;  /* 0x0000001aa7037221 */ /* 0x002fce0000010000 */
[----:B------:R-:W-:Y:S08]  /*9210*/  MUFU.EX2 R160, R160 ;  /* 0x000000a000a07308 */ /* 0x000ff00000000800 */
[----:B------:R-:W1:Y:S01]  /*9220*/  MUFU.EX2 R66, R66 ;  /* 0x0000004200427308 */ /* 0x000e620000000800 */
[C---:B--2---:R-:W-:Y:S01]  /*9230*/  FADD.FTZ R3, R2.reuse, R3 ;  /* 0x0000000302037221 */ /* 0x044fe20000010000 */
[----:B------:R-:W-:-:S06]  /*9240*/  F2FP.F16.F32.PACK_AB R167, R2, R167 ;  /* 0x000000a702a7723e */ /* 0x000fcc00000000ff */
[----:B------:R-:W-:Y:S08]  /*9250*/  MUFU.EX2 R53, R53 ;  /* 0x0000003500357308 */ /* 0x000ff00000000800 */
        /* <DEDUP_REMOVED lines=13> */
[----:B------:R-:W2:Y:S01]  /*9330*/  MUFU.EX2 R61, R61 ;  /* 0x0000003d003d7308 */ /* 0x000ea20000000800 */
[----:B------:R-:W-:Y:S02]  /*9340*/  WARPGROUP.DEPBAR.LE gsb0, 0x0 ;  /* 0x00008000000079c5 */ /* 0x000fe40000010000 */
[----:B------:R-:W-:-:S05]  /*9350*/  WARPGROUP.ARRIVE ;  /* 0x00000000000079c5 */ /* 0x000fca0000000000 */
[----:B------:R-:W3:Y:S01]  /*9360*/  MUFU.EX2 R75, R75 ;  /* 0x0000004b004b7308 */ /* 0x000ee20000000800 */
[----:B-1----:R-:W-:Y:S01]  /*9370*/  FADD.FTZ R3, R74, R3 ;  /* 0x000000034a037221 */ /* 0x002fe20000010000 */
[----:B------:R-:W-:Y:S01]  /*9380*/  HGMMA.64x128x16.F32 R88, R152, gdesc[UR4].tnspB, R88, gsb0 ;  /* 0x41e0000498587df0 */ /* 0x000fe20008000858 */
[----:B--2---:R-:W-:-:S05]  /*9390*/  F2FP.F16.F32.PACK_AB R156, R61, R12 ;  /* 0x0000000c3d9c723e */ /* 0x004fca00000000ff */
[----:B------:R-:W-:Y:S08]  /*93a0*/  MUFU.EX2 R14, R14 ;  /* 0x0000000e000e7308 */ /* 0x000ff00000000800 */
[----:B------:R-:W1:Y:S01]  /*93b0*/  MUFU.EX2 R78, R78 ;  /* 0x0000004e004e7308 */ /* 0x000e620000000800 */
[C---:B---3--:R-:W-:Y:S01]  /*93c0*/  FADD.FTZ R3, R75.reuse, R3 ;  /* 0x000000034b037221 */ /* 0x048fe20000010000 */
[----:B------:R-:W-:-:S06]  /*93d0*/  F2FP.F16.F32.PACK_AB R157, R75, R74 ;  /* 0x0000004a4b9d723e */ /* 0x000fcc00000000ff */
[----:B------:R-:W2:Y:S08]  /*93e0*/  MUFU.EX2 R65, R65 ;  /* 0x0000004100417308 */ /* 0x000eb00000000800 */
[----:B------:R-:W3:Y:S01]  /*93f0*/  MUFU.EX2 R79, R79 ;  /* 0x0000004f004f7308 */ /* 0x000ee20000000800 */
[----:B-1----:R-:W-:-:S07]  /*9400*/  FADD.FTZ R3, R78, R3 ;  /* 0x000000034e037221 */ /* 0x002fce0000010000 */
[----:B------:R-:W-:Y:S01]  /*9410*/  MUFU.EX2 R20, R20 ;  /* 0x0000001400147308 */ /* 0x000fe20000000800 */
[----:B--2---:R-:W-:-:S07]  /*9420*/  F2FP.F16.F32.PACK_AB R158, R65, R14 ;  /* 0x0000000e419e723e */ /* 0x004fce00000000ff */
[----:B------:R-:W1:Y:S01]  /*9430*/  MUFU.EX2 R82, R82 ;  /* 0x0000005200527308 */ /* 0x000e620000000800 */
[C---:B---3--:R-:W-:Y:S01]  /*9440*/  FADD.FTZ R3, R79.reuse, R3 ;  /* 0x000000034f037221 */ /* 0x048fe20000010000 */
[----:B------:R-:W-:-:S06]  /*9450*/  F2FP.F16.F32.PACK_AB R159, R79, R78 ;  /* 0x0000004e4f9f723e */ /* 0x000fcc00000000ff */
[----:B------:R-:W-:Y:S08]  /*9460*/  MUFU.EX2 R69, R69 ;  /* 0x0000004500457308 */ /* 0x000ff00000000800 */
[----:B------:R-:W2:Y:S01]  /*9470*/  MUFU.EX2 R83, R83 ;  /* 0x0000005300537308 */ /* 0x000ea20000000800 */
[----:B-1----:R-:W-:-:S07]  /*9480*/  FADD.FTZ R3, R82, R3 ;  /* 0x0000000352037221 */ /* 0x002fce0000010000 */
[----:B------:R-:W-:Y:S08]  /*9490*/  MUFU.EX2 R24, R84 ;  /* 0x0000005400187308 */ /* 0x000ff00000000800 */
[----:B------:R-:W-:Y:S01]  /*94a0*/  MUFU.EX2 R86, R86 ;  /* 0x0000005600567308 */ /* 0x000fe20000000800 */
[----:B--2---:R-:W-:-:S07]  /*94b0*/  FADD.FTZ R3, R83, R3 ;  /* 0x0000000353037221 */ /* 0x004fce0000010000 */
[----:B------:R-:W1:Y:S08]  /*94c0*/  MUFU.EX2 R11, R85 ;  /* 0x00000055000b7308 */ /* 0x000e700000000800 */
[----:B------:R-:W2:Y:S01]  /*94d0*/  MUFU.EX2 R77, R77 ;  /* 0x0000004d004d7308 */ /* 0x000ea20000000800 */
[----:B------:R-:W-:Y:S02]  /*94e0*/  WARPGROUP.DEPBAR.LE gsb0, 0x0 ;  /* 0x00008000000079c5 */ /* 0x000fe40000010000 */
[----:B------:R3:W-:Y:S06]  /*94f0*/  BAR.ARV R31, 0x100 ;  /* 0x0004001f0000751d */ /* 0x0007ec0000002000 */
[----:B------:R4:W-:Y:S01]  /*9500*/  @!P1 SYNCS.ARRIVE.TRANS64.RED.A1T0 RZ, [R27+URZ], RZ ;  /* 0x000000ff1bff99a7 */ /* 0x0009e2000810043f */
[----:B-1----:R-:W-:Y:S01]  /*9510*/  F2FP.F16.F32.PACK_AB R154, R11, R24 ;  /* 0x000000180b9a723e */ /* 0x002fe200000000ff */
[----:B------:R-:W-:Y:S01]  /*9520*/  FMUL.FTZ R88, R88, R10 ;  /* 0x0000000a58587220 */ /* 0x000fe20000410000 */
[----:B------:R-:W-:Y:S01]  /*9530*/  F2FP.F16.F32.PACK_AB R152, R69, R20 ;  /* 0x000000144598723e */ /* 0x000fe200000000ff */
[----:B------:R-:W-:Y:S01]  /*9540*/  FMUL.FTZ R89, R89, R10 ;  /* 0x0000000a59597220 */ /* 0x000fe20000410000 */
[----:B------:R-:W-:Y:S01]  /*9550*/  F2FP.F16.F32.PACK_AB R153, R83, R82 ;  /* 0x000000525399723e */ /* 0x000fe200000000ff */
[----:B------:R-:W-:Y:S01]  /*9560*/  FMUL.FTZ R92, R92, R10 ;  /* 0x0000000a5c5c7220 */ /* 0x000fe20000410000 */
[----:B--2---:R-:W-:Y:S01]  /*9570*/  F2FP.F16.F32.PACK_AB R155, R77, R86 ;  /* 0x000000564d9b723e */ /* 0x004fe200000000ff */
[----:B----4-:R-:W-:Y:S01]  /*9580*/  IMAD.U32 R27, RZ, RZ, UR55 ;  /* 0x00000037ff1b7e24 */ /* 0x010fe2000f8e00ff */
[----:B------:R-:W-:Y:S01]  /*9590*/  UMOV UR55, UR37 ;  /* 0x0000002500377c82 */ /* 0x000fe20008000000 */
[-C--:B------:R-:W-:Y:S01]  /*95a0*/  FMUL.FTZ R93, R93, R10.reuse ;  /* 0x0000000a5d5d7220 */ /* 0x080fe20000410000 */
[-C--:B------:R-:W-:Y:S01]  /*95b0*/  FMUL.FTZ R96, R96, R10.reuse ;  /* 0x0000000a60607220 */ /* 0x080fe20000410000 */
[-C--:B------:R-:W-:Y:S01]  /*95c0*/  FMUL.FTZ R97, R97, R10.reuse ;  /* 0x0000000a61617220 */ /* 0x080fe20000410000 */
[----:B------:R-:W-:Y:S01]  /*95d0*/  @!P1 LEA R27, R27, UR39, 0x3 ;  /* 0x000000271b1b9c11 */ /* 0x000fe2000f8e18ff */
[-C--:B------:R-:W-:Y:S01]  /*95e0*/  FMUL.FTZ R100, R100, R10.reuse ;  /* 0x0000000a64647220 */ /* 0x080fe20000410000 */
[-C--:B------:R-:W-:Y:S01]  /*95f0*/  FMUL.FTZ R101, R101, R10.reuse ;  /* 0x0000000a65657220 */ /* 0x080fe20000410000 */
[-C--:B------:R-:W-:Y:S01]  /*9600*/  FMUL.FTZ R104, R104, R10.reuse ;  /* 0x0000000a68687220 */ /* 0x080fe20000410000 */
[----:B------:R-:W-:Y:S01]  /*9610*/  FMUL.FTZ R105, R105, R10 ;  /* 0x0000000a69697220 */ /* 0x000fe20000410000 */
[----:B------:R-:W-:-:S02]  /*9620*/  @!P1 VIADD R27, R27, 0x28860 ;  /* 0x000288601b1b9836 */ /* 0x000fc40000000000 */
[-C--:B------:R-:W-:Y:S01]  /*9630*/  FMUL.FTZ R108, R108, R10.reuse ;  /* 0x0000000a6c6c7220 */ /* 0x080fe20000410000 */
[-C--:B------:R-:W-:Y:S01]  /*9640*/  FMUL.FTZ R109, R109, R10.reuse ;  /* 0x0000000a6d6d7220 */ /* 0x080fe20000410000 */
[-C--:B------:R-:W-:Y:S01]  /*9650*/  FMUL.FTZ R112, R112, R10.reuse ;  /* 0x0000000a70707220 */ /* 0x080fe20000410000 */
[-C--:B------:R-:W-:Y:S01]  /*9660*/  FMUL.FTZ R113, R113, R10.reuse ;  /* 0x0000000a71717220 */ /* 0x080fe20000410000 */
[----:B---3--:R-:W-:Y:S01]  /*9670*/  @!P1 PRMT R31, RZ, 0x654, R27 ;  /* 0x00000654ff1f9816 */ /* 0x008fe2000000001b */
[----:B------:R-:W-:Y:S01]  /*9680*/  FADD.FTZ R27, R15, R46 ;  /* 0x0000002e0f1b7221 */ /* 0x000fe20000010000 */
[-C--:B------:R-:W-:Y:S01]  /*9690*/  FMUL.FTZ R116, R116, R10.reuse ;  /* 0x0000000a74747220 */ /* 0x080fe20000410000 */
[----:B------:R-:W-:Y:S01]  /*96a0*/  FMUL.FTZ R117, R117, R10 ;  /* 0x0000000a75757220 */ /* 0x000fe20000410000 */
[----:B------:R1:W-:Y:S01]  /*96b0*/  @!P1 SYNCS.ARRIVE.TRANS64.RED.A1T0 RZ, [R31+URZ], RZ ;  /* 0x000000ff1fff99a7 */ /* 0x0003e2000810043f */
[----:B------:R-:W-:Y:S01]  /*96c0*/  FADD.FTZ R46, R176, R27 ;  /* 0x0000001bb02e7221 */ /* 0x000fe20000010000 */
[----:B------:R-:W-:Y:S01]  /*96d0*/  F2FP.F16.F32.PACK_AB R176, R21, R176 ;  /* 0x000000b015b0723e */ /* 0x000fe200000000ff */
[-C--:B------:R-:W-:Y:S01]  /*96e0*/  FMUL.FTZ R120, R120, R10.reuse ;  /* 0x0000000a78787220 */ /* 0x080fe20000410000 */
[-C--:B------:R-:W-:Y:S01]  /*96f0*/  FMUL.FTZ R121, R121, R10.reuse ;  /* 0x0000000a79797220 */ /* 0x080fe20000410000 */
[----:B------:R-:W-:Y:S01]  /*9700*/  FADD.FTZ R27, R21, R46 ;  /* 0x0000002e151b7221 */ /* 0x000fe20000010000 */
[-C--:B------:R-:W-:Y:S01]  /*9710*/  FMUL.FTZ R124, R124, R10.reuse ;  /* 0x0000000a7c7c7220 */ /* 0x080fe20000410000 */
[-C--:B------:R-:W-:Y:S01]  /*9720*/  FMUL.FTZ R125, R125, R10.reuse ;  /* 0x0000000a7d7d7220 */ /* 0x080fe20000410000 */
[----:B------:R-:W-:Y:S01]  /*9730*/  FMUL.FTZ R128, R128, R10 ;  /* 0x0000000a80807220 */ /* 0x000fe20000410000 */
        /* <DEDUP_REMOVED lines=18> */
[----:B------:R-:W-:Y:S01]  /*9860*/  FMUL.FTZ R149, R149, R10 ;  /* 0x0000000a95957220 */ /* 0x000fe20000410000 */
[-C--:B------:R-:W-:Y:S01]  /*9870*/  FMUL.FTZ R90, R90, R73.reuse ;  /* 0x000000495a5a7220 */ /* 0x080fe20000410000 */
[----:B------:R-:W-:Y:S01]  /*9880*/  FADD.FTZ R27, R33, R46 ;  /* 0x0000002e211b7221 */ /* 0x000fe20000010000 */
[-C--:B------:R-:W-:Y:S01]  /*9890*/  FMUL.FTZ R91, R91, R73.reuse ;  /* 0x000000495b5b7220 */ /* 0x080fe20000410000 */
[-C--:B------:R-:W-:Y:S01]  /*98a0*/  FMUL.FTZ R94, R94, R73.reuse ;  /* 0x000000495e5e7220 */ /* 0x080fe20000410000 */
[-C--:B------:R-:W-:Y:S01]  /*98b0*/  FMUL.FTZ R95, R95, R73.reuse ;  /* 0x000000495f5f7220 */ /* 0x080fe20000410000 */
[----:B------:R-:W-:Y:S01]  /*98c0*/  FADD.FTZ R46, R168, R27 ;  /* 0x0000001ba82e7221 */ /* 0x000fe20000010000 */
[----:B------:R-:W-:Y:S01]  /*98d0*/  F2FP.F16.F32.PACK_AB R168, R37, R168 ;  /* 0x000000a825a8723e */ /* 0x000fe200000000ff */
[-C--:B------:R-:W-:Y:S01]  /*98e0*/  FMUL.FTZ R98, R98, R73.reuse ;  /* 0x0000004962627220 */ /* 0x080fe20000410000 */
        /* <DEDUP_REMOVED lines=42> */
[----:B------:R-:W-:-:S03]  /*9b90*/  FMUL.FTZ R151, R151, R73 ;  /* 0x0000004997977220 */ /* 0x000fc60000410000 */
[----:B------:R-:W-:Y:S01]  /*9ba0*/  FADD.FTZ R26, R12, R13 ;  /* 0x0000000d0c1a7221 */ /* 0x000fe20000010000 */
[----:B------:R-:W-:-:S03]  /*9bb0*/  FADD.FTZ R12, R86, R3 ;  /* 0x00000003560c7221 */ /* 0x000fc60000010000 */
[----:B------:R-:W-:-:S04]  /*9bc0*/  FADD.FTZ R13, R61, R26 ;  /* 0x0000001a3d0d7221 */ /* 0x000fc80000010000 */
[----:B------:R-:W-:-:S04]  /*9bd0*/  FADD.FTZ R2, R14, R13 ;  /* 0x0000000d0e027221 */ /* 0x000fc80000010000 */
[----:B------:R-:W-:-:S04]  /*9be0*/  FADD.FTZ R13, R65, R2 ;  /* 0x00000002410d7221 */ /* 0x000fc80000010000 */
[----:B------:R-:W-:-:S04]  /*9bf0*/  FADD.FTZ R2, R20, R13 ;  /* 0x0000000d14027221 */ /* 0x000fc80000010000 */
[----:B------:R-:W-:-:S04]  /*9c00*/  FADD.FTZ R13, R69, R2 ;  /* 0x00000002450d7221 */ /* 0x000fc80000010000 */
[----:B------:R-:W-:Y:S01]  /*9c10*/  FADD.FTZ R2, R24, R13 ;  /* 0x0000000d18027221 */ /* 0x000fe20000010000 */
[----:B------:R-:W-:-:S03]  /*9c20*/  IMAD.MOV.U32 R13, RZ, RZ, R0 ;  /* 0x000000ffff0d7224 */ /* 0x000fc600078e0000 */
[----:B------:R-:W-:Y:S01]  /*9c30*/  FADD.FTZ R3, R11, R2 ;  /* 0x000000020b037221 */ /* 0x000fe20000010000 */
[----:B------:R-:W-:Y:S01]  /*9c40*/  FADD.FTZ R2, R77, R12 ;  /* 0x0000000c4d027221 */ /* 0x000fe20000010000 */
[----:B------:R-:W-:Y:S01]  /*9c50*/  IMAD.MOV.U32 R11, RZ, RZ, R9 ;  /* 0x000000ffff0b7224 */ /* 0x000fe200078e0009 */
[----:B-1----:R-:W-:Y:S06]  /*9c60*/  @P2 BRA `(.L_x_926) ;  /* 0xffffffe0001c2947 */ /* 0x002fec000383ffff */
.L_x_917:
[----:B------:R-:W-:-:S13]  /*9c70*/  ISETP.GE.AND P2, PT, R7, UR40, PT ;  /* 0x0000002807007c0c */ /* 0x000fda000bf46270 */
[----:B------:R-:W-:Y:S05]  /*9c80*/  @!P2 BRA `(.L_x_927) ;  /* 0x000000300014a947 */ /* 0x000fea0003800000 */
[----:B------:R-:W-:Y:S01]  /*9c90*/  IMAD.MOV.U32 R10, RZ, RZ, R9 ;  /* 0x000000ffff0a7224 */ /* 0x000fe200078e0009 */
[----:B------:R-:W-:Y:S01]  /*9ca0*/  UMOV UR59, UR36 ;  /* 0x00000024003b7c82 */ /* 0x000fe20008000000 */
[----:B------:R-:W-:Y:S01]  /*9cb0*/  IMAD.MOV.U32 R12, RZ, RZ, R0 ;  /* 0x000000ffff0c7224 */ /* 0x000fe200078e0000 */
[----:B------:R-:W-:Y:S01]  /*9cc0*/  UMOV UR58, UR37 ;  /* 0x00000025003a7c82 */ /* 0x000fe20008000000 */
[----:B------:R-:W-:Y:S01]  /*9cd0*/  IMAD.IADD R11, R5, 0x1, R8 ;  /* 0x00000001050b7824 */ /* 0x000fe200078e0208 */
[----:B------:R-:W-:Y:S01]  /*9ce0*/  ULDC UR54, c[0x0][0x9e4] ;  /* 0x0002790000367ab9 */ /* 0x000fe20000000800 */
[----:B------:R-:W-:Y:S01]  /*9cf0*/  ULDC UR57, c[0x0][0x9dc] ;  /* 0x0002770000397ab9 */ /* 0x000fe20000000800 */
[----:B------:R-:W-:Y:S01]  /*9d00*/  ULDC UR56, c[0x0][0x288] ;  /* 0x0000a20000387ab9 */ /* 0x000fe20000000800 */
[----:B------:R-:W-:-:S05]  /*9d10*/  ULDC UR55, c[0x0][0x9e0] ;  /* 0x0002780000377ab9 */ /* 0x000fca0000000800 */
.L_x_944:
        /* <DEDUP_REMOVED lines=9> */
.L_x_929:
[----:B------:R-:W-:Y:S01]  /*9db0*/  ULEA UR6, UR37, UR39, 0x3 ;  /* 0x0000002725067291 */ /* 0x000fe2000f8e183f */
[----:B------:R-:W-:-:S05]  /*9dc0*/  IMAD.U32 R0, RZ, RZ, UR36 ;  /* 0x00000024ff007e24 */ /* 0x000fca000f8e00ff */
[----:B------:R-:W-:-:S04]  /*9dd0*/  SHF.L.U32 R0, R0, 0x1f, RZ ;  /* 0x0000001f00007819 */ /* 0x000fc800000006ff */
[----:B------:R1:W2:Y:S01]  /*9de0*/  SYNCS.PHASECHK.TRANS64.TRYWAIT P2, [UR6+0x28830], R0 ;  /* 0x02883000ff0075a7 */ /* 0x0002a20008040146 */
[----:B------:R-:W-:Y:S05]  /*9df0*/  @!P0 BRA `(.L_x_930) ;  /* 0x0000000000048947 */ /* 0x000fea0003800000 */
[----:B------:R-:W-:Y:S01]  /*9e00*/  BPT.TRAP 0x1 ;  /* 0x000000040000795c */ /* 0x000fe20000300000 */
.L_x_930:
[----:B--2---:R-:W-:Y:S05]  /*9e10*/  @P2 BRA `(.L_x_928) ;  /* 0x0000000000082947 */ /* 0x004fea0003800000 */
[----:B------:R-:W2:Y:S02]  /*9e20*/  SYNCS.PHASECHK.TRANS64.TRYWAIT P2, [UR6+0x28830], R0 ;  /* 0x02883000ff0075a7 */ /* 0x000ea40008040146 */
[----:B--2---:R-:W-:Y:S05]  /*9e30*/  @!P2 BRA `(.L_x_931) ;  /* 0x0000007c00b4a947 */ /* 0x004fea0003800000 */
.L_x_928:
        /* <DEDUP_REMOVED lines=45> */
.L_x_933:
[----:B------:R-:W-:Y:S01]  /*a110*/  ULEA UR6, UR58, UR39, 0x3 ;  /* 0x000000273a067291 */ /* 0x000fe2000f8e183f */
[----:B------:R-:W-:-:S05]  /*a120*/  IMAD.U32 R0, RZ, RZ, UR59 ;  /* 0x0000003bff007e24 */ /* 0x000fca000f8e00ff */
[----:B------:R-:W-:-:S04]  /*a130*/  SHF.L.U32 R0, R0, 0x1f, RZ ;  /* 0x0000001f00007819 */ /* 0x000fc800000006ff */
[----:B------:R1:W2:Y:S01]  /*a140*/  SYNCS.PHASECHK.TRANS64.TRYWAIT P2, [UR6+0x28850], R0 ;  /* 0x02885000ff0075a7 */ /* 0x0002a20008040146 */
[----:B------:R-:W-:Y:S05]  /*a150*/  @!P0 BRA `(.L_x_934) ;  /* 0x0000000000048947 */ /* 0x000fea0003800000 */
[----:B------:R-:W-:Y:S01]  /*a160*/  BPT.TRAP 0x1 ;  /* 0x000000040000795c */ /* 0x000fe20000300000 */
.L_x_934:
[----:B--2---:R-:W-:Y:S05]  /*a170*/  @P2 BRA `(.L_x_932) ;  /* 0x0000000000082947 */ /* 0x004fea0003800000 */
[----:B------:R-:W2:Y:S02]  /*a180*/  SYNCS.PHASECHK.TRANS64.TRYWAIT P2, [UR6+0x28850], R0 ;  /* 0x02885000ff0075a7 */ /* 0x000ea40008040146 */
[----:B--2---:R-:W-:Y:S05]  /*a190*/  @!P2 BRA `(.L_x_935) ;  /* 0x0000007800f4a947 */ /* 0x004fea0003800000 */
.L_x_932:
[----:B------:R-:W-:Y:S01]  /*a1a0*/  UIADD3 UR6, UR39, 0x400, URZ ;  /* 0x0000040027067890 */ /* 0x000fe2000fffe03f */
[----:B------:R-:W-:Y:S01]  /*a1b0*/  WARPGROUP.ARRIVE ;  /* 0x00000000000079c5 */ /* 0x000fe20000000000 */
[----:B------:R-:W-:Y:S01]  /*a1c0*/  UMOV UR7, 0x40000040 ;  /* 0x4000004000077882 */ /* 0x000fe20000000000 */
[----:B--2---:R-:W2:Y:S01]  /*a1d0*/  LDC R9, c[0x0][0x2e0] ;  /* 0x0000b800ff097b82 */ /* 0x004ea20000000800 */
[----:B------:R-:W-:Y:S01]  /*a1e0*/  USHF.R.U32.HI UR6, URZ, 0x4, UR6 ;  /* 0x000000043f067899 */ /* 0x000fe20008011606 */
[----:B------:R-:W-:Y:S01]  /*a1f0*/  IMAD.U32 R6, RZ, RZ, UR37 ;  /* 0x00000025ff067e24 */ /* 0x000fe2000f8e00ff */
[----:B------:R-:W-:Y:S02]  /*a200*/  IADD3 R13, -R17, 0xb, RZ ;  /* 0x0000000b110d7810 */ /* 0x000fe40007ffe1ff */
[----:B------:R-:W-:Y:S02]  /*a210*/  ULOP3.LUT UR6, UR6, 0x3fff, URZ, 0xc0, !UPT ;  /* 0x00003fff06067892 */ /* 0x000fe4000f8ec03f */
[----:B------:R-:W-:-:S02]  /*a220*/  @!P1 LEA R6, R6, UR39, 0x3 ;  /* 0x0000002706069c11 */ /* 0x000fc4000f8e18ff */
        /* <DEDUP_REMOVED lines=43> */
[----:B------:R-:W-:Y:S01]  /*a4e0*/  IMAD.SHL.U32 R152, R7, 0x80, RZ ;  /* 0x0000008007987824 */ /* 0x000fe200078e00ff */
[----:B------:R3:W-:Y:S06]  /*a4f0*/  BAR.ARV R13, 0x100 ;  /* 0x0004000d0000751d */ /* 0x0007ec0000002000 */
[----:B-1----:R-:W-:Y:S01]  /*a500*/  IADD3 R0, -R152, 0x1, RZ ;  /* 0x0000000198007810 */ /* 0x002fe20007ffe1ff */
[----:B------:R1:W-:Y:S04]  /*a510*/  @!P1 SYNCS.ARRIVE.TRANS64.RED.A1T0 RZ, [R6+URZ], RZ ;  /* 0x000000ff06ff99a7 */ /* 0x0003e8000810043f */
[----:B--2---:R-:W-:-:S04]  /*a520*/  IMAD R0, R9, UR45, R0 ;  /* 0x0000002d09007c24 */ /* 0x004fc8000f8e0200 */
[----:B------:R-:W-:-:S04]  /*a530*/  VIADD R9, R0, -UR56 ;  /* 0x8000003800097c36 */ /* 0x000fc80008000000 */
[----:B------:R-:W-:-:S04]  /*a540*/  IMAD R9, R16, -0x2, R9 ;  /* 0xfffffffe10097824 */ /* 0x000fc800078e0209 */
[C---:B------:R-:W-:Y:S02]  /*a550*/  VIADD R20, R9.reuse, UR55 ;  /* 0x0000003709147c36 */ /* 0x040fe40008000000 */
[----:B------:R-:W-:Y:S02]  /*a560*/  VIADD R154, R9, UR6 ;  /* 0x00000006099a7c36 */ /* 0x000fe40008000000 */
[C---:B------:R-:W-:Y:S02]  /*a570*/  IMAD.IADD R0, R5.reuse, 0x1, R20 ;  /* 0x0000000105007824 */ /* 0x040fe400078e0214 */
[----:B-1----:R-:W-:Y:S01]  /*a580*/  IMAD.IADD R6, R5, 0x1, R154 ;  /* 0x0000000105067824 */ /* 0x002fe200078e029a */
[----:B---3--:R-:W-:Y:S06]  /*a590*/  @!P6 BRA `(.L_x_936) ;  /* 0x00000000005ce947 */ /* 0x008fec0003800000 */
        /* <DEDUP_REMOVED lines=11> */
.L_x_938:
[----:B------:R-:W-:-:S05]  /*a650*/  IMAD.U32 R13, RZ, RZ, UR54 ;  /* 0x00000036ff0d7e24 */ /* 0x000fca000f8e00ff */
[----:B------:R-:W-:-:S13]  /*a660*/  ISETP.NE.AND P2, PT, R13, 0x1, PT ;  /* 0x000000010d00780c */ /* 0x000fda0003f45270 */
[----:B------:R-:W1:Y:S01]  /*a670*/  @P2 LDC.64 R14, c[0x0][0x9e8] ;  /* 0x00027a00ff0e2b82 */ /* 0x000e620000000a00 */
[----:B------:R-:W-:-:S04]  /*a680*/  @P2 IMAD.IADD R9, R5, 0x1, R8 ;  /* 0x0000000105092824 */ /* 0x000fc800078e0208 */
[----:B-1----:R-:W-:-:S04]  /*a690*/  @P2 IMAD.HI.U32 R14, R9, R14, RZ ;  /* 0x0000000e090e2227 */ /* 0x002fc800078e00ff */
[----:B------:R-:W-:Y:S01]  /*a6a0*/  IMAD.MOV.U32 R9, RZ, RZ, R11 ;  /* 0x000000ffff097224 */ /* 0x000fe200078e000b */
[----:B------:R-:W-:-:S07]  /*a6b0*/  @P2 SHF.R.U32.HI R9, RZ, R15, R14 ;  /* 0x0000000fff092219 */ /* 0x000fce000001160e */
.L_x_939:
[----:B------:R-:W-:Y:S05]  /*a6c0*/  BSYNC B0 ;  /* 0x0000000000007941 */ /* 0x000fea0003800000 */
.L_x_937:
[----:B------:R-:W-:-:S04]  /*a6d0*/  IMAD R9, R9, R13, -R152 ;  /* 0x0000000d09097224 */ /* 0x000fc800078e0a98 */
[----:B------:R-:W-:-:S05]  /*a6e0*/  IMAD R9, R16, -0x2, R9 ;  /* 0xfffffffe10097824 */ /* 0x000fca00078e0209 */
[----:B------:R-:W-:Y:S02]  /*a6f0*/  VIADDMNMX R0, R9, R13, R0, PT ;  /* 0x0000000d09007246 */ /* 0x000fe40003800100 */
[----:B------:R-:W-:-:S07]  /*a700*/  VIMNMX R6, R6, R9, !PT ;  /* 0x0000000906067248 */ /* 0x000fce0007fe0100 */
.L_x_936:
[----:B------:R-:W-:Y:S01]  /*a710*/  ISETP.GT.AND P2, PT, R7, -0x1, PT ;  /* 0xffffffff0700780c */ /* 0x000fe20003f44270 */
[C---:B------:R-:W-:Y:S02]  /*a720*/  IMAD.IADD R14, R4.reuse, 0x1, R20 ;  /* 0x00000001040e7824 */ /* 0x040fe400078e0214 */
[----:B------:R-:W-:Y:S01]  /*a730*/  IMAD.IADD R20, R4, 0x1, R154 ;  /* 0x0000000104147824 */ /* 0x000fe200078e029a */
[C---:B------:R-:W-:Y:S02]  /*a740*/  ISETP.GT.AND P4, PT, R6.reuse, RZ, P2 ;  /* 0x000000ff0600720c */ /* 0x040fe40001784270 */
[----:B------:R-:W-:Y:S02]  /*a750*/  ISETP.GT.AND P5, PT, R6, 0x1, P2 ;  /* 0x000000010600780c */ /* 0x000fe400017a4270 */
[C---:B------:R-:W-:Y:S02]  /*a760*/  ISETP.LT.OR P4, PT, R0.reuse, 0x1, P4 ;  /* 0x000000010000780c */ /* 0x040fe40002781670 */
[----:B------:R-:W-:-:S02]  /*a770*/  ISETP.LT.OR P5, PT, R0, 0x2, P5 ;  /* 0x000000020000780c */ /* 0x000fc40002fa1670 */
[----:B------:R-:W-:Y:S02]  /*a780*/  ISETP.GT.AND P3, PT, R6, 0x8, P2 ;  /* 0x000000080600780c */ /* 0x000fe40001764270 */
[----:B------:R-:W-:Y:S02]  /*a790*/  FSEL R169, R24, -INF , !P4 ;  /* 0xff80000018a97808 */ /* 0x000fe40006000000 */
[----:B------:R-:W-:Y:S02]  /*a7a0*/  FSEL R171, R25, -INF , !P5 ;  /* 0xff80000019ab7808 */ /* 0x000fe40006800000 */
[C---:B------:R-:W-:Y:S02]  /*a7b0*/  ISETP.GT.AND P4, PT, R6.reuse, 0x9, P2 ;  /* 0x000000090600780c */ /* 0x040fe40001784270 */
[----:B------:R-:W-:Y:S02]  /*a7c0*/  ISETP.GT.AND P5, PT, R6, 0x10, P2 ;  /* 0x000000100600780c */ /* 0x000fe400017a4270 */
[----:B------:R-:W-:-:S02]  /*a7d0*/  ISETP.LT.OR P3, PT, R0, 0x9, P3 ;  /* 0x000000090000780c */ /* 0x000fc40001f61670 */
[C---:B------:R-:W-:Y:S02]  /*a7e0*/  ISETP.LT.OR P4, PT, R0.reuse, 0xa, P4 ;  /* 0x0000000a0000780c */ /* 0x040fe40002781670 */
[----:B------:R-:W-:Y:S02]  /*a7f0*/  ISETP.LT.OR P5, PT, R0, 0x11, P5 ;  /* 0x000000110000780c */ /* 0x000fe40002fa1670 */
[----:B------:R-:W-:Y:S02]  /*a800*/  FSEL R175, R28, -INF , !P3 ;  /* 0xff8000001caf7808 */ /* 0x000fe40005800000 */
[----:B------:R-:W-:Y:S02]  /*a810*/  ISETP.GT.AND P3, PT, R6, 0x11, P2 ;  /* 0x000000110600780c */ /* 0x000fe40001764270 */
[----:B------:R-:W-:Y:S02]  /*a820*/  FSEL R191, R29, -INF , !P4 ;  /* 0xff8000001dbf7808 */ /* 0x000fe40006000000 */
[----:B------:R-:W-:-:S02]  /*a830*/  FSEL R181, R32, -INF , !P5 ;  /* 0xff80000020b57808 */ /* 0x000fc40006800000 */
[C---:B------:R-:W-:Y:S02]  /*a840*/  ISETP.GT.AND P4, PT, R6.reuse, 0x18, P2 ;  /* 0x000000180600780c */ /* 0x040fe40001784270 */
[----:B------:R-:W-:Y:S02]  /*a850*/  ISETP.GT.AND P5, PT, R6, 0x19, P2 ;  /* 0x000000190600780c */ /* 0x000fe400017a4270 */
[C---:B------:R-:W-:Y:S02]  /*a860*/  ISETP.LT.OR P3, PT, R0.reuse, 0x12, P3 ;  /* 0x000000120000780c */ /* 0x040fe40001f61670 */
[C---:B------:R-:W-:Y:S02]  /*a870*/  ISETP.LT.OR P4, PT, R0.reuse, 0x19, P4 ;  /* 0x000000190000780c */ /* 0x040fe40002781670 */
[----:B------:R-:W-:Y:S02]  /*a880*/  ISETP.LT.OR P5, PT, R0, 0x1a, P5 ;  /* 0x0000001a0000780c */ /* 0x000fe40002fa1670 */
[----:B------:R-:W-:-:S02]  /*a890*/  FSEL R183, R33, -INF , !P3 ;  /* 0xff80000021b77808 */ /* 0x000fc40005800000 */
        /* <DEDUP_REMOVED lines=18> */
[----:B------:R-:W-:Y:S02]  /*a9c0*/  FSEL R45, R48, -INF , !P4 ;  /* 0xff800000302d7808 */ /* 0x000fe40006000000 */
[----:B------:R-:W-:Y:S02]  /*a9d0*/  FSEL R49, R49, -INF , !P5 ;  /* 0xff80000031317808 */ /* 0x000fe40006800000 */
[C---:B------:R-:W-:Y:S02]  /*a9e0*/  ISETP.GT.AND P3, PT, R6.reuse, 0x38, P2 ;  /* 0x000000380600780c */ /* 0x040fe40001764270 */
[C---:B------:R-:W-:Y:S02]  /*a9f0*/  ISETP.GT.AND P4, PT, R6.reuse, 0x39, P2 ;  /* 0x000000390600780c */ /* 0x040fe40001784270 */
[----:B------:R-:W-:Y:S02]  /*aa00*/  ISETP.GT.AND P5, PT, R6, 0x40, P2 ;  /* 0x000000400600780c */ /* 0x000fe400017a4270 */
[----:B------:R-:W-:-:S02]  /*aa10*/  ISETP.LT.OR P3, PT, R0, 0x39, P3 ;  /* 0x000000390000780c */ /* 0x000fc40001f61670 */
[C---:B------:R-:W-:Y:S02]  /*aa20*/  ISETP.LT.OR P4, PT, R0.reuse, 0x3a, P4 ;  /* 0x0000003a0000780c */ /* 0x040fe40002781670 */
[----:B------:R-:W-:Y:S02]  /*aa30*/  ISETP.LT.OR P5, PT, R0, 0x41, P5 ;  /* 0x000000410000780c */ /* 0x000fe40002fa1670 */
[----:B------:R-:W-:Y:S02]  /*aa40*/  FSEL R41, R52, -INF , !P3 ;  /* 0xff80000034297808 */ /* 0x000fe40005800000 */
[----:B------:R-:W-:Y:S02]  /*aa50*/  FSEL R53, R53, -INF , !P4 ;  /* 0xff80000035357808 */ /* 0x000fe40006000000 */
[----:B------:R-:W-:Y:S02]  /*aa60*/  FSEL R37, R56, -INF , !P5 ;  /* 0xff80000038257808 */ /* 0x000fe40006800000 */
[----:B------:R-:W-:-:S02]  /*aa70*/  ISETP.GT.AND P3, PT, R6, 0x41, P2 ;  /* 0x000000410600780c */ /* 0x000fc40001764270 */
        /* <DEDUP_REMOVED lines=57> */
.L_x_942:
[----:B------:R-:W-:-:S05]  /*ae10*/  IMAD.U32 R161, RZ, RZ, UR54 ;  /* 0x00000036ffa17e24 */ /* 0x000fca000f8e00ff */
[----:B------:R-:W-:-:S13]  /*ae20*/  ISETP.NE.AND P3, PT, R161, 0x1, PT ;  /* 0x00000001a100780c */ /* 0x000fda0003f65270 */
[----:B------:R-:W1:Y:S02]  /*ae30*/  @P3 LDC.64 R158, c[0x0][0x9e8] ;  /* 0x00027a00ff9e3b82 */ /* 0x000e640000000a00 */
[----:B-1----:R-:W-:-:S05]  /*ae40*/  @P3 IMAD.HI.U32 R158, R0, R158, RZ ;  /* 0x0000009e009e3227 */ /* 0x002fca00078e00ff */
[----:B------:R-:W-:-:S07]  /*ae50*/  @P3 SHF.R.U32.HI R0, RZ, R159, R158 ;  /* 0x0000009fff003219 */ /* 0x000fce000001169e */
.L_x_943:
[----:B------:R-:W-:Y:S05]  /*ae60*/  BSYNC B0 ;  /* 0x0000000000007941 */ /* 0x000fea0003800000 */
.L_x_941:
[----:B------:R-:W-:-:S04]  /*ae70*/  IMAD R159, R0, R161, -R152 ;  /* 0x000000a1009f7224 */ /* 0x000fc800078e0a98 */
[----:B------:R-:W-:-:S05]  /*ae80*/  IMAD R159, R16, -0x2, R159 ;  /* 0xfffffffe109f7824 */ /* 0x000fca00078e029f */
[----:B------:R-:W-:Y:S02]  /*ae90*/  VIADDMNMX R14, R159, R161, R14, PT ;  /* 0x000000a19f0e7246 */ /* 0x000fe4000380010e */
[----:B------:R-:W-:-:S07]  /*aea0*/  VIMNMX R20, R20, R159, !PT ;  /* 0x0000009f14147248 */ /* 0x000fce0007fe0100 */
.L_x_940:
[----:B------:R-:W-:Y:S01]  /*aeb0*/  FMNMX.FTZ R0, R169, R12, !PT ;  /* 0x0000000ca9007209 */ /* 0x000fe20007810000 */
[----:B------:R-:W1:Y:S01]  /*aec0*/  LDC R6, c[0x0][0x988] ;  /* 0x00026200ff067b82 */ /* 0x000e620000000800 */
[----:B------:R-:W-:Y:S01]  /*aed0*/  ISETP.GT.AND P4, PT, R20, 0x8, P2 ;  /* 0x000000081400780c */ /* 0x000fe20001784270 */
[----:B------:R-:W-:Y:S01]  /*aee0*/  UMOV UR59, UR36 ;  /* 0x00000024003b7c82 */ /* 0x000fe20008000000 */
        /* <DEDUP_REMOVED lines=43> */
[----:B------:R-:W-:Y:S02]  /*b1a0*/  ISETP.GT.AND P3, PT, R20, 0x18, P2 ;  /* 0x000000181400780c */ /* 0x000fe40001764270 */
[----:B------:R-:W-:Y:S02]  /*b1b0*/  FMNMX.FTZ R0, R69, R0, !PT ;  /* 0x0000000045007209 */ /* 0x000fe40007810000 */
[----:B------:R-:W-:-:S02]  /*b1c0*/  FSEL R193, R26, -INF , !P4 ;  /* 0xff8000001ac17808 */ /* 0x000fc40006000000 */
[----:B------:R-:W-:Y:S02]  /*b1d0*/  FMNMX.FTZ R0, R13, R0, !PT ;  /* 0x000000000d007209 */ /* 0x000fe40007810000 */
[----:B------:R-:W-:Y:S02]  /*b1e0*/  ISETP.LT.OR P3, PT, R14, 0x19, P3 ;  /* 0x000000190e00780c */ /* 0x000fe40001f61670 */
        /* <DEDUP_REMOVED lines=9> */
[----:B------:R-:W-:-:S02]  /*b280*/  ISETP.GT.AND P4, PT, R20, 0x30, P2 ;  /* 0x000000301400780c */ /* 0x000fc40001784270 */
[----:B------:R-:W-:Y:S02]  /*b290*/  FMNMX.FTZ R0, R33, R0, !PT ;  /* 0x0000000021007209 */ /* 0x000fe40007810000 */
[----:B------:R-:W-:Y:S02]  /*b2a0*/  ISETP.LT.OR P4, PT, R14, 0x31, P4 ;  /* 0x000000310e00780c */ /* 0x000fe40002781670 */
[----:B------:R-:W-:-:S05]  /*b2b0*/  FMNMX.FTZ R24, R85, R0, !PT ;  /* 0x0000000055187209 */ /* 0x000fca0007810000 */
[----:B------:R-:W2:Y:S02]  /*b2c0*/  SHFL.BFLY PT, R159, R24, 0x2, 0x1f ;  /* 0x0c401f00189f7f89 */ /* 0x000ea400000e0000 */
[----:B--2---:R-:W-:-:S05]  /*b2d0*/  FMNMX.FTZ R159, R24, R159, !PT ;  /* 0x0000009f189f7209 */ /* 0x004fca0007810000 */
[----:B------:R-:W2:Y:S02]  /*b2e0*/  SHFL.BFLY PT, R0, R159, 0x1, 0x1f ;  /* 0x0c201f009f007f89 */ /* 0x000ea400000e0000 */
[----:B--2---:R-:W-:Y:S02]  /*b2f0*/  FMNMX.FTZ R0, R159, R0, !PT ;  /* 0x000000009f007209 */ /* 0x004fe40007810000 */
[----:B------:R-:W-:Y:S02]  /*b300*/  FSEL R159, R34, -INF , !P5 ;  /* 0xff800000229f7808 */ /* 0x000fe40006800000 */
        /* <DEDUP_REMOVED lines=23> */
[-CC-:B------:R-:W-:Y:S01]  /*b480*/  FFMA.FTZ R168, R45, R6.reuse, -R24.reuse ;  /* 0x000000062da87223 */ /* 0x180fe20000010818 */
[----:B------:R-:W-:Y:S01]  /*b490*/  FSEL R181, R50, -INF , !P4 ;  /* 0xff80000032b57808 */ /* 0x000fe20006000000 */
[-CC-:B------:R-:W-:Y:S01]  /*b4a0*/  FFMA.FTZ R45, R49, R6.reuse, -R24.reuse ;  /* 0x00000006312d7223 */ /* 0x180fe20000010818 */
[----:B------:R-:W-:Y:S01]  /*b4b0*/  FSEL R175, R46, -INF , !P3 ;  /* 0xff8000002eaf7808 */ /* 0x000fe20005800000 */
[-CC-:B------:R-:W-:Y:S01]  /*b4c0*/  FFMA.FTZ R170, R41, R6.reuse, -R24.reuse ;  /* 0x0000000629aa7223 */ /* 0x180fe20000010818 */
[C---:B------:R-:W-:Y:S01]  /*b4d0*/  ISETP.GT.AND P3, PT, R20.reuse, 0x29, P2 ;  /* 0x000000291400780c */ /* 0x040fe20001764270 */
[-CC-:B------:R-:W-:Y:S01]  /*b4e0*/  FFMA.FTZ R41, R53, R6.reuse, -R24.reuse ;  /* 0x0000000635297223 */ /* 0x180fe20000010818 */
[----:B------:R-:W-:Y:S01]  /*b4f0*/  ISETP.GT.AND P4, PT, R20, 0x38, P2 ;  /* 0x000000381400780c */ /* 0x000fe20001784270 */
        /* <DEDUP_REMOVED lines=9> */
[C---:B------:R-:W-:Y:S01]  /*b590*/  ISETP.LT.OR P4, PT, R14.reuse, 0x39, P4 ;  /* 0x000000390e00780c */ /* 0x040fe20002781670 */
        /* <DEDUP_REMOVED lines=9> */
[----:B------:R-:W-:Y:S01]  /*b630*/  FSEL R191, R54, -INF , !P4 ;  /* 0xff80000036bf7808 */ /* 0x000fe20006000000 */
[----:B------:R-:W-:Y:S01]  /*b640*/  MUFU.EX2 R180, R180 ;  /* 0x000000b400b47308 */ /* 0x000fe20000000800 */
[----:B------:R-:W-:Y:S01]  /*b650*/  FMNMX.FTZ R26, R47, R26, !PT ;  /* 0x0000001a2f1a7209 */ /* 0x000fe20007810000 */
[----:B------:R-:W-:Y:S01]  /*b660*/  IMAD.U32 R38, RZ, RZ, UR58 ;  /* 0x0000003aff267e24 */ /* 0x000fe2000f8e00ff */
        /* <DEDUP_REMOVED lines=9> */
[-CC-:B------:R-:W-:Y:S01]  /*b700*/  FFMA.FTZ R154, R33, R6.reuse, -R24.reuse ;  /* 0x00000006219a7223 */ /* 0x180fe20000010818 */
[----:B------:R-:W-:Y:S01]  /*b710*/  ISETP.GT.AND P3, PT, R20, 0x41, P2 ;  /* 0x000000411400780c */ /* 0x000fe20001764270 */
[--C-:B------:R-:W-:Y:S01]  /*b720*/  FFMA.FTZ R25, R81, R6, -R24.reuse ;  /* 0x0000000651197223 */ /* 0x100fe20000010818 */
[----:B------:R-:W-:Y:S01]  /*b730*/  FMNMX.FTZ R26, R183, R26, !PT ;  /* 0x0000001ab71a7209 */ /* 0x000fe20007810000 */
[----:B------:R-:W-:Y:S01]  /*b740*/  MUFU.EX2 R182, R182 ;  /* 0x000000b600b67308 */ /* 0x000fe20000000800 */
[----:B------:R-:W-:Y:S01]  /*b750*/  FSEL R177, R58, -INF , !P4 ;  /* 0xff8000003ab17808 */ /* 0x000fe20006000000 */
[----:B------:R-:W-:Y:S01]  /*b760*/  FFMA.FTZ R33, R85, R6, -R24 ;  /* 0x0000000655217223 */ /* 0x000fe20000010818 */
[----:B------:R-:W-:Y:S01]  /*b770*/  ISETP.GT.AND P4, PT, R20, 0x48, P2 ;  /* 0x000000481400780c */ /* 0x000fe20001784270 */
[----:B------:R-:W-:Y:S01]  /*b780*/  UMOV UR58, UR37 ;  /* 0x00000025003a7c82 */ /* 0x000fe20008000000 */
[----:B------:R-:W-:-:S02]  /*b790*/  ISETP.LT.OR P3, PT, R14, 0x42, P3 ;  /* 0x000000420e00780c */ /* 0x000fc40001f61670 */
[----:B------:R-:W-:Y:S01]  /*b7a0*/  FMNMX.FTZ R26, R191, R26, !PT ;  /* 0x0000001abf1a7209 */ /* 0x000fe20007810000 */
[----:B------:R-:W-:Y:S01]  /*b7b0*/  MUFU.EX2 R31, R31 ;  /* 0x0000001f001f7308 */ /* 0x000fe20000000800 */
[----:B------:R-:W-:Y:S02]  /*b7c0*/  ISETP.LT.OR P4, PT, R14, 0x49, P4 ;  /* 0x000000490e00780c */ /* 0x000fe40002781670 */
[----:B------:R-:W-:Y:S01]  /*b7d0*/  FSEL R167, R59, -INF , !P3 ;  /* 0xff8000003ba77808 */ /* 0x000fe20005800000 */
[----:B------:R-:W-:Y:S01]  /*b7e0*/  FFMA.FTZ R59, R157, R6, -R24 ;  /* 0x000000069d3b7223 */ /* 0x000fe20000010818 */
[----:B------:R-:W-:Y:S02]  /*b7f0*/  ISETP.GT.AND P3, PT, R20, 0x49, P2 ;  /* 0x000000491400780c */ /* 0x000fe40001764270 */
[----:B------:R-:W-:Y:S01]  /*b800*/  FMNMX.FTZ R26, R55, R26, !PT ;  /* 0x0000001a371a7209 */ /* 0x000fe20007810000 */
[----:B------:R-:W-:Y:S01]  /*b810*/  MUFU.EX2 R176, R176 ;  /* 0x000000b000b07308 */ /* 0x000fe20000000800 */
[----:B------:R-:W-:-:S02]  /*b820*/  FSEL R179, R62, -INF , !P4 ;  /* 0xff8000003eb37808 */ /* 0x000fc40006000000 */
[----:B------:R-:W-:Y:S02]  /*b830*/  ISETP.GT.AND P4, PT, R20, 0x50, P2 ;  /* 0x000000501400780c */ /* 0x000fe40001784270 */
[C---:B------:R-:W-:Y:S02]  /*b840*/  ISETP.LT.OR P3, PT, R14.reuse, 0x4a, P3 ;  /* 0x0000004a0e00780c */ /* 0x040fe40001f61670 */
[----:B------:R-:W-:Y:S01]  /*b850*/  FMNMX.FTZ R26, R177, R26, !PT ;  /* 0x0000001ab11a7209 */ /* 0x000fe20007810000 */
[----:B------:R-:W-:Y:S01]  /*b860*/  MUFU.EX2 R43, R43 ;  /* 0x0000002b002b7308 */ /* 0x000fe20000000800 */
[----:B------:R-:W-:Y:S02]  /*b870*/  ISETP.LT.OR P4, PT, R14, 0x51, P4 ;  /* 0x000000510e00780c */ /* 0x000fe40002781670 */
[----:B------:R-:W-:Y:S01]  /*b880*/  FSEL R157, R63, -INF , !P3 ;  /* 0xff8000003f9d7808 */ /* 0x000fe20005800000 */
[----:B------:R-:W-:Y:S01]  /*b890*/  FFMA.FTZ R63, R153, R6, -R24 ;  /* 0x00000006993f7223 */ /* 0x000fe20000010818 */
[----:B------:R-:W-:-:S02]  /*b8a0*/  ISETP.GT.AND P3, PT, R20, 0x51, P2 ;  /* 0x000000511400780c */ /* 0x000fc40001764270 */
[----:B------:R-:W-:Y:S01]  /*b8b0*/  FMNMX.FTZ R26, R167, R26, !PT ;  /* 0x0000001aa71a7209 */ /* 0x000fe20007810000 */
[----:B------:R-:W-:Y:S01]  /*b8c0*/  MUFU.EX2 R178, R178 ;  /* 0x000000b200b27308 */ /* 0x000fe20000000800 */
[----:B------:R-:W-:Y:S02]  /*b8d0*/  FSEL R155, R66, -INF , !P4 ;  /* 0xff800000429b7808 */ /* 0x000fe40006000000 */
[----:B------:R-:W-:Y:S02]  /*b8e0*/  ISETP.GT.AND P4, PT, R20, 0x58, P2 ;  /* 0x000000581400780c */ /* 0x000fe40001784270 */
[C---:B------:R-:W-:Y:S02]  /*b8f0*/  ISETP.LT.OR P3, PT, R14.reuse, 0x52, P3 ;  /* 0x000000520e00780c */ /* 0x040fe40001f61670 */
[----:B------:R-:W-:Y:S01]  /*b900*/  FMNMX.FTZ R26, R179, R26, !PT ;  /* 0x0000001ab31a7209 */ /* 0x000fe20007810000 */
[----:B------:R-:W-:Y:S01]  /*b910*/  MUFU.EX2 R51, R51 ;  /* 0x0000003300337308 */ /* 0x000fe20000000800 */
[----:B------:R-:W-:-:S02]  /*b920*/  ISETP.LT.OR P4, PT, R14, 0x59, P4 ;  /* 0x000000590e00780c */ /* 0x000fc40002781670 */
[----:B------:R-:W-:Y:S02]  /*b930*/  FSEL R67, R67, -INF , !P3 ;  /* 0xff80000043437808 */ /* 0x000fe40005800000 */
[----:B------:R-:W-:Y:S02]  /*b940*/  FMNMX.FTZ R26, R157, R26, !PT ;  /* 0x0000001a9d1a7209 */ /* 0x000fe40007810000 */
[----:B------:R-:W-:Y:S01]  /*b950*/  ISETP.GT.AND P3, PT, R20, 0x59, P2 ;  /* 0x000000591400780c */ /* 0x000fe20001764270 */
[----:B------:R-:W-:Y:S01]  /*b960*/  MUFU.EX2 R172, R172 ;  /* 0x000000ac00ac7308 */ /* 0x000fe20000000800 */
[----:B------:R-:W-:Y:S02]  /*b970*/  FSEL R153, R70, -INF , !P4 ;  /* 0xff80000046997808 */ /* 0x000fe40006000000 */
[----:B------:R-:W-:Y:S02]  /*b980*/  FMNMX.FTZ R26, R155, R26, !PT ;  /* 0x0000001a9b1a7209 */ /* 0x000fe40007810000 */
[----:B------:R-:W-:-:S02]  /*b990*/  ISETP.GT.AND P4, PT, R20, 0x60, P2 ;  /* 0x000000601400780c */ /* 0x000fc40001784270 */
[C---:B------:R-:W-:Y:S01]  /*b9a0*/  ISETP.LT.OR P3, PT, R14.reuse, 0x5a, P3 ;  /* 0x0000005a0e00780c */ /* 0x040fe20001f61670 */
[----:B------:R-:W-:Y:S01]  /*b9b0*/  MUFU.EX2 R59, R59 ;  /* 0x0000003b003b7308 */ /* 0x000fe20000000800 */
[----:B------:R-:W-:Y:S02]  /*b9c0*/  FMNMX.FTZ R26, R67, R26, !PT ;  /* 0x0000001a431a7209 */ /* 0x000fe40007810000 */
[----:B------:R-:W-:Y:S02]  /*b9d0*/  ISETP.LT.OR P4, PT, R14, 0x61, P4 ;  /* 0x000000610e00780c */ /* 0x000fe40002781670 */
[----:B------:R-:W-:Y:S02]  /*b9e0*/  FSEL R71, R71, -INF , !P3 ;  /* 0xff80000047477808 */ /* 0x000fe40005800000 */
        /* <DEDUP_REMOVED lines=19> */
[----:B------:R-:W-:Y:S02]  /*bb20*/  FSEL R79, R79, -INF , !P3 ;  /* 0xff8000004f4f7808 */ /* 0x000fe40005800000 */
[----:B------:R-:W-:Y:S01]  /*bb30*/  ISETP.GT.AND P3, PT, R20, 0x71, P2 ;  /* 0x000000711400780c */ /* 0x000fe20001764270 */
[----:B------:R-:W-:Y:S01]  /*bb40*/  MUFU.EX2 R170, R170 ;  /* 0x000000aa00aa7308 */ /* 0x000fe20000000800 */
[----:B------:R-:W-:Y:S02]  /*bb50*/  FMNMX.FTZ R26, R195, R26, !PT ;  /* 0x0000001ac31a7209 */ /* 0x000fe40007810000 */
[----:B------:R-:W-:Y:S02]  /*bb60*/  FSEL R53, R82, -INF , !P4 ;  /* 0xff80000052357808 */ /* 0x000fe40006000000 */
[----:B------:R-:W-:-:S02]  /*bb70*/  ISETP.GT.AND P4, PT, R20, 0x78, P2 ;  /* 0x000000781400780c */ /* 0x000fc40001784270 */
[----:B------:R-:W-:Y:S01]  /*bb80*/  ISETP.LT.OR P3, PT, R14, 0x72, P3 ;  /* 0x000000720e00780c */ /* 0x000fe20001f61670 */
[----:B------:R-:W-:Y:S01]  /*bb90*/  MUFU.EX2 R41, R41 ;  /* 0x0000002900297308 */ /* 0x000fe20000000800 */
[----:B------:R-:W-:Y:S02]  /*bba0*/  FMNMX.FTZ R26, R79, R26, !PT ;  /* 0x0000001a4f1a7209 */ /* 0x000fe40007810000 */
[----:B------:R-:W-:Y:S02]  /*bbb0*/  ISETP.GT.AND P2, PT, R20, 0x79, P2 ;  /* 0x000000791400780c */ /* 0x000fe40001744270 */
[----:B------:R-:W-:Y:S02]  /*bbc0*/  ISETP.LT.OR P4, PT, R14, 0x79, P4 ;  /* 0x000000790e00780c */ /* 0x000fe40002781670 */
[----:B------:R-:W-:Y:S01]  /*bbd0*/  FSEL R83, R83, -INF , !P3 ;  /* 0xff80000053537808 */ /* 0x000fe20005800000 */
[----:B------:R-:W-:Y:S01]  /*bbe0*/  MUFU.EX2 R164, R164 ;  /* 0x000000a400a47308 */ /* 0x000fe20000000800 */
[----:B------:R-:W-:-:S02]  /*bbf0*/  FMNMX.FTZ R26, R53, R26, !PT ;  /* 0x0000001a351a7209 */ /* 0x000fc40007810000 */
[----:B------:R-:W-:Y:S02]  /*bc00*/  ISETP.LT.OR P2, PT, R14, 0x7a, P2 ;  /* 0x0000007a0e00780c */ /* 0x000fe40001741670 */
[----:B------:R-:W-:Y:S02]  /*bc10*/  FSEL R57, R86, -INF , !P4 ;  /* 0xff80000056397808 */ /* 0x000fe40006000000 */
[----:B------:R-:W-:Y:S01]  /*bc20*/  FMNMX.FTZ R26, R83, R26, !PT ;  /* 0x0000001a531a7209 */ /* 0x000fe20007810000 */
[----:B------:R-:W-:Y:S01]  /*bc30*/  MUFU.EX2 R37, R37 ;  /* 0x0000002500257308 */ /* 0x000fe20000000800 */
[----:B------:R-:W-:Y:S02]  /*bc40*/  FSEL R87, R87, -INF , !P2 ;  /* 0xff80000057577808 */ /* 0x000fe40005000000 */
[----:B------:R-:W-:Y:S02]  /*bc50*/  FMNMX.FTZ R26, R57, R26, !PT ;  /* 0x0000001a391a7209 */ /* 0x000fe40007810000 */
[----:B------:R-:W-:-:S02]  /*bc60*/  FSEL R69, R0, RZ, P5 ;  /* 0x000000ff00457208 */ /* 0x000fc40002800000 */
[----:B------:R-:W-:Y:S01]  /*bc70*/  FMNMX.FTZ R26, R87, R26, !PT ;  /* 0x0000001a571a7209 */ /* 0x000fe20007810000 */
[----:B------:R-:W-:Y:S01]  /*bc80*/  MUFU.EX2 R166, R166 ;  /* 0x000000a600a67308 */ /* 0x000fe20000000800 */
[----:B------:R-:W-:Y:S01]  /*bc90*/  @!P1 LEA R38, R38, UR39, 0x3 ;  /* 0x0000002726269c11 */ /* 0x000fe2000f8e18ff */
[----:B------:R-:W-:Y:S02]  /*bca0*/  FADD.FTZ R69, -R69, R12 ;  /* 0x0000000c45457221 */ /* 0x000fe40000010100 */
[----:B------:R-:W1:Y:S04]  /*bcb0*/  SHFL.BFLY PT, R61, R26, 0x2, 0x1f ;  /* 0x0c401f001a3d7f89 */ /* 0x000e6800000e0000 */
        /* <DEDUP_REMOVED lines=14> */
[----:B------:R-:W1:Y:S03]  /*bda0*/  MUFU.EX2 R65, R65 ;  /* 0x0000004100417308 */ /* 0x000e660000000800 */
[----:B------:R-:W-:-:S05]  /*bdb0*/  FSEL R36, R12, RZ, P2 ;  /* 0x000000ff0c247208 */ /* 0x000fca0001000000 */
        /* <DEDUP_REMOVED lines=8> */
[-C--:B------:R-:W-:Y:S01]  /*be40*/  FFMA.FTZ R39, R39, R6.reuse, -R36 ;  /* 0x0000000627277223 */ /* 0x080fe20000010824 */
[----:B-1----:R-:W-:Y:S01]  /*be50*/  FFMA.FTZ R28, R65, R3, R180 ;  /* 0x00000003411c7223 */ /* 0x002fe200000100b4 */
[-CC-:B------:R-:W-:Y:S01]  /*be60*/  FFMA.FTZ R26, R171, R6.reuse, -R36.reuse ;  /* 0x00000006ab1a7223 */ /* 0x180fe20000010824 */
[-CC-:B------:R-:W-:Y:S01]  /*be70*/  FFMA.FTZ R173, R173, R6.reuse, -R36.reuse ;  /* 0x00000006adad7223 */ /* 0x180fe20000010824 */
[-C--:B------:R-:W-:Y:S01]  /*be80*/  FFMA.FTZ R175, R175, R6.reuse, -R36 ;  /* 0x00000006afaf7223 */ /* 0x080fe20000010824 */
[----:B------:R-:W-:Y:S01]  /*be90*/  FADD.FTZ R3, R27, R28 ;  /* 0x0000001c1b037221 */ /* 0x000fe20000010000 */
[--C-:B------:R-:W-:Y:S01]  /*bea0*/  FFMA.FTZ R28, R47, R6, -R36.reuse ;  /* 0x000000062f1c7223 */ /* 0x100fe20000010824 */
[----:B------:R-:W1:Y:S01]  /*beb0*/  MUFU.EX2 R12, R12 ;  /* 0x0000000c000c7308 */ /* 0x000e620000000800 */
[----:B------:R-:W-:Y:S01]  /*bec0*/  F2FP.F16.F32.PACK_AB R180, R27, R180 ;  /* 0x000000b41bb4723e */ /* 0x000fe200000000ff */
[----:B------:R-:W-:Y:S01]  /*bed0*/  FADD.FTZ R30, R182, R3 ;  /* 0x00000003b61e7221 */ /* 0x000fe20000010000 */
[-CC-:B------:R-:W-:Y:S01]  /*bee0*/  FFMA.FTZ R169, R181, R6.reuse, -R36.reuse ;  /* 0x00000006b5a97223 */ /* 0x180fe20000010824 */
[-CC-:B------:R-:W-:Y:S01]  /*bef0*/  FFMA.FTZ R171, R191, R6.reuse, -R36.reuse ;  /* 0x00000006bfab7223 */ /* 0x180fe20000010824 */
[-C--:B------:R-:W-:Y:S01]  /*bf00*/  FFMA.FTZ R165, R177, R6.reuse, -R36 ;  /* 0x00000006b1a57223 */ /* 0x080fe20000010824 */
[----:B------:R-:W-:Y:S01]  /*bf10*/  FADD.FTZ R3, R31, R30 ;  /* 0x0000001e1f037221 */ /* 0x000fe20000010000 */
[-CC-:B------:R-:W-:Y:S01]  /*bf20*/  FFMA.FTZ R179, R179, R6.reuse, -R36.reuse ;  /* 0x00000006b3b37223 */ /* 0x180fe20000010824 */
[----:B------:R-:W-:Y:S01]  /*bf30*/  MUFU.EX2 R14, R14 ;  /* 0x0000000e000e7308 */ /* 0x000fe20000000800 */
[-CC-:B------:R-:W-:Y:S01]  /*bf40*/  FFMA.FTZ R157, R157, R6.reuse, -R36.reuse ;  /* 0x000000069d9d7223 */ /* 0x180fe20000010824 */
        /* <DEDUP_REMOVED lines=18> */
[-C--:B------:R-:W-:Y:S01]  /*c070*/  FFMA.FTZ R57, R57, R6.reuse, -R36 ;  /* 0x0000000639397223 */ /* 0x080fe20000010824 */
[----:B-1----:R-:W-:Y:S01]  /*c080*/  F2FP.F16.F32.PACK_AB R181, R12, R69 ;  /* 0x000000450cb5723e */ /* 0x002fe200000000ff */
[----:B------:R-:W-:Y:S01]  /*c090*/  FADD.FTZ R3, R59, R32 ;  /* 0x000000203b037221 */ /* 0x000fe20000010000 */
[----:B------:R-:W-:Y:S01]  /*c0a0*/  FFMA.FTZ R32, R55, R6, -R36 ;  /* 0x0000000637207223 */ /* 0x000fe20000010824 */
[----:B------:R-:W-:Y:S01]  /*c0b0*/  MUFU.EX2 R35, R35 ;  /* 0x0000002300237308 */ /* 0x000fe20000000800 */
[----:B------:R-:W-:Y:S01]  /*c0c0*/  F2FP.F16.F32.PACK_AB R182, R31, R182 ;  /* 0x000000b61fb6723e */ /* 0x000fe200000000ff */
[----:B------:R-:W-:Y:S01]  /*c0d0*/  FADD.FTZ R34, R174, R3 ;  /* 0x00000003ae227221 */ /* 0x000fe20000010000 */
[----:B------:R-:W-:Y:S01]  /*c0e0*/  FSEL R3, R9, RZ, P2 ;  /* 0x000000ff09037208 */ /* 0x000fe20001000000 */
[----:B------:R-:W-:Y:S01]  /*c0f0*/  FMUL.FTZ R88, R88, R65 ;  /* 0x0000004158587220 */ /* 0x000fe20000410000 */
[----:B------:R-:W-:Y:S01]  /*c100*/  ISETP.GT.AND P2, PT, R7, UR40, PT ;  /* 0x0000002807007c0c */ /* 0x000fe2000bf44270 */
[----:B------:R-:W-:Y:S01]  /*c110*/  FADD.FTZ R47, R63, R34 ;  /* 0x000000223f2f7221 */ /* 0x000fe20000010000 */
[----:B------:R-:W-:-:S02]  /*c120*/  @!P1 VIADD R34, R38, 0x28860 ;  /* 0x0002886026229836 */ /* 0x000fc40000000000 */
[----:B------:R-:W-:Y:S01]  /*c130*/  FADD.FTZ R3, -R3, R10 ;  /* 0x0000000a03037221 */ /* 0x000fe20000010100 */
[----:B------:R-:W-:Y:S01]  /*c140*/  MUFU.EX2 R24, R24 ;  /* 0x0000001800187308 */ /* 0x000fe20000000800 */
[----:B------:R-:W-:Y:S01]  /*c150*/  FADD.FTZ R10, R168, R47 ;  /* 0x0000002fa80a7221 */ /* 0x000fe20000010000 */
[----:B------:R-:W-:Y:S01]  /*c160*/  F2FP.F16.F32.PACK_AB R176, R43, R176 ;  /* 0x000000b02bb0723e */ /* 0x000fe200000000ff */
[----:B------:R-:W-:Y:S01]  /*c170*/  FMUL.FTZ R3, R3, R6 ;  /* 0x0000000603037220 */ /* 0x000fe20000410000 */
[----:B------:R-:W-:Y:S01]  /*c180*/  @!P1 PRMT R34, RZ, 0x654, R34 ;  /* 0x00000654ff229816 */ /* 0x000fe20000000022 */
[----:B------:R-:W-:Y:S01]  /*c190*/  FADD.FTZ R47, R45, R10 ;  /* 0x0000000a2d2f7221 */ /* 0x000fe20000010000 */
[----:B------:R-:W-:Y:S01]  /*c1a0*/  F2FP.F16.F32.PACK_AB R178, R51, R178 ;  /* 0x000000b233b2723e */ /* 0x000fe200000000ff */
[-C--:B------:R-:W-:Y:S01]  /*c1b0*/  FMUL.FTZ R89, R89, R65.reuse ;  /* 0x0000004159597220 */ /* 0x080fe20000410000 */
[----:B------:R1:W2:Y:S01]  /*c1c0*/  MUFU.EX2 R10, R3 ;  /* 0x00000003000a7308 */ /* 0x0002a20000000800 */
[----:B------:R-:W-:Y:S01]  /*c1d0*/  FADD.FTZ R38, R170, R47 ;  /* 0x0000002faa267221 */ /* 0x000fe20000010000 */
[----:B------:R3:W-:Y:S01]  /*c1e0*/  @!P1 SYNCS.ARRIVE.TRANS64.RED.A1T0 RZ, [R34+URZ], RZ ;  /* 0x000000ff22ff99a7 */ /* 0x0007e2000810043f */
[----:B------:R-:W-:Y:S01]  /*c1f0*/  F2FP.F16.F32.PACK_AB R172, R59, R172 ;  /* 0x000000ac3bac723e */ /* 0x000fe200000000ff */
[-C--:B------:R-:W-:Y:S01]  /*c200*/  FMUL.FTZ R92, R92, R65.reuse ;  /* 0x000000415c5c7220 */ /* 0x080fe20000410000 */
[----:B------:R-:W-:Y:S01]  /*c210*/  FADD.FTZ R47, R41, R38 ;  /* 0x00000026292f7221 */ /* 0x000fe20000010000 */
[----:B------:R-:W-:Y:S01]  /*c220*/  F2FP.F16.F32.PACK_AB R174, R63, R174 ;  /* 0x000000ae3fae723e */ /* 0x000fe200000000ff */
[-C--:B------:R-:W-:Y:S01]  /*c230*/  FMUL.FTZ R93, R93, R65.reuse ;  /* 0x000000415d5d7220 */ /* 0x080fe20000410000 */
[----:B------:R-:W4:Y:S01]  /*c240*/  MUFU.EX2 R39, R39 ;  /* 0x0000002700277308 */ /* 0x000f220000000800 */
[----:B------:R-:W-:Y:S01]  /*c250*/  FADD.FTZ R38, R164, R47 ;  /* 0x0000002fa4267221 */ /* 0x000fe20000010000 */
[-CC-:B---3--:R-:W-:Y:S01]  /*c260*/  FFMA.FTZ R34, R167, R6.reuse, -R36.reuse ;  /* 0x00000006a7227223 */ /* 0x188fe20000010824 */
[----:B------:R-:W-:Y:S01]  /*c270*/  FFMA.FTZ R36, R87, R6, -R36 ;  /* 0x0000000657247223 */ /* 0x000fe20000010824 */
[----:B------:R-:W-:Y:S01]  /*c280*/  F2FP.F16.F32.PACK_AB R168, R45, R168 ;  /* 0x000000a82da8723e */ /* 0x000fe200000000ff */
[----:B-1----:R-:W-:Y:S01]  /*c290*/  FADD.FTZ R3, R37, R38 ;  /* 0x0000002625037221 */ /* 0x002fe20000010000 */
[----:B------:R-:W-:Y:S01]  /*c2a0*/  F2FP.F16.F32.PACK_AB R170, R41, R170 ;  /* 0x000000aa29aa723e */ /* 0x000fe200000000ff */
[-C--:B------:R-:W-:Y:S01]  /*c2b0*/  FMUL.FTZ R96, R96, R65.reuse ;  /* 0x0000004160607220 */ /* 0x080fe20000410000 */
[----:B------:R-:W1:Y:S01]  /*c2c0*/  MUFU.EX2 R158, R158 ;  /* 0x0000009e009e7308 */ /* 0x000e620000000800 */
[----:B------:R-:W-:Y:S01]  /*c2d0*/  FADD.FTZ R38, R166, R3 ;  /* 0x00000003a6267221 */ /* 0x000fe20000010000 */
[----:B--2---:R-:W-:Y:S01]  /*c2e0*/  FFMA.FTZ R3, R10, R2, R69 ;  /* 0x000000020a037223 */ /* 0x004fe20000010045 */
[-C--:B------:R-:W-:Y:S01]  /*c2f0*/  FMUL.FTZ R90, R90, R10.reuse ;  /* 0x0000000a5a5a7220 */ /* 0x080fe20000410000 */
[-C--:B------:R-:W-:Y:S01]  /*c300*/  FMUL.FTZ R91, R91, R10.reuse ;  /* 0x0000000a5b5b7220 */ /* 0x080fe20000410000 */
[----:B------:R-:W-:Y:S01]  /*c310*/  FADD.FTZ R47, R29, R38 ;  /* 0x000000261d2f7221 */ /* 0x000fe20000010000 */
[----:B------:R-:W-:Y:S01]  /*c320*/  FADD.FTZ R3, R12, R3 ;  /* 0x000000030c037221 */ /* 0x000fe20000010000 */
[----:B------:R-:W-:Y:S01]  /*c330*/  FMUL.FTZ R94, R94, R10 ;  /* 0x0000000a5e5e7220 */ /* 0x000fe20000410000 */
        /* <DEDUP_REMOVED lines=11> */
[-C--:B------:R-:W-:Y:S01]  /*c3f0*/  FMUL.FTZ R99, R99, R10.reuse ;  /* 0x0000000a63637220 */ /* 0x080fe20000410000 */
[-C--:B------:R-:W-:Y:S01]  /*c400*/  FMUL.FTZ R102, R102, R10.reuse ;  /* 0x0000000a66667220 */ /* 0x080fe20000410000 */
[----:B------:R-:W-:Y:S01]  /*c410*/  FADD.FTZ R27, R21, R38 ;  /* 0x00000026151b7221 */ /* 0x000fe20000010000 */
[----:B------:R-:W-:Y:S01]  /*c420*/  FADD.FTZ R3, R35, R2 ;  /* 0x0000000223037221 */ /* 0x000fe20000010000 */
[----:B------:R-:W-:Y:S01]  /*c430*/  FMUL.FTZ R103, R103, R10 ;  /* 0x0000000a67677220 */ /* 0x000fe20000410000 */
[----:B------:R-:W5:Y:S01]  /*c440*/  MUFU.EX2 R173, R173 ;  /* 0x000000ad00ad7308 */ /* 0x000f620000000800 */
[----:B------:R-:W-:Y:S01]  /*c450*/  FADD.FTZ R38, R156, R27 ;  /* 0x0000001b9c267221 */ /* 0x000fe20000010000 */
[----:B------:R-:W-:Y:S01]  /*c460*/  FADD.FTZ R2, R24, R3 ;  /* 0x0000000318027221 */ /* 0x000fe20000010000 */
[C---:B------:R-:W-:Y:S01]  /*c470*/  F2FP.F16.F32.PACK_AB R156, R13.reuse, R156 ;  /* 0x0000009c0d9c723e */ /* 0x040fe200000000ff */
[-C--:B------:R-:W-:Y:S01]  /*c480*/  FMUL.FTZ R106, R106, R10.reuse ;  /* 0x0000000a6a6a7220 */ /* 0x080fe20000410000 */
[----:B------:R-:W-:Y:S01]  /*c490*/  FADD.FTZ R27, R13, R38 ;  /* 0x000000260d1b7221 */ /* 0x000fe20000010000 */
[----:B----4-:R-:W-:Y:S01]  /*c4a0*/  FADD.FTZ R3, R39, R2 ;  /* 0x0000000227037221 */ /* 0x010fe20000010000 */
[-C--:B------:R-:W-:Y:S01]  /*c4b0*/  FMUL.FTZ R107, R107, R10.reuse ;  /* 0x0000000a6b6b7220 */ /* 0x080fe20000410000 */
[----:B------:R-:W4:Y:S01]  /*c4c0*/  MUFU.EX2 R152, R152 ;  /* 0x0000009800987308 */ /* 0x000f220000000800 */
[----:B-1----:R-:W-:Y:S01]  /*c4d0*/  FADD.FTZ R38, R158, R27 ;  /* 0x0000001b9e267221 */ /* 0x002fe20000010000 */
[----:B--2---:R-:W-:Y:S01]  /*c4e0*/  FADD.FTZ R2, R26, R3 ;  /* 0x000000031a027221 */ /* 0x004fe20000010000 */
[-C--:B------:R-:W-:Y:S01]  /*c4f0*/  FMUL.FTZ R110, R110, R10.reuse ;  /* 0x0000000a6e6e7220 */ /* 0x080fe20000410000 */
[-C--:B------:R-:W-:Y:S01]  /*c500*/  FMUL.FTZ R111, R111, R10.reuse ;  /* 0x0000000a6f6f7220 */ /* 0x080fe20000410000 */
[----:B---3--:R-:W-:Y:S01]  /*c510*/  FADD.FTZ R3, R61, R38 ;  /* 0x000000263d037221 */ /* 0x008fe20000010000 */
[-C--:B------:R-:W-:Y:S01]  /*c520*/  FMUL.FTZ R114, R114, R10.reuse ;  /* 0x0000000a72727220 */ /* 0x080fe20000410000 */
[-C--:B------:R-:W-:Y:S01]  /*c530*/  FMUL.FTZ R115, R115, R10.reuse ;  /* 0x0000000a73737220 */ /* 0x080fe20000410000 */
[----:B------:R-:W1:Y:S01]  /*c540*/  MUFU.EX2 R175, R175 ;  /* 0x000000af00af7308 */ /* 0x000e620000000800 */
[----:B-----5:R-:W-:Y:S01]  /*c550*/  FADD.FTZ R2, R173, R2 ;  /* 0x00000002ad027221 */ /* 0x020fe20000010000 */
[-C--:B------:R-:W-:Y:S01]  /*c560*/  FMUL.FTZ R118, R118, R10.reuse ;  /* 0x0000000a76767220 */ /* 0x080fe20000410000 */
[-C--:B------:R-:W-:Y:S01]  /*c570*/  FMUL.FTZ R119, R119, R10.reuse ;  /* 0x0000000a77777220 */ /* 0x080fe20000410000 */
[-C--:B------:R-:W-:Y:S01]  /*c580*/  FMUL.FTZ R122, R122, R10.reuse ;  /* 0x0000000a7a7a7220 */ /* 0x080fe20000410000 */
[-C--:B------:R-:W-:Y:S01]  /*c590*/  FMUL.FTZ R123, R123, R10.reuse ;  /* 0x0000000a7b7b7220 */ /* 0x080fe20000410000 */
[-C--:B------:R-:W-:Y:S01]  /*c5a0*/  FMUL.FTZ R126, R126, R10.reuse ;  /* 0x0000000a7e7e7220 */ /* 0x080fe20000410000 */
[-C--:B------:R-:W-:Y:S01]  /*c5b0*/  FMUL.FTZ R127, R127, R10.reuse ;  /* 0x0000000a7f7f7220 */ /* 0x080fe20000410000 */
[----:B------:R-:W2:Y:S01]  /*c5c0*/  MUFU.EX2 R28, R28 ;  /* 0x0000001c001c7308 */ /* 0x000ea20000000800 */
[----:B----4-:R-:W-:Y:S01]  /*c5d0*/  FADD.FTZ R38, R152, R3 ;  /* 0x0000000398267221 */ /* 0x010fe20000010000 */
        /* <DEDUP_REMOVED lines=23> */
[----:B---3--:R-:W-:Y:S01]  /*c750*/  FADD.FTZ R13, R169, R2 ;  /* 0x00000002a90d7221 */ /* 0x008fe20000010000 */
        /* <DEDUP_REMOVED lines=15> */
[----:B--2---:R-:W-:Y:S01]  /*c850*/  FADD.FTZ R13, R171, R2 ;  /* 0x00000002ab0d7221 */ /* 0x004fe20000010000 */
[-C--:B------:R-:W-:Y:S01]  /*c860*/  FMUL.FTZ R125, R125, R65.reuse ;  /* 0x000000417d7d7220 */ /* 0x080fe20000410000 */
[-C--:B------:R-:W-:Y:S01]  /*c870*/  FMUL.FTZ R128, R128, R65.reuse ;  /* 0x0000004180807220 */ /* 0x080fe20000410000 */
[-C--:B------:R-:W-:Y:S01]  /*c880*/  FMUL.FTZ R129, R129, R65.reuse ;  /* 0x0000004181817220 */ /* 0x080fe20000410000 */
[-C--:B------:R-:W-:Y:S01]  /*c890*/  FMUL.FTZ R132, R132, R65.reuse ;  /* 0x0000004184847220 */ /* 0x080fe20000410000 */
[-C--:B------:R-:W-:Y:S01]  /*c8a0*/  FMUL.FTZ R133, R133, R65.reuse ;  /* 0x0000004185857220 */ /* 0x080fe20000410000 */
[-C--:B------:R-:W-:Y:S01]  /*c8b0*/  FMUL.FTZ R136, R136, R65.reuse ;  /* 0x0000004188887220 */ /* 0x080fe20000410000 */
[----:B------:R-:W2:Y:S01]  /*c8c0*/  MUFU.EX2 R34, R34 ;  /* 0x0000002200227308 */ /* 0x000ea20000000800 */
        /* <DEDUP_REMOVED lines=9> */
[----:B------:R-:W-:Y:S01]  /*c960*/  FMUL.FTZ R149, R149, R65 ;  /* 0x0000004195957220 */ /* 0x000fe20000410000 */
[----:B------:R-:W-:Y:S01]  /*c970*/  F2FP.F16.F32.PACK_AB R183, R73, R14 ;  /* 0x0000000e49b7723e */ /* 0x000fe200000000ff */
[----:B------:R-:W-:Y:S01]  /*c980*/  VIADD R7, R7, 0xffffffff ;  /* 0xffffffff07077836 */ /* 0x000fe20000000000 */
[----:B------:R-:W-:Y:S01]  /*c990*/  F2FP.F16.F32.PACK_AB R177, R35, R20 ;  /* 0x0000001423b1723e */ /* 0x000fe200000000ff */
[----:B------:R-:W-:Y:S01]  /*c9a0*/  IMAD.MOV.U32 R12, RZ, RZ, R0 ;  /* 0x000000ffff0c7224 */ /* 0x000fe200078e0000 */
[----:B------:R-:W-:Y:S01]  /*c9b0*/  F2FP.F16.F32.PACK_AB R173, R173, R26 ;  /* 0x0000001aadad723e */ /* 0x000fe200000000ff */
[----:B------:R1:W4:Y:S01]  /*c9c0*/  MUFU.EX2 R40, R179 ;  /* 0x000000b300287308 */ /* 0x0003220000000800 */
[----:B--2---:R-:W-:Y:S01]  /*c9d0*/  FADD.FTZ R13, R34, R13 ;  /* 0x0000000d220d7221 */ /* 0x004fe20000010000 */
[----:B------:R-:W-:Y:S01]  /*c9e0*/  F2FP.F16.F32.PACK_AB R175, R28, R175 ;  /* 0x000000af1caf723e */ /* 0x000fe200000000ff */
[----:B------:R-:W-:Y:S01]  /*c9f0*/  IMAD.MOV.U32 R10, RZ, RZ, R9 ;  /* 0x000000ffff0a7224 */ /* 0x000fe200078e0009 */
[----:B------:R-:W-:-:S02]  /*ca00*/  F2FP.F16.F32.PACK_AB R169, R30, R169 ;  /* 0x000000a91ea9723e */ /* 0x000fc400000000ff */
[----:B------:R-:W-:Y:S02]  /*ca10*/  F2FP.F16.F32.PACK_AB R171, R32, R171 ;  /* 0x000000ab20ab723e */ /* 0x000fe400000000ff */
[----:B------:R-:W2:Y:S01]  /*ca20*/  MUFU.EX2 R154, R154 ;  /* 0x0000009a009a7308 */ /* 0x000ea20000000800 */
[C---:B---3--:R-:W-:Y:S01]  /*ca30*/  FADD.FTZ R15, R25.reuse, R38 ;  /* 0x00000026190f7221 */ /* 0x048fe20000010000 */
[----:B------:R-:W-:Y:S02]  /*ca40*/  F2FP.F16.F32.PACK_AB R152, R25, R152 ;  /* 0x000000981998723e */ /* 0x000fe400000000ff */
[----:B-1----:R-:W-:Y:S02]  /*ca50*/  F2FP.F16.F32.PACK_AB R179, R39, R24 ;  /* 0x0000001827b3723e */ /* 0x002fe400000000ff */
[----:B------:R-:W-:Y:S02]  /*ca60*/  F2FP.F16.F32.PACK_AB R165, R34, R165 ;  /* 0x000000a522a5723e */ /* 0x000fe400000000ff */
[----:B------:R-:W1:Y:S01]  /*ca70*/  MUFU.EX2 R157, R157 ;  /* 0x0000009d009d7308 */ /* 0x000e620000000800 */
[----:B----4-:R-:W-:-:S07]  /*ca80*/  FADD.FTZ R13, R40, R13 ;  /* 0x0000000d280d7221 */ /* 0x010fce0000010000 */
        /* <DEDUP_REMOVED lines=11> */
[C---:B-1----:R-:W-:Y:S01]  /*cb40*/  FADD.FTZ R13, R67.reuse, R13 ;  /* 0x0000000d430d7221 */ /* 0x042fe20000010000 */
[----:B------:R-:W-:-:S06]  /*cb50*/  F2FP.F16.F32.PACK_AB R161, R67, R42 ;  /* 0x0000002a43a1723e */ /* 0x000fcc00000000ff */
        /* <DEDUP_REMOVED lines=19> */
[----:B------:R-:W-:-:S03]  /*cc90*/  F2FP.F16.F32.PACK_AB R153, R83, R46 ;  /* 0x0000002e5399723e */ /* 0x000fc600000000ff */
[----:B-1----:R-:W-:-:S04]  /*cca0*/  FADD.FTZ R13, R48, R13 ;  /* 0x0000000d300d7221 */ /* 0x002fc80000010000 */
[C---:B---3--:R-:W-:Y:S01]  /*ccb0*/  FADD.FTZ R2, R36.reuse, R13 ;  /* 0x0000000d24027221 */ /* 0x048fe20000010000 */
[----:B------:R-:W-:Y:S01]  /*ccc0*/  F2FP.F16.F32.PACK_AB R155, R36, R48 ;  /* 0x00000030249b723e */ /* 0x000fe200000000ff */
[----:B------:R-:W-:Y:S06]  /*ccd0*/  @P2 BRA `(.L_x_944) ;  /* 0xffffffd000102947 */ /* 0x000fec000383ffff */
.L_x_927:
[----:B------:R-:W-:Y:S06]  /*cce0*/  BAR.ARV 0x8, 0x120 ;  /* 0x0204800000007b1d */ /* 0x000fec0000002000 */
[----:B------:R-:W-:Y:S05]  /*ccf0*/  @!P0 BRA `(.L_x_945) ;  /* 0x0000000000048947 */ /* 0x000fea0003800000 */
[----:B------:R-:W-:Y:S01]  /*cd00*/  BPT.TRAP 0x1 ;  /* 0x000000040000795c */ /* 0x000fe20000300000 */
.L_x_945:
[----:B------:R-:W-:Y:S01]  /*cd10*/  ULEA UR5, UR37, UR39, 0x3 ;  /* 0x0000002725057291 */ /* 0x000fe2000f8e183f */
[----:B------:R-:W-:-:S05]  /*cd20*/  IMAD.U32 R4, RZ, RZ, UR36 ;  /* 0x00000024ff047e24 */ /* 0x000fca000f8e00ff */
[----:B------:R-:W-:-:S04]  /*cd30*/  SHF.L.U32 R4, R4, 0x1f, RZ ;  /* 0x0000001f04047819 */ /* 0x000fc800000006ff */
[----:B------:R1:W2:Y:S01]  /*cd40*/  SYNCS.PHASECHK.TRANS64.TRYWAIT P2, [UR5+0x28850], R4 ;  /* 0x02885004ff0075a7 */ /* 0x0002a20008040145 */
[----:B------:R-:W-:Y:S05]  /*cd50*/  @!P0 BRA `(.L_x_946) ;  /* 0x0000000000048947 */ /* 0x000fea0003800000 */
[----:B------:R-:W-:Y:S01]  /*cd60*/  BPT.TRAP 0x1 ;  /* 0x000000040000795c */ /* 0x000fe20000300000 */
.L_x_946:
[----:B--2---:R-:W-:Y:S05]  /*cd70*/  @P2 BRA `(.L_x_947) ;  /* 0x0000000000082947 */ /* 0x004fea0003800000 */
[----:B------:R-:W2:Y:S02]  /*cd80*/  SYNCS.PHASECHK.TRANS64.TRYWAIT P0, [UR5+0x28850], R4 ;  /* 0x02885004ff0075a7 */ /* 0x000ea40008000145 */
[----:B--2---:R-:W-:Y:S05]  /*cd90*/  @!P0 BRA `(.L_x_948) ;  /* 0x00000050000c8947 */ /* 0x004fea0003800000 */
.L_x_947:
[----:B------:R-:W-:Y:S01]  /*cda0*/  UIADD3 UR39, UR39, 0x400, URZ ;  /* 0x0000040027277890 */ /* 0x000fe2000fffe03f */
[----:B------:R-:W-:Y:S01]  /*cdb0*/  WARPGROUP.ARRIVE ;  /* 0x00000000000079c5 */ /* 0x000fe20000000000 */
[----:B------:R-:W-:Y:S01]  /*cdc0*/  UMOV UR7, 0x40000040 ;  /* 0x4000004000077882 */ /* 0x000fe20000000000 */
[----:B--2---:R-:W2:Y:S01]  /*cdd0*/  SHFL.BFLY PT, R5, R2, 0x2, 0x1f ;  /* 0x0c401f0002057f89 */ /* 0x004ea200000e0000 */
[----:B------:R-:W-:Y:S01]  /*cde0*/  USHF.R.U32.HI UR39, URZ, 0x4, UR39 ;  /* 0x000000043f277899 */ /* 0x000fe20008011627 */
[----:B------:R-:W-:Y:S01]  /*cdf0*/  IMAD.U32 R14, RZ, RZ, UR5 ;  /* 0x00000005ff0e7e24 */ /* 0x000fe2000f8e00ff */
[----:B------:R-:W-:Y:S01]  /*ce00*/  UIADD3 UR46, UR46, 0x1, URZ ;  /* 0x000000012e2e7890 */ /* 0x000fe2000fffe03f */
[----:B-1----:R-:W1:Y:S01]  /*ce10*/  SHFL.BFLY PT, R4, R3, 0x2, 0x1f ;  /* 0x0c401f0003047f89 */ /* 0x002e6200000e0000 */
[----:B------:R-:W-:Y:S01]  /*ce20*/  ULOP3.LUT UR39, UR39, 0x3fff, URZ, 0xc0, !UPT ;  /* 0x00003fff27277892 */ /* 0x000fe2000f8ec03f */
[----:B------:R-:W-:-:S03]  /*ce30*/  IMAD.MOV.U32 R10, RZ, RZ, RZ ;  /* 0x000000ffff0a7224 */ /* 0x000fc600078e00ff */
[----:B------:R-:W-:-:S04]  /*ce40*/  ULOP3.LUT UR4, UR39, 0x4000000, URZ, 0xfc, !UPT ;  /* 0x0400000027047892 */ /* 0x000fc8000f8efc3f */
[----:B------:R-:W-:Y:S02]  /*ce50*/  ULEA UR4, UR37, UR4, 0xb ;  /* 0x0000000425047291 */ /* 0x000fe4000f8e583f */
[----:B------:R-:W-:-:S04]  /*ce60*/  UIADD3 UR37, UR37, 0x1, URZ ;  /* 0x0000000125257890 */ /* 0x000fc8000fffe03f */
[----:B------:R-:W-:Y:S01]  /*ce70*/  UISETP.NE.AND UP0, UPT, UR37, 0x2, UPT ;  /* 0x000000022500788c */ /* 0x000fe2000bf05270 */
[----:B------:R-:W-:Y:S02]  /*ce80*/  UMOV UR6, UR4 ;  /* 0x0000000400067c82 */ /* 0x000fe40008000000 */
[----:B------:R-:W-:Y:S01]  /*ce90*/  HGMMA.64x128x16.F32 R88, R180, gdesc[UR4].tnspB, R88, gsb0 ;  /* 0x41e00004b4587df0 */ /* 0x000fe20008000858 */
[----:B------:R-:W-:Y:S01]  /*cea0*/  UIADD3 UR6, UR4, 0x80, URZ ;  /* 0x0000008004067890 */ /* 0x000fe2000fffe03f */
[----:B--2---:R-:W-:Y:S01]  /*ceb0*/  FADD.FTZ R7, R5, R2 ;  /* 0x0000000205077221 */ /* 0x004fe20000010000 */
[----:B------:R-:W-:Y:S01]  /*cec0*/  UMOV UR7, 0x40000040 ;  /* 0x4000004000077882 */ /* 0x000fe20000000000 */
[----:B------:R-:W-:Y:S02]  /*ced0*/  IMAD.MOV.U32 R2, RZ, RZ, -0x800000 ;  /* 0xff800000ff027424 */ /* 0x000fe400078e00ff */
[----:B-1----:R-:W-:Y:S01]  /*cee0*/  FADD.FTZ R4, R4, R3 ;  /* 0x0000000304047221 */ /* 0x002fe20000010000 */
[----:B------:R-:W-:Y:S01]  /*cef0*/  IMAD.MOV.U32 R3, RZ, RZ, -0x800000 ;  /* 0xff800000ff037424 */ /* 0x000fe200078e00ff */
[----:B------:R-:W1:Y:S01]  /*cf00*/  SHFL.BFLY PT, R8, R7, 0x1, 0x1f ;  /* 0x0c201f0007087f89 */ /* 0x000e6200000e0000 */
[----:B------:R-:W-:-:S03]  /*cf10*/  USEL UR37, UR37, URZ, UP0 ;  /* 0x0000003f25257287 */ /* 0x000fc60008000000 */
[----:B------:R-:W2:Y:S01]  /*cf20*/  SHFL.BFLY PT, R5, R4, 0x1, 0x1f ;  /* 0x0c201f0004057f89 */ /* 0x000ea200000e0000 */
[----:B-1----:R-:W-:Y:S01]  /*cf30*/  FADD.FTZ R13, R7, R8 ;  /* 0x00000008070d7221 */ /* 0x002fe20000010000 */
[----:B--2---:R-:W-:-:S04]  /*cf40*/  FADD.FTZ R12, R4, R5 ;  /* 0x00000005040c7221 */ /* 0x004fc80000010000 */
[----:B------:R-:W-:Y:S01]  /*cf50*/  FSETP.NE.FTZ.AND P2, PT, R13, RZ, PT ;  /* 0x000000ff0d00720b */ /* 0x000fe20003f55000 */
[----:B------:R-:W-:Y:S01]  /*cf60*/  IMAD.MOV.U32 R5, RZ, RZ, RZ ;  /* 0x000000ffff057224 */ /* 0x000fe200078e00ff */
[----:B------:R-:W-:-:S11]  /*cf70*/  FSETP.NE.FTZ.AND P0, PT, R12, RZ, PT ;  /* 0x000000ff0c00720b */ /* 0x000fd60003f15000 */
[----:B------:R-:W1:Y:S01]  /*cf80*/  @P2 MUFU.LG2 R11, R13 ;  /* 0x0000000d000b2308 */ /* 0x000e620000000c00 */
[C---:B------:R-:W-:Y:S01]  /*cf90*/  @P2 FMUL.FTZ R15, R6.reuse, 0.69314718246459960938 ;  /* 0x3f317218060f2820 */ /* 0x040fe20000410000 */
[----:B------:R-:W-:Y:S01]  /*cfa0*/  @P0 FMUL.FTZ R7, R6, 0.69314718246459960938 ;  /* 0x3f31721806070820 */ /* 0x000fe20000410000 */
[----:B------:R-:W-:-:S05]  /*cfb0*/  @!P1 VIADD R6, R14, 0x28860 ;  /* 0x000288600e069836 */ /* 0x000fca0000000000 */
[----:B------:R-:W2:Y:S08]  /*cfc0*/  @P0 MUFU.LG2 R8, R12 ;  /* 0x0000000c00080308 */ /* 0x000eb00000000c00 */
[----:B------:R-:W3:Y:S01]  /*cfd0*/  @P0 MUFU.RCP R5, R12 ;  /* 0x0000000c00050308 */ /* 0x000ee20000001000 */
[----:B-1----:R-:W-:-:S04]  /*cfe0*/  @P2 FMUL.FTZ R4, R11, 0.69314718246459960938 ;  /* 0x3f3172180b042820 */ /* 0x002fc80000410000 */
[----:B------:R-:W-:Y:S01]  /*cff0*/  @P2 FFMA.FTZ R2, R15, R9, R4 ;  /* 0x000000090f022223 */ /* 0x000fe20000010004 */
[----:B------:R-:W-:Y:S02]  /*d000*/  @!P1 PRMT R4, RZ, 0x654, R6 ;  /* 0x00000654ff049816 */ /* 0x000fe40000000006 */
[----:B------:R-:W1:Y:S01]  /*d010*/  @P2 MUFU.RCP R10, R13 ;  /* 0x0000000d000a2308 */ /* 0x000e620000001000 */
[----:B--2---:R-:W-:-:S04]  /*d020*/  @P0 FMUL.FTZ R8, R8, 0.69314718246459960938 ;  /* 0x3f31721808080820 */ /* 0x004fc80000410000 */
[----:B------:R-:W-:Y:S01]  /*d030*/  @P0 FFMA.FTZ R3, R7, R0, R8 ;  /* 0x0000000007030223 */ /* 0x000fe20000010008 */
[----:B------:R-:W-:Y:S01]  /*d040*/  PLOP3.LUT P0, PT, PT, PT, PT, 0x8, 0x0 ;  /* 0x000000000000781c */ /* 0x000fe20003f0e170 */
        /* <DEDUP_REMOVED lines=31> */
[----:B------:R-:W-:-:S04]  /*d240*/  USEL UR4, URZ, 0x1, UP0 ;  /* 0x000000013f047887 */ /* 0x000fc80008000000 */
[----:B------:R-:W-:Y:S01]  /*d250*/  ULOP3.LUT UR36, UR36, UR4, URZ, 0x3c, !UPT ;  /* 0x0000000424247292 */ /* 0x000fe2000f8e3c3f */
[----:B------:R-:W-:Y:S02]  /*d260*/  WARPGROUP.DEPBAR.LE gsb0, 0x0 ;  /* 0x00008000000079c5 */ /* 0x000fe40000010000 */
[----:B------:R-:W-:-:S06]  /*d270*/  WARPGROUP.ARRIVE ;  /* 0x00000000000079c5 */ /* 0x000fcc0000000000 */
[----:B------:R-:W-:Y:S03]  /*d280*/  HGMMA.64x128x16.F32 R88, R152, gdesc[UR4].tnspB, R88, gsb0 ;  /* 0x41e0000498587df0 */ /* 0x000fe60008000858 */
[----:B------:R-:W-:Y:S02]  /*d290*/  WARPGROUP.DEPBAR.LE gsb0, 0x0 ;  /* 0x00008000000079c5 */ /* 0x000fe40000010000 */
[----:B------:R2:W-:Y:S01]  /*d2a0*/  @!P1 SYNCS.ARRIVE.TRANS64.RED.A1T0 RZ, [R4+URZ], RZ ;  /* 0x000000ff04ff99a7 */ /* 0x0005e2000810043f */
[-C--:B---3--:R-:W-:Y:S01]  /*d2b0*/  FMUL.FTZ R0, R88, R5.reuse ;  /* 0x0000000558007220 */ /* 0x088fe20000410000 */
        /* <DEDUP_REMOVED lines=62> */
[----:B--2---:R-:W-:-:S07]  /*d6a0*/  FMUL.FTZ R151, R151, R10 ;  /* 0x0000000a97977220 */ /* 0x004fce0000410000 */
.L_x_878:
[----:B------:R-:W1:Y:S08]  /*d6b0*/  S2UR UR4, SR_CgaCtaId ;  /* 0x00000000000479c3 */ /* 0x000e700000008800 */
[----:B------:R-:W-:Y:S06]  /*d6c0*/  BAR.SYNC.DEFER_BLOCKING 0x5, 0x120 ;  /* 0x0144800000007b1d */ /* 0x000fec0000010000 */
[----:B------:R-:W-:-:S02]  /*d6d0*/  UMOV UR39, 0x400 ;  /* 0x0000040000277882 */ /* 0x000fc40000000000 */
[----:B-1----:R-:W-:-:S09]  /*d6e0*/  ULEA UR39, UR4, UR39, 0x18 ;  /* 0x0000002704277291 */ /* 0x002fd2000f8ec03f */
[----:B------:R-:W1:Y:S02]  /*d6f0*/  LDS R4, [UR39+0x288d0] ;  /* 0x0288d027ff047984 */ /* 0x000e640008000800 */
[----:B-1----:R-:W-:Y:S01]  /*d700*/  R2UR UR4, R4 ;  /* 0x00000000040472ca */ /* 0x002fe200000e0000 */
[----:B------:R-:W-:Y:S06]  /*d710*/  BAR.ARV 0x4, 0x120 ;  /* 0x0104800000007b1d */ /* 0x000fec0000002000 */
[----:B------:R-:W-:Y:S08]  /*d720*/  @P0 BRA `(.L_x_949) ;  /* 0x0000000800500947 */ /* 0x000ff00003800000 */
[C---:B------:R-:W-:Y:S01]  /*d730*/  IADD3 R27, P2, R18.reuse, 0x20, RZ ;  /* 0x00000020121b7810 */ /* 0x040fe20007f5e0ff */
[----:B------:R-:W-:Y:S01]  /*d740*/  BAR.SYNC.DEFER_BLOCKING 0x1, 0x100 ;  /* 0x0044000000007b1d */ /* 0x000fe20000010000 */
[C---:B------:R-:W-:Y:S01]  /*d750*/  IADD3 R25, P6, R18.reuse, 0x40, RZ ;  /* 0x0000004012197810 */ /* 0x040fe20007fde0ff */
[----:B------:R-:W-:Y:S01]  /*d760*/  VIADD R31, R187, UR42 ;  /* 0x0000002abb1f7c36 */ /* 0x000fe20008000000 */
[C---:B------:R-:W-:Y:S01]  /*d770*/  IADD3 R21, P5, R18.reuse, 0x60, RZ ;  /* 0x0000006012157810 */ /* 0x040fe20007fbe0ff */
[----:B------:R-:W-:Y:S01]  /*d780*/  USHF.R.S32.HI UR5, URZ, 0x1f, UR43 ;  /* 0x0000001f3f057899 */ /* 0x000fe2000801142b */
[C---:B------:R-:W-:Y:S01]  /*d790*/  IADD3 R15, P4, R18.reuse, 0x4000, RZ ;  /* 0x00004000120f7810 */ /* 0x040fe20007f9e0ff */
[----:B------:R-:W-:Y:S01]  /*d7a0*/  VIADD R4, R31, 0x8 ;  /* 0x000000081f047836 */ /* 0x000fe20000000000 */
[----:B------:R-:W-:Y:S01]  /*d7b0*/  LOP3.LUT R5, R18, 0x380, RZ, 0xc0, !PT ;  /* 0x0000038012057812 */ /* 0x000fe200078ec0ff */
[----:B------:R-:W1:Y:S01]  /*d7c0*/  LDC.64 R32, c[0x0][0xb78] ;  /* 0x0002de00ff207b82 */ /* 0x000e620000000a00 */
[----:B------:R-:W-:Y:S01]  /*d7d0*/  LOP3.LUT R26, R27, 0x380, RZ, 0xc0, !PT ;  /* 0x000003801b1a7812 */ /* 0x000fe200078ec0ff */
[----:B------:R-:W-:Y:S01]  /*d7e0*/  ULDC UR10, c[0x0][0xa88] ;  /* 0x0002a200000a7ab9 */ /* 0x000fe20000000800 */
[----:B------:R-:W-:Y:S01]  /*d7f0*/  LOP3.LUT R24, R25, 0x380, RZ, 0xc0, !PT ;  /* 0x0000038019187812 */ /* 0x000fe200078ec0ff */
[----:B------:R-:W-:Y:S01]  /*d800*/  ULDC.64 UR8, c[0x0][0xb70] ;  /* 0x0002dc0000087ab9 */ /* 0x000fe20000000a00 */
[----:B------:R-:W-:Y:S01]  /*d810*/  LOP3.LUT R20, R21, 0x380, RZ, 0xc0, !PT ;  /* 0x0000038015147812 */ /* 0x000fe200078ec0ff */
[----:B------:R-:W-:Y:S01]  /*d820*/  UIMAD UR5, UR5, UR8, URZ ;  /* 0x00000008050572a4 */ /* 0x000fe2000f8e023f */
[----:B------:R-:W-:Y:S01]  /*d830*/  LOP3.LUT R14, R15, 0x380, RZ, 0xc0, !PT ;  /* 0x000003800f0e7812 */ /* 0x000fe200078ec0ff */
[----:B------:R-:W-:Y:S01]  /*d840*/  UIMAD.WIDE.U32 UR6, UR43, UR8, URZ ;  /* 0x000000082b0672a5 */ /* 0x000fe2000f8e003f */
[----:B------:R-:W-:Y:S01]  /*d850*/  LOP3.LUT P0, RZ, R186, 0x3, RZ, 0xc0, !PT ;  /* 0x00000003baff7812 */ /* 0x000fe2000780c0ff */
[----:B------:R-:W-:Y:S01]  /*d860*/  UIMAD UR5, UR43, UR9, UR5 ;  /* 0x000000092b0572a4 */ /* 0x000fe2000f8e0205 */
[----:B------:R-:W-:Y:S01]  /*d870*/  SHF.R.U64 R5, R5, 0x3, RZ ;  /* 0x0000000305057819 */ /* 0x000fe200000012ff */
[----:B------:R-:W-:Y:S01]  /*d880*/  USHF.R.S32.HI UR8, URZ, 0x1f, UR44 ;  /* 0x0000001f3f087899 */ /* 0x000fe2000801142c */
[----:B------:R-:W-:Y:S01]  /*d890*/  SHF.R.U64 R26, R26, 0x3, RZ ;  /* 0x000000031a1a7819 */ /* 0x000fe200000012ff */
[----:B------:R-:W-:Y:S01]  /*d8a0*/  UIADD3 UR5, UR7, UR5, URZ ;  /* 0x0000000507057290 */ /* 0x000fe2000fffe03f */
[----:B------:R-:W-:-:S02]  /*d8b0*/  SHF.R.U64 R24, R24, 0x3, RZ ;  /* 0x0000000318187819 */ /* 0x000fc400000012ff */
[----:B------:R-:W-:Y:S02]  /*d8c0*/  SHF.R.U64 R20, R20, 0x3, RZ ;  /* 0x0000000314147819 */ /* 0x000fe400000012ff */
[----:B------:R-:W-:Y:S02]  /*d8d0*/  SHF.R.U64 R14, R14, 0x3, RZ ;  /* 0x000000030e0e7819 */ /* 0x000fe400000012ff */
[----:B------:R-:W-:Y:S02]  /*d8e0*/  ISETP.GE.OR P1, PT, R4, UR10, P0 ;  /* 0x0000000a04007c0c */ /* 0x000fe40008726670 */
[----:B------:R-:W-:Y:S01]  /*d8f0*/  LOP3.LUT R4, R5, R18, RZ, 0x3c, !PT ;  /* 0x0000001205047212 */ /* 0x000fe200078e3cff */
[--C-:B------:R-:W-:Y:S01]  /*d900*/  IMAD.MOV.U32 R5, RZ, RZ, R19.reuse ;  /* 0x000000ffff057224 */ /* 0x100fe200078e0013 */
[----:B------:R-:W-:Y:S01]  /*d910*/  LOP3.LUT R26, R26, R27, RZ, 0x3c, !PT ;  /* 0x0000001b1a1a7212 */ /* 0x000fe200078e3cff */
[--C-:B------:R-:W-:Y:S01]  /*d920*/  IMAD.X R27, RZ, RZ, R19.reuse, P2 ;  /* 0x000000ffff1b7224 */ /* 0x100fe200010e0613 */
[----:B------:R-:W-:Y:S01]  /*d930*/  LOP3.LUT R24, R24, R25, RZ, 0x3c, !PT ;  /* 0x0000001918187212 */ /* 0x000fe200078e3cff */
[----:B------:R-:W-:Y:S01]  /*d940*/  IMAD.X R25, RZ, RZ, R19, P6 ;  /* 0x000000ffff197224 */ /* 0x000fe200030e0613 */
[----:B------:R-:W-:-:S02]  /*d950*/  LOP3.LUT R20, R20, R21, RZ, 0x3c, !PT ;  /* 0x0000001514147212 */ /* 0x000fc400078e3cff */
[----:B------:R-:W-:Y:S02]  /*d960*/  LOP3.LUT R14, R14, R15, RZ, 0x3c, !PT ;  /* 0x0000000f0e0e7212 */ /* 0x000fe400078e3cff */
[C---:B------:R-:W-:Y:S02]  /*d970*/  IADD3 R15, P2, R18.reuse, 0x4040, RZ ;  /* 0x00004040120f7810 */ /* 0x040fe40007f5e0ff */
[C---:B------:R-:W-:Y:S02]  /*d980*/  IADD3 R21, P6, R18.reuse, 0x4060, RZ ;  /* 0x0000406012157810 */ /* 0x040fe40007fde0ff */
[----:B------:R-:W-:Y:S02]  /*d990*/  MOV R11, R4 ;  /* 0x00000004000b7202 */ /* 0x000fe40000000f00 */
[----:B------:R-:W-:Y:S02]  /*d9a0*/  IADD3 R13, P3, R18, 0x4020, RZ ;  /* 0x00004020120d7810 */ /* 0x000fe40007f7e0ff */
[----:B------:R-:W-:-:S02]  /*d9b0*/  LOP3.LUT R10, R15, 0x380, RZ, 0xc0, !PT ;  /* 0x000003800f0a7812 */ /* 0x000fc400078ec0ff */
[----:B------:R-:W-:Y:S02]  /*d9c0*/  LOP3.LUT R8, R21, 0x380, RZ, 0xc0, !PT ;  /* 0x0000038015087812 */ /* 0x000fe400078ec0ff */
[----:B------:R-:W-:Y:S02]  /*d9d0*/  F2FP.F16.F32.PACK_AB R4, R89, R0 ;  /* 0x000000005904723e */ /* 0x000fe400000000ff */
[----:B------:R-:W-:Y:S02]  /*d9e0*/  F2FP.F16.F32.PACK_AB R5, R91, R90 ;  /* 0x0000005a5b05723e */ /* 0x000fe400000000ff */
[----:B------:R-:W-:Y:S01]  /*d9f0*/  F2FP.F16.F32.PACK_AB R6, R6, R9 ;  /* 0x000000090606723e */ /* 0x000fe200000000ff */
[----:B------:R-:W-:Y:S01]  /*da00*/  IMAD.X R9, RZ, RZ, R19, P6 ;  /* 0x000000ffff097224 */ /* 0x000fe200030e0613 */
[----:B------:R-:W-:Y:S02]  /*da10*/  F2FP.F16.F32.PACK_AB R7, R7, R94 ;  /* 0x0000005e0707723e */ /* 0x000fe400000000ff */
[----:B------:R-:W-:-:S02]  /*da20*/  LOP3.LUT R12, R13, 0x380, RZ, 0xc0, !PT ;  /* 0x000003800d0c7812 */ /* 0x000fc400078ec0ff */
[----:B------:R-:W-:Y:S01]  /*da30*/  SHF.R.U64 R10, R10, 0x3, RZ ;  /* 0x000000030a0a7819 */ /* 0x000fe200000012ff */
[----:B------:R2:W-:Y:S01]  /*da40*/  STSM.16.M88.4 [R11], R4 ;  /* 0x000000040b007844 */ /* 0x0005e20000000200 */
[----:B------:R-:W-:Y:S02]  /*da50*/  SHF.R.U64 R8, R8, 0x3, RZ ;  /* 0x0000000308087819 */ /* 0x000fe400000012ff */
[----:B------:R-:W-:Y:S02]  /*da60*/  SHF.R.U64 R12, R12, 0x3, RZ ;  /* 0x000000030c0c7819 */ /* 0x000fe400000012ff */
[----:B------:R-:W-:Y:S01]  /*da70*/  LOP3.LUT R10, R10, R15, RZ, 0x3c, !PT ;  /* 0x0000000f0a0a7212 */ /* 0x000fe200078e3cff */
[--C-:B------:R-:W-:Y:S01]  /*da80*/  IMAD.X R15, RZ, RZ, R19.reuse, P4 ;  /* 0x000000ffff0f7224 */ /* 0x100fe200020e0613 */
[----:B------:R-:W-:Y:S01]  /*da90*/  LOP3.LUT R8, R8, R21, RZ, 0x3c, !PT ;  /* 0x0000001508087212 */ /* 0x000fe200078e3cff */
[----:B------:R-:W-:Y:S01]  /*daa0*/  IMAD.X R21, RZ, RZ, R19, P5 ;  /* 0x000000ffff157224 */ /* 0x000fe200028e0613 */
[----:B------:R-:W-:-:S02]  /*dab0*/  MOV R28, R24 ;  /* 0x00000018001c7202 */ /* 0x000fc40000000f00 */
[----:B------:R-:W-:Y:S01]  /*dac0*/  LOP3.LUT R12, R12, R13, RZ, 0x3c, !PT ;  /* 0x0000000d0c0c7212 */ /* 0x000fe200078e3cff */
[--C-:B------:R-:W-:Y:S01]  /*dad0*/  IMAD.X R13, RZ, RZ, R19.reuse, P3 ;  /* 0x000000ffff0d7224 */ /* 0x100fe200018e0613 */
[----:B------:R-:W-:Y:S02]  /*dae0*/  MOV R29, R26 ;  /* 0x0000001a001d7202 */ /* 0x000fe40000000f00 */
[----:B------:R-:W-:Y:S01]  /*daf0*/  MOV R27, R20 ;  /* 0x00000014001b7202 */ /* 0x000fe20000000f00 */
[----:B--2---:R-:W-:Y:S01]  /*db00*/  IMAD.X R11, RZ, RZ, R19, P2 ;  /* 0x000000ffff0b7224 */ /* 0x004fe200010e0613 */
[----:B------:R-:W-:Y:S01]  /*db10*/  F2FP.F16.F32.PACK_AB R4, R97, R96 ;  /* 0x000000606104723e */ /* 0x000fe200000000ff */
[----:B------:R-:W-:Y:S01]  /*db20*/  IMAD.U32 R21, RZ, RZ, UR7 ;  /* 0x00000007ff157e24 */ /* 0x000fe2000f8e00ff */
[----:B------:R-:W-:Y:S01]  /*db30*/  F2FP.F16.F32.PACK_AB R5, R99, R98 ;  /* 0x000000626305723e */ /* 0x000fe200000000ff */
[----:B------:R-:W-:Y:S01]  /*db40*/  IMAD.U32 R20, RZ, RZ, UR6 ;  /* 0x00000006ff147e24 */ /* 0x000fe2000f8e00ff */
[----:B------:R-:W-:Y:S01]  /*db50*/  MOV R24, R10 ;  /* 0x0000000a00187202 */ /* 0x000fe20000000f00 */
[C---:B-1----:R-:W-:Y:S01]  /*db60*/  IMAD R10, R32.reuse, UR8, RZ ;  /* 0x00000008200a7c24 */ /* 0x042fe2000f8e02ff */
[----:B------:R-:W-:Y:S01]  /*db70*/  F2FP.F16.F32.PACK_AB R6, R101, R100 ;  /* 0x000000646506723e */ /* 0x000fe200000000ff */
[----:B------:R-:W-:Y:S01]  /*db80*/  IMAD.U32 R21, RZ, RZ, UR5 ;  /* 0x00000005ff157e24 */ /* 0x000fe2000f8e00ff */
[----:B------:R-:W-:Y:S01]  /*db90*/  F2FP.F16.F32.PACK_AB R7, R103, R102 ;  /* 0x000000666707723e */ /* 0x000fe200000000ff */
[----:B------:R-:W-:Y:S01]  /*dba0*/  IMAD R30, R33, UR44, R10 ;  /* 0x0000002c211e7c24 */ /* 0x000fe2000f8e020a */
[----:B------:R-:W-:Y:S01]  /*dbb0*/  MOV R0, R8 ;  /* 0x0000000800007202 */ /* 0x000fe20000000f00 */
[----:B------:R-:W-:Y:S01]  /*dbc0*/  IMAD.WIDE.U32 R20, R32, UR44, R20 ;  /* 0x0000002c20147c25 */ /* 0x000fe2000f8e0014 */
[----:B------:R-:W-:Y:S01]  /*dbd0*/  MOV R26, R14 ;  /* 0x0000000e001a7202 */ /* 0x000fe20000000f00 */
[----:B------:R1:W-:Y:S01]  /*dbe0*/  STSM.16.M88.4 [R29], R4 ;  /* 0x000000041d007844 */ /* 0x0003e20000000200 */
[----:B------:R-:W-:Y:S01]  /*dbf0*/  MOV R25, R12 ;  /* 0x0000000c00197202 */ /* 0x000fe20000000f00 */
[----:B------:R-:W-:Y:S01]  /*dc00*/  ULDC.64 UR6, c[0x0][0xb40] ;  /* 0x0002d00000067ab9 */ /* 0x000fe20000000a00 */
[----:B------:R-:W-:-:S02]  /*dc10*/  F2FP.F16.F32.PACK_AB R8, R105, R104 ;  /* 0x000000686908723e */ /* 0x000fc400000000ff */
        /* <DEDUP_REMOVED lines=9> */
[----:B------:R-:W-:Y:S02]  /*dcb0*/  F2FP.F16.F32.PACK_AB R121, R123, R122 ;  /* 0x0000007a7b79723e */ /* 0x000fe400000000ff */
[----:B------:R-:W-:Y:S01]  /*dcc0*/  F2FP.F16.F32.PACK_AB R128, R129, R128 ;  /* 0x000000808180723e */ /* 0x000fe200000000ff */
[----:B------:R-:W-:Y:S01]  /*dcd0*/  STSM.16.M88.4 [R27], R12 ;  /* 0x0000000c1b007844 */ /* 0x000fe20000000200 */
[----:B------:R-:W-:Y:S02]  /*dce0*/  F2FP.F16.F32.PACK_AB R122, R125, R124 ;  /* 0x0000007c7d7a723e */ /* 0x000fe400000000ff */
[----:B------:R-:W-:-:S02]  /*dcf0*/  F2FP.F16.F32.PACK_AB R123, R127, R126 ;  /* 0x0000007e7f7b723e */ /* 0x000fc400000000ff */
[----:B------:R-:W-:Y:S02]  /*dd00*/  F2FP.F16.F32.PACK_AB R129, R131, R130 ;  /* 0x000000828381723e */ /* 0x000fe400000000ff */
[----:B------:R-:W-:Y:S01]  /*dd10*/  F2FP.F16.F32.PACK_AB R136, R137, R136 ;  /* 0x000000888988723e */ /* 0x000fe200000000ff */
[----:B------:R-:W-:Y:S01]  /*dd20*/  STSM.16.M88.4 [R26], R120 ;  /* 0x000000781a007844 */ /* 0x000fe20000000200 */
        /* <DEDUP_REMOVED lines=10> */
[----:B------:R-:W-:Y:S02]  /*ddd0*/  F2FP.F16.F32.PACK_AB R147, R151, R150 ;  /* 0x000000969793723e */ /* 0x000fe400000000ff */
[----:B-1----:R-:W-:Y:S02]  /*dde0*/  SHF.R.S32.HI R5, RZ, 0x1f, R31 ;  /* 0x0000001fff057819 */ /* 0x002fe4000001141f */
[C---:B------:R-:W-:Y:S01]  /*ddf0*/  IADD3 R6, P2, R31.reuse, R20, RZ ;  /* 0x000000141f067210 */ /* 0x040fe20007f5e0ff */
[----:B------:R-:W-:Y:S01]  /*de00*/  STSM.16.M88.4 [R0], R144 ;  /* 0x0000009000007844 */ /* 0x000fe20000000200 */
[----:B------:R-:W-:-:S02]  /*de10*/  ISETP.GE.OR P0, PT, R31, UR10, P0 ;  /* 0x0000000a1f007c0c */ /* 0x000fc40008706670 */
[----:B------:R-:W-:Y:S01]  /*de20*/  IADD3.X R5, R5, R21, R30, P2, !PT ;  /* 0x0000001505057210 */ /* 0x000fe200017fe41e */
[----:B------:R-:W-:Y:S01]  /*de30*/  @!PT LDS RZ, [RZ] ;  /* 0x00000000fffff984 */ /* 0x000fe20000000800 */
[----:B------:R-:W-:Y:S01]  /*de40*/  @!PT LDS RZ, [RZ] ;  /* 0x00000000fffff984 */ /* 0x000fe20000000800 */
[----:B------:R-:W-:Y:S01]  /*de50*/  @!PT LDS RZ, [RZ] ;  /* 0x00000000fffff984 */ /* 0x000fe20000000800 */
[----:B------:R-:W-:Y:S01]  /*de60*/  @!PT LDS RZ, [RZ] ;  /* 0x00000000fffff984 */ /* 0x000fe20000000800 */
[----:B------:R1:W-:Y:S06]  /*de70*/  MEMBAR.ALL.CTA ;  /* 0x0000000000007992 */ /* 0x0003ec0000008000 */
[----:B-1----:R-:W1:Y:S02]  /*de80*/  FENCE.VIEW.ASYNC.S ;  /* 0x00000000000073c6 */ /* 0x002e640000000000 */
[----:B-1----:R-:W-:Y:S06]  /*de90*/  BAR.ARV 0x1, 0x120 ;  /* 0x0044800000007b1d */ /* 0x002fec0000002000 */
[----:B------:R-:W-:-:S04]  /*dea0*/  LEA R4, P2, R6, UR6, 0x2 ;  /* 0x0000000606047c11 */ /* 0x000fc8000f8410ff */
[----:B------:R-:W-:Y:S02]  /*deb0*/  LEA.HI.X R5, R6, UR7, R5, 0x2, P2 ;  /* 0x0000000706057c11 */ /* 0x000fe400090f1405 */
[----:B------:R-:W1:Y:S04]  /*dec0*/  SHFL.IDX PT, R6, R189, RZ, 0x1f ;  /* 0x00001fffbd067589 */ /* 0x000e6800000e0000 */
[----:B------:R2:W-:Y:S04]  /*ded0*/  @!P1 STG.E desc[UR50][R4.64+0x20], R2 ;  /* 0x0000200204009986 */ /* 0x0005e8000c101932 */
[----:B------:R2:W-:Y:S01]  /*dee0*/  @!P0 STG.E desc[UR50][R4.64], R3 ;  /* 0x0000000304008986 */ /* 0x0005e2000c101932 */
[----:B-1----:R-:W-:-:S13]  /*def0*/  ISETP.NE.AND P0, PT, R6, 0x7, PT ;  /* 0x000000070600780c */ /* 0x002fda0003f05270 */
[----:B--2---:R-:W-:Y:S05]  /*df00*/  @P0 BRA `(.L_x_950) ;  /* 0x0000000800740947 */ /* 0x004fea0003800000 */
[----:B------:R-:W-:Y:S01]  /*df10*/  BAR.SYNC.DEFER_BLOCKING 0x1, 0x120 ;  /* 0x0044800000007b1d */ /* 0x000fe20000010000 */
[----:B------:R-:W-:-:S05]  /*df20*/  ELECT P0, URZ, PT ;  /* 0x00000000003f782f */ /* 0x000fca0003800000 */
[----:B------:R-:W-:Y:S08]  /*df30*/  BSSY B0, `(.L_x_951) ;  /* 0x0000012000007945 */ /* 0x000ff00003800000 */
[----:B------:R-:W-:Y:S05]  /*df40*/  @!P0 BRA `(.L_x_952) ;  /* 0x0000000000408947 */ /* 0x000fea0003800000 */
[----:B------:R-:W-:Y:S02]  /*df50*/  UIADD3 UR6, UP0, UR52, 0x9f0, URZ ;  /* 0x000009f034067890 */ /* 0x000fe4000ff1e03f */
[----:B------:R-:W-:Y:S02]  /*df60*/  UIADD3 UR5, UR39, 0x4000, URZ ;  /* 0x0000400027057890 */ /* 0x000fe4000fffe03f */
[----:B------:R-:W-:Y:S01]  /*df70*/  UIADD3.X UR7, URZ, UR53, URZ, UP0, !UPT ;  /* 0x000000353f077290 */ /* 0x000fe200087fe43f */
[----:B------:R-:W-:Y:S01]  /*df80*/  UMOV UR41, URZ ;  /* 0x0000003f00297c82 */ /* 0x000fe20008000000 */
[----:B------:R-:W-:Y:S01]  /*df90*/  UMOV UR45, URZ ;  /* 0x0000003f002d7c82 */ /* 0x000fe20008000000 */
[----:B------:R-:W-:Y:S01]  /*dfa0*/  UMOV UR40, UR39 ;  /* 0x0000002700287c82 */ /* 0x000fe20008000000 */
[----:B------:R-:W-:-:S05]  /*dfb0*/  UMOV UR8, 0x40 ;  /* 0x0000004000087882 */ /* 0x000fca0000000000 */
[----:B------:R1:W-:Y:S02]  /*dfc0*/  UTMASTG.5D [UR40], [UR6] ;  /* 0x00000028060073b5 */ /* 0x0003e40008020000 */
[----:B-1----:R-:W-:Y:S01]  /*dfd0*/  UMOV UR40, UR5 ;  /* 0x0000000500287c82 */ /* 0x002fe20008000000 */
[----:B------:R-:W-:Y:S01]  /*dfe0*/  UMOV UR41, UR8 ;  /* 0x0000000800297c82 */ /* 0x000fe20008000000 */
[----:B------:R-:W-:Y:S01]  /*dff0*/  UIADD3 UR5, UR39, 0x28820, URZ ;  /* 0x0002882027057890 */ /* 0x000fe2000fffe03f */
[----:B------:R1:W-:Y:S03]  /*e000*/  UTMASTG.5D [UR40], [UR6] ;  /* 0x00000028060073b5 */ /* 0x0003e60008020000 */
[----:B------:R-:W-:Y:S01]  /*e010*/  UPRMT UR5, URZ, 0x654, UR5 ;  /* 0x000006543f057896 */ /* 0x000fe20008000005 */
[----:B------:R0:W-:Y:S01]  /*e020*/  UTMACMDFLUSH ;  /* 0x00000000000079b7 */ /* 0x0001e20000000000 */
[----:B------:R-:W-:-:S07]  /*e030*/  DEPBAR.LE SB0, 0x0 ;  /* 0x000080000000791a */ /* 0x000fce0000000000 */
[----:B-1----:R-:W-:Y:S03]  /*e040*/  SYNCS.ARRIVE.TRANS64.RED.A1T0 RZ, [UR5], RZ ;  /* 0x000000ffffff79a7 */ /* 0x002fe60008100405 */
.L_x_952:
[----:B------:R-:W-:Y:S05]  /*e050*/  BSYNC B0 ;  /* 0x0000000000007941 */ /* 0x000fea0003800000 */
.L_x_951:
[----:B------:R-:W-:Y:S05]  /*e060*/  BRA `(.L_x_950) ;  /* 0x00000008001c7947 */ /* 0x000fea0003800000 */
.L_x_949:
[----:B------:R-:W1:Y:S01]  /*e070*/  LDC R12, c[0x0][0xdac] ;  /* 0x00036b00ff0c7b82 */ /* 0x000e620000000800 */
[----:B------:R-:W-:Y:S01]  /*e080*/  ISETP.GT.AND P0, PT, R190, 0x7f, PT ;  /* 0x0000007fbe00780c */ /* 0x000fe20003f04270 */
[----:B------:R-:W-:Y:S01]  /*e090*/  USHF.R.S32.HI UR6, URZ, 0x1f, UR43 ;  /* 0x0000001f3f067899 */ /* 0x000fe2000801142b */
[----:B------:R-:W-:Y:S01]  /*e0a0*/  BSSY B0, `(.L_x_953) ;  /* 0x000001c000007945 */ /* 0x000fe20003800000 */
[----:B------:R-:W-:Y:S01]  /*e0b0*/  USHF.R.S32.HI UR7, URZ, 0x1f, UR44 ;  /* 0x0000001f3f077899 */ /* 0x000fe2000801142c */
[----:B------:R-:W-:-:S03]  /*e0c0*/  SHF.R.S32.HI R23, RZ, 0x1f, R22 ;  /* 0x0000001fff177819 */ /* 0x000fc60000011416 */
[----:B------:R-:W2:Y:S08]  /*e0d0*/  LDC.64 R6, c[0x0][0xae0] ;  /* 0x0002b800ff067b82 */ /* 0x000eb00000000a00 */
[----:B------:R-:W3:Y:S01]  /*e0e0*/  LDC.64 R8, c[0x0][0xae8] ;  /* 0x0002ba00ff087b82 */ /* 0x000ee20000000a00 */
[----:B------:R-:W-:Y:S05]  /*e0f0*/  @P0 BRA `(.L_x_954) ;  /* 0x0000000000580947 */ /* 0x000fea0003800000 */
[----:B------:R-:W4:Y:S01]  /*e100*/  S2R R0, SR_TID.X ;  /* 0x0000000000007919 */ /* 0x000f220000002100 */
[----:B------:R-:W-:Y:S01]  /*e110*/  IMAD.U32 R2, RZ, RZ, UR42 ;  /* 0x0000002aff027e24 */ /* 0x000fe2000f8e00ff */
[----:B------:R-:W-:-:S04]  /*e120*/  ULDC UR5, c[0x0][0xa88] ;  /* 0x0002a20000057ab9 */ /* 0x000fc80000000800 */
[----:B----4-:R-:W-:-:S04]  /*e130*/  IADD3 R2, R2, -0x80, R0 ;  /* 0xffffff8002027810 */ /* 0x010fc80007ffe000 */
[----:B------:R-:W-:-:S13]  /*e140*/  ISETP.GE.AND P0, PT, R2, UR5, PT ;  /* 0x0000000502007c0c */ /* 0x000fda000bf06270 */
[----:B------:R-:W-:Y:S05]  /*e150*/  @P0 BRA `(.L_x_954) ;  /* 0x0000000000400947 */ /* 0x000fea0003800000 */
[----:B------:R-:W4:Y:S01]  /*e160*/  LDC.64 R4, c[0x0][0xb70] ;  /* 0x0002dc00ff047b82 */ /* 0x000f220000000a00 */
[----:B------:R-:W-:Y:S01]  /*e170*/  SHF.R.S32.HI R3, RZ, 0x1f, R2 ;  /* 0x0000001fff037819 */ /* 0x000fe20000011402 */
[----:B------:R-:W-:-:S06]  /*e180*/  ULDC.64 UR8, c[0x0][0xb40] ;  /* 0x0002d00000087ab9 */ /* 0x000fcc0000000a00 */
[----:B------:R-:W5:Y:S01]  /*e190*/  LDC.64 R10, c[0x0][0xb78] ;  /* 0x0002de00ff0a7b82 */ /* 0x000f620000000a00 */
[C---:B----4-:R-:W-:Y:S02]  /*e1a0*/  IMAD R0, R4.reuse, UR6, RZ ;  /* 0x0000000604007c24 */ /* 0x050fe4000f8e02ff */
[----:B------:R-:W-:-:S04]  /*e1b0*/  IMAD.WIDE.U32 R2, R4, UR43, R2 ;  /* 0x0000002b04027c25 */ /* 0x000fc8000f8e0002 */
[----:B------:R-:W-:Y:S02]  /*e1c0*/  IMAD R5, R5, UR43, R0 ;  /* 0x0000002b05057c24 */ /* 0x000fe4000f8e0200 */
[C---:B-----5:R-:W-:Y:S02]  /*e1d0*/  IMAD R0, R10.reuse, UR7, RZ ;  /* 0x000000070a007c24 */ /* 0x060fe4000f8e02ff */
[----:B------:R-:W-:Y:S02]  /*e1e0*/  IMAD.IADD R3, R3, 0x1, R5 ;  /* 0x0000000103037824 */ /* 0x000fe400078e0205 */
[----:B------:R-:W-:Y:S02]  /*e1f0*/  IMAD R5, R11, UR44, R0 ;  /* 0x0000002c0b057c24 */ /* 0x000fe4000f8e0200 */
[----:B------:R-:W-:-:S04]  /*e200*/  IMAD.WIDE.U32 R2, R10, UR44, R2 ;  /* 0x0000002c0a027c25 */ /* 0x000fc8000f8e0002 */
[----:B------:R-:W-:Y:S01]  /*e210*/  IMAD.IADD R3, R3, 0x1, R5 ;  /* 0x0000000103037824 */ /* 0x000fe200078e0205 */
[----:B------:R-:W-:-:S04]  /*e220*/  LEA R4, P0, R2, UR8, 0x2 ;  /* 0x0000000802047c11 */ /* 0x000fc8000f8010ff */
[----:B------:R-:W-:Y:S01]  /*e230*/  LEA.HI.X R5, R2, UR9, R3, 0x2, P0 ;  /* 0x0000000902057c11 */ /* 0x000fe200080f1403 */
[----:B------:R-:W-:-:S05]  /*e240*/  IMAD.MOV.U32 R3, RZ, RZ, -0x800000 ;  /* 0xff800000ff037424 */ /* 0x000fca00078e00ff */
[----:B------:R4:W-:Y:S03]  /*e250*/  STG.E desc[UR50][R4.64], R3 ;  /* 0x0000000304007986 */ /* 0x0009e6000c101932 */
.L_x_954:
[----:B------:R-:W-:Y:S05]  /*e260*/  BSYNC B0 ;  /* 0x0000000000007941 */ /* 0x000fea0003800000 */
.L_x_953:
[----:B------:R-:W-:Y:S01]  /*e270*/  ULDC UR5, c[0x0][0xa88] ;  /* 0x0002a20000057ab9 */ /* 0x000fe20000000800 */
[C---:B--2---:R-:W-:Y:S01]  /*e280*/  IMAD R0, R6.reuse, UR6, RZ ;  /* 0x0000000606007c24 */ /* 0x044fe2000f8e02ff */
[----:B------:R-:W-:Y:S01]  /*e290*/  UIADD3 UR42, -UR42, UR5, URZ ;  /* 0x000000052a2a7290 */ /* 0x000fe2000fffe13f */
[----:B----4-:R-:W-:Y:S01]  /*e2a0*/  IMAD.WIDE.U32 R2, R6, UR43, R22 ;  /* 0x0000002b06027c25 */ /* 0x010fe2000f8e0016 */
[----:B------:R-:W-:Y:S01]  /*e2b0*/  ULOP3.LUT UR48, URZ, UR48, URZ, 0x33, !UPT ;  /* 0x000000303f307292 */ /* 0x000fe2000f8e333f */
[----:B------:R-:W-:Y:S01]  /*e2c0*/  SHF.R.S32.HI R185, RZ, 0x1f, R184 ;  /* 0x0000001fffb97819 */ /* 0x000fe200000114b8 */
[----:B------:R-:W-:Y:S01]  /*e2d0*/  BSSY B0, `(.L_x_955) ;  /* 0x0000021000007945 */ /* 0x000fe20003800000 */
[----:B------:R-:W-:Y:S01]  /*e2e0*/  IMAD R5, R7, UR43, R0 ;  /* 0x0000002b07057c24 */ /* 0x000fe2000f8e0200 */
[C---:B------:R-:W-:Y:S01]  /*e2f0*/  ISETP.GE.AND P2, PT, R184.reuse, UR42, PT ;  /* 0x0000002ab8007c0c */ /* 0x040fe2000bf46270 */
[C---:B------:R-:W-:Y:S02]  /*e300*/  VIADD R0, R184.reuse, 0x40 ;  /* 0x00000040b8007836 */ /* 0x040fe40000000000 */
[----:B------:R-:W-:-:S02]  /*e310*/  VIADD R4, R184, 0x20 ;  /* 0x00000020b8047836 */ /* 0x000fc40000000000 */
[----:B------:R-:W-:Y:S01]  /*e320*/  IMAD.IADD R3, R3, 0x1, R5 ;  /* 0x0000000103037824 */ /* 0x000fe200078e0205 */
[----:B------:R-:W-:Y:S01]  /*e330*/  ISETP.GE.AND P0, PT, R0, UR42, PT ;  /* 0x0000002a00007c0c */ /* 0x000fe2000bf06270 */
[----:B---3--:R-:W-:Y:S01]  /*e340*/  IMAD R0, R8, UR7, RZ ;  /* 0x0000000708007c24 */ /* 0x008fe2000f8e02ff */
[----:B------:R-:W-:Y:S01]  /*e350*/  ISETP.GE.AND P4, PT, R4, UR42, PT ;  /* 0x0000002a04007c0c */ /* 0x000fe2000bf86270 */
[----:B------:R-:W-:Y:S02]  /*e360*/  VIADD R4, R184, 0x60 ;  /* 0x00000060b8047836 */ /* 0x000fe40000000000 */
[----:B------:R-:W-:Y:S02]  /*e370*/  IMAD R9, R9, UR44, R0 ;  /* 0x0000002c09097c24 */ /* 0x000fe4000f8e0200 */
[----:B-1----:R-:W-:Y:S01]  /*e380*/  VIADD R5, R12, UR48 ;  /* 0x000000300c057c36 */ /* 0x002fe20008000000 */
[----:B------:R-:W-:Y:S01]  /*e390*/  ISETP.GE.AND P1, PT, R4, UR42, PT ;  /* 0x0000002a04007c0c */ /* 0x000fe2000bf26270 */
[----:B------:R-:W-:-:S04]  /*e3a0*/  IMAD.WIDE.U32 R6, R8, UR44, R2 ;  /* 0x0000002c08067c25 */ /* 0x000fc8000f8e0002 */
[----:B------:R-:W-:-:S04]  /*e3b0*/  IMAD.WIDE R4, R5, 0x80, R184 ;  /* 0x0000008005047825 */ /* 0x000fc800078e02b8 */
[----:B------:R-:W-:Y:S01]  /*e3c0*/  IMAD.IADD R11, R7, 0x1, R9 ;  /* 0x00000001070b7824 */ /* 0x000fe200078e0209 */
[----:B------:R-:W-:Y:S06]  /*e3d0*/  @P2 BRA `(.L_x_956) ;  /* 0x0000000000402947 */ /* 0x000fec0003800000 */
[----:B------:R-:W-:Y:S01]  /*e3e0*/  ULDC.64 UR6, c[0x0][0xad8] ;  /* 0x0002b60000067ab9 */ /* 0x000fe20000000a00 */
[C---:B------:R-:W-:Y:S01]  /*e3f0*/  VIADD R0, R22.reuse, 0x40 ;  /* 0x0000004016007836 */ /* 0x040fe20000000000 */
[----:B------:R-:W-:Y:S01]  /*e400*/  ULDC UR5, c[0x0][0xa8c] ;  /* 0x0002a30000057ab9 */ /* 0x000fe20000000800 */
[----:B------:R-:W-:Y:S01]  /*e410*/  IMAD R9, R5, UR6, RZ ;  /* 0x0000000605097c24 */ /* 0x000fe2000f8e02ff */
[----:B------:R-:W-:Y:S01]  /*e420*/  ISETP.GE.AND P2, PT, R22, UR5, PT ;  /* 0x0000000516007c0c */ /* 0x000fe2000bf46270 */
[----:B------:R-:W-:Y:S01]  /*e430*/  IMAD.MOV.U32 R2, RZ, RZ, R6 ;  /* 0x000000ffff027224 */ /* 0x000fe200078e0006 */
[----:B------:R-:W-:Y:S01]  /*e440*/  ISETP.GE.AND P3, PT, R0, UR5, PT ;  /* 0x0000000500007c0c */ /* 0x000fe2000bf66270 */
[----:B------:R-:W-:Y:S02]  /*e450*/  IMAD.MOV.U32 R3, RZ, RZ, R11 ;  /* 0x000000ffff037224 */ /* 0x000fe400078e000b */
[C---:B------:R-:W-:Y:S02]  /*e460*/  IMAD R9, R4.reuse, UR7, R9 ;  /* 0x0000000704097c24 */ /* 0x040fe4000f8e0209 */
[----:B------:R-:W-:Y:S01]  /*e470*/  IMAD.WIDE.U32 R2, R4, UR6, R2 ;  /* 0x0000000604027c25 */ /* 0x000fe2000f8e0002 */
[----:B------:R-:W-:-:S03]  /*e480*/  ULDC.64 UR6, c[0x0][0xa80] ;  /* 0x0002a00000067ab9 */ /* 0x000fc60000000a00 */
[----:B------:R-:W-:Y:S01]  /*e490*/  IMAD.IADD R3, R3, 0x1, R9 ;  /* 0x0000000103037824 */ /* 0x000fe200078e0209 */
[----:B------:R-:W-:-:S04]  /*e4a0*/  LEA R8, P5, R2, UR6, 0x1 ;  /* 0x0000000602087c11 */ /* 0x000fc8000f8a08ff */
[----:B------:R-:W-:-:S05]  /*e4b0*/  LEA.HI.X R9, R2, UR7, R3, 0x1, P5 ;  /* 0x0000000702097c11 */ /* 0x000fca000a8f0c03 */
[----:B------:R1:W-:Y:S04]  /*e4c0*/  @!P2 STG.E.128 desc[UR50][R8.64], RZ ;  /* 0x000000ff0800a986 */ /* 0x0003e8000c101d32 */
[----:B------:R1:W-:Y:S02]  /*e4d0*/  @!P3 STG.E.128 desc[UR50][R8.64+0x80], RZ ;  /* 0x000080ff0800b986 */ /* 0x0003e4000c101d32 */
.L_x_956:
[----:B------:R-:W-:Y:S05]  /*e4e0*/  BSYNC B0 ;  /* 0x0000000000007941 */ /* 0x000fea0003800000 */
.L_x_955:
[----:B------:R-:W-:Y:S04]  /*e4f0*/  BSSY B0, `(.L_x_957) ;  /* 0x0000014000007945 */ /* 0x000fe80003800000 */
[----:B------:R-:W-:Y:S05]  /*e500*/  @P4 BRA `(.L_x_958) ;  /* 0x0000000000484947 */ /* 0x000fea0003800000 */
[----:B-1----:R-:W-:Y:S01]  /*e510*/  IADD3 R9, P2, R4, 0x20, RZ ;  /* 0x0000002004097810 */ /* 0x002fe20007f5e0ff */
[----:B------:R-:W-:Y:S01]  /*e520*/  ULDC.64 UR6, c[0x0][0xad8] ;  /* 0x0002b60000067ab9 */ /* 0x000fe20000000a00 */
[----:B------:R-:W-:Y:S01]  /*e530*/  IMAD.MOV.U32 R2, RZ, RZ, R6 ;  /* 0x000000ffff027224 */ /* 0x000fe200078e0006 */
[----:B------:R-:W-:Y:S01]  /*e540*/  ULDC UR5, c[0x0][0xa8c] ;  /* 0x0002a30000057ab9 */ /* 0x000fe20000000800 */
[----:B------:R-:W-:Y:S01]  /*e550*/  IMAD.MOV.U32 R3, RZ, RZ, R11 ;  /* 0x000000ffff037224 */ /* 0x000fe200078e000b */
[C---:B------:R-:W-:Y:S01]  /*e560*/  ISETP.GE.AND P3, PT, R22.reuse, UR5, PT ;  /* 0x0000000516007c0c */ /* 0x040fe2000bf66270 */
[----:B------:R-:W-:Y:S02]  /*e570*/  IMAD.X R0, RZ, RZ, R5, P2 ;  /* 0x000000ffff007224 */ /* 0x000fe400010e0605 */
[----:B------:R-:W-:Y:S02]  /*e580*/  VIADD R8, R22, 0x40 ;  /* 0x0000004016087836 */ /* 0x000fe40000000000 */
[----:B------:R-:W-:-:S02]  /*e590*/  IMAD R0, R0, UR6, RZ ;  /* 0x0000000600007c24 */ /* 0x000fc4000f8e02ff */
[----:B------:R-:W-:Y:S01]  /*e5a0*/  IMAD.WIDE.U32 R2, R9, UR6, R2 ;  /* 0x0000000609027c25 */ /* 0x000fe2000f8e0002 */
[----:B------:R-:W-:-:S03]  /*e5b0*/  ISETP.GE.AND P4, PT, R8, UR5, PT ;  /* 0x0000000508007c0c */ /* 0x000fc6000bf86270 */
[----:B------:R-:W-:Y:S01]  /*e5c0*/  IMAD R9, R9, UR7, R0 ;  /* 0x0000000709097c24 */ /* 0x000fe2000f8e0200 */
[----:B------:R-:W-:Y:S02]  /*e5d0*/  ULDC.64 UR6, c[0x0][0xa80] ;  /* 0x0002a00000067ab9 */ /* 0x000fe40000000a00 */
[----:B------:R-:W-:Y:S01]  /*e5e0*/  LEA R8, P2, R2, UR6, 0x1 ;  /* 0x0000000602087c11 */ /* 0x000fe2000f8408ff */
[----:B------:R-:W-:-:S05]  /*e5f0*/  IMAD.IADD R3, R3, 0x1, R9 ;  /* 0x0000000103037824 */ /* 0x000fca00078e0209 */
[----:B------:R-:W-:-:S05]  /*e600*/  LEA.HI.X R9, R2, UR7, R3, 0x1, P2 ;  /* 0x0000000702097c11 */ /* 0x000fca00090f0c03 */
[----:B------:R2:W-:Y:S04]  /*e610*/  @!P3 STG.E.128 desc[UR50][R8.64], RZ ;  /* 0x000000ff0800b986 */ /* 0x0005e8000c101d32 */
[----:B------:R2:W-:Y:S02]  /*e620*/  @!P4 STG.E.128 desc[UR50][R8.64+0x80], RZ ;  /* 0x000080ff0800c986 */ /* 0x0005e4000c101d32 */
.L_x_958:
[----:B------:R-:W-:Y:S05]  /*e630*/  BSYNC B0 ;  /* 0x0000000000007941 */ /* 0x000fea0003800000 */
.L_x_957:
[----:B------:R-:W-:Y:S04]  /*e640*/  BSSY B0, `(.L_x_959) ;  /* 0x0000014000007945 */ /* 0x000fe80003800000 */
[----:B------:R-:W-:Y:S05]  /*e650*/  @P0 BRA `(.L_x_960) ;  /* 0x0000000000480947 */ /* 0x000fea0003800000 */
[----:B-12---:R-:W-:Y:S01]  /*e660*/  IADD3 R9, P0, R4, 0x40, RZ ;  /* 0x0000004004097810 */ /* 0x006fe20007f1e0ff */
        /* <DEDUP_REMOVED lines=17> */
.L_x_960:
[----:B------:R-:W-:Y:S05]  /*e780*/  BSYNC B0 ;  /* 0x0000000000007941 */ /* 0x000fea0003800000 */
.L_x_959:
[----:B------:R-:W-:Y:S04]  /*e790*/  BSSY B0, `(.L_x_950) ;  /* 0x0000014000007945 */ /* 0x000fe80003800000 */
[----:B------:R-:W-:Y:S05]  /*e7a0*/  @P1 BRA `(.L_x_961) ;  /* 0x0000000000481947 */ /* 0x000fea0003800000 */
[----:B------:R-:W-:Y:S01]  /*e7b0*/  IADD3 R7, P0, R4, 0x60, RZ ;  /* 0x0000006004077810 */ /* 0x000fe20007f1e0ff */
        /* <DEDUP_REMOVED lines=17> */
.L_x_961:
[----:B------:R-:W-:Y:S05]  /*e8d0*/  BSYNC B0 ;  /* 0x0000000000007941 */ /* 0x000fea0003800000 */
.L_x_950:
[----:B------:R-:W5:Y:S02]  /*e8e0*/  LDC R0, c[0x0][0xda8] ;  /* 0x00036a00ff007b82 */ /* 0x000f640000000800 */
[----:B-----5:R-:W-:-:S13]  /*e8f0*/  ISETP.LE.AND P0, PT, R0, UR4, PT ;  /* 0x0000000400007c0c */ /* 0x020fda000bf03270 */
[----:B------:R-:W-:Y:S05]  /*e900*/  @!P0 BRA `(.L_x_962) ;  /* 0xffffff24002c8947 */ /* 0x000fea000383ffff */
[----:B------:R-:W-:Y:S05]  /*e910*/  EXIT ;  /* 0x000000000000794d */ /* 0x000fea0003800000 */
.L_x_868:
[----:B------:R-:W-:-:S08]  /*e920*/  NOP ;  /* 0x0000000000007918 */ /* 0x000fd00000000000 */
[----:B------:R-:W1:-:S00]  /*e930*/  USETMAXREG.DEALLOC.CTAPOOL 0x18 ;  /* 0x00000018000079c8 */ /* 0x000e4000080e0500 */
[----:B-1----:R-:W-:-:S06]  /*e940*/  LOP3.LUT R0, R0, 0x3, RZ, 0xc0, !PT ;  /* 0x0000000300007812 */ /* 0x002fcc00078ec0ff */
[----:B------:R-:W1:Y:S02]  /*e950*/  SHFL.IDX PT, R0, R0, RZ, 0x1f ;  /* 0x00001fff00007589 */ /* 0x000e6400000e0000 */
[----:B-1----:R-:W-:-:S13]  /*e960*/  ISETP.NE.AND P0, PT, R0, RZ, PT ;  /* 0x000000ff0000720c */ /* 0x002fda0003f05270 */
[----:B------:R-:W-:Y:S05]  /*e970*/  @P0 EXIT ;  /* 0x000000000000094d */ /* 0x000fea0003800000 */
[----:B------:R-:W1:Y:S01]  /*e980*/  S2UR UR4, SR_CTAID.X ;  /* 0x00000000000479c3 */ /* 0x000e620000002500 */
[----:B------:R-:W-:Y:S01]  /*e990*/  UMOV UR47, URZ ;  /* 0x0000003f002f7c82 */ /* 0x000fe20008000000 */
[----:B------:R-:W-:Y:S02]  /*e9a0*/  IMAD.MOV.U32 R16, RZ, RZ, RZ ;  /* 0x000000ffff107224 */ /* 0x000fe400078e00ff */
[----:B------:R-:W-:-:S04]  /*e9b0*/  IMAD.MOV.U32 R17, RZ, RZ, 0x1 ;  /* 0x00000001ff117424 */ /* 0x000fc800078e00ff */
[----:B------:R-:W1:Y:S02]  /*e9c0*/  LDC R0, c[0x0][0xda8] ;  /* 0x00036a00ff007b82 */ /* 0x000e640000000800 */
[----:B-1----:R-:W-:-:S13]  /*e9d0*/  ISETP.LE.AND P0, PT, R0, UR4, PT ;  /* 0x0000000400007c0c */ /* 0x002fda000bf03270 */
[----:B------:R-:W-:Y:S05]  /*e9e0*/  @P0 BRA `(.L_x_963) ;  /* 0x0000002c006c0947 */ /* 0x000fea0003800000 */
[----:B------:R-:W-:Y:S01]  /*e9f0*/  IMAD.U32 R19, RZ, RZ, UR4 ;  /* 0x00000004ff137e24 */ /* 0x000fe2000f8e00ff */
[----:B------:R-:W-:Y:S01]  /*ea00*/  ULDC UR46, c[0x0][0xc] ;  /* 0x00000300002e7ab9 */ /* 0x000fe20000000800 */
[----:B------:R-:W-:Y:S01]  /*ea10*/  IMAD.MOV.U32 R17, RZ, RZ, 0x1 ;  /* 0x00000001ff117424 */ /* 0x000fe200078e00ff */
[----:B------:R-:W-:Y:S01]  /*ea20*/  ULDC.64 UR48, c[0x0][0x198] ;  /* 0x0000660000307ab9 */ /* 0x000fe20000000a00 */
[----:B------:R-:W-:Y:S01]  /*ea30*/  IMAD.MOV.U32 R16, RZ, RZ, RZ ;  /* 0x000000ffff107224 */ /* 0x000fe200078e00ff */
[----:B------:R-:W-:-:S06]  /*ea40*/  UMOV UR47, URZ ;  /* 0x0000003f002f7c82 */ /* 0x000fcc0008000000 */
.L_x_1017:
[----:B------:R-:W-:Y:S01]  /*ea50*/  ULDC UR8, c[0x0][0xdd0] ;  /* 0x0003740000087ab9 */ /* 0x000fe20000000800 */
[----:B-1----:R-:W1:Y:S01]  /*ea60*/  LDC R0, c[0x0][0xde8] ;  /* 0x00037a00ff007b82 */ /* 0x002e620000000800 */
[C---:B------:R-:W-:Y:S01]  /*ea70*/  R2UR UR6, R19.reuse ;  /* 0x00000000130672ca */ /* 0x040fe200000e0000 */
[----:B------:R-:W-:Y:S01]  /*ea80*/  UISETP.NE.AND UP0, UPT, UR8, 0x1, UPT ;  /* 0x000000010800788c */ /* 0x000fe2000bf05270 */
[----:B------:R-:W-:-:S10]  /*ea90*/  R2UR UR7, R19 ;  /* 0x00000000130772ca */ /* 0x000fd400000e0000 */
[----:B------:R-:W-:Y:S01]  /*eaa0*/  @UP0 ULDC UR4, c[0x0][0xdd4] ;  /* 0x0003750000040ab9 */ /* 0x000fe20000000800 */
[----:B------:R-:W-:Y:S01]  /*eab0*/  @UP0 ULDC UR9, c[0x0][0xdd8] ;  /* 0x0003760000090ab9 */ /* 0x000fe20000000800 */
[----:B------:R-:W-:-:S04]  /*eac0*/  UIMAD.WIDE.U32 UR4, UR6, UR4, URZ ;  /* 0x00000004060472a5 */ /* 0x000fc8000f8e003f */
[----:B------:R-:W-:-:S04]  /*ead0*/  @UP0 USHF.R.U32.HI UR6, URZ, UR9, UR5 ;  /* 0x000000093f060299 */ /* 0x000fc80008011605 */
[----:B------:R-:W-:Y:S02]  /*eae0*/  UIADD3 UR4, -UR6, URZ, URZ ;  /* 0x0000003f06047290 */ /* 0x000fe4000fffe13f */
[----:B-1----:R-:W-:Y:S02]  /*eaf0*/  ISETP.LE.AND P0, PT, R0, UR6, PT ;  /* 0x0000000600007c0c */ /* 0x002fe4000bf03270 */
[----:B------:R-:W-:-:S11]  /*eb00*/  UIMAD UR8, UR8, UR4, UR7 ;  /* 0x00000004080872a4 */ /* 0x000fd6000f8e0207 */
[----:B------:R-:W-:Y:S05]  /*eb10*/  @!P0 BRA `(.L_x_964) ;  /* 0x0000000000208947 */ /* 0x000fea0003800000 */
        /* <DEDUP_REMOVED lines=8> */
.L_x_964:
[----:B------:R-:W-:Y:S01]  /*eba0*/  ULDC UR9, c[0x0][0xdc4] ;  /* 0x0003710000097ab9 */ /* 0x000fe20000000800 */
[----:B------:R-:W-:Y:S01]  /*ebb0*/  UMOV UR7, UR8 ;  /* 0x0000000800077c82 */ /* 0x000fe20008000000 */
[----:B------:R-:W-:-:S11]  /*ebc0*/  UISETP.NE.AND UP0, UPT, UR9, 0x1, UPT ;  /* 0x000000010900788c */ /* 0x000fd6000bf05270 */
[----:B------:R-:W-:Y:S02]  /*ebd0*/  @UP0 ULDC.64 UR10, c[0x0][0xdc8] ;  /* 0x00037200000a0ab9 */ /* 0x000fe40000000a00 */
[----:B------:R-:W-:-:S04]  /*ebe0*/  UIMAD.WIDE.U32 UR4, UR8, UR10, URZ ;  /* 0x0000000a080472a5 */ /* 0x000fc8000f8e003f */
[----:B------:R-:W-:-:S04]  /*ebf0*/  @UP0 USHF.R.U32.HI UR7, URZ, UR11, UR5 ;  /* 0x0000000b3f070299 */ /* 0x000fc80008011605 */
[----:B------:R-:W-:-:S12]  /*ec00*/  UIMAD UR4, UR7, UR9, URZ ;  /* 0x00000009070472a4 */ /* 0x000fd8000f8e023f */
.L_x_965:
[----:B------:R-:W-:Y:S01]  /*ec10*/  ULDC.64 UR10, c[0x0][0x3f8] ;  /* 0x0000fe00000a7ab9 */ /* 0x000fe20000000a00 */
[----:B------:R-:W-:Y:S02]  /*ec20*/  UIADD3 UR8, UR8, -UR4, URZ ;  /* 0x8000000408087290 */ /* 0x000fe4000fffe03f */
[----:B------:R-:W-:Y:S02]  /*ec30*/  UISETP.NE.U32.AND UP0, UPT, UR10, URZ, UPT ;  /* 0x0000003f0a00728c */ /* 0x000fe4000bf05070 */
[----:B------:R-:W-:Y:S01]  /*ec40*/  ULOP3.LUT UR7, URZ, UR7, URZ, 0x33, !UPT ;  /* 0x000000073f077292 */ /* 0x000fe2000f8e333f */
[----:B------:R-:W-:Y:S01]  /*ec50*/  ULDC UR10, c[0x0][0xdb8] ;  /* 0x00036e00000a7ab9 */ /* 0x000fe20000000800 */
[----:B------:R-:W-:Y:S01]  /*ec60*/  ULDC.64 UR4, c[0x0][0x9e0] ;  /* 0x0002780000047ab9 */ /* 0x000fe20000000a00 */
[----:B------:R-:W-:Y:S01]  /*ec70*/  UISETP.NE.AND UP1, UPT, UR10, 0x1, UPT ;  /* 0x000000010a00788c */ /* 0x000fe2000bf25270 */
[----:B------:R-:W-:Y:S01]  /*ec80*/  ULDC UR9, c[0x0][0xdc4] ;  /* 0x0003710000097ab9 */ /* 0x000fe20000000800 */
[----:B------:R-:W-:Y:S01]  /*ec90*/  ULDC UR41, c[0x0][0xdac] ;  /* 0x00036b0000297ab9 */ /* 0x000fe20000000800 */
[----:B------:R-:W-:-:S02]  /*eca0*/  UISETP.GE.AND UP2, UPT, UR5, 0x1, UPT ;  /* 0x000000010500788c */ /* 0x000fc4000bf46270 */
[----:B------:R-:W-:Y:S02]  /*ecb0*/  UIMAD UR9, UR6, UR9, UR8 ;  /* 0x00000009060972a4 */ /* 0x000fe4000f8e0208 */
[----:B------:R-:W-:Y:S02]  /*ecc0*/  UIADD3 UR41, UR7, UR41, URZ ;  /* 0x0000002907297290 */ /* 0x000fe4000fffe03f */
[----:B------:R-:W-:Y:S01]  /*ecd0*/  UISETP.NE.AND.EX UP0, UPT, UR11, URZ, UPT, UP0 ;  /* 0x0000003f0b00728c */ /* 0x000fe2000bf05300 */
[----:B------:R-:W-:Y:S01]  /*ece0*/  PLOP3.LUT P1, PT, PT, PT, UP2, 0x80, 0x0 ;  /* 0x000000000000781c */ /* 0x000fe20003f2f028 */
[----:B------:R-:W-:Y:S01]  /*ecf0*/  @UP1 ULDC UR6, c[0x0][0xdbc] ;  /* 0x00036f0000061ab9 */ /* 0x000fe20000000800 */
[----:B------:R-:W-:Y:S02]  /*ed00*/  USHF.L.U32 UR41, UR41, 0x7, URZ ;  /* 0x0000000729297899 */ /* 0x000fe4000800063f */
[----:B------:R-:W-:Y:S01]  /*ed10*/  UIMAD.WIDE.U32 UR6, UR9, UR6, URZ ;  /* 0x00000006090672a5 */ /* 0x000fe2000f8e003f */
[----:B------:R-:W-:Y:S01]  /*ed20*/  ULDC UR11, c[0x0][0x404] ;  /* 0x00010100000b7ab9 */ /* 0x000fe20000000800 */
[----:B------:R-:W-:Y:S01]  /*ed30*/  ULDC UR12, c[0x0][0x288] ;  /* 0x0000a200000c7ab9 */ /* 0x000fe20000000800 */
[----:B------:R-:W-:Y:S01]  /*ed40*/  @UP1 ULDC UR14, c[0x0][0xdc0] ;  /* 0x00037000000e1ab9 */ /* 0x000fe20000000800 */
[----:B------:R-:W-:Y:S01]  /*ed50*/  UMOV UR43, UR9 ;  /* 0x00000009002b7c82 */ /* 0x000fe20008000000 */
[----:B------:R-:W-:-:S02]  /*ed60*/  USEL UR11, UR11, 0x1, UP0 ;  /* 0x000000010b0b7887 */ /* 0x000fc40008000000 */
[----:B------:R-:W-:Y:S02]  /*ed70*/  UIADD3 UR8, UR41, 0x80, -UR12 ;  /* 0x0000008029087890 */ /* 0x000fe4000fffe80c */
[----:B------:R-:W-:Y:S01]  /*ed80*/  @UP1 USHF.R.U32.HI UR43, URZ, UR14, UR7 ;  /* 0x0000000e3f2b1299 */ /* 0x000fe20008011607 */
[----:B------:R-:W-:Y:S02]  /*ed90*/  ULDC UR13, c[0x0][0x2e0] ;  /* 0x0000b800000d7ab9 */ /* 0x000fe40000000800 */
[----:B------:R-:W-:Y:S02]  /*eda0*/  UIMAD UR6, UR11, UR13, UR8 ;  /* 0x0000000d0b0672a4 */ /* 0x000fe4000f8e0208 */
[----:B------:R-:W-:Y:S02]  /*edb0*/  UIADD3 UR42, -UR43, URZ, URZ ;  /* 0x0000003f2b2a7290 */ /* 0x000fe4000fffe13f */
[----:B------:R-:W-:Y:S02]  /*edc0*/  UIADD3 UR4, UR6, UR4, URZ ;  /* 0x0000000406047290 */ /* 0x000fe4000fffe03f */
[----:B------:R-:W-:Y:S01]  /*edd0*/  UIMAD UR42, UR10, UR42, UR9 ;  /* 0x0000002a0a2a72a4 */ /* 0x000fe2000f8e0209 */
[----:B------:R-:W-:Y:S11]  /*ede0*/  @!P1 BRA `(.L_x_966) ;  /* 0x0000000000449947 */ /* 0x000ff60003800000 */
        /* <DEDUP_REMOVED lines=10> */
.L_x_967:
[----:B------:R-:W-:-:S11]  /*ee90*/  UISETP.NE.AND UP0, UPT, UR5, 0x1, UPT ;  /* 0x000000010500788c */ /* 0x000fd6000bf05270 */
[----:B------:R-:W-:Y:S02]  /*eea0*/  @UP0 ULDC.64 UR14, c[0x0][0x9e8] ;  /* 0x00027a00000e0ab9 */ /* 0x000fe40000000a00 */
[----:B------:R-:W-:-:S04]  /*eeb0*/  UIMAD.WIDE.U32 UR6, UR8, UR14, URZ ;  /* 0x0000000e080672a5 */ /* 0x000fc8000f8e003f */
[----:B------:R-:W-:-:S12]  /*eec0*/  @UP0 USHF.R.U32.HI UR8, URZ, UR15, UR7 ;  /* 0x0000000f3f080299 */ /* 0x000fd80008011607 */
.L_x_968:
[----:B------:R-:W-:-:S04]  /*eed0*/  UIMAD UR8, UR8, UR5, UR5 ;  /* 0x00000005080872a4 */ /* 0x000fc8000f8e0205 */
[----:B------:R-:W-:-:S04]  /*eee0*/  UISETP.LT.AND UP0, UPT, UR4, UR8, UPT ;  /* 0x000000080400728c */ /* 0x000fc8000bf01270 */
[----:B------:R-:W-:-:S12]  /*eef0*/  USEL UR4, UR4, UR8, UP0 ;  /* 0x0000000804047287 */ /* 0x000fd80008000000 */
.L_x_966:
[----:B------:R-:W-:Y:S02]  /*ef00*/  UIMAD UR7, UR11, UR13, 0x7f ;  /* 0x0000007f0b0774a4 */ /* 0x000fe4000f8e020d */
[----:B------:R-:W-:Y:S02]  /*ef10*/  UIADD3 UR4, UR4, 0x7f, URZ ;  /* 0x0000007f04047890 */ /* 0x000fe4000fffe03f */
[----:B------:R-:W-:Y:S02]  /*ef20*/  USHF.R.S32.HI UR8, URZ, 0x1f, UR7 ;  /* 0x0000001f3f087899 */ /* 0x000fe40008011407 */
[----:B------:R-:W-:Y:S02]  /*ef30*/  USHF.R.S32.HI UR6, URZ, 0x1f, UR4 ;  /* 0x0000001f3f067899 */ /* 0x000fe40008011404 */
[----:B------:R-:W-:Y:S02]  /*ef40*/  ULEA.HI UR8, UR8, UR7, URZ, 0x7 ;  /* 0x0000000708087291 */ /* 0x000fe4000f8f383f */
[----:B------:R-:W-:-:S02]  /*ef50*/  ULEA.HI UR6, UR6, UR4, URZ, 0x7 ;  /* 0x0000000406067291 */ /* 0x000fc4000f8f383f */
[----:B------:R-:W-:Y:S02]  /*ef60*/  UIADD3 UR4, UR41, -UR12, URZ ;  /* 0x8000000c29047290 */ /* 0x000fe4000fffe03f */
[----:B------:R-:W-:Y:S02]  /*ef70*/  USHF.R.S32.HI UR45, URZ, 0x7, UR8 ;  /* 0x000000073f2d7899 */ /* 0x000fe40008011408 */
[----:B------:R-:W-:Y:S02]  /*ef80*/  USHF.R.S32.HI UR6, URZ, 0x7, UR6 ;  /* 0x000000073f067899 */ /* 0x000fe40008011406 */
[----:B------:R-:W-:Y:S02]  /*ef90*/  UIMAD UR4, UR11, UR13, UR4 ;  /* 0x0000000d0b0472a4 */ /* 0x000fe4000f8e0204 */
[----:B------:R-:W-:Y:S01]  /*efa0*/  UISETP.LT.AND UP0, UPT, UR45, UR6, UPT ;  /* 0x000000062d00728c */ /* 0x000fe2000bf01270 */
[----:B------:R-:W-:Y:S02]  /*efb0*/  ULDC UR8, c[0x0][0x9dc] ;  /* 0x0002770000087ab9 */ /* 0x000fe40000000800 */
[----:B------:R-:W-:-:S02]  /*efc0*/  UIADD3 UR8, UR4, -UR8, URZ ;  /* 0x8000000804087290 */ /* 0x000fc4000fffe03f */
[----:B------:R-:W-:Y:S01]  /*efd0*/  USEL UR45, UR45, UR6, UP0 ;  /* 0x000000062d2d7287 */ /* 0x000fe20008000000 */
[----:B------:R-:W-:Y:S11]  /*efe0*/  @!P1 BRA `(.L_x_969) ;  /* 0x0000000000449947 */ /* 0x000ff60003800000 */
        /* <DEDUP_REMOVED lines=10> */
.L_x_970:
[----:B------:R-:W-:-:S11]  /*f090*/  UISETP.NE.AND UP0, UPT, UR5, 0x1, UPT ;  /* 0x000000010500788c */ /* 0x000fd6000bf05270 */
[----:B------:R-:W-:Y:S02]  /*f0a0*/  @UP0 ULDC.64 UR10, c[0x0][0x9e8] ;  /* 0x00027a00000a0ab9 */ /* 0x000fe40000000a00 */
[----:B------:R-:W-:-:S04]  /*f0b0*/  UIMAD.WIDE.U32 UR6, UR4, UR10, URZ ;  /* 0x0000000a040672a5 */ /* 0x000fc8000f8e003f */
[----:B------:R-:W-:-:S12]  /*f0c0*/  @UP0 USHF.R.U32.HI UR4, URZ, UR11, UR7 ;  /* 0x0000000b3f040299 */ /* 0x000fd80008011607 */
.L_x_971:
[----:B------:R-:W-:-:S04]  /*f0d0*/  UIMAD UR4, UR4, UR5, URZ ;  /* 0x00000005040472a4 */ /* 0x000fc8000f8e023f */
[----:B------:R-:W-:-:S04]  /*f0e0*/  UISETP.LT.AND UP0, UPT, UR8, UR4, UPT ;  /* 0x000000040800728c */ /* 0x000fc8000bf01270 */
[----:B------:R-:W-:-:S12]  /*f0f0*/  USEL UR8, UR8, UR4, !UP0 ;  /* 0x0000000408087287 */ /* 0x000fd8000c000000 */
.L_x_969:
[----:B------:R-:W-:Y:S01]  /*f100*/  USHF.R.S32.HI UR4, URZ, 0x1f, UR8 ;  /* 0x0000001f3f047899 */ /* 0x000fe20008011408 */
[----:B------:R-:W-:Y:S03]  /*f110*/  BSSY B6, `(.L_x_972) ;  /* 0x0000257000067945 */ /* 0x000fe60003800000 */
[----:B------:R-:W-:-:S04]  /*f120*/  ULEA.HI UR4, UR4, UR8, URZ, 0x7 ;  /* 0x0000000804047291 */ /* 0x000fc8000f8f383f */
[----:B------:R-:W-:-:S04]  /*f130*/  USHF.R.S32.HI UR4, URZ, 0x7, UR4 ;  /* 0x000000073f047899 */ /* 0x000fc80008011404 */
[----:B------:R-:W-:-:S04]  /*f140*/  UISETP.LT.AND UP0, UPT, URZ, UR4, UPT ;  /* 0x000000043f00728c */ /* 0x000fc8000bf01270 */
[----:B------:R-:W-:-:S04]  /*f150*/  USEL UR44, URZ, UR4, !UP0 ;  /* 0x000000043f2c7287 */ /* 0x000fc8000c000000 */
[----:B------:R-:W-:-:S06]  /*f160*/  UISETP.GT.AND UP0, UPT, UR45, UR44, UPT ;  /* 0x0000002c2d00728c */ /* 0x000fcc000bf04270 */
[----:B------:R-:W-:-:S13]  /*f170*/  PLOP3.LUT P0, PT, PT, PT, UP0, 0x80, 0x0 ;  /* 0x000000000000781c */ /* 0x000fda0003f0f008 */
[----:B------:R-:W-:Y:S05]  /*f180*/  @P0 BRA `(.L_x_973) ;  /* 0x0000000000480947 */ /* 0x000fea0003800000 */
[----:B------:R-:W1:Y:S01]  /*f190*/  S2R R0, SR_TID.X ;  /* 0x0000000000007919 */ /* 0x000e620000002100 */
[----:B------:R-:W-:Y:S01]  /*f1a0*/  IMAD.MOV.U32 R13, RZ, RZ, R19 ;  /* 0x000000ffff0d7224 */ /* 0x000fe200078e0013 */
[----:B-1----:R-:W-:-:S04]  /*f1b0*/  LOP3.LUT R0, R0, 0x1f, RZ, 0xc0, !PT ;  /* 0x0000001f00007812 */ /* 0x002fc800078ec0ff */
[----:B------:R-:W-:-:S13]  /*f1c0*/  ISETP.NE.AND P0, PT, R0, RZ, PT ;  /* 0x000000ff0000720c */ /* 0x000fda0003f05270 */
[----:B------:R-:W-:Y:S05]  /*f1d0*/  @P0 BRA `(.L_x_974) ;  /* 0x0000002400280947 */ /* 0x000fea0003800000 */
[----:B------:R-:W1:Y:S01]  /*f1e0*/  S2R R5, SR_LANEID ;  /* 0x0000000000057919 */ /* 0x000e620000000000 */
[----:B------:R-:W-:Y:S01]  /*f1f0*/  VOTEU.ANY UR4, UPT, PT ;  /* 0x0000000000047886 */ /* 0x000fe200038e0100 */
[----:B------:R-:W2:Y:S01]  /*f200*/  LDC.64 R2, c[0x0][0xdf0] ;  /* 0x00037c00ff027b82 */ /* 0x000ea20000000a00 */
[----:B------:R-:W1:Y:S02]  /*f210*/  FLO.U32 R0, UR4 ;  /* 0x0000000400007d00 */ /* 0x000e6400080e0000 */
[----:B-1----:R-:W-:-:S06]  /*f220*/  ISETP.EQ.U32.AND P0, PT, R0, R5, PT ;  /* 0x000000050000720c */ /* 0x002fcc0003f02070 */
[----:B------:R-:W2:Y:S07]  /*f230*/  POPC R5, UR4 ;  /* 0x0000000400057d09 */ /* 0x000eae0008000000 */
[----:B--2---:R-:W2:Y:S01]  /*f240*/  @P0 ATOMG.E.ADD.STRONG.GPU PT, R3, desc[UR50][R2.64], R5 ;  /* 0x00000005020309a8 */ /* 0x004ea200081ee1f2 */
[----:B------:R-:W1:Y:S02]  /*f250*/  S2R R4, SR_LTMASK ;  /* 0x0000000000047919 */ /* 0x000e640000003900 */
[----:B-1----:R-:W-:-:S04]  /*f260*/  LOP3.LUT R4, R4, UR4, RZ, 0xc0, !PT ;  /* 0x0000000404047c12 */ /* 0x002fc8000f8ec0ff */
[----:B------:R-:W1:Y:S01]  /*f270*/  POPC R13, R4 ;  /* 0x00000004000d7309 */ /* 0x000e620000000000 */
[----:B--2---:R-:W1:Y:S02]  /*f280*/  SHFL.IDX PT, R0, R3, R0, 0x1f ;  /* 0x00001f0003007589 */ /* 0x004e6400000e0000 */
[----:B-1----:R-:W-:Y:S01]  /*f290*/  IADD3 R13, R0, UR46, R13 ;  /* 0x0000002e000d7c10 */ /* 0x002fe2000fffe00d */
[----:B------:R-:W-:Y:S06]  /*f2a0*/  BRA `(.L_x_974) ;  /* 0x0000002000f47947 */ /* 0x000fec0003800000 */
.L_x_973:
[----:B------:R-:W1:Y:S01]  /*f2b0*/  S2UR UR4, SR_CgaCtaId ;  /* 0x00000000000479c3 */ /* 0x000e620000008800 */
[----:B------:R-:W-:Y:S02]  /*f2c0*/  UMOV UR39, 0x400 ;  /* 0x0000040000277882 */ /* 0x000fe40000000000 */
[----:B-1----:R-:W-:-:S04]  /*f2d0*/  ULEA UR39, UR4, UR39, 0x18 ;  /* 0x0000002704277291 */ /* 0x002fc8000f8ec03f */
[----:B------:R-:W-:-:S04]  /*f2e0*/  UIADD3 UR4, UR39, 0x18400, URZ ;  /* 0x0001840027047890 */ /* 0x000fc8000fffe03f */
[----:B------:R-:W-:-:S06]  /*f2f0*/  ULOP3.LUT UP0, URZ, UR4, 0x3ff, URZ, 0xc0, !UPT ;  /* 0x000003ff043f7892 */ /* 0x000fcc000f80c03f */
[----:B------:R-:W-:-:S13]  /*f300*/  PLOP3.LUT P0, PT, PT, PT, UP0, 0x80, 0x0 ;  /* 0x000000000000781c */ /* 0x000fda0003f0f008 */
[----:B------:R-:W-:Y:S05]  /*f310*/  @!P0 BRA `(.L_x_975) ;  /* 0x0000000000408947 */ /* 0x000fea0003800000 */
        /* <DEDUP_REMOVED lines=16> */
.L_x_975:
        /* <DEDUP_REMOVED lines=20> */
.L_x_977:
[----:B------:R1:W2:Y:S01]  /*f560*/  LDC.64 R2, c[0x4][R18] ;  /* 0x0100000012027b82 */ /* 0x0002a20000000a00 */
[----:B------:R-:W-:Y:S01]  /*f570*/  ULDC.64 UR6, c[0x4][0xa0] ;  /* 0x0100280000067ab9 */ /* 0x000fe20000000a00 */
[----:B------:R-:W-:Y:S01]  /*f580*/  ULDC.64 UR8, c[0x4][0xa8] ;  /* 0x01002a0000087ab9 */ /* 0x000fe20000000a00 */
[----:B------:R-:W-:Y:S01]  /*f590*/  ULDC.64 UR4, c[0x4][0x18] ;  /* 0x0100060000047ab9 */ /* 0x000fe20000000a00 */
        /* <DEDUP_REMOVED lines=11> */
.L_x_976:
[----:B------:R-:W-:Y:S01]  /*f650*/  ULDC.64 UR4, c[0x0][0x9f8] ;  /* 0x00027e0000047ab9 */ /* 0x000fe20000000a00 */
[----:B------:R-:W-:Y:S01]  /*f660*/  IMAD.U32 R5, RZ, RZ, UR43 ;  /* 0x0000002bff057e24 */ /* 0x000fe2000f8e00ff */
[----:B------:R-:W-:Y:S01]  /*f670*/  ISETP.NE.U32.AND P0, PT, RZ, UR4, PT ;  /* 0x00000004ff007c0c */ /* 0x000fe2000bf05070 */
[----:B------:R-:W-:Y:S01]  /*f680*/  IMAD.U32 R0, RZ, RZ, UR43 ;  /* 0x0000002bff007e24 */ /* 0x000fe2000f8e00ff */
[----:B------:R-:W1:Y:S01]  /*f690*/  LDC R4, c[0x0][0x428] ;  /* 0x00010a00ff047b82 */ /* 0x000e620000000800 */
[----:B------:R-:W2:Y:S01]  /*f6a0*/  S2R R18, SR_TID.X ;  /* 0x0000000000127919 */ /* 0x000ea20000002100 */
[----:B------:R-:W-:-:S13]  /*f6b0*/  ISETP.NE.AND.EX P0, PT, RZ, UR5, PT, P0 ;  /* 0x00000005ff007c0c */ /* 0x000fda000bf05300 */
[----:B------:R-:W3:Y:S02]  /*f6c0*/  @P0 LDC.64 R2, c[0x0][0x9f8] ;  /* 0x00027e00ff020b82 */ /* 0x000ee40000000a00 */
[----:B---3--:R-:W-:-:S05]  /*f6d0*/  @P0 IMAD.WIDE R2, R5, 0x4, R2 ;  /* 0x0000000405020825 */ /* 0x008fca00078e0202 */
[----:B------:R3:W4:Y:S01]  /*f6e0*/  @P0 LDG.E R0, desc[UR50][R2.64] ;  /* 0x0000003202000981 */ /* 0x000722000c1e1900 */
[----:B-1----:R-:W-:Y:S01]  /*f6f0*/  ISETP.NE.AND P0, PT, R4, 0x1, PT ;  /* 0x000000010400780c */ /* 0x002fe20003f05270 */
[----:B------:R-:W-:Y:S01]  /*f700*/  IMAD.U32 R4, RZ, RZ, UR42 ;  /* 0x0000002aff047e24 */ /* 0x000fe2000f8e00ff */
[----:B--2---:R-:W-:Y:S01]  /*f710*/  LOP3.LUT R18, R18, 0x1f, RZ, 0xc0, !PT ;  /* 0x0000001f12127812 */ /* 0x004fe200078ec0ff */
[----:B------:R-:W-:Y:S01]  /*f720*/  UMOV UR40, URZ ;  /* 0x0000003f00287c82 */ /* 0x000fe20008000000 */
[----:B------:R-:W-:Y:S01]  /*f730*/  UMOV UR8, 0x40 ;  /* 0x0000004000087882 */ /* 0x000fe20000000000 */
[----:B------:R-:W-:Y:S01]  /*f740*/  UMOV UR9, UR41 ;  /* 0x0000002900097c82 */ /* 0x000fe20008000000 */
[----:B------:R-:W-:Y:S01]  /*f750*/  ISETP.NE.AND P1, PT, R18, RZ, PT ;  /* 0x000000ff1200720c */ /* 0x000fe20003f25270 */
[----:B------:R-:W-:Y:S01]  /*f760*/  UMOV UR10, UR42 ;  /* 0x0000002a000a7c82 */ /* 0x000fe20008000000 */
[----:B------:R-:W-:Y:S01]  /*f770*/  UMOV UR11, UR43 ;  /* 0x0000002b000b7c82 */ /* 0x000fe20008000000 */
[----:B---3--:R-:W1:Y:S01]  /*f780*/  LDC.64 R2, c[0x0][0x3f8] ;  /* 0x0000fe00ff027b82 */ /* 0x008e620000000a00 */
[----:B------:R-:W-:-:S07]  /*f790*/  UMOV UR6, 0xffffffff ;  /* 0xffffffff00067882 */ /* 0x000fce0000000000 */
[----:B------:R-:W2:Y:S02]  /*f7a0*/  @P0 LDC R5, c[0x0][0x42c] ;  /* 0x00010b00ff050b82 */ /* 0x000ea40000000800 */
[----:B------:R-:W-:-:S05]  /*f7b0*/  VOTEU.ALL UP1, P1 ;  /* 0x00000000003f7886 */ /* 0x000fca0000820000 */
[----:B------:R-:W-:Y:S01]  /*f7c0*/  @!UP1 UIADD3 UR4, UP0, UR48, 0x270, URZ ;  /* 0x0000027030049890 */ /* 0x000fe2000ff1e03f */
[----:B------:R-:W3:Y:S03]  /*f7d0*/  @P0 LDC R6, c[0x0][0x430] ;  /* 0x00010c00ff060b82 */ /* 0x000ee60000000800 */
[----:B------:R-:W-:-:S09]  /*f7e0*/  @!UP1 UIADD3.X UR5, URZ, UR49, URZ, UP0, !UPT ;  /* 0x000000313f059290 */ /* 0x000fd200087fe43f */
[----:B------:R1:W-:Y:S01]  /*f7f0*/  @!UP1 UTMAPF.L2.4D [UR40], [UR4] ;  /* 0x00000028040095b8 */ /* 0x0003e20008018000 */
[----:B--2---:R-:W-:Y:S01]  /*f800*/  @P0 IMAD.HI.U32 R5, R5, UR42, RZ ;  /* 0x0000002a05050c27 */ /* 0x004fe2000f8e00ff */
[----:B------:R2:W-:Y:S04]  /*f810*/  @!UP1 UTMAPF.L2.4D [UR8], [UR4] ;  /* 0x00000008040095b8 */ /* 0x0005e80008018000 */
[----:B---3--:R-:W-:Y:S01]  /*f820*/  @P0 SHF.R.U32.HI R4, RZ, R6, R5 ;  /* 0x00000006ff040219 */ /* 0x008fe20000011605 */
[----:B------:R-:W-:Y:S01]  /*f830*/  IMAD.U32 R5, RZ, RZ, UR45 ;  /* 0x0000002dff057e24 */ /* 0x000fe2000f8e00ff */
[----:B-1----:R-:W-:-:S03]  /*f840*/  ISETP.NE.U32.AND P0, PT, R2, RZ, PT ;  /* 0x000000ff0200720c */ /* 0x002fc60003f05070 */
[----:B------:R-:W-:Y:S01]  /*f850*/  VIADD R5, R5, 0xffffffff ;  /* 0xffffffff05057836 */ /* 0x000fe20000000000 */
[----:B------:R-:W-:-:S04]  /*f860*/  ISETP.NE.AND.EX P0, PT, R3, RZ, PT, P0 ;  /* 0x000000ff0300720c */ /* 0x000fc80003f05300 */
[----:B----4-:R-:W-:Y:S01]  /*f870*/  SEL R6, R0, RZ, !P0 ;  /* 0x000000ff00067207 */ /* 0x010fe20004000000 */
[----:B--2---:R-:W-:Y:S08]  /*f880*/  BRA.DIV UR6, `(.L_x_978) ;  /* 0x0000002606687947 */ /* 0x004ff0000b800000 */
.L_x_1029:
[----:B------:R-:W-:Y:S01]  /*f890*/  UMOV UR4, 0xffffffff ;  /* 0xffffffff00047882 */ /* 0x000fe20000000000 */
[----:B------:R-:W-:Y:S02]  /*f8a0*/  SHF.R.S32.HI R18, RZ, 0x1f, R0 ;  /* 0x0000001fff127819 */ /* 0x000fe40000011400 */
[----:B------:R-:W-:Y:S05]  /*f8b0*/  BRA.DIV UR4, `(.L_x_979) ;  /* 0x0000002604887947 */ /* 0x000fea000b800000 */
[----:B------:R-:W-:-:S13]  /*f8c0*/  ELECT P6, URZ, PT ;  /* 0x00000000003f782f */ /* 0x000fda00038c0000 */
.L_x_1032:
[----:B------:R-:W-:Y:S05]  /*f8d0*/  @!P6 BRA `(.L_x_980) ;  /* 0x0000000000e0e947 */ /* 0x000fea0003800000 */
[----:B------:R-:W-:Y:S01]  /*f8e0*/  IMAD.MOV.U32 R6, RZ, RZ, R0 ;  /* 0x000000ffff067224 */ /* 0x000fe200078e0000 */
[----:B------:R-:W-:Y:S06]  /*f8f0*/  @!P0 BRA `(.L_x_981) ;  /* 0x0000000000488947 */ /* 0x000fec0003800000 */
[----:B------:R-:W1:Y:S01]  /*f900*/  LDC R10, c[0x0][0x41c] ;  /* 0x00010700ff0a7b82 */ /* 0x000e620000000800 */
[----:B------:R-:W-:Y:S01]  /*f910*/  IMAD.MOV.U32 R11, RZ, RZ, R5 ;  /* 0x000000ffff0b7224 */ /* 0x000fe200078e0005 */
[----:B------:R-:W-:Y:S02]  /*f920*/  ULDC.64 UR4, c[0x0][0x408] ;  /* 0x0001020000047ab9 */ /* 0x000fe40000000a00 */
[----:B------:R-:W-:-:S04]  /*f930*/  IMAD R9, R18, UR4, RZ ;  /* 0x0000000412097c24 */ /* 0x000fc8000f8e02ff */
[----:B------:R-:W-:Y:S01]  /*f940*/  IMAD R9, R0, UR5, R9 ;  /* 0x0000000500097c24 */ /* 0x000fe2000f8e0209 */
[----:B-1----:R-:W-:-:S13]  /*f950*/  ISETP.NE.AND P2, PT, R10, 0x1, PT ;  /* 0x000000010a00780c */ /* 0x002fda0003f45270 */
[----:B------:R-:W1:Y:S02]  /*f960*/  @P2 LDC.64 R6, c[0x0][0x420] ;  /* 0x00010800ff062b82 */ /* 0x000e640000000a00 */
[----:B-1----:R-:W-:-:S05]  /*f970*/  @P2 IMAD.HI.U32 R6, R5, R6, RZ ;  /* 0x0000000605062227 */ /* 0x002fca00078e00ff */
[----:B------:R-:W-:-:S04]  /*f980*/  @P2 SHF.R.U32.HI R11, RZ, R7, R6 ;  /* 0x00000007ff0b2219 */ /* 0x000fc80000011606 */
[--C-:B------:R-:W-:Y:S01]  /*f990*/  SHF.R.S32.HI R7, RZ, 0x1f, R11.reuse ;  /* 0x0000001fff077819 */ /* 0x100fe2000001140b */
[----:B------:R-:W-:-:S04]  /*f9a0*/  IMAD.MOV.U32 R6, RZ, RZ, R11 ;  /* 0x000000ffff067224 */ /* 0x000fc800078e000b */
[----:B------:R-:W-:-:S04]  /*f9b0*/  IMAD.WIDE.U32 R6, R0, UR4, R6 ;  /* 0x0000000400067c25 */ /* 0x000fc8000f8e0006 */
[----:B------:R-:W-:Y:S01]  /*f9c0*/  IMAD.IADD R7, R7, 0x1, R9 ;  /* 0x0000000107077824 */ /* 0x000fe200078e0209 */
[----:B------:R-:W-:-:S04]  /*f9d0*/  LEA R8, P2, R6, R2, 0x2 ;  /* 0x0000000206087211 */ /* 0x000fc800078410ff */
[----:B------:R-:W-:-:S05]  /*f9e0*/  LEA.HI.X R9, R6, R3, R7, 0x2, P2 ;  /* 0x0000000306097211 */ /* 0x000fca00010f1407 */
[----:B------:R1:W5:Y:S01]  /*f9f0*/  LDG.E R6, desc[UR50][R8.64] ;  /* 0x0000003208067981 */ /* 0x000362000c1e1900 */
[----:B------:R-:W-:-:S04]  /*fa00*/  IMAD.MOV R7, RZ, RZ, -R11 ;  /* 0x000000ffff077224 */ /* 0x000fc800078e0a0b */
[----:B------:R-:W-:-:S07]  /*fa10*/  IMAD R5, R10, R7, R5 ;  /* 0x000000070a057224 */ /* 0x000fce00078e0205 */
.L_x_981:
[----:B------:R-:W2:Y:S01]  /*fa20*/  S2R R7, SR_TID.X ;  /* 0x0000000000077919 */ /* 0x000ea20000002100 */
[----:B-1----:R-:W-:Y:S02]  /*fa30*/  LEA R8, R16, UR39, 0x3 ;  /* 0x0000002710087c11 */ /* 0x002fe4000f8e18ff */
[----:B--2---:R-:W-:Y:S02]  /*fa40*/  LOP3.LUT R9, R7, 0x7f, RZ, 0xc0, !PT ;  /* 0x0000007f07097812 */ /* 0x004fe400078ec0ff */
[----:B------:R-:W-:Y:S02]  /*fa50*/  SHF.L.U32 R7, R17, 0x1f, RZ ;  /* 0x0000001f11077819 */ /* 0x000fe400000006ff */
[----:B------:R-:W-:Y:S02]  /*fa60*/  ISETP.NE.AND P3, PT, R9, RZ, PT ;  /* 0x000000ff0900720c */ /* 0x000fe40003f65270 */
[----:B------:R-:W1:Y:S02]  /*fa70*/  SYNCS.PHASECHK.TRANS64.TRYWAIT P2, [R8+URZ+0x28840], R7 ;  /* 0x02884007080075a7 */ /* 0x000e64000804017f */
[----:B-1----:R-:W-:Y:S09]  /*fa80*/  @!P2 BRA `(.L_x_982) ;  /* 0x000000240034a947 */ /* 0x002ff20003800000 */
.L_x_1033:
        /* <DEDUP_REMOVED lines=8> */
.L_x_983:
        /* <DEDUP_REMOVED lines=9> */
[----:B------:R-:W-:-:S04]  /*fba0*/  UMOV UR15, 0x40 ;  /* 0x00000040000f7882 */ /* 0x000fc80000000000 */
[----:B------:R-:W-:Y:S02]  /*fbb0*/  ULEA UR6, UR6, UR39, 0xf ;  /* 0x0000002706067291 */ /* 0x000fe4000f8e783f */
[----:B------:R-:W-:Y:S02]  /*fbc0*/  UIADD3 UR9, UR9, 0x28830, URZ ;  /* 0x0002883009097890 */ /* 0x000fe4000fffe03f */
[----:B------:R-:W-:Y:S02]  /*fbd0*/  USHF.L.U32 UR11, UR11, 0x7, URZ ;  /* 0x000000070b0b7899 */ /* 0x000fe4000800063f */
        /* <DEDUP_REMOVED lines=8> */
.L_x_980:
[----:B------:R-:W-:Y:S05]  /*fc60*/  WARPSYNC.ALL ;  /* 0x0000000000007948 */ /* 0x000fea0003800000 */
[----:B------:R-:W-:Y:S01]  /*fc70*/  BAR.SYNC.DEFER_BLOCKING 0x8, 0x120 ;  /* 0x0204800000007b1d */ /* 0x000fe20000010000 */
[----:B------:R-:W-:Y:S01]  /*fc80*/  ELECT P2, URZ, PT ;  /* 0x00000000003f782f */ /* 0x000fe20003840000 */
[----:B------:R-:W-:Y:S02]  /*fc90*/  UIADD3 UR47, UR47, 0x1, URZ ;  /* 0x000000012f2f7890 */ /* 0x000fe4000fffe03f */
[----:B------:R-:W-:Y:S02]  /*fca0*/  UIADD3 UR6, UP0, UR48, 0x270, URZ ;  /* 0x0000027030067890 */ /* 0x000fe4000ff1e03f */
[----:B------:R-:W-:-:S02]  /*fcb0*/  ULEA.HI UR4, UR47, UR47, URZ, 0x1 ;  /* 0x0000002f2f047291 */ /* 0x000fc4000f8f083f */
[----:B------:R-:W-:Y:S02]  /*fcc0*/  UIADD3 UR8, UR39, 0x10400, URZ ;  /* 0x0001040027087890 */ /* 0x000fe4000fffe03f */
[----:B------:R-:W-:Y:S02]  /*fcd0*/  ULOP3.LUT UR4, UR4, 0xfffffffe, URZ, 0xc0, !UPT ;  /* 0xfffffffe04047892 */ /* 0x000fe4000f8ec03f */
[----:B------:R-:W-:Y:S02]  /*fce0*/  UIADD3 UR9, UR39, 0x28800, URZ ;  /* 0x0002880027097890 */ /* 0x000fe4000fffe03f */
[----:B-1----:R-:W-:Y:S01]  /*fcf0*/  @P2 IMAD.MOV.U32 R7, RZ, RZ, 0x8000 ;  /* 0x00008000ff072424 */ /* 0x002fe200078e00ff */
[----:B------:R-:W-:Y:S02]  /*fd00*/  UIADD3 UR4, UR47, -UR4, URZ ;  /* 0x800000042f047290 */ /* 0x000fe4000fffe03f */
[----:B------:R-:W-:Y:S02]  /*fd10*/  UIADD3.X UR7, URZ, UR49, URZ, UP0, !UPT ;  /* 0x000000313f077290 */ /* 0x000fe400087fe43f */
[----:B------:R-:W-:Y:S01]  /*fd20*/  UIADD3 UR16, UR39, 0x14400, URZ ;  /* 0x0001440027107890 */ /* 0x000fe2000fffe03f */
[----:B------:R-:W-:Y:S01]  /*fd30*/  UMOV UR11, UR41 ;  /* 0x00000029000b7c82 */ /* 0x000fe20008000000 */
[----:B------:R-:W-:Y:S01]  /*fd40*/  UMOV UR12, UR42 ;  /* 0x0000002a000c7c82 */ /* 0x000fe20008000000 */
[----:B------:R-:W-:Y:S01]  /*fd50*/  UMOV UR13, UR43 ;  /* 0x0000002b000d7c82 */ /* 0x000fe20008000000 */
[----:B------:R1:W-:Y:S01]  /*fd60*/  @P2 SYNCS.ARRIVE.TRANS64 RZ, [UR39+0x28800], R7 ;  /* 0x02880007ffff29a7 */ /* 0x0003e20008000027 */
[----:B------:R-:W-:Y:S01]  /*fd70*/  UMOV UR14, 0x0 ;  /* 0x00000000000e7882 */ /* 0x000fe20000000000 */
[----:B------:R-:W-:Y:S01]  /*fd80*/  UMOV UR15, 0x12f00000 ;  /* 0x12f00000000f7882 */ /* 0x000fe20000000000 */
[----:B------:R-:W-:Y:S01]  /*fd90*/  UMOV UR10, URZ ;  /* 0x0000003f000a7c82 */ /* 0x000fe20008000000 */
[----:B------:R-:W-:Y:S01]  /*fda0*/  UMOV UR19, UR41 ;  /* 0x0000002900137c82 */ /* 0x000fe20008000000 */
[----:B------:R-:W-:Y:S01]  /*fdb0*/  UMOV UR20, UR42 ;  /* 0x0000002a00147c82 */ /* 0x000fe20008000000 */
[----:B------:R-:W-:Y:S01]  /*fdc0*/  UMOV UR21, UR43 ;  /* 0x0000002b00157c82 */ /* 0x000fe20008000000 */
[----:B------:R-:W-:Y:S01]  /*fdd0*/  UMOV UR18, 0x40 ;  /* 0x0000004000127882 */ /* 0x000fe20000000000 */
[----:B-1----:R-:W-:Y:S01]  /*fde0*/  IMAD.U32 R7, RZ, RZ, UR4 ;  /* 0x00000004ff077e24 */ /* 0x002fe2000f8e00ff */
[----:B------:R-:W-:Y:S01]  /*fdf0*/  UMOV UR17, UR9 ;  /* 0x0000000900117c82 */ /* 0x000fe20008000000 */
[----:B------:R1:W-:Y:S03]  /*fe00*/  UTMALDG.4D [UR8], [UR6], desc[UR14] ;  /* 0x00000e08060075b4 */ /* 0x0003e60008019000 */
[----:B------:R-:W-:Y:S01]  /*fe10*/  SHF.L.U32 R7, R7, 0x1f, RZ ;  /* 0x0000001f07077819 */ /* 0x000fe200000006ff */
[----:B------:R1:W-:Y:S03]  /*fe20*/  UTMALDG.4D [UR16], [UR6], desc[UR14] ;  /* 0x00000e10060075b4 */ /* 0x0003e60008019000 */
[----:B------:R-:W2:Y:S02]  /*fe30*/  SYNCS.PHASECHK.TRANS64.TRYWAIT P2, [UR39+0x28820], R7 ;  /* 0x02882007ff0075a7 */ /* 0x000ea40008040167 */
[----:B-12---:R-:W-:Y:S05]  /*fe40*/  @!P2 BRA `(.L_x_984) ;  /* 0x000000200058a947 */ /* 0x006fea0003800000 */
.L_x_1034:
[----:B------:R-:W-:-:S04]  /*fe50*/  UIADD3 UR4, UR45, -0x2, URZ ;  /* 0xfffffffe2d047890 */ /* 0x000fc8000fffe03f */
[----:B------:R-:W-:-:S06]  /*fe60*/  UISETP.GE.AND UP0, UPT, UR4, UR44, UPT ;  /* 0x0000002c0400728c */ /* 0x000fcc000bf06270 */
[----:B------:R-:W-:-:S13]  /*fe70*/  PLOP3.LUT P2, PT, PT, PT, UP0, 0x80, 0x0 ;  /* 0x000000000000781c */ /* 0x000fda0003f4f008 */
[----:B------:R-:W-:Y:S05]  /*fe80*/  @!P2 BRA `(.L_x_985) ;  /* 0x00000014000ca947 */ /* 0x000fea0003800000 */
[----:B-1----:R-:W-:Y:S01]  /*fe90*/  IMAD R8, RZ, RZ, -UR45 ;  /* 0x8000002dff087e24 */ /* 0x002fe2000f8e02ff */
[----:B------:R-:W-:Y:S01]  /*fea0*/  LOP3.LUT R11, RZ, UR44, RZ, 0x33, !PT ;  /* 0x0000002cff0b7c12 */ /* 0x000fe2000f8e33ff */
[----:B------:R-:W-:-:S03]  /*feb0*/  ULDC.64 UR36, c[0x0][0x408] ;  /* 0x0001020000247ab9 */ /* 0x000fc60000000a00 */
[----:B------:R-:W-:-:S05]  /*fec0*/  VIADDMNMX R11, R8, 0x1, R11, !PT ;  /* 0x00000001080b7846 */ /* 0x000fca000780010b */
[----:B------:R-:W-:-:S05]  /*fed0*/  VIADD R7, R11, UR45 ;  /* 0x0000002d0b077c36 */ /* 0x000fca0008000000 */
[----:B------:R-:W-:-:S04]  /*fee0*/  LOP3.LUT R7, R7, 0x1, RZ, 0xc0, !PT ;  /* 0x0000000107077812 */ /* 0x000fc800078ec0ff */
[----:B------:R-:W-:Y:S01]  /*fef0*/  ISETP.NE.U32.AND P2, PT, R7, 0x1, PT ;  /* 0x000000010700780c */ /* 0x000fe20003f45070 */
[----:B------:R-:W-:-:S12]  /*ff00*/  IMAD.U32 R7, RZ, RZ, UR4 ;  /* 0x00000004ff077e24 */ /* 0x000fd8000f8e00ff */
        /* <DEDUP_REMOVED lines=11> */
[----:B------:R-:W-:Y:S02]  /*ffc0*/  ULDC.64 UR4, c[0x0][0x408] ;  /* 0x0001020000047ab9 */ /* 0x000fe40000000a00 */
        /* <DEDUP_REMOVED lines=9> */
[----:B------:R-:W-:-:S03]  /*10060*/  SHF.R.S32.HI R9, RZ, 0x1f, R8 ;  /* 0x0000001fff097819 */ /* 0x000fc60000011408 */
[----:B------:R-:W-:-:S04]  /*10070*/  IMAD.WIDE.U32 R8, R0, UR4, R8 ;  /* 0x0000000400087c25 */ /* 0x000fc8000f8e0008 */
[----:B------:R-:W-:Y:S01]  /*10080*/  IMAD.IADD R13, R13, 0x1, R9 ;  /* 0x000000010d0d7824 */ /* 0x000fe200078e0209 */
[----:B------:R-:W-:-:S04]  /*10090*/  LEA R2, P2, R8, R2, 0x2 ;  /* 0x0000000208027211 */ /* 0x000fc800078410ff */
[----:B------:R-:W-:-:S05]  /*100a0*/  LEA.HI.X R3, R8, R3, R13, 0x2, P2 ;  /* 0x0000000308037211 */ /* 0x000fca00010f140d */
[----:B------:R1:W5:Y:S04]  /*100b0*/  LDG.E R8, desc[UR50][R2.64] ;  /* 0x0000003202087981 */ /* 0x000368000c1e1900 */
.L_x_989:
[----:B-1----:R-:W1:Y:S01]  /*100c0*/  S2R R2, SR_TID.X ;  /* 0x0000000000027919 */ /* 0x002e620000002100 */
[----:B------:R-:W-:Y:S02]  /*100d0*/  LEA R3, R10, UR39, 0x3 ;  /* 0x000000270a037c11 */ /* 0x000fe4000f8e18ff */
[----:B-1----:R-:W-:Y:S02]  /*100e0*/  LOP3.LUT R9, R2, 0x7f, RZ, 0xc0, !PT ;  /* 0x0000007f02097812 */ /* 0x002fe400078ec0ff */
[----:B------:R-:W-:Y:S02]  /*100f0*/  SHF.L.U32 R2, R12, 0x1f, RZ ;  /* 0x0000001f0c027819 */ /* 0x000fe400000006ff */
[----:B------:R-:W-:Y:S02]  /*10100*/  ISETP.NE.AND P2, PT, R9, RZ, PT ;  /* 0x000000ff0900720c */ /* 0x000fe40003f45270 */
[----:B------:R-:W1:Y:S02]  /*10110*/  SYNCS.PHASECHK.TRANS64.TRYWAIT P3, [R3+URZ+0x28840], R2 ;  /* 0x02884002030075a7 */ /* 0x000e64000806017f */
[----:B-1----:R-:W-:Y:S09]  /*10120*/  @!P3 BRA `(.L_x_990) ;  /* 0x0000001c00b8b947 */ /* 0x002ff20003800000 */
.L_x_1035:
        /* <DEDUP_REMOVED lines=8> */
.L_x_991:
[----:B------:R-:W-:Y:S01]  /*101b0*/  R2UR UR8, R10 ;  /* 0x000000000a0872ca */ /* 0x000fe200000e0000 */
[----:B------:R-:W-:Y:S01]  /*101c0*/  UIADD3 UR4, UP0, UR48, 0x370, URZ ;  /* 0x0000037030047890 */ /* 0x000fe2000ff1e03f */
[----:B------:R-:W-:Y:S01]  /*101d0*/  R2UR UR9, R3 ;  /* 0x00000000030972ca */ /* 0x000fe200000e0000 */
[----:B------:R-:W-:Y:S01]  /*101e0*/  UIADD3 UR17, UR39, 0x28800, URZ ;  /* 0x0002880027117890 */ /* 0x000fe2000fffe03f */
[----:B------:R-:W-:Y:S01]  /*101f0*/  R2UR UR11, R7 ;  /* 0x00000000070b72ca */ /* 0x000fe200000e0000 */
[----:B------:R-:W-:Y:S01]  /*10200*/  UIADD3.X UR5, URZ, UR49, URZ, UP0, !UPT ;  /* 0x000000313f057290 */ /* 0x000fe200087fe43f */
[----:B------:R-:W-:Y:S01]  /*10210*/  R2UR UR12, R4 ;  /* 0x00000000040c72ca */ /* 0x000fe200000e0000 */
[----:B------:R-:W-:Y:S01]  /*10220*/  UMOV UR10, URZ ;  /* 0x0000003f000a7c82 */ /* 0x000fe20008000000 */
[----:B-----5:R-:W-:Y:S01]  /*10230*/  R2UR UR13, R8 ;  /* 0x00000000080d72ca */ /* 0x020fe200000e0000 */
[----:B------:R-:W-:Y:S01]  /*10240*/  UMOV UR6, 0x0 ;  /* 0x0000000000067882 */ /* 0x000fe20000000000 */
[----:B------:R-:W-:Y:S01]  /*10250*/  UMOV UR7, 0x14f00000 ;  /* 0x14f0000000077882 */ /* 0x000fe20000000000 */
[----:B------:R-:W-:Y:S01]  /*10260*/  UMOV UR16, 0x40 ;  /* 0x0000004000107882 */ /* 0x000fe20000000000 */
[----:B-1----:R-:W-:Y:S01]  /*10270*/  SHF.L.U32 R3, R17, 0x1f, RZ ;  /* 0x0000001f11037819 */ /* 0x002fe200000006ff */
[----:B------:R-:W-:Y:S01]  /*10280*/  ULEA UR8, UR8, UR39, 0xf ;  /* 0x0000002708087291 */ /* 0x000fe2000f8e783f */
[----:B------:R-:W-:Y:S01]  /*10290*/  LEA R2, R16, UR17, 0x3 ;  /* 0x0000001110027c11 */ /* 0x000fe2000f8e18ff */
[----:B------:R-:W-:-:S02]  /*102a0*/  UIADD3 UR9, UR9, 0x28830, URZ ;  /* 0x0002883009097890 */ /* 0x000fc4000fffe03f */
[----:B------:R-:W-:Y:S02]  /*102b0*/  USHF.L.U32 UR11, UR11, 0x7, URZ ;  /* 0x000000070b0b7899 */ /* 0x000fe4000800063f */
        /* <DEDUP_REMOVED lines=9> */
.L_x_1036:
[----:B------:R-:W-:Y:S05]  /*10350*/  @P2 BRA `(.L_x_993) ;  /* 0x0000000000202947 */ /* 0x000fea0003800000 */
[----:B------:R-:W2:Y:S01]  /*10360*/  S2R R9, SR_TID.X ;  /* 0x0000000000097919 */ /* 0x000ea20000002100 */
[----:B-1----:R-:W-:Y:S01]  /*10370*/  LEA R2, R16, UR39, 0x3 ;  /* 0x0000002710027c11 */ /* 0x002fe2000f8e18ff */
[----:B------:R-:W-:-:S04]  /*10380*/  IMAD.MOV.U32 R3, RZ, RZ, 0x8000 ;  /* 0x00008000ff037424 */ /* 0x000fc800078e00ff */
[----:B------:R3:W-:Y:S01]  /*10390*/  SYNCS.ARRIVE.TRANS64 RZ, [R2+URZ+0x28850], R3 ;  /* 0x0288500302ff79a7 */ /* 0x0007e2000800003f */
[----:B--2---:R-:W-:-:S04]  /*103a0*/  LOP3.LUT R9, R9, 0x1f, RZ, 0xc0, !PT ;  /* 0x0000001f09097812 */ /* 0x004fc800078ec0ff */
[----:B------:R-:W-:-:S13]  /*103b0*/  ISETP.NE.AND P2, PT, R9, RZ, PT ;  /* 0x000000ff0900720c */ /* 0x000fda0003f45270 */
[----:B---3--:R-:W-:Y:S05]  /*103c0*/  @!P2 BRA `(.L_x_993) ;  /* 0x000000000004a947 */ /* 0x008fea0003800000 */
[----:B------:R-:W-:Y:S01]  /*103d0*/  BPT.TRAP 0x1 ;  /* 0x000000040000795c */ /* 0x000fe20000300000 */
.L_x_993:
        /* <DEDUP_REMOVED lines=11> */
[----:B------:R-:W-:Y:S01]  /*10490*/  IMAD.MOV.U32 R5, RZ, RZ, R7 ;  /* 0x000000ffff057224 */ /* 0x000fe200078e0007 */
[----:B------:R-:W-:Y:S02]  /*104a0*/  ULEA UR14, UR9, UR39, 0xf ;  /* 0x00000027090e7291 */ /* 0x000fe4000f8e783f */
[----:B------:R-:W-:Y:S02]  /*104b0*/  ULEA UR9, UR9, UR39, 0x3 ;  /* 0x0000002709097291 */ /* 0x000fe4000f8e183f */
[----:B------:R-:W-:Y:S02]  /*104c0*/  USHF.L.U32 UR11, UR11, 0x7, URZ ;  /* 0x000000070b0b7899 */ /* 0x000fe4000800063f */
        /* <DEDUP_REMOVED lines=8> */
.L_x_988:
[----:B------:R-:W-:Y:S05]  /*10550*/  BSYNC B0 ;  /* 0x0000000000007941 */ /* 0x000fea0003800000 */
.L_x_987:
[----:B------:R-:W-:Y:S01]  /*10560*/  UIADD3 UR4, UR45, -0x3, URZ ;  /* 0xfffffffd2d047890 */ /* 0x000fe2000fffe03f */
[----:B------:R-:W-:Y:S02]  /*10570*/  IMAD.MOV.U32 R16, RZ, RZ, R10 ;  /* 0x000000ffff107224 */ /* 0x000fe400078e000a */
[----:B------:R-:W-:-:S03]  /*10580*/  IMAD.MOV.U32 R17, RZ, RZ, R12 ;  /* 0x000000ffff117224 */ /* 0x000fc600078e000c */
[----:B------:R-:W-:-:S07]  /*10590*/  IMAD.U32 R7, RZ, RZ, UR4 ;  /* 0x00000004ff077e24 */ /* 0x000fce000f8e00ff */
.L_x_986:
[----:B------:R-:W-:Y:S01]  /*105a0*/  ULOP3.LUT UR4, URZ, UR45, URZ, 0x33, !UPT ;  /* 0x0000002d3f047292 */ /* 0x000fe2000f8e333f */
[----:B------:R-:W-:Y:S01]  /*105b0*/  VIADD R11, R11, 0xfffffffe ;  /* 0xfffffffe0b0b7836 */ /* 0x000fe20000000000 */
[----:B------:R-:W-:Y:S04]  /*105c0*/  BSSY B0, `(.L_x_985) ;  /* 0x00000cf000007945 */ /* 0x000fe80003800000 */
[----:B------:R-:W-:-:S13]  /*105d0*/  ISETP.NE.AND P2, PT, R11, UR4, PT ;  /* 0x000000040b007c0c */ /* 0x000fda000bf45270 */
[----:B------:R-:W-:Y:S05]  /*105e0*/  @!P2 BRA `(.L_x_994) ;  /* 0x0000000c0030a947 */ /* 0x000fea0003800000 */
[----:B------:R-:W-:-:S07]  /*105f0*/  IMAD.MOV.U32 R8, RZ, RZ, R6 ;  /* 0x000000ffff087224 */ /* 0x000fce00078e0006 */
.L_x_1009:
[----:B------:R-:W-:Y:S01]  /*10600*/  VIADD R10, R16, 0x1 ;  /* 0x00000001100a7836 */ /* 0x000fe20000000000 */
[----:B------:R-:W-:Y:S05]  /*10610*/  YIELD ;  /* 0x0000000000007946 */ /* 0x000fea0003800000 */
[----:B------:R-:W-:Y:S01]  /*10620*/  ISETP.NE.AND P2, PT, R10, 0x2, PT ;  /* 0x000000020a00780c */ /* 0x000fe20003f45270 */
[----:B------:R-:W-:Y:S03]  /*10630*/  BSSY B1, `(.L_x_995) ;  /* 0x0000060000017945 */ /* 0x000fe60003800000 */
[----:B-1----:R-:W-:-:S02]  /*10640*/  SEL R2, RZ, 0x1, P2 ;  /* 0x00000001ff027807 */ /* 0x002fc40001000000 */
[----:B------:R-:W-:Y:S02]  /*10650*/  SEL R10, R10, RZ, P2 ;  /* 0x000000ff0a0a7207 */ /* 0x000fe40001000000 */
[----:B------:R-:W-:Y:S01]  /*10660*/  LOP3.LUT R11, R17, R2, RZ, 0x3c, !PT ;  /* 0x00000002110b7212 */ /* 0x000fe200078e3cff */
[----:B------:R-:W-:Y:S06]  /*10670*/  @!P6 BRA `(.L_x_996) ;  /* 0x00000004006ce947 */ /* 0x000fec0003800000 */
[----:B------:R-:W-:Y:S01]  /*10680*/  IMAD.MOV.U32 R12, RZ, RZ, R7 ;  /* 0x000000ffff0c7224 */ /* 0x000fe200078e0007 */
[----:B------:R-:W-:Y:S06]  /*10690*/  @!P0 BRA `(.L_x_997) ;  /* 0x0000000000448947 */ /* 0x000fec0003800000 */
[----:B------:R-:W1:Y:S01]  /*106a0*/  LDC R9, c[0x0][0x41c] ;  /* 0x00010700ff097b82 */ /* 0x000e620000000800 */
        /* <DEDUP_REMOVED lines=16> */
.L_x_997:
[----:B------:R-:W1:Y:S01]  /*107b0*/  S2R R2, SR_TID.X ;  /* 0x0000000000027919 */ /* 0x000e620000002100 */
[----:B------:R-:W-:Y:S02]  /*107c0*/  LEA R3, R10, UR39, 0x3 ;  /* 0x000000270a037c11 */ /* 0x000fe4000f8e18ff */
[----:B-1----:R-:W-:Y:S02]  /*107d0*/  LOP3.LUT R9, R2, 0x7f, RZ, 0xc0, !PT ;  /* 0x0000007f02097812 */ /* 0x002fe400078ec0ff */
[----:B------:R-:W-:Y:S02]  /*107e0*/  SHF.L.U32 R2, R11, 0x1f, RZ ;  /* 0x0000001f0b027819 */ /* 0x000fe400000006ff */
[----:B------:R-:W-:Y:S02]  /*107f0*/  ISETP.NE.AND P2, PT, R9, RZ, PT ;  /* 0x000000ff0900720c */ /* 0x000fe40003f45270 */
[----:B------:R-:W1:Y:S02]  /*10800*/  SYNCS.PHASECHK.TRANS64.TRYWAIT P3, [R3+URZ+0x28840], R2 ;  /* 0x02884002030075a7 */ /* 0x000e64000806017f */
[----:B-1----:R-:W-:Y:S09]  /*10810*/  @!P3 BRA `(.L_x_998) ;  /* 0x000000180024b947 */ /* 0x002ff20003800000 */
.L_x_1037:
        /* <DEDUP_REMOVED lines=8> */
.L_x_999:
        /* <DEDUP_REMOVED lines=12> */
[----:B------:R-:W-:Y:S01]  /*10960*/  SHF.L.U32 R17, R17, 0x1f, RZ ;  /* 0x0000001f11117819 */ /* 0x000fe200000006ff */
[----:B------:R-:W-:Y:S01]  /*10970*/  ULEA UR8, UR8, UR39, 0xf ;  /* 0x0000002708087291 */ /* 0x000fe2000f8e783f */
[----:B-1----:R-:W-:Y:S01]  /*10980*/  LEA R2, R16, UR17, 0x3 ;  /* 0x0000001110027c11 */ /* 0x002fe2000f8e18ff */
        /* <DEDUP_REMOVED lines=11> */
.L_x_1038:
[----:B------:R-:W-:Y:S05]  /*10a40*/  @P2 BRA `(.L_x_1001) ;  /* 0x00000000001c2947 */ /* 0x000fea0003800000 */
[----:B------:R-:W2:Y:S02]  /*10a50*/  S2R R3, SR_TID.X ;  /* 0x0000000000037919 */ /* 0x000ea40000002100 */
[----:B--2---:R-:W-:Y:S01]  /*10a60*/  LOP3.LUT R9, R3, 0x1f, RZ, 0xc0, !PT ;  /* 0x0000001f03097812 */ /* 0x004fe200078ec0ff */
[----:B------:R-:W-:-:S03]  /*10a70*/  IMAD.MOV.U32 R3, RZ, RZ, 0x8000 ;  /* 0x00008000ff037424 */ /* 0x000fc600078e00ff */
[----:B------:R-:W-:Y:S01]  /*10a80*/  ISETP.NE.AND P2, PT, R9, RZ, PT ;  /* 0x000000ff0900720c */ /* 0x000fe20003f45270 */
[----:B------:R2:W-:-:S12]  /*10a90*/  SYNCS.ARRIVE.TRANS64 RZ, [R2+URZ+0x50], R3 ;  /* 0x0000500302ff79a7 */ /* 0x0005d8000800003f */
[----:B--2---:R-:W-:Y:S05]  /*10aa0*/  @!P2 BRA `(.L_x_1001) ;  /* 0x000000000004a947 */ /* 0x004fea0003800000 */
[----:B------:R-:W-:Y:S01]  /*10ab0*/  BPT.TRAP 0x1 ;  /* 0x000000040000795c */ /* 0x000fe20000300000 */
.L_x_1001:
        /* <DEDUP_REMOVED lines=11> */
[----:B------:R-:W-:Y:S01]  /*10b70*/  IMAD.MOV.U32 R6, RZ, RZ, R8 ;  /* 0x000000ffff067224 */ /* 0x000fe200078e0008 */
[----:B------:R-:W-:Y:S02]  /*10b80*/  ULEA UR6, UR6, UR39, 0xf ;  /* 0x0000002706067291 */ /* 0x000fe4000f8e783f */
[----:B------:R-:W-:Y:S02]  /*10b90*/  USHF.L.U32 UR11, UR11, 0x7, URZ ;  /* 0x000000070b0b7899 */ /* 0x000fe4000800063f */
[----:B------:R-:W-:Y:S02]  /*10ba0*/  UIADD3 UR9, UR9, 0x50, URZ ;  /* 0x0000005009097890 */ /* 0x000fe4000fffe03f */
        /* <DEDUP_REMOVED lines=8> */
.L_x_996:
[----:B------:R-:W-:Y:S05]  /*10c30*/  BSYNC B1 ;  /* 0x0000000000017941 */ /* 0x000fea0003800000 */
.L_x_995:
[----:B------:R-:W-:Y:S01]  /*10c40*/  VIADD R16, R10, 0x1 ;  /* 0x000000010a107836 */ /* 0x000fe20000000000 */
[----:B------:R-:W-:Y:S01]  /*10c50*/  BSSY B1, `(.L_x_1002) ;  /* 0x0000062000017945 */ /* 0x000fe20003800000 */
[----:B------:R-:W-:-:S03]  /*10c60*/  VIADD R12, R7, 0xffffffff ;  /* 0xffffffff070c7836 */ /* 0x000fc60000000000 */
[----:B------:R-:W-:-:S04]  /*10c70*/  ISETP.NE.AND P2, PT, R16, 0x2, PT ;  /* 0x000000021000780c */ /* 0x000fc80003f45270 */
[----:B-1----:R-:W-:Y:S02]  /*10c80*/  SEL R2, RZ, 0x1, P2 ;  /* 0x00000001ff027807 */ /* 0x002fe40001000000 */
[----:B------:R-:W-:Y:S02]  /*10c90*/  SEL R16, R16, RZ, P2 ;  /* 0x000000ff10107207 */ /* 0x000fe40001000000 */
[----:B------:R-:W-:Y:S01]  /*10ca0*/  LOP3.LUT R17, R11, R2, RZ, 0x3c, !PT ;  /* 0x000000020b117212 */ /* 0x000fe200078e3cff */
[----:B------:R-:W-:Y:S06]  /*10cb0*/  @!P6 BRA `(.L_x_1003) ;  /* 0x00000004006ce947 */ /* 0x000fec0003800000 */
[----:B------:R-:W-:Y:S01]  /*10cc0*/  IMAD.MOV.U32 R13, RZ, RZ, R12 ;  /* 0x000000ffff0d7224 */ /* 0x000fe200078e000c */
[----:B------:R-:W-:Y:S06]  /*10cd0*/  @!P0 BRA `(.L_x_1004) ;  /* 0x0000000000448947 */ /* 0x000fec0003800000 */
[----:B------:R-:W1:Y:S02]  /*10ce0*/  LDC R8, c[0x0][0x41c] ;  /* 0x00010700ff087b82 */ /* 0x000e640000000800 */
        /* <DEDUP_REMOVED lines=16> */
.L_x_1004:
[----:B------:R-:W-:Y:S02]  /*10df0*/  LEA R2, R16, UR39, 0x3 ;  /* 0x0000002710027c11 */ /* 0x000fe4000f8e18ff */
[----:B------:R-:W-:-:S04]  /*10e00*/  SHF.L.U32 R3, R17, 0x1f, RZ ;  /* 0x0000001f11037819 */ /* 0x000fc800000006ff */
[----:B------:R-:W2:Y:S02]  /*10e10*/  SYNCS.PHASECHK.TRANS64.TRYWAIT P2, [R2+URZ+0x28840], R3 ;  /* 0x02884003020075a7 */ /* 0x000ea4000804017f */
[----:B--2---:R-:W-:Y:S05]  /*10e20*/  @!P2 BRA `(.L_x_1005) ;  /* 0x0000001000c8a947 */ /* 0x004fea0003800000 */
.L_x_1039:
        /* <DEDUP_REMOVED lines=11> */
.L_x_1006:
[----:B------:R-:W-:Y:S01]  /*10ee0*/  R2UR UR9, R16 ;  /* 0x00000000100972ca */ /* 0x000fe200000e0000 */
[----:B------:R-:W-:Y:S01]  /*10ef0*/  UIADD3 UR17, UR39, 0x28800, URZ ;  /* 0x0002880027117890 */ /* 0x000fe2000fffe03f */
[----:B------:R-:W-:Y:S01]  /*10f00*/  R2UR UR11, R13 ;  /* 0x000000000d0b72ca */ /* 0x000fe200000e0000 */
[----:B------:R-:W-:Y:S01]  /*10f10*/  UIADD3 UR4, UP0, UR48, 0x370, URZ ;  /* 0x0000037030047890 */ /* 0x000fe2000ff1e03f */
[----:B------:R-:W-:Y:S01]  /*10f20*/  R2UR UR12, R4 ;  /* 0x00000000040c72ca */ /* 0x000fe200000e0000 */
[----:B------:R-:W-:Y:S01]  /*10f30*/  UMOV UR10, URZ ;  /* 0x0000003f000a7c82 */ /* 0x000fe20008000000 */
[----:B-----5:R-:W-:Y:S01]  /*10f40*/  R2UR UR13, R8 ;  /* 0x00000000080d72ca */ /* 0x020fe200000e0000 */
[----:B------:R-:W-:Y:S01]  /*10f50*/  UIADD3.X UR5, URZ, UR49, URZ, UP0, !UPT ;  /* 0x000000313f057290 */ /* 0x000fe200087fe43f */
[----:B------:R-:W-:Y:S01]  /*10f60*/  SHF.L.U32 R11, R11, 0x1f, RZ ;  /* 0x0000001f0b0b7819 */ /* 0x000fe200000006ff */
[----:B------:R-:W-:Y:S01]  /*10f70*/  UMOV UR6, 0x0 ;  /* 0x0000000000067882 */ /* 0x000fe20000000000 */
[----:B------:R-:W-:Y:S01]  /*10f80*/  UMOV UR7, 0x14f00000 ;  /* 0x14f0000000077882 */ /* 0x000fe20000000000 */
[----:B------:R-:W-:Y:S01]  /*10f90*/  UMOV UR16, 0x40 ;  /* 0x0000004000107882 */ /* 0x000fe20000000000 */
[----:B--2---:R-:W-:Y:S01]  /*10fa0*/  LEA R2, R10, UR17, 0x3 ;  /* 0x000000110a027c11 */ /* 0x004fe2000f8e18ff */
[----:B------:R-:W-:-:S02]  /*10fb0*/  ULEA UR8, UR9, UR39, 0xf ;  /* 0x0000002709087291 */ /* 0x000fc4000f8e783f */
[----:B------:R-:W-:Y:S02]  /*10fc0*/  ULEA UR9, UR9, UR17, 0x3 ;  /* 0x0000001109097291 */ /* 0x000fe4000f8e183f */
[----:B------:R-:W-:Y:S02]  /*10fd0*/  USHF.L.U32 UR11, UR11, 0x7, URZ ;  /* 0x000000070b0b7899 */ /* 0x000fe4000800063f */
[----:B------:R-:W-:Y:S02]  /*10fe0*/  UIADD3 UR14, UR8, 0x18400, URZ ;  /* 0x00018400080e7890 */ /* 0x000fe4000fffe03f */
[----:B------:R-:W-:Y:S02]  /*10ff0*/  UIADD3 UR9, UR9, 0x30, URZ ;  /* 0x0000003009097890 */ /* 0x000fe4000fffe03f */
[----:B------:R-:W-:-:S03]  /*11000*/  UIADD3 UR15, UR8, 0x1c400, URZ ;  /* 0x0001c400080f7890 */ /* 0x000fc6000fffe03f */
[----:B------:R-:W-:-:S04]  /*11010*/  UMOV UR8, UR14 ;  /* 0x0000000e00087c82 */ /* 0x000fc80008000000 */
[----:B------:R1:W-:Y:S02]  /*11020*/  UTMALDG.4D [UR8], [UR4], desc[UR6] ;  /* 0x00000608040075b4 */ /* 0x0003e40008019000 */
[----:B-1----:R-:W-:Y:S01]  /*11030*/  UMOV UR8, UR15 ;  /* 0x0000000f00087c82 */ /* 0x002fe20008000000 */
[----:B------:R-:W-:Y:S02]  /*11040*/  UMOV UR10, UR16 ;  /* 0x00000010000a7c82 */ /* 0x000fe40008000000 */
[----:B------:R1:W-:Y:S01]  /*11050*/  UTMALDG.4D [UR8], [UR4], desc[UR6] ;  /* 0x00000608040075b4 */ /* 0x0003e20008019000 */
[----:B------:R-:W2:Y:S02]  /*11060*/  SYNCS.PHASECHK.TRANS64.TRYWAIT P2, [R2+URZ+0x60], R11 ;  /* 0x0000600b020075a7 */ /* 0x000ea4000804017f */
[----:B-12---:R-:W-:Y:S05]  /*11070*/  @!P2 BRA `(.L_x_1007) ;  /* 0x000000100048a947 */ /* 0x006fea0003800000 */
.L_x_1040:
        /* <DEDUP_REMOVED lines=8> */
.L_x_1008:
        /* <DEDUP_REMOVED lines=12> */
[----:B------:R-:W-:Y:S01]  /*111c0*/  ULEA UR14, UR14, UR39, 0xf ;  /* 0x000000270e0e7291 */ /* 0x000fe2000f8e783f */
[----:B------:R-:W-:Y:S01]  /*111d0*/  IMAD.MOV.U32 R6, RZ, RZ, R8 ;  /* 0x000000ffff067224 */ /* 0x000fe200078e0008 */
        /* <DEDUP_REMOVED lines=9> */
.L_x_1003:
[----:B------:R-:W-:Y:S05]  /*11270*/  BSYNC B1 ;  /* 0x0000000000017941 */ /* 0x000fea0003800000 */
.L_x_1002:
[----:B------:R-:W-:Y:S01]  /*11280*/  ISETP.GT.AND P2, PT, R12, UR44, PT ;  /* 0x0000002c0c007c0c */ /* 0x000fe2000bf44270 */
[----:B------:R-:W-:-:S12]  /*11290*/  VIADD R7, R7, 0xfffffffe ;  /* 0xfffffffe07077836 */ /* 0x000fd80000000000 */
[----:B------:R-:W-:Y:S05]  /*112a0*/  @P2 BRA `(.L_x_1009) ;  /* 0xfffffff000d42947 */ /* 0x000fea000383ffff */
.L_x_994:
[----:B------:R-:W-:Y:S05]  /*112b0*/  BSYNC B0 ;  /* 0x0000000000007941 */ /* 0x000fea0003800000 */
.L_x_985:
[----:B------:R-:W-:Y:S04]  /*112c0*/  BSSY B0, `(.L_x_1010) ;  /* 0x000000e000007945 */ /* 0x000fe80003800000 */
[----:B------:R-:W-:Y:S05]  /*112d0*/  @P1 BRA `(.L_x_1011) ;  /* 0x0000000000301947 */ /* 0x000fea0003800000 */
[----:B-1----:R-:W1:Y:S01]  /*112e0*/  S2R R7, SR_LANEID ;  /* 0x0000000000077919 */ /* 0x002e620000000000 */
        /* <DEDUP_REMOVED lines=11> */
.L_x_1011:
[----:B------:R-:W-:Y:S05]  /*113a0*/  BSYNC B0 ;  /* 0x0000000000007941 */ /* 0x000fea0003800000 */
.L_x_1010:
[----:B------:R-:W-:Y:S04]  /*113b0*/  BSSY B0, `(.L_x_1012) ;  /* 0x0000026000007945 */ /* 0x000fe80003800000 */
[----:B------:R-:W-:Y:S05]  /*113c0*/  @!P6 BRA `(.L_x_1013) ;  /* 0x000000000090e947 */ /* 0x000fea0003800000 */
[----:B------:R-:W2:Y:S01]  /*113d0*/  S2R R0, SR_TID.X ;  /* 0x0000000000007919 */ /* 0x000ea20000002100 */
[----:B-1----:R-:W-:Y:S02]  /*113e0*/  LEA R3, R16, UR39, 0x3 ;  /* 0x0000002710037c11 */ /* 0x002fe4000f8e18ff */
[----:B--2---:R-:W-:Y:S02]  /*113f0*/  LOP3.LUT R2, R0, 0x7f, RZ, 0xc0, !PT ;  /* 0x0000007f00027812 */ /* 0x004fe400078ec0ff */
[----:B------:R-:W-:Y:S02]  /*11400*/  SHF.L.U32 R0, R17, 0x1f, RZ ;  /* 0x0000001f11007819 */ /* 0x000fe400000006ff */
[----:B------:R-:W-:Y:S02]  /*11410*/  ISETP.NE.AND P1, PT, R2, RZ, PT ;  /* 0x000000ff0200720c */ /* 0x000fe40003f25270 */
[----:B------:R-:W1:Y:S02]  /*11420*/  SYNCS.PHASECHK.TRANS64.TRYWAIT P0, [R3+URZ+0x28860], R0 ;  /* 0x02886000030075a7 */ /* 0x000e64000800017f */
[----:B-1----:R-:W-:Y:S09]  /*11430*/  @!P0 BRA `(.L_x_1014) ;  /* 0x0000000c006c8947 */ /* 0x002ff20003800000 */
.L_x_1041:
        /* <DEDUP_REMOVED lines=8> */
.L_x_1015:
        /* <DEDUP_REMOVED lines=9> */
[----:B------:R-:W-:-:S04]  /*11550*/  UMOV UR15, 0x40 ;  /* 0x00000040000f7882 */ /* 0x000fc80000000000 */
        /* <DEDUP_REMOVED lines=11> */
.L_x_1013:
[----:B------:R-:W-:Y:S05]  /*11610*/  BSYNC B0 ;  /* 0x0000000000007941 */ /* 0x000fea0003800000 */
.L_x_1012:
[----:B------:R-:W-:Y:S02]  /*11620*/  VIADD R16, R16, 0x1 ;  /* 0x0000000110107836 */ /* 0x000fe40000000000 */
[----:B------:R-:W-:-:S03]  /*11630*/  IMAD.MOV.U32 R13, RZ, RZ, R19 ;  /* 0x000000ffff0d7224 */ /* 0x000fc600078e0013 */
[----:B------:R-:W-:-:S04]  /*11640*/  ISETP.NE.AND P0, PT, R16, 0x2, PT ;  /* 0x000000021000780c */ /* 0x000fc80003f05270 */
[----:B-1----:R-:W-:Y:S02]  /*11650*/  SEL R0, RZ, 0x1, P0 ;  /* 0x00000001ff007807 */ /* 0x002fe40000000000 */
[----:B------:R-:W-:Y:S02]  /*11660*/  SEL R16, R16, RZ, P0 ;  /* 0x000000ff10107207 */ /* 0x000fe40000000000 */
[----:B------:R-:W-:-:S07]  /*11670*/  LOP3.LUT R17, R17, R0, RZ, 0x3c, !PT ;  /* 0x0000000011117212 */ /* 0x000fce00078e3cff */
.L_x_974:
[----:B------:R-:W-:Y:S05]  /*11680*/  BSYNC B6 ;  /* 0x0000000000067941 */ /* 0x000fea0003800000 */
.L_x_972:
[----:B------:R-:W-:-:S03]  /*11690*/  UMOV UR4, 0xffffffff ;  /* 0xffffffff00047882 */ /* 0x000fc60000000000 */
[----:B------:R-:W-:Y:S05]  /*116a0*/  BRA.DIV UR4, `(.L_x_1016) ;  /* 0x0000000a04e47947 */ /* 0x000fea000b800000 */
[----:B------:R1:W2:Y:S02]  /*116b0*/  SHFL.IDX PT, R14, R13, RZ, 0x1f ;  /* 0x00001fff0d0e7589 */ /* 0x0002a400000e0000 */
.L_x_1044:
[----:B------:R-:W3:Y:S01]  /*116c0*/  S2R R0, SR_TID.X ;  /* 0x0000000000007919 */ /* 0x000ee20000002100 */
[----:B------:R-:W-:Y:S05]  /*116d0*/  WARPSYNC.ALL ;  /* 0x0000000000007948 */ /* 0x000fea0003800000 */
[----:B------:R-:W-:Y:S01]  /*116e0*/  BAR.SYNC.DEFER_BLOCKING 0x4, 0x120 ;  /* 0x0104800000007b1d */ /* 0x000fe20000010000 */
[----:B--2---:R-:W-:-:S05]  /*116f0*/  IMAD.MOV.U32 R19, RZ, RZ, R14 ;  /* 0x000000ffff137224 */ /* 0x004fca00078e000e */
[----:B------:R-:W-:Y:S01]  /*11700*/  ULDC UR4, c[0x0][0xda8] ;  /* 0x00036a0000047ab9 */ /* 0x000fe20000000800 */
[----:B---3--:R-:W-:-:S04]  /*11710*/  LOP3.LUT R0, R0, 0x1f, RZ, 0xc0, !PT ;  /* 0x0000001f00007812 */ /* 0x008fc800078ec0ff */
[----:B------:R-:W-:-:S13]  /*11720*/  ISETP.NE.AND P0, PT, R0, RZ, PT ;  /* 0x000000ff0000720c */ /* 0x000fda0003f05270 */
[----:B------:R-:W2:Y:S01]  /*11730*/  @!P0 S2R R3, SR_CgaCtaId ;  /* 0x0000000000038919 */ /* 0x000ea20000008800 */
[----:B------:R-:W-:-:S04]  /*11740*/  @!P0 MOV R0, 0x400 ;  /* 0x0000040000008802 */ /* 0x000fc80000000f00 */
[----:B--2---:R-:W-:-:S05]  /*11750*/  @!P0 LEA R0, R3, R0, 0x18 ;  /* 0x0000000003008211 */ /* 0x004fca00078ec0ff */
[----:B------:R2:W-:Y:S01]  /*11760*/  @!P0 STS [R0+0x288d0], R13 ;  /* 0x0288d00d00008388 */ /* 0x0005e20000000800 */
[----:B------:R-:W-:Y:S06]  /*11770*/  BAR.ARV 0x5, 0x120 ;  /* 0x0144800000007b1d */ /* 0x000fec0000002000 */
[----:B------:R-:W-:-:S13]  /*11780*/  ISETP.GE.AND P0, PT, R19, UR4, PT ;  /* 0x0000000413007c0c */ /* 0x000fda000bf06270 */
[----:B--2---:R-:W-:Y:S05]  /*11790*/  @!P0 BRA `(.L_x_1017) ;  /* 0xffffffd000ac8947 */ /* 0x004fea000383ffff */
.L_x_963:
[----:B------:R-:W2:Y:S01]  /*117a0*/  S2R R3, SR_CgaCtaId ;  /* 0x0000000000037919 */ /* 0x000ea20000008800 */
[----:B------:R-:W-:Y:S01]  /*117b0*/  UIADD3 UR47, UR47, 0x1, URZ ;  /* 0x000000012f2f7890 */ /* 0x000fe2000fffe03f */
[----:B------:R-:W-:-:S03]  /*117c0*/  MOV R0, 0x400 ;  /* 0x0000040000007802 */ /* 0x000fc60000000f00 */
[----:B------:R-:W-:-:S04]  /*117d0*/  ULEA.HI UR4, UR47, UR47, URZ, 0x1 ;  /* 0x0000002f2f047291 */ /* 0x000fc8000f8f083f */
[----:B------:R-:W-:-:S04]  /*117e0*/  ULOP3.LUT UR4, UR4, 0xfffffffe, URZ, 0xc0, !UPT ;  /* 0xfffffffe04047892 */ /* 0x000fc8000f8ec03f */
[----:B------:R-:W-:Y:S01]  /*117f0*/  UIADD3 UR4, UR47, -UR4, URZ ;  /* 0x800000042f047290 */ /* 0x000fe2000fffe03f */
[----:B--2---:R-:W-:-:S05]  /*11800*/  LEA R7, R3, R0, 0x18 ;  /* 0x0000000003077211 */ /* 0x004fca00078ec0ff */
[----:B------:R-:W-:-:S05]  /*11810*/  IMAD.U32 R0, RZ, RZ, UR4 ;  /* 0x00000004ff007e24 */ /* 0x000fca000f8e00ff */
[----:B------:R-:W-:-:S04]  /*11820*/  SHF.L.U32 R0, R0, 0x1f, RZ ;  /* 0x0000001f00007819 */ /* 0x000fc800000006ff */
[----:B------:R-:W2:Y:S02]  /*11830*/  SYNCS.PHASECHK.TRANS64.TRYWAIT P0, [R7+URZ+0x28820], R0 ;  /* 0x02882000070075a7 */ /* 0x000ea4000800017f */
[----:B--2---:R-:W-:Y:S05]  /*11840*/  @!P0 BRA `(.L_x_1018) ;  /* 0x0000000800a08947 */ /* 0x004fea0003800000 */
.L_x_1045:
[----:B------:R-:W3:Y:S02]  /*11850*/  S2R R2, SR_TID.X ;  /* 0x0000000000027919 */ /* 0x000ee40000002100 */
[----:B---3--:R-:W-:-:S04]  /*11860*/  SHF.R.U32.HI R2, RZ, 0x5, R2 ;  /* 0x00000005ff027819 */ /* 0x008fc80000011602 */
[----:B------:R-:W-:-:S05]  /*11870*/  LOP3.LUT R2, R2, 0x3, RZ, 0xc0, !PT ;  /* 0x0000000302027812 */ /* 0x000fca00078ec0ff */
[----:B--2---:R-:W2:Y:S02]  /*11880*/  SHFL.IDX PT, R0, R2, RZ, 0x1f ;  /* 0x00001fff02007589 */ /* 0x004ea400000e0000 */
[----:B--2---:R-:W-:-:S13]  /*11890*/  ISETP.NE.AND P0, PT, R0, RZ, PT ;  /* 0x000000ff0000720c */ /* 0x004fda0003f05270 */
[----:B------:R-:W-:Y:S05]  /*118a0*/  @P0 EXIT ;  /* 0x000000000000094d */ /* 0x000fea0003800000 */
[----:B------:R-:W-:Y:S01]  /*118b0*/  ELECT P0, URZ, PT ;  /* 0x00000000003f782f */ /* 0x000fe20003800000 */
[----:B------:R-:W-:-:S12]  /*118c0*/  BSSY B0, `(.L_x_1019) ;  /* 0x0000020000007945 */ /* 0x000fd80003800000 */
[----:B------:R-:W-:Y:S05]  /*118d0*/  @!P0 BRA `(.L_x_1020) ;  /* 0x0000000000788947 */ /* 0x000fea0003800000 */
[----:B------:R-:W-:-:S06]  /*118e0*/  ULOP3.LUT UR4, UR38, 0x2, URZ, 0xfc, !UPT ;  /* 0x0000000226047892 */ /* 0x000fcc000f8efc3f */
[----:B------:R-:W-:-:S05]  /*118f0*/  IMAD.U32 R0, RZ, RZ, UR4 ;  /* 0x00000004ff007e24 */ /* 0x000fca000f8e00ff */
[----:B------:R-:W-:-:S13]  /*11900*/  ISETP.NE.AND P2, PT, R0, 0x3, PT ;  /* 0x000000030000780c */ /* 0x000fda0003f45270 */
[----:B------:R-:W-:Y:S05]  /*11910*/  @!P2 BRA `(.L_x_1021) ;  /* 0x000000000004a947 */ /* 0x000fea0003800000 */
[----:B------:R-:W-:Y:S01]  /*11920*/  BPT.TRAP 0x1 ;  /* 0x000000040000795c */ /* 0x000fe20000300000 */
.L_x_1021:
[----:B------:R-:W-:Y:S01]  /*11930*/  VIADD R3, R7, 0x28840 ;  /* 0x0002884007037836 */ /* 0x000fe20000000000 */
[----:B------:R-:W-:Y:S01]  /*11940*/  SHF.L.U32 R4, R17, 0x1f, RZ ;  /* 0x0000001f11047819 */ /* 0x000fe200000006ff */
[C---:B------:R-:W-:Y:S02]  /*11950*/  VIADD R0, R16.reuse, 0x1 ;  /* 0x0000000110007836 */ /* 0x040fe40000000000 */
[----:B------:R-:W-:-:S03]  /*11960*/  IMAD R5, R16, 0x8, R3 ;  /* 0x0000000810057824 */ /* 0x000fc600078e0203 */
[----:B------:R-:W-:Y:S01]  /*11970*/  ISETP.NE.AND P1, PT, R0, 0x2, PT ;  /* 0x000000020000780c */ /* 0x000fe20003f25270 */
[----:B------:R-:W2:Y:S03]  /*11980*/  SYNCS.PHASECHK.TRANS64.TRYWAIT P0, [R5+URZ], R4 ;  /* 0x00000004050075a7 */ /* 0x000ea6000800017f */
[----:B------:R-:W-:-:S04]  /*11990*/  SEL R2, RZ, 0x1, P1 ;  /* 0x00000001ff027807 */ /* 0x000fc80000800000 */
[----:B------:R-:W-:Y:S02]  /*119a0*/  LOP3.LUT R17, R17, R2, RZ, 0x3c, !PT ;  /* 0x0000000211117212 */ /* 0x000fe400078e3cff */
[----:B------:R-:W-:Y:S02]  /*119b0*/  SEL R2, R0, RZ, P1 ;  /* 0x000000ff00027207 */ /* 0x000fe40000800000 */
[----:B------:R-:W-:-:S03]  /*119c0*/  SHF.L.U32 R0, R17, 0x1f, RZ ;  /* 0x0000001f11007819 */ /* 0x000fc600000006ff */
[----:B------:R-:W-:Y:S01]  /*119d0*/  IMAD R3, R2, 0x8, R3 ;  /* 0x0000000802037824 */ /* 0x000fe200078e0203 */
[----:B--2---:R-:W-:Y:S06]  /*119e0*/  @!P0 BRA `(.L_x_1022) ;  /* 0x00000008004c8947 */ /* 0x004fec0003800000 */
.L_x_1046:
[----:B------:R-:W3:Y:S02]  /*119f0*/  SYNCS.PHASECHK.TRANS64.TRYWAIT P0, [R3+URZ], R0 ;  /* 0x00000000030075a7 */ /* 0x000ee4000800017f */
[----:B---3--:R-:W-:Y:S05]  /*11a00*/  @!P0 BRA `(.L_x_1023) ;  /* 0x0000000800588947 */ /* 0x008fea0003800000 */
.L_x_1047:
[----:B------:R-:W-:Y:S05]  /*11a10*/  @!P2 BRA `(.L_x_1024) ;  /* 0x000000000004a947 */ /* 0x000fea0003800000 */
[----:B------:R-:W-:Y:S01]  /*11a20*/  BPT.TRAP 0x1 ;  /* 0x000000040000795c */ /* 0x000fe20000300000 */
.L_x_1024:
[----:B---3--:R-:W-:-:S04]  /*11a30*/  VIADD R3, R7, 0x28860 ;  /* 0x0002886007037836 */ /* 0x008fc80000000000 */
[----:B--2---:R-:W-:-:S04]  /*11a40*/  IMAD R5, R16, 0x8, R3 ;  /* 0x0000000810057824 */ /* 0x004fc800078e0203 */
[----:B------:R-:W2:Y:S02]  /*11a50*/  SYNCS.PHASECHK.TRANS64.TRYWAIT P0, [R5+URZ], R4 ;  /* 0x00000004050075a7 */ /* 0x000ea4000800017f */
[----:B--2---:R-:W-:Y:S05]  /*11a60*/  @!P0 BRA `(.L_x_1025) ;  /* 0x0000000800548947 */ /* 0x004fea0003800000 */
.L_x_1048:
[----:B------:R-:W-:-:S07]  /*11a70*/  IMAD R3, R2, 0x8, R3 ;  /* 0x0000000802037824 */ /* 0x000fce00078e0203 */
.L_x_1026:
[----:B---3--:R3:W4:Y:S02]  /*11a80*/  SYNCS.PHASECHK.TRANS64.TRYWAIT P0, [R3+URZ], R0 ;  /* 0x00000000030075a7 */ /* 0x008724000800017f */
[----:B----4-:R-:W-:Y:S05]  /*11a90*/  @!P0 NANOSLEEP.SYNCS 0x989680 ;  /* 0x009896800000895d */ /* 0x010fea0003900000 */
[----:B------:R-:W4:Y:S02]  /*11aa0*/  @!P0 SYNCS.PHASECHK.TRANS64 P0, [R3+URZ], R0 ;  /* 0x00000000030085a7 */ /* 0x000f24000800007f */
[----:B----4-:R-:W-:Y:S05]  /*11ab0*/  @!P0 BRA `(.L_x_1026) ;  /* 0xfffffffc00f08947 */ /* 0x010fea000383ffff */
.L_x_1020:
[----:B------:R-:W-:Y:S05]  /*11ac0*/  BSYNC B0 ;  /* 0x0000000000007941 */ /* 0x000fea0003800000 */
.L_x_1019:
[----:B------:R-:W-:Y:S05]  /*11ad0*/  EXIT ;  /* 0x000000000000794d */ /* 0x000fea0003800000 */
.L_x_880:
[----:B-1----:R-:W-:-:S04]  /*11ae0*/  IMAD.U32 R3, RZ, RZ, UR39 ;  /* 0x00000027ff037e24 */ /* 0x002fc8000f8e00ff */
[----:B------:R1:W2:Y:S03]  /*11af0*/  SYNCS.PHASECHK.TRANS64.TRYWAIT P1, [R3+URZ+0x28800], R0 ;  /* 0x02880000030075a7 */ /* 0x0002a6000802017f */
[----:B--2---:R-:W-:Y:S05]  /*11b00*/  @!P1 NANOSLEEP.SYNCS 0x989680 ;  /* 0x009896800000995d */ /* 0x004fea0003900000 */
[----:B------:R-:W2:Y:S02]  /*11b10*/  @!P1 SYNCS.PHASECHK.TRANS64 P1, [R3+URZ+0x28800], R0 ;  /* 0x02880000030095a7 */ /* 0x000ea4000802007f */
[----:B--2---:R-:W-:Y:S05]  /*11b20*/  @!P1 BRA `(.L_x_880) ;  /* 0xfffffffc00ec9947 */ /* 0x004fea000383ffff */
[----:B------:R-:W-:Y:S05]  /*11b30*/  BRA `(.L_x_1027) ;  /* 0xfffffefc00887947 */ /* 0x000fea000383ffff */
.L_x_884:
[----:B--2---:R2:W3:Y:S02]  /*11b40*/  SYNCS.PHASECHK.TRANS64.TRYWAIT P2, [R7+URZ+0x28830], R0 ;  /* 0x02883000070075a7 */ /* 0x0044e4000804017f */
[----:B---3--:R-:W-:Y:S05]  /*11b50*/  @!P2 NANOSLEEP.SYNCS 0x989680 ;  /* 0x009896800000a95d */ /* 0x008fea0003900000 */
[----:B------:R-:W3:Y:S02]  /*11b60*/  @!P2 SYNCS.PHASECHK.TRANS64 P2, [R7+URZ+0x28830], R0 ;  /* 0x028830000700a5a7 */ /* 0x000ee4000804007f */
[----:B---3--:R-:W-:Y:S05]  /*11b70*/  @!P2 BRA `(.L_x_884) ;  /* 0xfffffffc00f0a947 */ /* 0x008fea000383ffff */
[----:B------:R-:W-:Y:S05]  /*11b80*/  BRA `(.L_x_883) ;  /* 0xfffffefc00ac7947 */ /* 0x000fea000383ffff */
.L_x_900:
[----:B--2---:R-:W-:-:S04]  /*11b90*/  IMAD.U32 R11, RZ, RZ, UR6 ;  /* 0x00000006ff0b7e24 */ /* 0x004fc8000f8e00ff */
[----:B------:R2:W3:Y:S03]  /*11ba0*/  SYNCS.PHASECHK.TRANS64.TRYWAIT P3, [R11+URZ+0x28830], R6 ;  /* 0x028830060b0075a7 */ /* 0x0004e6000806017f */
[----:B---3--:R-:W-:Y:S05]  /*11bb0*/  @!P3 NANOSLEEP.SYNCS 0x989680 ;  /* 0x009896800000b95d */ /* 0x008fea0003900000 */
[----:B------:R-:W3:Y:S02]  /*11bc0*/  @!P3 SYNCS.PHASECHK.TRANS64 P3, [R11+URZ+0x28830], R6 ;  /* 0x028830060b00b5a7 */ /* 0x000ee4000806007f */
[----:B---3--:R-:W-:Y:S05]  /*11bd0*/  @!P3 BRA `(.L_x_900) ;  /* 0xfffffffc00ecb947 */ /* 0x008fea000383ffff */
[----:B------:R-:W-:Y:S05]  /*11be0*/  BRA `(.L_x_897) ;  /* 0xffffff2c00fc7947 */ /* 0x000fea000383ffff */
.L_x_904:
[----:B--2---:R-:W-:-:S04]  /*11bf0*/  IMAD.U32 R11, RZ, RZ, UR6 ;  /* 0x00000006ff0b7e24 */ /* 0x004fc8000f8e00ff */
[----:B------:R2:W3:Y:S03]  /*11c00*/  SYNCS.PHASECHK.TRANS64.TRYWAIT P3, [R11+URZ+0x28850], R6 ;  /* 0x028850060b0075a7 */ /* 0x0004e6000806017f */
[----:B---3--:R-:W-:Y:S05]  /*11c10*/  @!P3 NANOSLEEP.SYNCS 0x989680 ;  /* 0x009896800000b95d */ /* 0x008fea0003900000 */
[----:B------:R-:W3:Y:S02]  /*11c20*/  @!P3 SYNCS.PHASECHK.TRANS64 P3, [R11+URZ+0x28850], R6 ;  /* 0x028850060b00b5a7 */ /* 0x000ee4000806007f */
[----:B---3--:R-:W-:Y:S05]  /*11c30*/  @!P3 BRA `(.L_x_904) ;  /* 0xfffffffc00ecb947 */ /* 0x008fea000383ffff */
[----:B------:R-:W-:Y:S05]  /*11c40*/  BRA `(.L_x_901) ;  /* 0xffffff3000bc7947 */ /* 0x000fea000383ffff */
.L_x_921:
[----:B--2---:R-:W-:-:S04]  /*11c50*/  IMAD.U32 R9, RZ, RZ, UR6 ;  /* 0x00000006ff097e24 */ /* 0x004fc8000f8e00ff */
[----:B------:R2:W3:Y:S03]  /*11c60*/  SYNCS.PHASECHK.TRANS64.TRYWAIT P2, [R9+URZ+0x28830], R0 ;  /* 0x02883000090075a7 */ /* 0x0004e6000804017f */
[----:B---3--:R-:W-:Y:S05]  /*11c70*/  @!P2 NANOSLEEP.SYNCS 0x989680 ;  /* 0x009896800000a95d */ /* 0x008fea0003900000 */
[----:B------:R-:W3:Y:S02]  /*11c80*/  @!P2 SYNCS.PHASECHK.TRANS64 P2, [R9+URZ+0x28830], R0 ;  /* 0x028830000900a5a7 */ /* 0x000ee4000804007f */
[----:B---3--:R-:W-:Y:S05]  /*11c90*/  @!P2 BRA `(.L_x_921) ;  /* 0xfffffffc00eca947 */ /* 0x008fea000383ffff */
[----:B------:R-:W-:Y:S05]  /*11ca0*/  BRA `(.L_x_918) ;  /* 0xffffff6000547947 */ /* 0x000fea000383ffff */
.L_x_925:
[----:B--2---:R-:W-:-:S04]  /*11cb0*/  IMAD.U32 R9, RZ, RZ, UR6 ;  /* 0x00000006ff097e24 */ /* 0x004fc8000f8e00ff */
[----:B------:R2:W3:Y:S03]  /*11cc0*/  SYNCS.PHASECHK.TRANS64.TRYWAIT P2, [R9+URZ+0x28850], R0 ;  /* 0x02885000090075a7 */ /* 0x0004e6000804017f */
[----:B---3--:R-:W-:Y:S05]  /*11cd0*/  @!P2 NANOSLEEP.SYNCS 0x989680 ;  /* 0x009896800000a95d */ /* 0x008fea0003900000 */
[----:B------:R-:W3:Y:S02]  /*11ce0*/  @!P2 SYNCS.PHASECHK.TRANS64 P2, [R9+URZ+0x28850], R0 ;  /* 0x028850000900a5a7 */ /* 0x000ee4000804007f */
[----:B---3--:R-:W-:Y:S05]  /*11cf0*/  @!P2 BRA `(.L_x_925) ;  /* 0xfffffffc00eca947 */ /* 0x008fea000383ffff */
[----:B------:R-:W-:Y:S05]  /*11d00*/  BRA `(.L_x_922) ;  /* 0xffffff6400147947 */ /* 0x000fea000383ffff */
.L_x_931:
[----:B--2---:R-:W-:-:S04]  /*11d10*/  IMAD.U32 R9, RZ, RZ, UR6 ;  /* 0x00000006ff097e24 */ /* 0x004fc8000f8e00ff */
[----:B------:R2:W3:Y:S03]  /*11d20*/  SYNCS.PHASECHK.TRANS64.TRYWAIT P2, [R9+URZ+0x28830], R0 ;  /* 0x02883000090075a7 */ /* 0x0004e6000804017f */
[----:B---3--:R-:W-:Y:S05]  /*11d30*/  @!P2 NANOSLEEP.SYNCS 0x989680 ;  /* 0x009896800000a95d */ /* 0x008fea0003900000 */
[----:B------:R-:W3:Y:S02]  /*11d40*/  @!P2 SYNCS.PHASECHK.TRANS64 P2, [R9+URZ+0x28830], R0 ;  /* 0x028830000900a5a7 */ /* 0x000ee4000804007f */
[----:B---3--:R-:W-:Y:S05]  /*11d50*/  @!P2 BRA `(.L_x_931) ;  /* 0xfffffffc00eca947 */ /* 0x008fea000383ffff */
[----:B------:R-:W-:Y:S05]  /*11d60*/  BRA `(.L_x_928) ;  /* 0xffffff8000347947 */ /* 0x000fea000383ffff */
.L_x_935:
[----:B--2---:R-:W-:-:S04]  /*11d70*/  IMAD.U32 R9, RZ, RZ, UR6 ;  /* 0x00000006ff097e24 */ /* 0x004fc8000f8e00ff */
[----:B------:R2:W3:Y:S03]  /*11d80*/  SYNCS.PHASECHK.TRANS64.TRYWAIT P2, [R9+URZ+0x28850], R0 ;  /* 0x02885000090075a7 */ /* 0x0004e6000804017f */
[----:B---3--:R-:W-:Y:S05]  /*11d90*/  @!P2 NANOSLEEP.SYNCS 0x989680 ;  /* 0x009896800000a95d */ /* 0x008fea0003900000 */
[----:B------:R-:W3:Y:S02]  /*11da0*/  @!P2 SYNCS.PHASECHK.TRANS64 P2, [R9+URZ+0x28850], R0 ;  /* 0x028850000900a5a7 */ /* 0x000ee4000804007f */
[----:B---3--:R-:W-:Y:S05]  /*11db0*/  @!P2 BRA `(.L_x_935) ;  /* 0xfffffffc00eca947 */ /* 0x008fea000383ffff */
[----:B------:R-:W-:Y:S05]  /*11dc0*/  BRA `(.L_x_932) ;  /* 0xffffff8000f47947 */ /* 0x000fea000383ffff */
.L_x_948:
[----:B--2---:R-:W-:-:S04]  /*11dd0*/  IMAD.U32 R5, RZ, RZ, UR5 ;  /* 0x00000005ff057e24 */ /* 0x004fc8000f8e00ff */
[----:B------:R2:W3:Y:S03]  /*11de0*/  SYNCS.PHASECHK.TRANS64.TRYWAIT P0, [R5+URZ+0x28850], R4 ;  /* 0x02885004050075a7 */ /* 0x0004e6000800017f */
[----:B---3--:R-:W-:Y:S05]  /*11df0*/  @!P0 NANOSLEEP.SYNCS 0x989680 ;  /* 0x009896800000895d */ /* 0x008fea0003900000 */
[----:B------:R-:W3:Y:S02]  /*11e00*/  @!P0 SYNCS.PHASECHK.TRANS64 P0, [R5+URZ+0x28850], R4 ;  /* 0x02885004050085a7 */ /* 0x000ee4000800007f */
[----:B---3--:R-:W-:Y:S05]  /*11e10*/  @!P0 BRA `(.L_x_948) ;  /* 0xfffffffc00ec8947 */ /* 0x008fea000383ffff */
[----:B------:R-:W-:Y:S05]  /*11e20*/  BRA `(.L_x_947) ;  /* 0xffffffac00dc7947 */ /* 0x000fea000383ffff */
.L_x_978:
[----:B------:R-:W1:Y:S01]  /*11e30*/  S2R R18, SR_TID.X ;  /* 0x0000000000127919 */ /* 0x000e620000002100 */
        /* <DEDUP_REMOVED lines=9> */
.L_x_1028:
[----:B------:R-:W-:Y:S05]  /*11ed0*/  BRA `(.L_x_1029) ;  /* 0xffffffd8006c7947 */ /* 0x000fea000383ffff */
.L_x_979:
[----:B------:R-:W-:Y:S01]  /*11ee0*/  BSSY B0, `(.L_x_1030) ;  /* 0x0000006000007945 */ /* 0x000fe20003800000 */
[----:B------:R-:W-:-:S07]  /*11ef0*/  IMAD.MOV.U32 R15, RZ, RZ, -0x1 ;  /* 0xffffffffff0f7424 */ /* 0x000fce00078e00ff */
[----:B------:R-:W-:Y:S05]  /*11f00*/  WARPSYNC.COLLECTIVE R15, `(.L_x_1031) ;  /* 0x000000000f0c7348 */ /* 0x000fea0003c00000 */
[----:B------:R-:W-:Y:S02]  /*11f10*/  ELECT P6, UR62, PT ;  /* 0x00000000003e782f */ /* 0x000fe400038c0000 */
[----:B------:R-:W-:Y:S01]  /*11f20*/  MOV R14, UR62 ;  /* 0x0000003e000e7c02 */ /* 0x000fe20008000f00 */
[----:B------:R-:W-:Y:S10]  /*11f30*/  ENDCOLLECTIVE ;  /* 0x000000000000791b */ /* 0x000ff40003800000 */
.L_x_1031:
[----:B------:R-:W-:Y:S05]  /*11f40*/  BSYNC B0 ;  /* 0x0000000000007941 */ /* 0x000fea0003800000 */
.L_x_1030:
[----:B------:R-:W-:Y:S05]  /*11f50*/  BRA `(.L_x_1032) ;  /* 0xffffffd8005c7947 */ /* 0x000fea000383ffff */
.L_x_982:
[----:B-1----:R1:W2:Y:S02]  /*11f60*/  SYNCS.PHASECHK.TRANS64.TRYWAIT P2, [R8+URZ+0x28840], R7 ;  /* 0x02884007080075a7 */ /* 0x0022a4000804017f */
[----:B--2---:R-:W-:Y:S05]  /*11f70*/  @!P2 NANOSLEEP.SYNCS 0x989680 ;  /* 0x009896800000a95d */ /* 0x004fea0003900000 */
[----:B------:R-:W2:Y:S02]  /*11f80*/  @!P2 SYNCS.PHASECHK.TRANS64 P2, [R8+URZ+0x28840], R7 ;  /* 0x028840070800a5a7 */ /* 0x000ea4000804007f */
[----:B--2---:R-:W-:Y:S05]  /*11f90*/  @!P2 BRA `(.L_x_982) ;  /* 0xfffffffc00f0a947 */ /* 0x004fea000383ffff */
[----:B------:R-:W-:Y:S05]  /*11fa0*/  BRA `(.L_x_1033) ;  /* 0xffffffd800b87947 */ /* 0x000fea000383ffff */
.L_x_984:
[----:B-1----:R-:W-:-:S04]  /*11fb0*/  IMAD.U32 R8, RZ, RZ, UR39 ;  /* 0x00000027ff087e24 */ /* 0x002fc8000f8e00ff */
[----:B------:R1:W2:Y:S03]  /*11fc0*/  SYNCS.PHASECHK.TRANS64.TRYWAIT P2, [R8+URZ+0x28820], R7 ;  /* 0x02882007080075a7 */ /* 0x0002a6000804017f */
[----:B--2---:R-:W-:Y:S05]  /*11fd0*/  @!P2 NANOSLEEP.SYNCS 0x989680 ;  /* 0x009896800000a95d */ /* 0x004fea0003900000 */
[----:B------:R-:W2:Y:S02]  /*11fe0*/  @!P2 SYNCS.PHASECHK.TRANS64 P2, [R8+URZ+0x28820], R7 ;  /* 0x028820070800a5a7 */ /* 0x000ea4000804007f */
[----:B--2---:R-:W-:Y:S05]  /*11ff0*/  @!P2 BRA `(.L_x_984) ;  /* 0xfffffffc00eca947 */ /* 0x004fea000383ffff */
[----:B------:R-:W-:Y:S05]  /*12000*/  BRA `(.L_x_1034) ;  /* 0xffffffdc00907947 */ /* 0x000fea000383ffff */
.L_x_990:
[----:B-1----:R1:W2:Y:S02]  /*12010*/  SYNCS.PHASECHK.TRANS64.TRYWAIT P3, [R3+URZ+0x28840], R2 ;  /* 0x02884002030075a7 */ /* 0x0022a4000806017f */
[----:B--2---:R-:W-:Y:S05]  /*12020*/  @!P3 NANOSLEEP.SYNCS 0x989680 ;  /* 0x009896800000b95d */ /* 0x004fea0003900000 */
[----:B------:R-:W2:Y:S02]  /*12030*/  @!P3 SYNCS.PHASECHK.TRANS64 P3, [R3+URZ+0x28840], R2 ;  /* 0x028840020300b5a7 */ /* 0x000ea4000806007f */
[----:B--2---:R-:W-:Y:S05]  /*12040*/  @!P3 BRA `(.L_x_990) ;  /* 0xfffffffc00f0b947 */ /* 0x004fea000383ffff */
[----:B------:R-:W-:Y:S05]  /*12050*/  BRA `(.L_x_1035) ;  /* 0xffffffe000347947 */ /* 0x000fea000383ffff */
.L_x_992:
[----:B-1----:R1:W2:Y:S02]  /*12060*/  SYNCS.PHASECHK.TRANS64.TRYWAIT P3, [R2+URZ+0x60], R3 ;  /* 0x00006003020075a7 */ /* 0x0022a4000806017f */
[----:B--2---:R-:W-:Y:S05]  /*12070*/  @!P3 NANOSLEEP.SYNCS 0x989680 ;  /* 0x009896800000b95d */ /* 0x004fea0003900000 */
[----:B------:R-:W2:Y:S02]  /*12080*/  @!P3 SYNCS.PHASECHK.TRANS64 P3, [R2+URZ+0x60], R3 ;  /* 0x000060030200b5a7 */ /* 0x000ea4000806007f */
[----:B--2---:R-:W-:Y:S05]  /*12090*/  @!P3 BRA `(.L_x_992) ;  /* 0xfffffffc00f0b947 */ /* 0x004fea000383ffff */
[----:B------:R-:W-:Y:S05]  /*120a0*/  BRA `(.L_x_1036) ;  /* 0xffffffe000a87947 */ /* 0x000fea000383ffff */
.L_x_998:
[----:B-1----:R1:W2:Y:S02]  /*120b0*/  SYNCS.PHASECHK.TRANS64.TRYWAIT P3, [R3+URZ+0x28840], R2 ;  /* 0x02884002030075a7 */ /* 0x0022a4000806017f */
[----:B--2---:R-:W-:Y:S05]  /*120c0*/  @!P3 NANOSLEEP.SYNCS 0x989680 ;  /* 0x009896800000b95d */ /* 0x004fea0003900000 */
[----:B------:R-:W2:Y:S02]  /*120d0*/  @!P3 SYNCS.PHASECHK.TRANS64 P3, [R3+URZ+0x28840], R2 ;  /* 0x028840020300b5a7 */ /* 0x000ea4000806007f */
[----:B--2---:R-:W-:Y:S05]  /*120e0*/  @!P3 BRA `(.L_x_998) ;  /* 0xfffffffc00f0b947 */ /* 0x004fea000383ffff */
[----:B------:R-:W-:Y:S05]  /*120f0*/  BRA `(.L_x_1037) ;  /* 0xffffffe400c87947 */ /* 0x000fea000383ffff */
.L_x_1000:
[----:B-1----:R1:W2:Y:S02]  /*12100*/  SYNCS.PHASECHK.TRANS64.TRYWAIT P3, [R2+URZ+0x60], R17 ;  /* 0x00006011020075a7 */ /* 0x0022a4000806017f */
[----:B--2---:R-:W-:Y:S05]  /*12110*/  @!P3 NANOSLEEP.SYNCS 0x989680 ;  /* 0x009896800000b95d */ /* 0x004fea0003900000 */
[----:B------:R-:W2:Y:S02]  /*12120*/  @!P3 SYNCS.PHASECHK.TRANS64 P3, [R2+URZ+0x60], R17 ;  /* 0x000060110200b5a7 */ /* 0x000ea4000806007f */
[----:B--2---:R-:W-:Y:S05]  /*12130*/  @!P3 BRA `(.L_x_1000) ;  /* 0xfffffffc00f0b947 */ /* 0x004fea000383ffff */
[----:B------:R-:W-:Y:S05]  /*12140*/  BRA `(.L_x_1038) ;  /* 0xffffffe8003c7947 */ /* 0x000fea000383ffff */
.L_x_1005:
[----:B--2---:R2:W3:Y:S02]  /*12150*/  SYNCS.PHASECHK.TRANS64.TRYWAIT P2, [R2+URZ+0x28840], R3 ;  /* 0x02884003020075a7 */ /* 0x0044e4000804017f */
[----:B---3--:R-:W-:Y:S05]  /*12160*/  @!P2 NANOSLEEP.SYNCS 0x989680 ;  /* 0x009896800000a95d */ /* 0x008fea0003900000 */
[----:B------:R-:W3:Y:S02]  /*12170*/  @!P2 SYNCS.PHASECHK.TRANS64 P2, [R2+URZ+0x28840], R3 ;  /* 0x028840030200a5a7 */ /* 0x000ee4000804007f */
[----:B---3--:R-:W-:Y:S05]  /*12180*/  @!P2 BRA `(.L_x_1005) ;  /* 0xfffffffc00f0a947 */ /* 0x008fea000383ffff */
[----:B------:R-:W-:Y:S05]  /*12190*/  BRA `(.L_x_1039) ;  /* 0xffffffec00247947 */ /* 0x000fea000383ffff */
.L_x_1007:
[----:B-1----:R1:W2:Y:S02]  /*121a0*/  SYNCS.PHASECHK.TRANS64.TRYWAIT P2, [R2+URZ+0x60], R11 ;  /* 0x0000600b020075a7 */ /* 0x0022a4000804017f */
[----:B--2---:R-:W-:Y:S05]  /*121b0*/  @!P2 NANOSLEEP.SYNCS 0x989680 ;  /* 0x009896800000a95d */ /* 0x004fea0003900000 */
[----:B------:R-:W2:Y:S02]  /*121c0*/  @!P2 SYNCS.PHASECHK.TRANS64 P2, [R2+URZ+0x60], R11 ;  /* 0x0000600b0200a5a7 */ /* 0x000ea4000804007f */
[----:B--2---:R-:W-:Y:S05]  /*121d0*/  @!P2 BRA `(.L_x_1007) ;  /* 0xfffffffc00f0a947 */ /* 0x004fea000383ffff */
[----:B------:R-:W-:Y:S05]  /*121e0*/  BRA `(.L_x_1040) ;  /* 0xffffffec00a47947 */ /* 0x000fea000383ffff */
.L_x_1014:
[----:B-1----:R1:W2:Y:S02]  /*121f0*/  SYNCS.PHASECHK.TRANS64.TRYWAIT P0, [R3+URZ+0x28860], R0 ;  /* 0x02886000030075a7 */ /* 0x0022a4000800017f */
[----:B--2---:R-:W-:Y:S05]  /*12200*/  @!P0 NANOSLEEP.SYNCS 0x989680 ;  /* 0x009896800000895d */ /* 0x004fea0003900000 */
[----:B------:R-:W2:Y:S02]  /*12210*/  @!P0 SYNCS.PHASECHK.TRANS64 P0, [R3+URZ+0x28860], R0 ;  /* 0x02886000030085a7 */ /* 0x000ea4000800007f */
[----:B--2---:R-:W-:Y:S05]  /*12220*/  @!P0 BRA `(.L_x_1014) ;  /* 0xfffffffc00f08947 */ /* 0x004fea000383ffff */
[----:B------:R-:W-:Y:S05]  /*12230*/  BRA `(.L_x_1041) ;  /* 0xfffffff000807947 */ /* 0x000fea000383ffff */
.L_x_1016:
[----:B------:R-:W-:Y:S01]  /*12240*/  BSSY B0, `(.L_x_1042) ;  /* 0x0000007000007945 */ /* 0x000fe20003800000 */
[----:B------:R-:W-:Y:S02]  /*12250*/  IMAD.MOV.U32 R12, RZ, RZ, RZ ;  /* 0x000000ffff0c7224 */ /* 0x000fe400078e00ff */
[----:B------:R-:W-:Y:S02]  /*12260*/  IMAD.MOV.U32 R11, RZ, RZ, 0x1f ;  /* 0x0000001fff0b7424 */ /* 0x000fe400078e00ff */
[----:B------:R-:W-:-:S07]  /*12270*/  IMAD.MOV.U32 R15, RZ, RZ, -0x1 ;  /* 0xffffffffff0f7424 */ /* 0x000fce00078e00ff */
[----:B------:R-:W-:Y:S05]  /*12280*/  WARPSYNC.COLLECTIVE R15, `(.L_x_1043) ;  /* 0x000000000f087348 */ /* 0x000fea0003c00000 */
[----:B------:R1:W2:Y:S02]  /*12290*/  SHFL.IDX P6, R14, R13, R12, R11 ;  /* 0x0000000c0d0e7389 */ /* 0x0002a400000c000b */
[----:B-12---:R-:W-:Y:S01]  /*122a0*/  ENDCOLLECTIVE ;  /* 0x000000000000791b */ /* 0x006fe20003800000 */
.L_x_1043:
[----:B------:R-:W-:Y:S05]  /*122b0*/  BSYNC B0 ;  /* 0x0000000000007941 */ /* 0x000fea0003800000 */
.L_x_1042:
[----:B------:R-:W-:Y:S05]  /*122c0*/  BRA `(.L_x_1044) ;  /* 0xfffffff000fc7947 */ /* 0x000fea000383ffff */
.L_x_1018:
[----:B--2---:R2:W3:Y:S02]  /*122d0*/  SYNCS.PHASECHK.TRANS64.TRYWAIT P0, [R7+URZ+0x28820], R0 ;  /* 0x02882000070075a7 */ /* 0x0044e4000800017f */
[----:B---3--:R-:W-:Y:S05]  /*122e0*/  @!P0 NANOSLEEP.SYNCS 0x989680 ;  /* 0x009896800000895d */ /* 0x008fea0003900000 */
[----:B------:R-:W3:Y:S02]  /*122f0*/  @!P0 SYNCS.PHASECHK.TRANS64 P0, [R7+URZ+0x28820], R0 ;  /* 0x02882000070085a7 */ /* 0x000ee4000800007f */
[----:B---3--:R-:W-:Y:S05]  /*12300*/  @!P0 BRA `(.L_x_1018) ;  /* 0xfffffffc00f08947 */ /* 0x008fea000383ffff */
[----:B------:R-:W-:Y:S05]  /*12310*/  BRA `(.L_x_1045) ;  /* 0xfffffff4004c7947 */ /* 0x000fea000383ffff */
.L_x_1022:
[----:B--2---:R2:W3:Y:S02]  /*12320*/  SYNCS.PHASECHK.TRANS64.TRYWAIT P0, [R5+URZ], R4 ;  /* 0x00000004050075a7 */ /* 0x0044e4000800017f */
[----:B---3--:R-:W-:Y:S05]  /*12330*/  @!P0 NANOSLEEP.SYNCS 0x989680 ;  /* 0x009896800000895d */ /* 0x008fea0003900000 */
[----:B------:R-:W3:Y:S02]  /*12340*/  @!P0 SYNCS.PHASECHK.TRANS64 P0, [R5+URZ], R4 ;  /* 0x00000004050085a7 */ /* 0x000ee4000800007f */
[----:B---3--:R-:W-:Y:S05]  /*12350*/  @!P0 BRA `(.L_x_1022) ;  /* 0xfffffffc00f08947 */ /* 0x008fea000383ffff */
[----:B------:R-:W-:Y:S05]  /*12360*/  BRA `(.L_x_1046) ;  /* 0xfffffff400a07947 */ /* 0x000fea000383ffff */
.L_x_1023:
[----:B---3--:R3:W4:Y:S02]  /*12370*/  SYNCS.PHASECHK.TRANS64.TRYWAIT P0, [R3+URZ], R0 ;  /* 0x00000000030075a7 */ /* 0x008724000800017f */
[----:B----4-:R-:W-:Y:S05]  /*12380*/  @!P0 NANOSLEEP.SYNCS 0x989680 ;  /* 0x009896800000895d */ /* 0x010fea0003900000 */
[----:B------:R-:W4:Y:S02]  /*12390*/  @!P0 SYNCS.PHASECHK.TRANS64 P0, [R3+URZ], R0 ;  /* 0x00000000030085a7 */ /* 0x000f24000800007f */
[----:B----4-:R-:W-:Y:S05]  /*123a0*/  @!P0 BRA `(.L_x_1023) ;  /* 0xfffffffc00f08947 */ /* 0x010fea000383ffff */
[----:B------:R-:W-:Y:S05]  /*123b0*/  BRA `(.L_x_1047) ;  /* 0xfffffff400947947 */ /* 0x000fea000383ffff */
.L_x_1025:
[----:B--2---:R2:W3:Y:S02]  /*123c0*/  SYNCS.PHASECHK.TRANS64.TRYWAIT P0, [R5+URZ], R4 ;  /* 0x00000004050075a7 */ /* 0x0044e4000800017f */
[----:B---3--:R-:W-:Y:S05]  /*123d0*/  @!P0 NANOSLEEP.SYNCS 0x989680 ;  /* 0x009896800000895d */ /* 0x008fea0003900000 */
[----:B------:R-:W3:Y:S02]  /*123e0*/  @!P0 SYNCS.PHASECHK.TRANS64 P0, [R5+URZ], R4 ;  /* 0x00000004050085a7 */ /* 0x000ee4000800007f */
[----:B---3--:R-:W-:Y:S05]  /*123f0*/  @!P0 BRA `(.L_x_1025) ;  /* 0xfffffffc00f08947 */ /* 0x008fea000383ffff */
[----:B------:R-:W-:Y:S05]  /*12400*/  BRA `(.L_x_1048) ;  /* 0xfffffff400987947 */ /* 0x000fea000383ffff */
.L_x_1049:
        /* <DEDUP_REMOVED lines=15> */
.L_x_2730:


//--------------------- .text._ZN7cutlass13device_kernelIN5flash11enable_sm90INS1_16FlashAttnFwdSm90INS1_25CollectiveMainloopFwdSm90ILi2EN4cute5tupleIJNS5_1CILi1EEES8_S8_EEENS6_IJNS7_ILi128EEESA_SA_EEELi128ENS_6half_tEfNS_4arch4Sm90ELb0ELb1ELb0ELb1ELb0ELb0ELb0ELb1ELb1ELb0ELb0ELb0EEENS1_21CollectiveEpilogueFwdISB_S9_SC_SE_Li256ELb1ELb0ELb0ELb0EEENS1_36VarlenDynamicPersistentTileSchedulerILi128ELi128ELi256ELi32ELb0ELb0ELb1ELb1ELb0ELb1EEEEEEEEEvNT_6ParamsE --------------------------
	.section	.text._ZN7cutlass13device_kernelIN5flash11enable_sm90INS1_16FlashAttnFwdSm90INS1_25CollectiveMainloopFwdSm90ILi2EN4cute5tupleIJNS5_1CILi1EEES8_S8_EEENS6_IJNS7_ILi128EEESA_SA_EEELi128ENS_6half_tEfNS_4arch4Sm90ELb0ELb1ELb0ELb1ELb0ELb0ELb0ELb1ELb1ELb0ELb0ELb0EEENS1_21CollectiveEpilogueFwdISB_S9_SC_SE_Li256ELb1ELb0ELb0ELb0EEENS1_36VarlenDynamicPersistentTileSchedulerILi128ELi128ELi256ELi32ELb0ELb0ELb1ELb1ELb0ELb1EEEEEEEEEvNT_6ParamsE,"ax",@progbits
	.align	128
.text._ZN7cutlass13device_kernelIN5flash11enable_sm90INS1_16FlashAttnFwdSm90INS1_25CollectiveMainloopFwdSm90ILi2EN4cute5tupleIJNS5_1CILi1EEES8_S8_EEENS6_IJNS7_ILi128EEESA_SA_EEELi128ENS_6half_tEfNS_4arch4Sm90ELb0ELb1ELb0ELb1ELb0ELb0ELb0ELb1ELb1ELb0ELb0ELb0EEENS1_21CollectiveEpilogueFwdISB_S9_SC_SE_Li256ELb1ELb0ELb0ELb0EEENS1_36VarlenDynamicPersistentTileSchedulerILi128ELi128ELi256ELi32ELb0ELb0ELb1ELb1ELb0ELb1EEEEEEEEEvNT_6ParamsE:
        .type           _ZN7cutlass13device_kernelIN5flash11enable_sm90INS1_16FlashAttnFwdSm90INS1_25CollectiveMainloopFwdSm90ILi2EN4cute5tupleIJNS5_1CILi1EEES8_S8_EEENS6_IJNS7_ILi128EEESA_SA_EEELi128ENS_6half_tEfNS_4arch4Sm90ELb0ELb1ELb0ELb1ELb0ELb0ELb0ELb1ELb1ELb0ELb0ELb0EEENS1_21CollectiveEpilogueFwdISB_S9_SC_SE_Li256ELb1ELb0ELb0ELb0EEENS1_36VarlenDynamicPersistentTileSchedulerILi128ELi128ELi256ELi32ELb0ELb0ELb1ELb1ELb0ELb1EEEEEEEEEvNT_6ParamsE,@function
        .size           _ZN7cutlass13device_kernelIN5flash11enable_sm90INS1_16FlashAttnFwdSm90INS1_25CollectiveMainloopFwdSm90ILi2EN4cute5tupleIJNS5_1CILi1EEES8_S8_EEENS6_IJNS7_ILi128EEESA_SA_EEELi128ENS_6half_tEfNS_4arch4Sm90ELb0ELb1ELb0ELb1ELb0ELb0ELb0ELb1ELb1ELb0ELb0ELb0EEENS1_21CollectiveEpilogueFwdISB_S9_SC_SE_Li256ELb1ELb0ELb0ELb0EEENS1_36VarlenDynamicPersistentTileSchedulerILi128ELi128ELi256ELi32ELb0ELb0ELb1ELb1ELb0ELb1EEEEEEEEEvNT_6ParamsE,(.L_x_2731 - _ZN7cutlass13device_kernelIN5flash11enable_sm90INS1_16FlashAttnFwdSm90INS1_25CollectiveMainloopFwdSm90ILi2EN4cute5tupleIJNS5_1CILi1EEES8_S8_EEENS6_IJNS7_ILi128EEESA_SA_EEELi128ENS_6half_tEfNS_4arch4Sm90ELb0ELb1ELb0ELb1ELb0ELb0ELb0ELb1ELb1ELb0ELb0ELb0EEENS1_21CollectiveEpilogueFwdISB_S9_SC_SE_Li256ELb1ELb0ELb0ELb0EEENS1_36VarlenDynamicPersistentTileSchedulerILi128ELi128ELi256ELi32ELb0ELb0ELb1ELb1ELb0ELb1EEEEEEEEEvNT_6ParamsE)
        .other          _ZN7cutlass13device_kernelIN5flash11enable_sm90INS1_16FlashAttnFwdSm90INS1_25CollectiveMainloopFwdSm90ILi2EN4cute5tupleIJNS5_1CILi1EEES8_S8_EEENS6_IJNS7_ILi128EEESA_SA_EEELi128ENS_6half_tEfNS_4arch4Sm90ELb0ELb1ELb0ELb1ELb0ELb0ELb0ELb1ELb1ELb0ELb0ELb0EEENS1_21CollectiveEpilogueFwdISB_S9_SC_SE_Li256ELb1ELb0ELb0ELb0EEENS1_36VarlenDynamicPersistentTileSchedulerILi128ELi128ELi256ELi32ELb0ELb0ELb1ELb1ELb0ELb1EEEEEEEEEvNT_6ParamsE,@"STO_CUDA_ENTRY STV_DEFAULT"
_ZN7cutlass13device_kernelIN5flash11enable_sm90INS1_16FlashAttnFwdSm90INS1_25CollectiveMainloopFwdSm90ILi2EN4cute5tupleIJNS5_1CILi1EEES8_S8_EEENS6_IJNS7_ILi128EEESA_SA_EEELi128ENS_6half_tEfNS_4arch4Sm90ELb0ELb1ELb0ELb1ELb0ELb0ELb0ELb1ELb1ELb0ELb0ELb0EEENS1_21CollectiveEpilogueFwdISB_S9_SC_SE_Li256ELb1ELb0ELb0ELb0EEENS1_36VarlenDynamicPersistentTileSchedulerILi128ELi128ELi256ELi32ELb0ELb0ELb1ELb1ELb0ELb1EEEEEEEEEvNT_6ParamsE:
        /* <DEDUP_REMOVED lines=21> */
.L_x_1051:
[----:B------:R-:W-:Y:S05]  /*0150*/  BSYNC B0 ;  /* 0x0000000000007941 */ /* 0x000fea0003800000 */
.L_x_1050:
        /* <DEDUP_REMOVED lines=41> */
.L_x_1052:
        /* <DEDUP_REMOVED lines=22> */
.L_x_1053:
        /* <DEDUP_REMOVED lines=18> */
.L_x_1054:
        /* <DEDUP_REMOVED lines=22> */
.L_x_1055:
        /* <DEDUP_REMOVED lines=22> */
.L_x_1056:
[----:B------:R-:W-:Y:S01]  /*0930*/  PLOP3.LUT P0, PT, PT, PT, UP0, 0x80, 0x0 ;  /* 0x000000000000781c */ /* 0x000fe20003f0f008 */
[----:B------:R-:W-:Y:S01]  /*0940*/  UMOV UR36, 0x1 ;  /* 0x0000000100247882 */ /* 0x000fe20000000000 */
[----:B------:R-:W-:Y:S01]  /*0950*/  NOP ;  /* 0x0000000000007918 */ /* 0x000fe20000000000 */
[----:B------:R-:W-:Y:S01]  /*0960*/  USEL UR36, UR36, 0x2, !UP0 ;  /* 0x0000000224247887 */ /* 0x000fe2000c000000 */
[----:B------:R-:W-:Y:S01]  /*0970*/  ULDC.64 UR48, c[0x0][0x208] ;  /* 0x0000820000307ab9 */ /* 0x000fe20000000a00 */
[----:B012-4-:R-:W-:Y:S08]  /*0980*/  BAR.SYNC.DEFER_BLOCKING 0x0 ;  /* 0x0000000000007b1d */ /* 0x017ff00000010000 */
[----:B------:R-:W-:Y:S05]  /*0990*/  @!P0 BRA `(.L_x_1057) ;  /* 0x000000ec00a88947 */ /* 0x000fea0003800000 */
.L_x_1058:
[----:B------:R-:W-:-:S08]  /*09a0*/  NOP ;  /* 0x0000000000007918 */ /* 0x000fd00000000000 */
[----:B------:R-:W0:Y:S02]  /*09b0*/  USETMAXREG.TRY_ALLOC.CTAPOOL UP0, 0xf0 ;  /* 0x000000f0000079c8 */ /* 0x000e240008000600 */
[----:B0-----:R-:W-:-:S13]  /*09c0*/  PLOP3.LUT P0, PT, PT, PT, UP0, 0x80, 0x0 ;  /* 0x000000000000781c */ /* 0x001fda0003f0f008 */
[----:B------:R-:W-:Y:S05]  /*09d0*/  @!P0 BRA `(.L_x_1058) ;  /* 0xfffffffc00f08947 */ /* 0x000fea000383ffff */
[----:B------:R-:W0:Y:S01]  /*09e0*/  S2R R2, SR_TID.X ;  /* 0x0000000000027919 */ /* 0x000e220000002100 */
        /* <DEDUP_REMOVED lines=13> */
[----:B------:R-:W-:Y:S01]  /*0ac0*/  VIADD R193, R2, 0xffffff80 ;  /* 0xffffff8002c17836 */ /* 0x000fe20000000000 */
[----:B------:R-:W-:Y:S01]  /*0ad0*/  R2UR UR6, R186 ;  /* 0x00000000ba0672ca */ /* 0x000fe200000e0000 */
[----:B------:R-:W-:Y:S01]  /*0ae0*/  ULOP3.LUT UR45, UR36, 0x1, URZ, 0xfc, !UPT ;  /* 0x00000001242d7892 */ /* 0x000fe2000f8efc3f */
[----:B------:R-:W-:Y:S01]  /*0af0*/  R2UR UR5, R187 ;  /* 0x00000000bb0572ca */ /* 0x000fe200000e0000 */
[----:B------:R-:W-:Y:S01]  /*0b00*/  UMOV UR44, URZ ;  /* 0x0000003f002c7c82 */ /* 0x000fe20008000000 */
[----:B------:R-:W-:Y:S01]  /*0b10*/  SHF.R.S32.HI R0, RZ, 0x1f, R193 ;  /* 0x0000001fff007819 */ /* 0x000fe200000114c1 */
[----:B------:R-:W-:Y:S01]  /*0b20*/  UMOV UR43, URZ ;  /* 0x0000003f002b7c82 */ /* 0x000fe20008000000 */
[----:B------:R-:W-:Y:S02]  /*0b30*/  UMOV UR42, URZ ;  /* 0x0000003f002a7c82 */ /* 0x000fe40008000000 */
[CC--:B------:R-:W-:Y:S02]  /*0b40*/  LEA.HI R2, R0.reuse, R193.reuse, RZ, 0x7 ;  /* 0x000000c100027211 */ /* 0x0c0fe400078f38ff */
[----:B------:R-:W-:-:S02]  /*0b50*/  LEA.HI R3, R0, R193, RZ, 0x4 ;  /* 0x000000c100037211 */ /* 0x000fc400078f20ff */
[----:B------:R-:W-:Y:S02]  /*0b60*/  LOP3.LUT R4, R2, 0xffffff80, RZ, 0xc0, !PT ;  /* 0xffffff8002047812 */ /* 0x000fe400078ec0ff */
[----:B------:R-:W-:-:S03]  /*0b70*/  SHF.R.S32.HI R191, RZ, 0x7, R2 ;  /* 0x00000007ffbf7819 */ /* 0x000fc60000011402 */
[----:B------:R-:W-:Y:S01]  /*0b80*/  IMAD.IADD R189, R193, 0x1, -R4 ;  /* 0x00000001c1bd7824 */ /* 0x000fe200078e0a04 */
[----:B------:R-:W-:-:S04]  /*0b90*/  LEA.HI R2, R2, R191, RZ, 0x1 ;  /* 0x000000bf02027211 */ /* 0x000fc800078f08ff */
[----:B------:R-:W-:Y:S02]  /*0ba0*/  SHF.R.S32.HI R8, RZ, 0x1f, R189 ;  /* 0x0000001fff087819 */ /* 0x000fe400000114bd */
[----:B------:R-:W-:Y:S02]  /*0bb0*/  LOP3.LUT R2, R2, 0x3fffffe, RZ, 0xc0, !PT ;  /* 0x03fffffe02027812 */ /* 0x000fe400078ec0ff */
[CC--:B------:R-:W-:Y:S02]  /*0bc0*/  LEA.HI R7, R8.reuse, R189.reuse, RZ, 0x2 ;  /* 0x000000bd08077211 */ /* 0x0c0fe400078f10ff */
[----:B------:R-:W-:Y:S01]  /*0bd0*/  LEA.HI R8, R8, R189, RZ, 0x5 ;  /* 0x000000bd08087211 */ /* 0x000fe200078f28ff */
[----:B------:R-:W-:Y:S01]  /*0be0*/  IMAD.IADD R190, R191, 0x1, -R2 ;  /* 0x00000001bfbe7824 */ /* 0x000fe200078e0a02 */
[--C-:B------:R-:W-:Y:S02]  /*0bf0*/  SHF.R.S32.HI R5, RZ, 0x2, R7.reuse ;  /* 0x00000002ff057819 */ /* 0x100fe40000011407 */
[----:B------:R-:W-:-:S02]  /*0c00*/  SHF.R.S32.HI R4, RZ, 0x1f, R7 ;  /* 0x0000001fff047819 */ /* 0x000fc40000011407 */
[----:B------:R-:W-:Y:S02]  /*0c10*/  SHF.R.S32.HI R8, RZ, 0x5, R8 ;  /* 0x00000005ff087819 */ /* 0x000fe40000011408 */
[----:B------:R-:W-:Y:S02]  /*0c20*/  LEA.HI R4, R4, R5, RZ, 0x3 ;  /* 0x0000000504047211 */ /* 0x000fe400078f18ff */
[----:B------:R-:W-:Y:S02]  /*0c30*/  LOP3.LUT R16, R7, 0x7ffffffc, RZ, 0xc0, !PT ;  /* 0x7ffffffc07107812 */ /* 0x000fe400078ec0ff */
[----:B------:R-:W-:Y:S02]  /*0c40*/  LOP3.LUT R6, R4, 0xfffffff8, RZ, 0xc0, !PT ;  /* 0xfffffff804067812 */ /* 0x000fe400078ec0ff */
[CC--:B------:R-:W-:Y:S01]  /*0c50*/  LEA.HI R4, R0.reuse, R193.reuse, RZ, 0x5 ;  /* 0x000000c100047211 */ /* 0x0c0fe200078f28ff */
[----:B------:R-:W-:Y:S01]  /*0c60*/  IMAD.IADD R16, R189, 0x1, -R16 ;  /* 0x00000001bd107824 */ /* 0x000fe200078e0a10 */
[----:B------:R-:W-:Y:S01]  /*0c70*/  LEA.HI R0, R0, R193, RZ, 0x3 ;  /* 0x000000c100007211 */ /* 0x000fe200078f18ff */
[----:B------:R-:W-:Y:S01]  /*0c80*/  IMAD.IADD R9, R5, 0x1, -R6 ;  /* 0x0000000105097824 */ /* 0x000fe200078e0a06 */
[----:B------:R-:W-:Y:S01]  /*0c90*/  SHF.R.S32.HI R6, RZ, 0x4, R3 ;  /* 0x00000004ff067819 */ /* 0x000fe20000011403 */
[----:B------:R-:W-:Y:S01]  /*0ca0*/  IMAD.SHL.U32 R5, R4, 0x20, RZ ;  /* 0x0000002004057824 */ /* 0x000fe200078e00ff */
[C---:B------:R-:W-:Y:S01]  /*0cb0*/  LOP3.LUT R4, R3.reuse, 0x3fffff0, RZ, 0xc0, !PT ;  /* 0x03fffff003047812 */ /* 0x040fe200078ec0ff */
[----:B------:R-:W-:Y:S01]  /*0cc0*/  IMAD R9, R8, 0x10, R9 ;  /* 0x0000001008097824 */ /* 0x000fe200078e0209 */
[----:B------:R-:W-:-:S02]  /*0cd0*/  LEA.HI R3, R3, R6, RZ, 0x1 ;  /* 0x0000000603037211 */ /* 0x000fc400078f08ff */
[----:B------:R-:W-:Y:S01]  /*0ce0*/  LOP3.LUT R5, R5, 0xfffffc00, RZ, 0xc0, !PT ;  /* 0xfffffc0005057812 */ /* 0x000fe200078ec0ff */
[----:B------:R-:W-:Y:S01]  /*0cf0*/  IMAD.IADD R4, R193, 0x1, -R4 ;  /* 0x00000001c1047824 */ /* 0x000fe200078e0a04 */
[----:B------:R-:W-:Y:S01]  /*0d00*/  LOP3.LUT R3, R3, 0x1ffffffe, RZ, 0xc0, !PT ;  /* 0x1ffffffe03037812 */ /* 0x000fe200078ec0ff */
[----:B------:R-:W-:Y:S01]  /*0d10*/  IMAD R190, R190, 0x40, R9 ;  /* 0x00000040bebe7824 */ /* 0x000fe200078e0209 */
[----:B------:R-:W-:Y:S01]  /*0d20*/  LOP3.LUT R2, R0, 0x1ffffff8, RZ, 0xc0, !PT ;  /* 0x1ffffff800027812 */ /* 0x000fe200078ec0ff */
[----:B------:R-:W-:Y:S01]  /*0d30*/  IMAD R4, R4, 0x40, R5 ;  /* 0x0000004004047824 */ /* 0x000fe200078e0205 */
[----:B------:R-:W-:Y:S01]  /*0d40*/  SHF.R.S32.HI R22, RZ, 0x3, R0 ;  /* 0x00000003ff167819 */ /* 0x000fe20000011400 */
[----:B------:R-:W-:Y:S02]  /*0d50*/  IMAD.IADD R3, R6, 0x1, -R3 ;  /* 0x0000000106037824 */ /* 0x000fe400078e0a03 */
[----:B------:R-:W-:Y:S02]  /*0d60*/  IMAD.IADD R2, R193, 0x1, -R2 ;  /* 0x00000001c1027824 */ /* 0x000fe400078e0a02 */
[----:B------:R-:W-:-:S02]  /*0d70*/  IMAD R192, R3, 0x8, R4 ;  /* 0x0000000803c07824 */ /* 0x000fc400078e0204 */
[----:B------:R-:W-:-:S07]  /*0d80*/  IMAD.SHL.U32 R19, R2, 0x8, RZ ;  /* 0x0000000802137824 */ /* 0x000fce00078e00ff */
.L_x_1158:
[----:B------:R-:W-:Y:S01]  /*0d90*/  ULDC.64 UR8, c[0x0][0xa28] ;  /* 0x00028a0000087ab9 */ /* 0x000fe20000000a00 */
[----:B0-----:R-:W0:Y:S01]  /*0da0*/  LDC R18, c[0x0][0x288] ;  /* 0x0000a200ff127b82 */ /* 0x001e220000000800 */
[----:B------:R-:W-:Y:S01]  /*0db0*/  UISETP.NE.U32.AND UP0, UPT, UR8, URZ, UPT ;  /* 0x0000003f0800728c */ /* 0x000fe2000bf05070 */
[----:B----45:R-:W-:-:S03]  /*0dc0*/  IMAD.MOV.U32 R6, RZ, RZ, RZ ;  /* 0x000000ffff067224 */ /* 0x030fc600078e00ff */
[----:B------:R-:W-:-:S03]  /*0dd0*/  UISETP.NE.AND.EX UP0, UPT, UR9, URZ, UPT, UP0 ;  /* 0x0000003f0900728c */ /* 0x000fc6000bf05300 */
[----:B------:R-:W-:Y:S01]  /*0de0*/  ULDC.64 UR8, c[0x0][0xa18] ;  /* 0x0002860000087ab9 */ /* 0x000fe20000000a00 */
[----:B-12---:R-:W1:Y:S01]  /*0df0*/  LDC.64 R8, c[0x0][0x3f8] ;  /* 0x0000fe00ff087b82 */ /* 0x006e620000000a00 */
[----:B------:R-:W-:Y:S01]  /*0e00*/  UISETP.NE.U32.AND UP1, UPT, UR8, URZ, UPT ;  /* 0x0000003f0800728c */ /* 0x000fe2000bf25070 */
[----:B------:R-:W-:-:S03]  /*0e10*/  PLOP3.LUT P0, PT, PT, PT, UP0, 0x80, 0x0 ;  /* 0x000000000000781c */ /* 0x000fc60003f0f008 */
[----:B------:R-:W-:-:S03]  /*0e20*/  UISETP.NE.AND.EX UP1, UPT, UR9, URZ, UPT, UP1 ;  /* 0x0000003f0900728c */ /* 0x000fc6000bf25310 */
[----:B------:R-:W-:Y:S01]  /*0e30*/  @UP0 ULDC.64 UR8, c[0x0][0xa28] ;  /* 0x00028a0000080ab9 */ /* 0x000fe20000000a00 */
[----:B------:R-:W2:Y:S01]  /*0e40*/  LDC R0, c[0x0][0x404] ;  /* 0x00010100ff007b82 */ /* 0x000ea20000000800 */
[----:B------:R-:W-:Y:S01]  /*0e50*/  @UP0 UIMAD.WIDE UR8, UR5, 0x4, UR8 ;  /* 0x00000004050808a5 */ /* 0x000fe2000f8e0208 */
[----:B------:R-:W-:-:S05]  /*0e60*/  PLOP3.LUT P2, PT, PT, PT, UP1, 0x80, 0x0 ;  /* 0x000000000000781c */ /* 0x000fca0003f4f018 */
[----:B------:R-:W-:Y:S01]  /*0e70*/  @UP1 ULDC.64 UR10, c[0x0][0xa18] ;  /* 0x00028600000a1ab9 */ /* 0x000fe20000000a00 */
[----:B------:R-:W-:Y:S01]  /*0e80*/  IMAD.U32 R2, RZ, RZ, UR8 ;  /* 0x00000008ff027e24 */ /* 0x000fe2000f8e00ff */
[----:B---3--:R-:W3:Y:S01]  /*0e90*/  LDC R17, c[0x0][0x2e0] ;  /* 0x0000b800ff117b82 */ /* 0x008ee20000000800 */
[----:B------:R-:W-:Y:S01]  /*0ea0*/  IMAD.U32 R3, RZ, RZ, UR9 ;  /* 0x00000009ff037e24 */ /* 0x000fe2000f8e00ff */
[----:B------:R-:W-:-:S04]  /*0eb0*/  @UP1 UIMAD.WIDE UR8, UR5, 0x4, UR10 ;  /* 0x00000004050818a5 */ /* 0x000fc8000f8e020a */
[----:B------:R4:W5:Y:S02]  /*0ec0*/  @P0 LDG.E R6, desc[UR48][R2.64] ;  /* 0x0000003002060981 */ /* 0x000964000c1e1900 */
[----:B------:R-:W-:Y:S02]  /*0ed0*/  IMAD.U32 R4, RZ, RZ, UR8 ;  /* 0x00000008ff047e24 */ /* 0x000fe4000f8e00ff */
[----:B------:R-:W-:Y:S01]  /*0ee0*/  IMAD.U32 R5, RZ, RZ, UR9 ;  /* 0x00000009ff057e24 */ /* 0x000fe2000f8e00ff */
[----:B------:R-:W-:-:S04]  /*0ef0*/  ULDC.64 UR8, c[0x0][0xa20] ;  /* 0x0002880000087ab9 */ /* 0x000fc80000000a00 */
[----:B0-----:R4:W5:Y:S01]  /*0f00*/  @P2 LDG.E R18, desc[UR48][R4.64] ;  /* 0x0000003004122981 */ /* 0x001962000c1e1900 */
[----:B-1----:R-:W-:Y:S01]  /*0f10*/  ISETP.NE.U32.AND P0, PT, R8, RZ, PT ;  /* 0x000000ff0800720c */ /* 0x002fe20003f05070 */
[----:B------:R-:W-:Y:S01]  /*0f20*/  UMOV UR37, UR6 ;  /* 0x0000000600257c82 */ /* 0x000fe20008000000 */
[----:B------:R-:W-:Y:S02]  /*0f30*/  ISETP.NE.U32.AND P1, PT, RZ, UR8, PT ;  /* 0x00000008ff007c0c */ /* 0x000fe4000bf25070 */
[----:B------:R-:W-:Y:S02]  /*0f40*/  ISETP.NE.AND.EX P0, PT, R9, RZ, PT, P0 ;  /* 0x000000ff0900720c */ /* 0x000fe40003f05300 */
[----:B------:R-:W-:Y:S02]  /*0f50*/  ISETP.NE.AND.EX P1, PT, RZ, UR9, PT, P1 ;  /* 0x00000009ff007c0c */ /* 0x000fe4000bf25310 */
[----:B--2---:R-:W-:Y:S01]  /*0f60*/  SEL R0, R0, 0x1, P0 ;  /* 0x0000000100007807 */ /* 0x004fe20000000000 */
[----:B----4-:R-:W-:Y:S10]  /*0f70*/  @P2 BRA `(.L_x_1059) ;  /* 0x00000000002c2947 */ /* 0x010ff40003800000 */
[----:B------:R-:W-:Y:S02]  /*0f80*/  ULDC.64 UR6, c[0x0][0xa00] ;  /* 0x0002800000067ab9 */ /* 0x000fe40000000a00 */
[----:B------:R-:W-:-:S04]  /*0f90*/  ISETP.NE.U32.AND P0, PT, RZ, UR6, PT ;  /* 0x00000006ff007c0c */ /* 0x000fc8000bf05070 */
[----:B------:R-:W-:-:S13]  /*0fa0*/  ISETP.NE.AND.EX P0, PT, RZ, UR7, PT, P0 ;  /* 0x00000007ff007c0c */ /* 0x000fda000bf05300 */
[----:B------:R-:W-:Y:S05]  /*0fb0*/  @!P0 BRA `(.L_x_1059) ;  /* 0x00000000001c8947 */ /* 0x000fea0003800000 */
[----:B------:R-:W-:Y:S02]  /*0fc0*/  ULDC.64 UR6, c[0x0][0xa00] ;  /* 0x0002800000067ab9 */ /* 0x000fe40000000a00 */
[----:B------:R-:W-:-:S06]  /*0fd0*/  UIMAD.WIDE UR6, UR5, 0x4, UR6 ;  /* 0x00000004050678a5 */ /* 0x000fcc000f8e0206 */
[----:B------:R-:W-:Y:S02]  /*0fe0*/  IMAD.U32 R2, RZ, RZ, UR6 ;  /* 0x00000006ff027e24 */ /* 0x000fe4000f8e00ff */
[----:B------:R-:W-:-:S05]  /*0ff0*/  IMAD.U32 R3, RZ, RZ, UR7 ;  /* 0x00000007ff037e24 */ /* 0x000fca000f8e00ff */
[----:B-----5:R-:W2:Y:S04]  /*1000*/  LDG.E R18, desc[UR48][R2.64] ;  /* 0x0000003002127981 */ /* 0x020ea8000c1e1900 */
[----:B------:R-:W2:Y:S02]  /*1010*/  LDG.E R5, desc[UR48][R2.64+0x4] ;  /* 0x0000043002057981 */ /* 0x000ea4000c1e1900 */
[----:B--2---:R-:W-:-:S07]  /*1020*/  IMAD.IADD R18, R5, 0x1, -R18 ;  /* 0x0000000105127824 */ /* 0x004fce00078e0a12 */
.L_x_1059:
[----:B------:R-:W-:Y:S01]  /*1030*/  UMOV UR38, UR5 ;  /* 0x0000000500267c82 */ /* 0x000fe20008000000 */
[----:B---3--:R-:W-:Y:S02]  /*1040*/  IMAD R17, R0, R17, RZ ;  /* 0x0000001100117224 */ /* 0x008fe400078e02ff */
[----:B------:R-:W-:Y:S01]  /*1050*/  IMAD.MOV.U32 R188, RZ, RZ, R185 ;  /* 0x000000ffffbc7224 */ /* 0x000fe200078e00b9 */
[----:B------:R-:W-:Y:S06]  /*1060*/  @!P1 BRA `(.L_x_1060) ;  /* 0x0000000000189947 */ /* 0x000fec0003800000 */
[----:B------:R-:W-:Y:S02]  /*1070*/  ULDC.64 UR6, c[0x0][0xa20] ;  /* 0x0002880000067ab9 */ /* 0x000fe40000000a00 */
[----:B------:R-:W-:-:S06]  /*1080*/  UIMAD.WIDE UR4, UR5, 0x4, UR6 ;  /* 0x00000004050478a5 */ /* 0x000fcc000f8e0206 */
[----:B------:R-:W-:Y:S02]  /*1090*/  IMAD.U32 R2, RZ, RZ, UR4 ;  /* 0x00000004ff027e24 */ /* 0x000fe4000f8e00ff */
[----:B------:R-:W-:-:S05]  /*10a0*/  IMAD.U32 R3, RZ, RZ, UR5 ;  /* 0x00000005ff037e24 */ /* 0x000fca000f8e00ff */
[----:B------:R0:W5:Y:S01]  /*10b0*/  LDG.E R17, desc[UR48][R2.64] ;  /* 0x0000003002117981 */ /* 0x000162000c1e1900 */
[----:B------:R-:W-:Y:S05]  /*10c0*/  BRA `(.L_x_1061) ;  /* 0x00000000002c7947 */ /* 0x000fea0003800000 */
.L_x_1060:
        /* <DEDUP_REMOVED lines=8> */
[----:B------:R-:W2:Y:S04]  /*1150*/  LDG.E R17, desc[UR48][R2.64] ;  /* 0x0000003002117981 */ /* 0x000ea8000c1e1900 */
[----:B------:R-:W2:Y:S02]  /*1160*/  LDG.E R0, desc[UR48][R2.64+0x4] ;  /* 0x0000043002007981 */ /* 0x000ea4000c1e1900 */
[----:B--2---:R-:W-:-:S07]  /*1170*/  IMAD.IADD R17, R0, 0x1, -R17 ;  /* 0x0000000100117824 */ /* 0x004fce00078e0a11 */
.L_x_1061:
[----:B------:R-:W1:Y:S01]  /*1180*/  LDC.64 R8, c[0x0][0x9e0] ;  /* 0x00027800ff087b82 */ /* 0x000e620000000a00 */
[----:B-----5:R-:W-:Y:S01]  /*1190*/  IMAD.IADD R17, R17, 0x1, -R6 ;  /* 0x0000000111117824 */ /* 0x020fe200078e0a06 */
[----:B------:R-:W-:-:S04]  /*11a0*/  LEA R0, R185, 0x80, 0x7 ;  /* 0x00000080b9007811 */ /* 0x000fc800078e38ff */
[----:B0-----:R-:W-:Y:S02]  /*11b0*/  IADD3 R3, R17, R0, -R18 ;  /* 0x0000000011037210 */ /* 0x001fe40007ffe812 */
[----:B-1----:R-:W-:-:S03]  /*11c0*/  ISETP.GE.AND P1, PT, R9, 0x1, PT ;  /* 0x000000010900780c */ /* 0x002fc60003f26270 */
[----:B------:R-:W-:-:S10]  /*11d0*/  IMAD.IADD R0, R3, 0x1, R8 ;  /* 0x0000000103007824 */ /* 0x000fd400078e0208 */
[----:B------:R-:W-:Y:S05]  /*11e0*/  @!P1 BRA `(.L_x_1062) ;  /* 0x0000000000409947 */ /* 0x000fea0003800000 */
[C---:B------:R-:W-:Y:S01]  /*11f0*/  ISETP.GT.AND P0, PT, R3.reuse, RZ, PT ;  /* 0x000000ff0300720c */ /* 0x040fe20003f04270 */
[----:B------:R-:W-:-:S12]  /*1200*/  VIADD R2, R3, 0xffffffff ;  /* 0xffffffff03027836 */ /* 0x000fd80000000000 */
[----:B------:R-:W-:Y:S05]  /*1210*/  @P0 BRA `(.L_x_1063) ;  /* 0x00000000001c0947 */ /* 0x000fea0003800000 */
[----:B------:R-:W-:Y:S01]  /*1220*/  ISETP.NE.AND P0, PT, R9, 0x1, PT ;  /* 0x000000010900780c */ /* 0x000fe20003f05270 */
[----:B------:R-:W-:-:S12]  /*1230*/  IMAD.MOV R3, RZ, RZ, -R3 ;  /* 0x000000ffff037224 */ /* 0x000fd800078e0a03 */
[----:B------:R-:W0:Y:S02]  /*1240*/  @P0 LDC.64 R4, c[0x0][0x9e8] ;  /* 0x00027a00ff040b82 */ /* 0x000e240000000a00 */
[----:B0-----:R-:W-:-:S05]  /*1250*/  @P0 IMAD.HI.U32 R2, R3, R4, RZ ;  /* 0x0000000403020227 */ /* 0x001fca00078e00ff */
[----:B------:R-:W-:-:S04]  /*1260*/  @P0 SHF.R.U32.HI R3, RZ, R5, R2 ;  /* 0x00000005ff030219 */ /* 0x000fc80000011602 */
[----:B------:R-:W-:Y:S01]  /*1270*/  LOP3.LUT R2, RZ, R3, RZ, 0x33, !PT ;  /* 0x00000003ff027212 */ /* 0x000fe200078e33ff */
[----:B------:R-:W-:Y:S06]  /*1280*/  BRA `(.L_x_1064) ;  /* 0x0000000000107947 */ /* 0x000fec0003800000 */
.L_x_1063:
[----:B------:R-:W-:-:S13]  /*1290*/  ISETP.NE.AND P0, PT, R9, 0x1, PT ;  /* 0x000000010900780c */ /* 0x000fda0003f05270 */
[----:B------:R-:W0:Y:S02]  /*12a0*/  @P0 LDC.64 R4, c[0x0][0x9e8] ;  /* 0x00027a00ff040b82 */ /* 0x000e240000000a00 */
[----:B0-----:R-:W-:-:S05]  /*12b0*/  @P0 IMAD.HI.U32 R4, R2, R4, RZ ;  /* 0x0000000402040227 */ /* 0x001fca00078e00ff */
[----:B------:R-:W-:-:S07]  /*12c0*/  @P0 SHF.R.U32.HI R2, RZ, R5, R4 ;  /* 0x00000005ff020219 */ /* 0x000fce0000011604 */
.L_x_1064:
[----:B------:R-:W-:-:S05]  /*12d0*/  IMAD R3, R2, R9, R9 ;  /* 0x0000000902037224 */ /* 0x000fca00078e0209 */
[----:B------:R-:W-:-:S07]  /*12e0*/  VIMNMX R0, R0, R3, PT ;  /* 0x0000000300007248 */ /* 0x000fce0003fe0100 */
.L_x_1062:
[----:B------:R-:W-:Y:S01]  /*12f0*/  VIADD R2, R0, 0x7f ;  /* 0x0000007f00027836 */ /* 0x000fe20000000000 */
[----:B------:R-:W-:Y:S01]  /*1300*/  ULDC UR4, c[0x0][0x9dc] ;  /* 0x0002770000047ab9 */ /* 0x000fe20000000800 */
[----:B------:R-:W-:Y:S02]  /*1310*/  VIADD R0, R17, 0x7f ;  /* 0x0000007f11007836 */ /* 0x000fe40000000000 */
[----:B------:R-:W-:Y:S01]  /*1320*/  IMAD R4, R185, 0x80, -R18 ;  /* 0x00000080b9047824 */ /* 0x000fe200078e0a12 */
[----:B------:R-:W-:Y:S02]  /*1330*/  SHF.R.S32.HI R5, RZ, 0x1f, R2 ;  /* 0x0000001fff057819 */ /* 0x000fe40000011402 */
[----:B------:R-:W-:Y:S01]  /*1340*/  SHF.R.S32.HI R3, RZ, 0x1f, R0 ;  /* 0x0000001fff037819 */ /* 0x000fe20000011400 */
[----:B------:R-:W-:Y:S01]  /*1350*/  IMAD.IADD R4, R17, 0x1, R4 ;  /* 0x0000000111047824 */ /* 0x000fe200078e0204 */
[----:B------:R-:W-:Y:S02]  /*1360*/  LEA.HI R5, R5, R2, RZ, 0x7 ;  /* 0x0000000205057211 */ /* 0x000fe400078f38ff */
[----:B------:R-:W-:Y:S01]  /*1370*/  LEA.HI R3, R3, R0, RZ, 0x7 ;  /* 0x0000000003037211 */ /* 0x000fe200078f38ff */
[----:B------:R-:W-:Y:S01]  /*1380*/  VIADD R6, R4, -UR4 ;  /* 0x8000000404067c36 */ /* 0x000fe20008000000 */
[----:B------:R-:W-:-:S02]  /*1390*/  SHF.R.S32.HI R88, RZ, 0x7, R5 ;  /* 0x00000007ff587819 */ /* 0x000fc40000011405 */
[----:B------:R-:W-:Y:S02]  /*13a0*/  SHF.R.S32.HI R3, RZ, 0x7, R3 ;  /* 0x00000007ff037819 */ /* 0x000fe40000011403 */
[----:B------:R-:W-:Y:S02]  /*13b0*/  R2UR UR4, R6 ;  /* 0x00000000060472ca */ /* 0x000fe400000e0000 */
[----:B------:R-:W-:Y:S01]  /*13c0*/  VIMNMX R88, R3, R88, PT ;  /* 0x0000005803587248 */ /* 0x000fe20003fe0100 */
[----:B------:R-:W-:-:S12]  /*13d0*/  @!P1 BRA `(.L_x_1065) ;  /* 0x0000000000449947 */ /* 0x000fd80003800000 */
[----:B------:R-:W-:-:S13]  /*13e0*/  ISETP.GT.AND P0, PT, R4, -0x1, PT ;  /* 0xffffffff0400780c */ /* 0x000fda0003f04270 */
[----:B------:R-:W-:Y:S05]  /*13f0*/  @P0 BRA `(.L_x_1066) ;  /* 0x00000000001c0947 */ /* 0x000fea0003800000 */
[----:B------:R-:W-:Y:S02]  /*1400*/  ISETP.NE.AND P0, PT, R9, 0x1, PT ;  /* 0x000000010900780c */ /* 0x000fe40003f05270 */
[----:B------:R-:W-:-:S11]  /*1410*/  LOP3.LUT R3, RZ, R4, RZ, 0x33, !PT ;  /* 0x00000004ff037212 */ /* 0x000fd600078e33ff */
[----:B------:R-:W0:Y:S02]  /*1420*/  @P0 LDC.64 R6, c[0x0][0x9e8] ;  /* 0x00027a00ff060b82 */ /* 0x000e240000000a00 */
[----:B0-----:R-:W-:-:S05]  /*1430*/  @P0 IMAD.HI.U32 R0, R3, R6, RZ ;  /* 0x0000000603000227 */ /* 0x001fca00078e00ff */
[----:B------:R-:W-:-:S04]  /*1440*/  @P0 SHF.R.U32.HI R3, RZ, R7, R0 ;  /* 0x00000007ff030219 */ /* 0x000fc80000011600 */
[----:B------:R-:W-:Y:S01]  /*1450*/  LOP3.LUT R4, RZ, R3, RZ, 0x33, !PT ;  /* 0x00000003ff047212 */ /* 0x000fe200078e33ff */
[----:B------:R-:W-:Y:S06]  /*1460*/  BRA `(.L_x_1067) ;  /* 0x0000000000107947 */ /* 0x000fec0003800000 */
.L_x_1066:
[----:B------:R-:W-:-:S13]  /*1470*/  ISETP.NE.AND P0, PT, R9, 0x1, PT ;  /* 0x000000010900780c */ /* 0x000fda0003f05270 */
[----:B------:R-:W0:Y:S02]  /*1480*/  @P0 LDC.64 R2, c[0x0][0x9e8] ;  /* 0x00027a00ff020b82 */ /* 0x000e240000000a00 */
[----:B0-----:R-:W-:-:S05]  /*1490*/  @P0 IMAD.HI.U32 R0, R4, R2, RZ ;  /* 0x0000000204000227 */ /* 0x001fca00078e00ff */
[----:B------:R-:W-:-:S07]  /*14a0*/  @P0 SHF.R.U32.HI R4, RZ, R3, R0 ;  /* 0x00000003ff040219 */ /* 0x000fce0000011600 */
.L_x_1067:
[----:B------:R-:W-:-:S05]  /*14b0*/  IMAD R4, R4, R9, RZ ;  /* 0x0000000904047224 */ /* 0x000fca00078e02ff */
[----:B------:R-:W-:-:S13]  /*14c0*/  R2UR UR5, R4 ;  /* 0x00000000040572ca */ /* 0x000fda00000e0000 */
[----:B------:R-:W-:-:S04]  /*14d0*/  UISETP.LT.AND UP0, UPT, UR4, UR5, UPT ;  /* 0x000000050400728c */ /* 0x000fc8000bf01270 */
[----:B------:R-:W-:-:S12]  /*14e0*/  USEL UR4, UR4, UR5, !UP0 ;  /* 0x0000000504047287 */ /* 0x000fd8000c000000 */
.L_x_1065:
        /* <DEDUP_REMOVED lines=43> */
[----:B------:R-:W0:Y:S01]  /*17a0*/  SHFL.IDX PT, R0, R191, RZ, 0x1f ;  /* 0x00001fffbf007589 */ /* 0x000e2200000e0000 */
[----:B------:R-:W1:Y:S01]  /*17b0*/  S2UR UR5, SR_CgaCtaId ;  /* 0x00000000000579c3 */ /* 0x000e620000008800 */
[----:B------:R-:W-:Y:S01]  /*17c0*/  UMOV UR41, 0x400 ;  /* 0x0000040000297882 */ /* 0x000fe20000000000 */
[----:B0-----:R-:W-:Y:S01]  /*17d0*/  R2UR UR40, R0 ;  /* 0x00000000002872ca */ /* 0x001fe200000e0000 */
[----:B-1----:R-:W-:-:S04]  /*17e0*/  ULEA UR41, UR5, UR41, 0x18 ;  /* 0x0000002905297291 */ /* 0x002fc8000f8ec03f */
[----:B------:R-:W-:-:S04]  /*17f0*/  UIADD3 UR5, UR41, 0x10400, URZ ;  /* 0x0001040029057890 */ /* 0x000fc8000fffe03f */
[----:B------:R-:W-:-:S04]  /*1800*/  ULOP3.LUT UP0, URZ, UR5, 0x3ff, URZ, 0xc0, !UPT ;  /* 0x000003ff053f7892 */ /* 0x000fc8000f80c03f */
[----:B------:R-:W-:Y:S02]  /*1810*/  ULEA.HI UR4, UR40, UR40, URZ, 0x1 ;  /* 0x0000002828047291 */ /* 0x000fe4000f8f083f */
[----:B------:R-:W-:Y:S02]  /*1820*/  PLOP3.LUT P0, PT, PT, PT, UP0, 0x80, 0x0 ;  /* 0x000000000000781c */ /* 0x000fe40003f0f008 */
        /* <DEDUP_REMOVED lines=22> */
.L_x_1069:
[----:B------:R-:W-:Y:S01]  /*1990*/  ULEA.HI UR4, UR44, UR44, URZ, 0x1 ;  /* 0x0000002c2c047291 */ /* 0x000fe2000f8f083f */
[----:B------:R-:W-:-:S03]  /*19a0*/  IMAD.U32 R2, RZ, RZ, UR45 ;  /* 0x0000002dff027e24 */ /* 0x000fc6000f8e00ff */
[----:B------:R-:W-:Y:S02]  /*19b0*/  ULOP3.LUT UR4, UR4, 0xfffffffe, URZ, 0xc0, !UPT ;  /* 0xfffffffe04047892 */ /* 0x000fe4000f8ec03f */
[----:B------:R-:W-:Y:S02]  /*19c0*/  ISETP.NE.AND P0, PT, R2, 0x3, PT ;  /* 0x000000030200780c */ /* 0x000fe40003f05270 */
[----:B------:R-:W-:-:S06]  /*19d0*/  UIADD3 UR4, UR44, -UR4, URZ ;  /* 0x800000042c047290 */ /* 0x000fcc000fffe03f */
[----:B------:R-:W-:-:S05]  /*19e0*/  IMAD.U32 R0, RZ, RZ, UR4 ;  /* 0x00000004ff007e24 */ /* 0x000fca000f8e00ff */
[----:B------:R-:W-:-:S04]  /*19f0*/  SHF.L.U32 R0, R0, 0x1f, RZ ;  /* 0x0000001f00007819 */ /* 0x000fc800000006ff */
[----:B------:R-:W0:Y:S02]  /*1a00*/  SYNCS.PHASECHK.TRANS64.TRYWAIT P1, [UR41+0x28800], R0 ;  /* 0x02880000ff0075a7 */ /* 0x000e240008020169 */
[----:B0-----:R-:W-:Y:S05]  /*1a10*/  @!P1 BRA `(.L_x_1070) ;  /* 0x0000012c00e89947 */ /* 0x001fea0003800000 */
.L_x_1253:
[----:B------:R-:W-:Y:S05]  /*1a20*/  @!P0 BRA `(.L_x_1071) ;  /* 0x0000000000048947 */ /* 0x000fea0003800000 */
[----:B------:R-:W-:Y:S01]  /*1a30*/  BPT.TRAP 0x1 ;  /* 0x000000040000795c */ /* 0x000fe20000300000 */
.L_x_1071:
[----:B------:R-:W-:Y:S02]  /*1a40*/  IMAD.U32 R5, RZ, RZ, UR42 ;  /* 0x0000002aff057e24 */ /* 0x000fe4000f8e00ff */
[----:B0-----:R-:W-:-:S03]  /*1a50*/  IMAD.U32 R0, RZ, RZ, UR43 ;  /* 0x0000002bff007e24 */ /* 0x001fc6000f8e00ff */
[----:B------:R-:W-:Y:S02]  /*1a60*/  LEA R5, R5, UR41, 0x3 ;  /* 0x0000002905057c11 */ /* 0x000fe4000f8e18ff */
[----:B------:R-:W-:-:S04]  /*1a70*/  SHF.L.U32 R0, R0, 0x1f, RZ ;  /* 0x0000001f00007819 */ /* 0x000fc800000006ff */
[----:B------:R0:W1:Y:S01]  /*1a80*/  SYNCS.PHASECHK.TRANS64.TRYWAIT P2, [R5+URZ+0x28830], R0 ;  /* 0x02883000050075a7 */ /* 0x000062000804017f */
[----:B------:R-:W-:Y:S05]  /*1a90*/  @!P0 BRA `(.L_x_1072) ;  /* 0x0000000000048947 */ /* 0x000fea0003800000 */
[----:B------:R-:W-:Y:S01]  /*1aa0*/  BPT.TRAP 0x1 ;  /* 0x000000040000795c */ /* 0x000fe20000300000 */
.L_x_1072:
[----:B------:R-:W2:Y:S02]  /*1ab0*/  S2R R2, SR_TID.X ;  /* 0x0000000000027919 */ /* 0x000ea40000002100 */
[----:B--2---:R-:W-:Y:S01]  /*1ac0*/  LOP3.LUT P1, RZ, R2, 0x7f, RZ, 0xc0, !PT ;  /* 0x0000007f02ff7812 */ /* 0x004fe2000782c0ff */
[----:B-1----:R-:W-:-:S12]  /*1ad0*/  @P2 BRA `(.L_x_1073) ;  /* 0x0000000000082947 */ /* 0x002fd80003800000 */
[----:B------:R-:W1:Y:S02]  /*1ae0*/  SYNCS.PHASECHK.TRANS64.TRYWAIT P2, [R5+URZ+0x28830], R0 ;  /* 0x02883000050075a7 */ /* 0x000e64000804017f */
[----:B-1----:R-:W-:Y:S05]  /*1af0*/  @!P2 BRA `(.L_x_1074) ;  /* 0x0000012c00c8a947 */ /* 0x002fea0003800000 */
.L_x_1073:
[----:B------:R-:W-:Y:S05]  /*1b00*/  WARPSYNC.ALL ;  /* 0x0000000000007948 */ /* 0x000fea0003800000 */
[----:B------:R-:W-:Y:S01]  /*1b10*/  UIADD3 UR4, UR41, 0x18400, URZ ;  /* 0x0001840029047890 */ /* 0x000fe2000fffe03f */
[----:B------:R-:W-:Y:S01]  /*1b20*/  WARPGROUP.ARRIVE ;  /* 0x00000000000079c5 */ /* 0x000fe20000000000 */
[----:B------:R-:W-:Y:S01]  /*1b30*/  ULOP3.LUT UR32, UR47, 0x10000, URZ, 0xfc, !UPT ;  /* 0x000100002f207892 */ /* 0x000fe2000f8efc3f */
[----:B------:R-:W-:Y:S01]  /*1b40*/  IMAD.MOV.U32 R3, RZ, RZ, -0x80 ;  /* 0xffffff80ff037424 */ /* 0x000fe200078e00ff */
[----:B------:R-:W-:Y:S01]  /*1b50*/  USHF.R.U32.HI UR4, URZ, 0x4, UR4 ;  /* 0x000000043f047899 */ /* 0x000fe20008011604 */
[----:B01----:R-:W-:Y:S01]  /*1b60*/  @!P1 VIADD R0, R5, 0x28840 ;  /* 0x0002884005009836 */ /* 0x003fe20000000000 */
[----:B------:R-:W-:Y:S01]  /*1b70*/  UMOV UR33, 0x40000040 ;  /* 0x4000004000217882 */ /* 0x000fe20000000000 */
[----:B------:R-:W-:Y:S01]  /*1b80*/  UMOV UR35, 0x40000040 ;  /* 0x4000004000237882 */ /* 0x000fe20000000000 */
[----:B------:R-:W-:Y:S01]  /*1b90*/  ULOP3.LUT UR4, UR4, 0x3fff, URZ, 0xc0, !UPT ;  /* 0x00003fff04047892 */ /* 0x000fe2000f8ec03f */
[----:B------:R-:W-:Y:S01]  /*1ba0*/  IMAD R14, R88, R3, 0x80 ;  /* 0x00000080580e7424 */ /* 0x000fe200078e0203 */
[----:B------:R-:W-:Y:S01]  /*1bb0*/  UMOV UR5, 0x40000040 ;  /* 0x4000004000057882 */ /* 0x000fe20000000000 */
[----:B------:R-:W-:Y:S01]  /*1bc0*/  UMOV UR7, 0x40000040 ;  /* 0x4000004000077882 */ /* 0x000fe20000000000 */
[----:B------:R-:W-:Y:S01]  /*1bd0*/  ULOP3.LUT UR46, UR4, 0x10000, URZ, 0xfc, !UPT ;  /* 0x00010000042e7892 */ /* 0x000fe2000f8efc3f */
[----:B------:R-:W-:Y:S01]  /*1be0*/  IMAD.IADD R3, R17, 0x1, R14 ;  /* 0x0000000111037824 */ /* 0x000fe200078e020e */
[----:B------:R-:W-:Y:S01]  /*1bf0*/  UIADD3 UR4, UR32, 0x2, URZ ;  /* 0x0000000220047890 */ /* 0x000fe2000fffe03f */
[----:B------:R-:W-:Y:S01]  /*1c00*/  @!P1 PRMT R0, RZ, 0x654, R0 ;  /* 0x00000654ff009816 */ /* 0x000fe20000000000 */
[----:B------:R-:W-:Y:S01]  /*1c10*/  ULEA UR34, UR42, UR46, 0xb ;  /* 0x0000002e2a227291 */ /* 0x000fe2000f8e583f */
[----:B------:R-:W-:Y:S01]  /*1c20*/  IMAD R2, R185, 0x80, R190 ;  /* 0x00000080b9027824 */ /* 0x000fe200078e02be */
[----:B------:R-:W-:Y:S01]  /*1c30*/  UIADD3 UR8, UR32, 0x4, URZ ;  /* 0x0000000420087890 */ /* 0x000fe2000fffe03f */
[--C-:B------:R-:W-:Y:S01]  /*1c40*/  IADD3 R5, -R18, 0x1, R3.reuse ;  /* 0x0000000112057810 */ /* 0x100fe20007ffe103 */
[----:B------:R-:W-:Y:S01]  /*1c50*/  UIADD3 UR6, UR34, 0x2, URZ ;  /* 0x0000000222067890 */ /* 0x000fe2000fffe03f */
[----:B------:R-:W-:Y:S01]  /*1c60*/  IMAD R9, R16, -0x2, R3 ;  /* 0xfffffffe10097824 */ /* 0x000fe200078e0203 */
[----:B------:R-:W-:Y:S01]  /*1c70*/  UIADD3 UR10, UR34, 0x4, URZ ;  /* 0x00000004220a7890 */ /* 0x000fe2000fffe03f */
[----:B------:R-:W-:Y:S01]  /*1c80*/  LEA R7, R88, 0xffffff80, 0x7 ;  /* 0xffffff8058077811 */ /* 0x000fe200078e38ff */
[----:B------:R-:W-:Y:S01]  /*1c90*/  UMOV UR9, 0x40000040 ;  /* 0x4000004000097882 */ /* 0x000fe20000000000 */
[----:B------:R-:W-:Y:S01]  /*1ca0*/  HGMMA.64x128x16.F32 R24, gdesc[UR32], RZ, !UPT, gsb0 ;  /* 0x01e00000201879f0 */ /* 0x000fe2000c0008ff */
[----:B------:R-:W-:Y:S01]  /*1cb0*/  UMOV UR11, 0x40000040 ;  /* 0x40000040000b7882 */ /* 0x000fe20000000000 */
[----:B------:R-:W-:Y:S01]  /*1cc0*/  UIADD3 UR12, UR32, 0x6, URZ ;  /* 0x00000006200c7890 */ /* 0x000fe2000fffe03f */
[----:B------:R-:W-:Y:S01]  /*1cd0*/  IMAD R5, R16, -0x2, R5 ;  /* 0xfffffffe10057824 */ /* 0x000fe200078e0205 */
[----:B------:R-:W-:Y:S01]  /*1ce0*/  UIADD3 UR14, UR34, 0x6, URZ ;  /* 0x00000006220e7890 */ /* 0x000fe2000fffe03f */
[----:B------:R-:W-:Y:S01]  /*1cf0*/  UMOV UR13, 0x40000040 ;  /* 0x40000040000d7882 */ /* 0x000fe20000000000 */
[----:B------:R-:W-:Y:S01]  /*1d00*/  UMOV UR15, 0x40000040 ;  /* 0x40000040000f7882 */ /* 0x000fe20000000000 */
[----:B------:R-:W-:-:S02]  /*1d10*/  UIADD3 UR16, UR32, 0x400, URZ ;  /* 0x0000040020107890 */ /* 0x000fc4000fffe03f */
[----:B------:R-:W-:Y:S01]  /*1d20*/  UIADD3 UR18, UR34, 0x400, URZ ;  /* 0x0000040022127890 */ /* 0x000fe2000fffe03f */
[----:B------:R-:W-:Y:S01]  /*1d30*/  UMOV UR17, 0x40000040 ;  /* 0x4000004000117882 */ /* 0x000fe20000000000 */
[----:B------:R-:W-:Y:S01]  /*1d40*/  UMOV UR19, 0x40000040 ;  /* 0x4000004000137882 */ /* 0x000fe20000000000 */
[----:B------:R-:W-:Y:S02]  /*1d50*/  UIADD3 UR20, UR32, 0x402, URZ ;  /* 0x0000040220147890 */ /* 0x000fe4000fffe03f */
[----:B------:R-:W-:Y:S01]  /*1d60*/  UIADD3 UR22, UR34, 0x402, URZ ;  /* 0x0000040222167890 */ /* 0x000fe2000fffe03f */
[----:B------:R-:W-:Y:S01]  /*1d70*/  UMOV UR21, 0x40000040 ;  /* 0x4000004000157882 */ /* 0x000fe20000000000 */
[----:B------:R-:W-:Y:S01]  /*1d80*/  UMOV UR23, 0x40000040 ;  /* 0x4000004000177882 */ /* 0x000fe20000000000 */
[----:B------:R-:W-:Y:S02]  /*1d90*/  UIADD3 UR24, UR32, 0x404, URZ ;  /* 0x0000040420187890 */ /* 0x000fe4000fffe03f */
[----:B------:R-:W-:Y:S01]  /*1da0*/  UIADD3 UR26, UR34, 0x404, URZ ;  /* 0x00000404221a7890 */ /* 0x000fe2000fffe03f */
[----:B------:R-:W-:Y:S01]  /*1db0*/  UMOV UR25, 0x40000040 ;  /* 0x4000004000197882 */ /* 0x000fe20000000000 */
[----:B------:R-:W-:Y:S01]  /*1dc0*/  UMOV UR27, 0x40000040 ;  /* 0x40000040001b7882 */ /* 0x000fe20000000000 */
[----:B------:R-:W-:-:S02]  /*1dd0*/  UIADD3 UR28, UR32, 0x406, URZ ;  /* 0x00000406201c7890 */ /* 0x000fc4000fffe03f */
[----:B------:R-:W-:Y:S01]  /*1de0*/  UIADD3 UR30, UR34, 0x406, URZ ;  /* 0x00000406221e7890 */ /* 0x000fe2000fffe03f */
[----:B------:R-:W-:Y:S01]  /*1df0*/  UMOV UR29, 0x40000040 ;  /* 0x40000040001d7882 */ /* 0x000fe20000000000 */
[----:B------:R-:W-:Y:S01]  /*1e00*/  UMOV UR31, 0x40000040 ;  /* 0x40000040001f7882 */ /* 0x000fe20000000000 */
[----:B------:R-:W-:Y:S01]  /*1e10*/  ULDC UR50, c[0x0][0x9dc] ;  /* 0x0002770000327ab9 */ /* 0x000fe20000000800 */
[----:B------:R-:W-:Y:S02]  /*1e20*/  WARPGROUP.DEPBAR.LE gsb0, 0x0 ;  /* 0x00008000000079c5 */ /* 0x000fe40000010000 */
[----:B------:R-:W-:-:S06]  /*1e30*/  WARPGROUP.ARRIVE ;  /* 0x00000000000079c5 */ /* 0x000fcc0000000000 */
[----:B------:R-:W-:Y:S01]  /*1e40*/  HGMMA.64x128x16.F32 R24, gdesc[UR4], R24, gsb0 ;  /* 0x01e00000041879f0 */ /* 0x000fe20008000818 */
[----:B------:R-:W-:Y:S02]  /*1e50*/  ULDC.64 UR6, c[0x0][0x9e0] ;  /* 0x0002780000067ab9 */ /* 0x000fe40000000a00 */
[----:B------:R-:W-:Y:S01]  /*1e60*/  UISETP.GE.AND UP0, UPT, UR7, 0x1, UPT ;  /* 0x000000010700788c */ /* 0x000fe2000bf06270 */
[----:B------:R-:W-:-:S05]  /*1e70*/  VIADD R20, R5, UR6 ;  /* 0x0000000605147c36 */ /* 0x000fca0008000000 */
[----:B------:R-:W-:Y:S01]  /*1e80*/  PLOP3.LUT P2, PT, PT, PT, UP0, 0x40, 0x0 ;  /* 0x000000000000781c */ /* 0x000fe20003f4e808 */
[----:B------:R-:W-:Y:S02]  /*1e90*/  WARPGROUP.DEPBAR.LE gsb0, 0x0 ;  /* 0x00008000000079c5 */ /* 0x000fe40000010000 */
        /* <DEDUP_REMOVED lines=22> */
[----:B0-----:R-:W-:Y:S01]  /*2000*/  VIADDMNMX R0, R2, R20, R9, PT ;  /* 0x0000001402007246 */ /* 0x001fe20003800109 */
[----:B------:R-:W-:Y:S06]  /*2010*/  @P2 BRA `(.L_x_1075) ;  /* 0x0000000000582947 */ /* 0x000fec0003800000 */
[----:B------:R-:W-:Y:S01]  /*2020*/  IADD3 R4, -R18, R17, R2 ;  /* 0x0000001112047210 */ /* 0x000fe20007ffe102 */
[----:B------:R-:W-:Y:S03]  /*2030*/  BSSY B0, `(.L_x_1076) ;  /* 0x0000010000007945 */ /* 0x000fe60003800000 */
[----:B------:R-:W-:-:S13]  /*2040*/  ISETP.GT.AND P2, PT, R4, -0x1, PT ;  /* 0xffffffff0400780c */ /* 0x000fda0003f44270 */
[----:B------:R-:W-:Y:S05]  /*2050*/  @P2 BRA `(.L_x_1077) ;  /* 0x0000000000202947 */ /* 0x000fea0003800000 */
[----:B------:R-:W-:Y:S01]  /*2060*/  UISETP.NE.AND UP1, UPT, UR7, 0x1, UPT ;  /* 0x000000010700788c */ /* 0x000fe2000bf25270 */
[----:B------:R-:W-:-:S05]  /*2070*/  LOP3.LUT R4, RZ, R4, RZ, 0x33, !PT ;  /* 0x00000004ff047212 */ /* 0x000fca00078e33ff */
[----:B------:R-:W-:-:S05]  /*2080*/  PLOP3.LUT P2, PT, PT, PT, UP1, 0x80, 0x0 ;  /* 0x000000000000781c */ /* 0x000fca0003f4f018 */
[----:B------:R-:W-:-:S08]  /*2090*/  @UP1 ULDC.64 UR10, c[0x0][0x9e8] ;  /* 0x00027a00000a1ab9 */ /* 0x000fd00000000a00 */
[----:B------:R-:W-:-:S05]  /*20a0*/  @P2 IMAD.HI.U32 R5, R4, UR10, RZ ;  /* 0x0000000a04052c27 */ /* 0x000fca000f8e00ff */
[----:B------:R-:W-:-:S04]  /*20b0*/  @P2 SHF.R.U32.HI R4, RZ, UR11, R5 ;  /* 0x0000000bff042c19 */ /* 0x000fc80008011605 */
[----:B------:R-:W-:Y:S01]  /*20c0*/  LOP3.LUT R4, RZ, R4, RZ, 0x33, !PT ;  /* 0x00000004ff047212 */ /* 0x000fe200078e33ff */
[----:B------:R-:W-:Y:S06]  /*20d0*/  BRA `(.L_x_1078) ;  /* 0x0000000000147947 */ /* 0x000fec0003800000 */
.L_x_1077:
[----:B------:R-:W-:-:S06]  /*20e0*/  UISETP.NE.AND UP1, UPT, UR7, 0x1, UPT ;  /* 0x000000010700788c */ /* 0x000fcc000bf25270 */
[----:B------:R-:W-:-:S05]  /*20f0*/  PLOP3.LUT P2, PT, PT, PT, UP1, 0x80, 0x0 ;  /* 0x000000000000781c */ /* 0x000fca0003f4f018 */
[----:B------:R-:W-:-:S08]  /*2100*/  @UP1 ULDC.64 UR10, c[0x0][0x9e8] ;  /* 0x00027a00000a1ab9 */ /* 0x000fd00000000a00 */
[----:B------:R-:W-:-:S05]  /*2110*/  @P2 IMAD.HI.U32 R5, R4, UR10, RZ ;  /* 0x0000000a04052c27 */ /* 0x000fca000f8e00ff */
[----:B------:R-:W-:-:S07]  /*2120*/  @P2 SHF.R.U32.HI R4, RZ, UR11, R5 ;  /* 0x0000000bff042c19 */ /* 0x000fce0008011605 */
.L_x_1078:
[----:B------:R-:W-:Y:S05]  /*2130*/  BSYNC B0 ;  /* 0x0000000000007941 */ /* 0x000fea0003800000 */
.L_x_1076:
[----:B------:R-:W-:-:S04]  /*2140*/  IMAD R5, R4, UR7, -R7 ;  /* 0x0000000704057c24 */ /* 0x000fc8000f8e0a07 */
[----:B------:R-:W-:-:S05]  /*2150*/  IMAD R5, R16, -0x2, R5 ;  /* 0xfffffffe10057824 */ /* 0x000fca00078e0205 */
[----:B------:R-:W-:Y:S02]  /*2160*/  VIMNMX R3, R3, R5, !PT ;  /* 0x0000000503037248 */ /* 0x000fe40007fe0100 */
[----:B------:R-:W-:-:S07]  /*2170*/  VIADDMNMX R0, R5, UR7, R0, PT ;  /* 0x0000000705007c46 */ /* 0x000fce000b800100 */
.L_x_1075:
[C---:B------:R-:W-:Y:S02]  /*2180*/  ISETP.GE.AND P2, PT, R14.reuse, 0x2, PT ;  /* 0x000000020e00780c */ /* 0x040fe40003f46270 */
[C---:B------:R-:W-:Y:S02]  /*2190*/  ISETP.GE.AND P5, PT, R14.reuse, 0xa, PT ;  /* 0x0000000a0e00780c */ /* 0x040fe40003fa6270 */
[----:B------:R-:W-:Y:S02]  /*21a0*/  ISETP.GT.AND P3, PT, R3, 0x1, !P2 ;  /* 0x000000010300780c */ /* 0x000fe40005764270 */
[----:B------:R-:W-:Y:S02]  /*21b0*/  ISETP.GE.AND P4, PT, R14, 0x9, PT ;  /* 0x000000090e00780c */ /* 0x000fe40003f86270 */
[----:B------:R-:W-:Y:S02]  /*21c0*/  ISETP.LT.OR P3, PT, R0, 0x2, P3 ;  /* 0x000000020000780c */ /* 0x000fe40001f61670 */
[----:B------:R-:W-:-:S02]  /*21d0*/  P2R R13, PR, RZ, 0x10 ;  /* 0x00000010ff0d7803 */ /* 0x000fc40000000000 */
[----:B------:R-:W-:Y:S02]  /*21e0*/  FSEL R118, R25, -INF , !P3 ;  /* 0xff80000019767808 */ /* 0x000fe40005800000 */
[C---:B------:R-:W-:Y:S02]  /*21f0*/  ISETP.GT.AND P3, PT, R3.reuse, 0x9, !P5 ;  /* 0x000000090300780c */ /* 0x040fe40006f64270 */
[----:B------:R-:W-:Y:S02]  /*2200*/  P2R R15, PR, RZ, 0x20 ;  /* 0x00000020ff0f7803 */ /* 0x000fe40000000000 */
[----:B------:R-:W-:Y:S02]  /*2210*/  ISETP.LT.OR P3, PT, R0, 0xa, P3 ;  /* 0x0000000a0000780c */ /* 0x000fe40001f61670 */
[----:B------:R-:W-:Y:S02]  /*2220*/  ISETP.GT.AND P4, PT, R3, 0x8, !P4 ;  /* 0x000000080300780c */ /* 0x000fe40006784270 */
[----:B------:R-:W-:-:S02]  /*2230*/  ISETP.GE.AND P5, PT, R14, 0x11, PT ;  /* 0x000000110e00780c */ /* 0x000fc40003fa6270 */
[----:B------:R-:W-:Y:S01]  /*2240*/  FSEL R120, R29, -INF , !P3 ;  /* 0xff8000001d787808 */ /* 0x000fe20005800000 */
[----:B------:R-:W-:Y:S01]  /*2250*/  VIADD R29, R2, 0x8 ;  /* 0x00000008021d7836 */ /* 0x000fe20000000000 */
[----:B------:R-:W-:Y:S02]  /*2260*/  ISETP.LT.OR P4, PT, R0, 0x9, P4 ;  /* 0x000000090000780c */ /* 0x000fe40002781670 */
[----:B------:R-:W-:Y:S02]  /*2270*/  ISETP.GT.AND P3, PT, R3, 0x10, !P5 ;  /* 0x000000100300780c */ /* 0x000fe40006f64270 */
[----:B------:R-:W-:Y:S02]  /*2280*/  FSEL R182, R28, -INF , !P4 ;  /* 0xff8000001cb67808 */ /* 0x000fe40006000000 */
        /* <DEDUP_REMOVED lines=8> */
[C---:B------:R-:W-:Y:S02]  /*2310*/  ISETP.GT.AND P3, PT, R3.reuse, 0x18, !P4 ;  /* 0x000000180300780c */ /* 0x040fe40006764270 */
        /* <DEDUP_REMOVED lines=107> */
[----:B------:R-:W-:Y:S02]  /*29d0*/  P2R R21, PR, RZ, 0x20 ;  /* 0x00000020ff157803 */ /* 0x000fe40000000000 */
[----:B------:R-:W-:Y:S02]  /*29e0*/  FSEL R10, R77, -INF , !P3 ;  /* 0xff8000004d0a7808 */ /* 0x000fe40005800000 */
[----:B------:R-:W-:Y:S02]  /*29f0*/  ISETP.GE.AND P3, PT, R14, 0x71, PT ;  /* 0x000000710e00780c */ /* 0x000fe40003f66270 */
[----:B------:R-:W-:Y:S02]  /*2a00*/  VIADDMNMX R29, R29, R20, R9, PT ;  /* 0x000000141d1d7246 */ /* 0x000fe40003800109 */
[----:B------:R-:W-:Y:S02]  /*2a10*/  ISETP.GT.AND P4, PT, R3, 0x70, !P3 ;  /* 0x000000700300780c */ /* 0x000fe40005f84270 */
[----:B------:R-:W-:-:S02]  /*2a20*/  IADD3 R25, R11, 0x8, R2 ;  /* 0x000000080b197810 */ /* 0x000fc40007ffe002 */
[----:B------:R-:W-:-:S04]  /*2a30*/  ISETP.LT.OR P4, PT, R0, 0x71, P4 ;  /* 0x000000710000780c */ /* 0x000fc80002781670 */
        /* <DEDUP_REMOVED lines=14> */
[----:B------:R-:W-:-:S04]  /*2b20*/  ISETP.GE.AND P6, PT, R14, 0x7a, PT ;  /* 0x0000007a0e00780c */ /* 0x000fc80003fc6270 */
[----:B------:R-:W-:Y:S02]  /*2b30*/  P2R R77, PR, RZ, 0x40 ;  /* 0x00000040ff4d7803 */ /* 0x000fe40000000000 */
[----:B------:R-:W-:-:S04]  /*2b40*/  ISETP.GT.AND P6, PT, R3, 0x79, !P6 ;  /* 0x000000790300780c */ /* 0x000fc800077c4270 */
[----:B------:R-:W-:-:S04]  /*2b50*/  ISETP.LT.OR P6, PT, R0, 0x7a, P6 ;  /* 0x0000007a0000780c */ /* 0x000fc800037c1670 */
[----:B------:R-:W-:Y:S02]  /*2b60*/  FSEL R14, R85, -INF , !P6 ;  /* 0xff800000550e7808 */ /* 0x000fe40007000000 */
[----:B------:R-:W-:-:S13]  /*2b70*/  PLOP3.LUT P6, PT, PT, PT, UP0, 0x40, 0x0 ;  /* 0x000000000000781c */ /* 0x000fda0003fce808 */
[----:B------:R-:W-:Y:S05]  /*2b80*/  @P6 BRA `(.L_x_1079) ;  /* 0x0000000000646947 */ /* 0x000fea0003800000 */
[----:B------:R-:W-:Y:S01]  /*2b90*/  IADD3 R3, R17, 0x8, R2 ;  /* 0x0000000811037810 */ /* 0x000fe20007ffe002 */
[----:B------:R-:W-:Y:S04]  /*2ba0*/  BSSY B0, `(.L_x_1080) ;  /* 0x0000013000007945 */ /* 0x000fe80003800000 */
[----:B------:R-:W-:-:S05]  /*2bb0*/  IMAD.IADD R3, R3, 0x1, -R18 ;  /* 0x0000000103037824 */ /* 0x000fca00078e0a12 */
[----:B------:R-:W-:-:S13]  /*2bc0*/  ISETP.GT.AND P6, PT, R3, -0x1, PT ;  /* 0xffffffff0300780c */ /* 0x000fda0003fc4270 */
[----:B------:R-:W-:Y:S05]  /*2bd0*/  @P6 BRA `(.L_x_1081) ;  /* 0x0000000000246947 */ /* 0x000fea0003800000 */
[----:B------:R-:W-:Y:S01]  /*2be0*/  UISETP.NE.AND UP1, UPT, UR7, 0x1, UPT ;  /* 0x000000010700788c */ /* 0x000fe2000bf25270 */
[----:B------:R-:W-:-:S05]  /*2bf0*/  LOP3.LUT R3, RZ, R3, RZ, 0x33, !PT ;  /* 0x00000003ff037212 */ /* 0x000fca00078e33ff */
[----:B------:R-:W-:-:S05]  /*2c00*/  PLOP3.LUT P6, PT, PT, PT, UP1, 0x80, 0x0 ;  /* 0x000000000000781c */ /* 0x000fca0003fcf018 */
[----:B------:R-:W-:-:S08]  /*2c10*/  @UP1 ULDC.64 UR10, c[0x0][0x9e8] ;  /* 0x00027a00000a1ab9 */ /* 0x000fd00000000a00 */
[----:B------:R-:W-:Y:S01]  /*2c20*/  @P6 IMAD.HI.U32 R0, R3, UR10, RZ ;  /* 0x0000000a03006c27 */ /* 0x000fe2000f8e00ff */
[----:B------:R-:W-:-:S13]  /*2c30*/  PLOP3.LUT P6, PT, PT, PT, UP1, 0x80, 0x0 ;  /* 0x000000000000781c */ /* 0x000fda0003fcf018 */
[----:B------:R-:W-:-:S04]  /*2c40*/  @P6 SHF.R.U32.HI R3, RZ, UR11, R0 ;  /* 0x0000000bff036c19 */ /* 0x000fc80008011600 */
[----:B------:R-:W-:Y:S01]  /*2c50*/  LOP3.LUT R3, RZ, R3, RZ, 0x33, !PT ;  /* 0x00000003ff037212 */ /* 0x000fe200078e33ff */
[----:B------:R-:W-:Y:S06]  /*2c60*/  BRA `(.L_x_1082) ;  /* 0x0000000000187947 */ /* 0x000fec0003800000 */
.L_x_1081:
[----:B------:R-:W-:-:S06]  /*2c70*/  UISETP.NE.AND UP1, UPT, UR7, 0x1, UPT ;  /* 0x000000010700788c */ /* 0x000fcc000bf25270 */
[----:B------:R-:W-:-:S05]  /*2c80*/  PLOP3.LUT P6, PT, PT, PT, UP1, 0x80, 0x0 ;  /* 0x000000000000781c */ /* 0x000fca0003fcf018 */
[----:B------:R-:W-:-:S08]  /*2c90*/  @UP1 ULDC.64 UR10, c[0x0][0x9e8] ;  /* 0x00027a00000a1ab9 */ /* 0x000fd00000000a00 */
[----:B------:R-:W-:Y:S01]  /*2ca0*/  @P6 IMAD.HI.U32 R0, R3, UR10, RZ ;  /* 0x0000000a03006c27 */ /* 0x000fe2000f8e00ff */
[----:B------:R-:W-:-:S13]  /*2cb0*/  PLOP3.LUT P6, PT, PT, PT, UP1, 0x80, 0x0 ;  /* 0x000000000000781c */ /* 0x000fda0003fcf018 */
[----:B------:R-:W-:-:S07]  /*2cc0*/  @P6 SHF.R.U32.HI R3, RZ, UR11, R0 ;  /* 0x0000000bff036c19 */ /* 0x000fce0008011600 */
.L_x_1082:
[----:B------:R-:W-:Y:S05]  /*2cd0*/  BSYNC B0 ;  /* 0x0000000000007941 */ /* 0x000fea0003800000 */
.L_x_1080:
[----:B------:R-:W-:-:S04]  /*2ce0*/  IMAD R3, R3, UR7, -R7 ;  /* 0x0000000703037c24 */ /* 0x000fc8000f8e0a07 */
[----:B------:R-:W-:-:S05]  /*2cf0*/  IMAD R0, R16, -0x2, R3 ;  /* 0xfffffffe10007824 */ /* 0x000fca00078e0203 */
[----:B------:R-:W-:Y:S02]  /*2d00*/  VIMNMX R25, R25, R0, !PT ;  /* 0x0000000019197248 */ /* 0x000fe40007fe0100 */
[----:B------:R-:W-:-:S07]  /*2d10*/  VIADDMNMX R29, R0, UR7, R29, PT ;  /* 0x00000007001d7c46 */ /* 0x000fce000b80011d */
.L_x_1079:
[----:B------:R-:W-:Y:S01]  /*2d20*/  ISETP.GT.AND P2, PT, R25, 0x1, !P2 ;  /* 0x000000011900780c */ /* 0x000fe20005744270 */
[----:B------:R-:W-:Y:S01]  /*2d30*/  ULDC UR10, c[0x0][0x988] ;  /* 0x00026200000a7ab9 */ /* 0x000fe20000000800 */
[----:B------:R-:W-:Y:S02]  /*2d40*/  ISETP.NE.AND P6, PT, R21, RZ, PT ;  /* 0x000000ff1500720c */ /* 0x000fe40003fc5270 */
        /* <DEDUP_REMOVED lines=17> */
[----:B------:R-:W-:Y:S02]  /*2e60*/  ISETP.GT.AND P2, PT, R25, 0x10, !P6 ;  /* 0x000000101900780c */ /* 0x000fe40007744270 */
[----:B------:R-:W-:Y:S02]  /*2e70*/  FMNMX.FTZ R3, R116, R3, !PT ;  /* 0x0000000374037209 */ /* 0x000fe40007810000 */
[----:B------:R-:W-:Y:S02]  /*2e80*/  ISETP.LT.OR P2, PT, R29, 0x11, P2 ;  /* 0x000000111d00780c */ /* 0x000fe40001741670 */
[----:B------:R-:W-:Y:S02]  /*2e90*/  ISETP.NE.AND P6, PT, R49, RZ, PT ;  /* 0x000000ff3100720c */ /* 0x000fe40003fc5270 */
        /* <DEDUP_REMOVED lines=55> */
[----:B------:R-:W-:Y:S01]  /*3210*/  ISETP.GT.AND P3, PT, R25, 0x70, !P3 ;  /* 0x000000701900780c */ /* 0x000fe20005f64270 */
[----:B------:R-:W0:Y:S01]  /*3220*/  SHFL.BFLY PT, R0, R3, 0x2, 0x1f ;  /* 0x0c401f0003007f89 */ /* 0x000e2200000e0000 */
[----:B------:R-:W-:Y:S02]  /*3230*/  FSEL R50, R50, -INF , !P2 ;  /* 0xff80000032327808 */ /* 0x000fe40005000000 */
[----:B------:R-:W-:Y:S02]  /*3240*/  ISETP.NE.AND P2, PT, R45, RZ, PT ;  /* 0x000000ff2d00720c */ /* 0x000fe40003f45270 */
[C---:B------:R-:W-:Y:S02]  /*3250*/  ISETP.GT.AND P4, PT, R25.reuse, 0x71, !P4 ;  /* 0x000000711900780c */ /* 0x040fe40006784270 */
[----:B------:R-:W-:Y:S02]  /*3260*/  ISETP.GT.AND P2, PT, R25, 0x31, !P2 ;  /* 0x000000311900780c */ /* 0x000fe40005744270 */
[----:B------:R-:W-:-:S02]  /*3270*/  ISETP.LT.OR P3, PT, R29, 0x71, P3 ;  /* 0x000000711d00780c */ /* 0x000fc40001f61670 */
[----:B------:R-:W-:Y:S02]  /*3280*/  ISETP.LT.OR P2, PT, R29, 0x32, P2 ;  /* 0x000000321d00780c */ /* 0x000fe40001741670 */
[----:B------:R-:W-:Y:S02]  /*3290*/  ISETP.GT.AND P5, PT, R25, 0x78, !P5 ;  /* 0x000000781900780c */ /* 0x000fe40006fa4270 */
[----:B------:R-:W-:Y:S02]  /*32a0*/  FSEL R44, R51, -INF , !P2 ;  /* 0xff800000332c7808 */ /* 0x000fe40005000000 */
[----:B------:R-:W-:Y:S02]  /*32b0*/  ISETP.NE.AND P2, PT, R48, RZ, PT ;  /* 0x000000ff3000720c */ /* 0x000fe40003f45270 */
[----:B------:R-:W-:Y:S02]  /*32c0*/  ISETP.LT.OR P4, PT, R29, 0x72, P4 ;  /* 0x000000721d00780c */ /* 0x000fe40002781670 */
[----:B------:R-:W-:-:S02]  /*32d0*/  ISETP.GT.AND P2, PT, R25, 0x38, !P2 ;  /* 0x000000381900780c */ /* 0x000fc40005744270 */
[----:B------:R-:W-:Y:S02]  /*32e0*/  FSEL R82, R82, -INF , !P3 ;  /* 0xff80000052527808 */ /* 0x000fe40005800000 */
[----:B------:R-:W-:Y:S02]  /*32f0*/  ISETP.LT.OR P2, PT, R29, 0x39, P2 ;  /* 0x000000391d00780c */ /* 0x000fe40001741670 */
[----:B0-----:R-:W-:Y:S02]  /*3300*/  FMNMX.FTZ R7, R3, R0, !PT ;  /* 0x0000000003077209 */ /* 0x001fe40007810000 */
[----:B------:R-:W-:Y:S02]  /*3310*/  FSEL R54, R54, -INF , !P2 ;  /* 0xff80000036367808 */ /* 0x000fe40005000000 */
[----:B------:R-:W-:Y:S01]  /*3320*/  ISETP.GT.AND P2, PT, R25, 0x39, !P6 ;  /* 0x000000391900780c */ /* 0x000fe20007744270 */
[----:B------:R-:W0:Y:S01]  /*3330*/  SHFL.BFLY PT, R0, R7, 0x1, 0x1f ;  /* 0x0c201f0007007f89 */ /* 0x000e2200000e0000 */
[----:B------:R-:W-:-:S02]  /*3340*/  ISETP.NE.AND P6, PT, R73, RZ, PT ;  /* 0x000000ff4900720c */ /* 0x000fc40003fc5270 */
[C---:B------:R-:W-:Y:S02]  /*3350*/  ISETP.LT.OR P2, PT, R29.reuse, 0x3a, P2 ;  /* 0x0000003a1d00780c */ /* 0x040fe40001741670 */
[----:B------:R-:W-:Y:S02]  /*3360*/  ISETP.LT.OR P5, PT, R29, 0x79, P5 ;  /* 0x000000791d00780c */ /* 0x000fe40002fa1670 */
[----:B------:R-:W-:Y:S02]  /*3370*/  FSEL R48, R55, -INF , !P2 ;  /* 0xff80000037307808 */ /* 0x000fe40005000000 */
[----:B------:R-:W-:Y:S02]  /*3380*/  ISETP.NE.AND P2, PT, R52, RZ, PT ;  /* 0x000000ff3400720c */ /* 0x000fe40003f45270 */
[----:B------:R-:W-:Y:S02]  /*3390*/  FSEL R86, R86, -INF , !P5 ;  /* 0xff80000056567808 */ /* 0x000fe40006800000 */
[----:B------:R-:W-:-:S04]  /*33a0*/  ISETP.GT.AND P2, PT, R25, 0x40, !P2 ;  /* 0x000000401900780c */ /* 0x000fc80005744270 */
[----:B------:R-:W-:-:S04]  /*33b0*/  ISETP.LT.OR P2, PT, R29, 0x41, P2 ;  /* 0x000000411d00780c */ /* 0x000fc80001741670 */
[----:B------:R-:W-:Y:S02]  /*33c0*/  FSEL R58, R58, -INF , !P2 ;  /* 0xff8000003a3a7808 */ /* 0x000fe40005000000 */
[----:B------:R-:W-:Y:S02]  /*33d0*/  ISETP.NE.AND P2, PT, R53, RZ, PT ;  /* 0x000000ff3500720c */ /* 0x000fe40003f45270 */
[----:B0-----:R-:W-:Y:S02]  /*33e0*/  FMNMX.FTZ R0, R7, R0, !PT ;  /* 0x0000000007007209 */ /* 0x001fe40007810000 */
        /* <DEDUP_REMOVED lines=36> */
[----:B------:R-:W-:Y:S01]  /*3630*/  ISETP.NE.AND P6, PT, R5, RZ, PT ;  /* 0x000000ff0500720c */ /* 0x000fe20003fc5270 */
[----:B------:R-:W-:Y:S01]  /*3640*/  IMAD.U32 R5, RZ, RZ, UR10 ;  /* 0x0000000aff057e24 */ /* 0x000fe2000f8e00ff */
[----:B------:R-:W-:-:S03]  /*3650*/  ISETP.LT.OR P2, PT, R29, 0x69, P2 ;  /* 0x000000691d00780c */ /* 0x000fc60001741670 */
[----:B------:R-:W-:Y:S01]  /*3660*/  FMUL.FTZ R9, R0, R5 ;  /* 0x0000000500097220 */ /* 0x000fe20000410000 */
        /* <DEDUP_REMOVED lines=8> */
[-CC-:B------:R-:W-:Y:S01]  /*36f0*/  FFMA.FTZ R33, R102, R5.reuse, -R31.reuse ;  /* 0x0000000566217223 */ /* 0x180fe2000001081f */
[-CC-:B------:R-:W-:Y:S01]  /*3700*/  FFMA.FTZ R164, R100, R5.reuse, -R31.reuse ;  /* 0x0000000564a47223 */ /* 0x180fe2000001081f */
[----:B------:R-:W-:Y:S01]  /*3710*/  FSEL R26, R26, -INF , !P2 ;  /* 0xff8000001a1a7808 */ /* 0x000fe20005000000 */
[-CC-:B------:R-:W-:Y:S01]  /*3720*/  FFMA.FTZ R180, R180, R5.reuse, -R31.reuse ;  /* 0x00000005b4b47223 */ /* 0x180fe2000001081f */
[----:B------:R-:W-:Y:S01]  /*3730*/  ISETP.NE.AND P2, PT, R91, RZ, PT ;  /* 0x000000ff5b00720c */ /* 0x000fe20003f45270 */
[-CC-:B------:R-:W-:Y:S01]  /*3740*/  FFMA.FTZ R3, R118, R5.reuse, -R31.reuse ;  /* 0x0000000576037223 */ /* 0x180fe2000001081f */
[----:B------:R-:W-:Y:S01]  /*3750*/  FMNMX.FTZ R9, R26, R20, !PT ;  /* 0x000000141a097209 */ /* 0x000fe20007810000 */
[--C-:B------:R-:W-:Y:S01]  /*3760*/  FFMA.FTZ R182, R182, R5, -R31.reuse ;  /* 0x00000005b6b67223 */ /* 0x100fe2000001081f */
[----:B------:R-:W-:Y:S01]  /*3770*/  ISETP.GT.AND P2, PT, R25, 0x69, !P2 ;  /* 0x000000691900780c */ /* 0x000fe20005744270 */
[----:B------:R-:W-:Y:S01]  /*3780*/  MUFU.EX2 R180, R180 ;  /* 0x000000b400b47308 */ /* 0x000fe20000000800 */
[----:B------:R-:W-:Y:S01]  /*3790*/  FMNMX.FTZ R9, R30, R9, !PT ;  /* 0x000000091e097209 */ /* 0x000fe20007810000 */
[-CC-:B------:R-:W-:Y:S01]  /*37a0*/  FFMA.FTZ R7, R120, R5.reuse, -R31.reuse ;  /* 0x0000000578077223 */ /* 0x180fe2000001081f */
[----:B------:R-:W-:Y:S01]  /*37b0*/  ISETP.LT.OR P2, PT, R29, 0x6a, P2 ;  /* 0x0000006a1d00780c */ /* 0x000fe20001741670 */
[--C-:B------:R-:W-:Y:S01]  /*37c0*/  FFMA.FTZ R176, R176, R5, -R31.reuse ;  /* 0x00000005b0b07223 */ /* 0x100fe2000001081f */
[----:B------:R-:W-:Y:S01]  /*37d0*/  FMNMX.FTZ R9, R24, R9, !PT ;  /* 0x0000000918097209 */ /* 0x000fe20007810000 */
[--C-:B------:R-:W-:Y:S01]  /*37e0*/  FFMA.FTZ R39, R8, R5, -R31.reuse ;  /* 0x0000000508277223 */ /* 0x100fe2000001081f */
[----:B------:R-:W-:Y:S01]  /*37f0*/  FSEL R102, R79, -INF , !P2 ;  /* 0xff8000004f667808 */ /* 0x000fe20005000000 */
[----:B------:R-:W0:Y:S01]  /*3800*/  MUFU.EX2 R3, R3 ;  /* 0x0000000300037308 */ /* 0x000e220000000800 */
[----:B------:R-:W-:Y:S01]  /*3810*/  FMNMX.FTZ R11, R34, R9, !PT ;  /* 0x00000009220b7209 */ /* 0x000fe20007810000 */
[-CC-:B------:R-:W-:Y:S01]  /*3820*/  FFMA.FTZ R4, R4, R5.reuse, -R31.reuse ;  /* 0x0000000504047223 */ /* 0x180fe2000001081f */
[----:B------:R-:W-:Y:S01]  /*3830*/  ISETP.GT.AND P6, PT, R25, 0x79, !P6 ;  /* 0x000000791900780c */ /* 0x000fe200077c4270 */
[--C-:B------:R-:W-:Y:S01]  /*3840*/  FFMA.FTZ R178, R178, R5, -R31.reuse ;  /* 0x00000005b2b27223 */ /* 0x100fe2000001081f */
[----:B------:R-:W-:Y:S01]  /*3850*/  FMNMX.FTZ R11, R28, R11, !PT ;  /* 0x0000000b1c0b7209 */ /* 0x000fe20007810000 */
[--C-:B------:R-:W-:Y:S01]  /*3860*/  FFMA.FTZ R172, R116, R5, -R31.reuse ;  /* 0x0000000574ac7223 */ /* 0x100fe2000001081f */
[----:B------:R-:W-:Y:S01]  /*3870*/  FSEL R100, R83, -INF , !P4 ;  /* 0xff80000053647808 */ /* 0x000fe20006000000 */
[----:B------:R-:W-:Y:S01]  /*3880*/  MUFU.EX2 R9, R15 ;  /* 0x0000000f00097308 */ /* 0x000fe20000000800 */
[----:B------:R-:W-:Y:S01]  /*3890*/  FMNMX.FTZ R11, R38, R11, !PT ;  /* 0x0000000b260b7209 */ /* 0x000fe20007810000 */
[-CC-:B------:R-:W-:Y:S01]  /*38a0*/  FFMA.FTZ R114, R114, R5.reuse, -R31.reuse ;  /* 0x0000000572727223 */ /* 0x180fe2000001081f */
[----:B------:R-:W-:Y:S01]  /*38b0*/  ISETP.LT.OR P6, PT, R29, 0x7a, P6 ;  /* 0x0000007a1d00780c */ /* 0x000fe200037c1670 */
        /* <DEDUP_REMOVED lines=14> */
[-CC-:B-1----:R-:W-:Y:S01]  /*39a0*/  FFMA.FTZ R33, R98, R5.reuse, -R31.reuse ;  /* 0x0000000562217223 */ /* 0x182fe2000001081f */
[----:B------:R-:W-:Y:S01]  /*39b0*/  FSEL R98, R87, -INF , !P6 ;  /* 0xff80000057627808 */ /* 0x000fe20007000000 */
        /* <DEDUP_REMOVED lines=14> */
[----:B------:R-:W-:Y:S01]  /*3aa0*/  FFMA.FTZ R14, R14, R5, -R31 ;  /* 0x000000050e0e7223 */ /* 0x000fe2000001081f */
[----:B0-----:R-:W-:Y:S01]  /*3ab0*/  FADD.FTZ R45, R180, R3 ;  /* 0x00000003b42d7221 */ /* 0x001fe20000010000 */
[----:B------:R-:W-:-:S02]  /*3ac0*/  F2FP.F16.F32.PACK_AB R180, R3, R180 ;  /* 0x000000b403b4723e */ /* 0x000fc400000000ff */
[----:B------:R-:W-:Y:S02]  /*3ad0*/  FMNMX.FTZ R15, R48, R15, !PT ;  /* 0x0000000f300f7209 */ /* 0x000fe40007810000 */
[----:B------:R-:W0:Y:S02]  /*3ae0*/  MUFU.EX2 R176, R176 ;  /* 0x000000b000b07308 */ /* 0x000e240000000800 */
[----:B--2---:R-:W-:-:S04]  /*3af0*/  FMNMX.FTZ R21, R58, R15, !PT ;  /* 0x0000000f3a157209 */ /* 0x004fc80007810000 */
[----:B------:R-:W-:Y:S02]  /*3b00*/  FMNMX.FTZ R21, R52, R21, !PT ;  /* 0x0000001534157209 */ /* 0x000fe40007810000 */
[----:B------:R2:W-:Y:S02]  /*3b10*/  MUFU.EX2 R35, R4 ;  /* 0x0000000400237308 */ /* 0x0005e40000000800 */
[----:B------:R-:W-:-:S04]  /*3b20*/  FMNMX.FTZ R21, R62, R21, !PT ;  /* 0x000000153e157209 */ /* 0x000fc80007810000 */
[----:B------:R-:W-:Y:S02]  /*3b30*/  FMNMX.FTZ R21, R56, R21, !PT ;  /* 0x0000001538157209 */ /* 0x000fe40007810000 */
[----:B------:R-:W4:Y:S02]  /*3b40*/  MUFU.EX2 R178, R178 ;  /* 0x000000b200b27308 */ /* 0x000f240000000800 */
[----:B------:R-:W-:-:S04]  /*3b50*/  FMNMX.FTZ R27, R66, R21, !PT ;  /* 0x00000015421b7209 */ /* 0x000fc80007810000 */
[----:B------:R-:W-:Y:S02]  /*3b60*/  FMNMX.FTZ R27, R60, R27, !PT ;  /* 0x0000001b3c1b7209 */ /* 0x000fe40007810000 */
[----:B------:R-:W5:Y:S02]  /*3b70*/  MUFU.EX2 R172, R172 ;  /* 0x000000ac00ac7308 */ /* 0x000f640000000800 */
[----:B------:R-:W-:-:S04]  /*3b80*/  FMNMX.FTZ R27, R70, R27, !PT ;  /* 0x0000001b461b7209 */ /* 0x000fc80007810000 */
[----:B------:R-:W-:Y:S02]  /*3b90*/  FMNMX.FTZ R27, R64, R27, !PT ;  /* 0x0000001b401b7209 */ /* 0x000fe40007810000 */
[----:B------:R-:W5:Y:S02]  /*3ba0*/  MUFU.EX2 R13, R114 ;  /* 0x00000072000d7308 */ /* 0x000f640000000800 */
        /* <DEDUP_REMOVED lines=11> */
[----:B------:R-:W-:Y:S03]  /*3c60*/  MUFU.EX2 R21, R106 ;  /* 0x0000006a00157308 */ /* 0x000fe60000000800 */
[----:B------:R-:W1:Y:S05]  /*3c70*/  SHFL.BFLY PT, R94, R27, 0x2, 0x1f ;  /* 0x0c401f001b5e7f89 */ /* 0x000e6a00000e0000 */
[----:B------:R-:W-:Y:S08]  /*3c80*/  MUFU.EX2 R170, R170 ;  /* 0x000000aa00aa7308 */ /* 0x000ff00000000800 */
[----:B------:R-:W-:Y:S08]  /*3c90*/  MUFU.EX2 R37, R6 ;  /* 0x0000000600257308 */ /* 0x000ff00000000800 */
[----:B------:R-:W-:Y:S01]  /*3ca0*/  MUFU.EX2 R164, R164 ;  /* 0x000000a400a47308 */ /* 0x000fe20000000800 */
[----:B-1----:R-:W-:-:S05]  /*3cb0*/  FMNMX.FTZ R94, R27, R94, !PT ;  /* 0x0000005e1b5e7209 */ /* 0x002fca0007810000 */
[----:B------:R-:W1:Y:S02]  /*3cc0*/  SHFL.BFLY PT, R27, R94, 0x1, 0x1f ;  /* 0x0c201f005e1b7f89 */ /* 0x000e6400000e0000 */
[----:B------:R-:W-:Y:S08]  /*3cd0*/  MUFU.EX2 R33, R33 ;  /* 0x0000002100217308 */ /* 0x000ff00000000800 */
[----:B------:R-:W-:Y:S08]  /*3ce0*/  MUFU.EX2 R96, R96 ;  /* 0x0000006000607308 */ /* 0x000ff00000000800 */
[----:B------:R-:W-:Y:S01]  /*3cf0*/  MUFU.EX2 R29, R29 ;  /* 0x0000001d001d7308 */ /* 0x000fe20000000800 */
[----:B-1----:R-:W-:-:S07]  /*3d00*/  FMNMX.FTZ R8, R94, R27, !PT ;  /* 0x0000001b5e087209 */ /* 0x002fce0007810000 */
[----:B------:R-:W-:Y:S01]  /*3d10*/  MUFU.EX2 R92, R92 ;  /* 0x0000005c005c7308 */ /* 0x000fe20000000800 */
[C---:B------:R-:W-:Y:S01]  /*3d20*/  FSETP.NEU.FTZ.AND P2, PT, R8.reuse, -INF , PT ;  /* 0xff8000000800780b */ /* 0x040fe20003f5d000 */
[----:B--2---:R-:W-:-:S06]  /*3d30*/  FMUL.FTZ R4, R8, R5 ;  /* 0x0000000508047220 */ /* 0x004fcc0000410000 */
[----:B------:R-:W-:Y:S01]  /*3d40*/  MUFU.EX2 R68, R68 ;  /* 0x0000004400447308 */ /* 0x000fe20000000800 */
[----:B------:R-:W-:Y:S01]  /*3d50*/  FSEL R31, R4, RZ, P2 ;  /* 0x000000ff041f7208 */ /* 0x000fe20001000000 */
[----:B------:R-:W-:Y:S01]  /*3d60*/  FADD.FTZ R4, R182, R45 ;  /* 0x0000002db6047221 */ /* 0x000fe20000010000 */
[C---:B---3--:R-:W-:Y:S02]  /*3d70*/  F2FP.F16.F32.PACK_AB R182, R7.reuse, R182 ;  /* 0x000000b607b6723e */ /* 0x048fe400000000ff */
[----:B------:R-:W-:Y:S01]  /*3d80*/  PLOP3.LUT P2, PT, PT, PT, UP0, 0x40, 0x0 ;  /* 0x000000000000781c */ /* 0x000fe20003f4e808 */
[-CC-:B------:R-:W-:Y:S01]  /*3d90*/  FFMA.FTZ R26, R26, R5.reuse, -R31.reuse ;  /* 0x000000051a1a7223 */ /* 0x180fe2000001081f */
[-CC-:B------:R-:W-:Y:S01]  /*3da0*/  FFMA.FTZ R20, R20, R5.reuse, -R31.reuse ;  /* 0x0000000514147223 */ /* 0x180fe2000001081f */
[----:B------:R-:W-:Y:S01]  /*3db0*/  FADD.FTZ R45, R7, R4 ;  /* 0x00000004072d7221 */ /* 0x000fe20000010000 */
[-CC-:B------:R-:W-:Y:S01]  /*3dc0*/  FFMA.FTZ R30, R30, R5.reuse, -R31.reuse ;  /* 0x000000051e1e7223 */ /* 0x180fe2000001081f */
[-C--:B------:R-:W-:Y:S01]  /*3dd0*/  FFMA.FTZ R24, R24, R5.reuse, -R31 ;  /* 0x0000000518187223 */ /* 0x080fe2000001081f */
[----:B------:R-:W-:Y:S01]  /*3de0*/  MUFU.EX2 R181, R20 ;  /* 0x0000001400b57308 */ /* 0x000fe20000000800 */
[----:B0-----:R-:W-:Y:S01]  /*3df0*/  FADD.FTZ R4, R176, R45 ;  /* 0x0000002db0047221 */ /* 0x001fe20000010000 */
[-CC-:B------:R-:W-:Y:S01]  /*3e00*/  FFMA.FTZ R34, R34, R5.reuse, -R31.reuse ;  /* 0x0000000522227223 */ /* 0x180fe2000001081f */
[-CC-:B------:R-:W-:Y:S01]  /*3e10*/  FFMA.FTZ R28, R28, R5.reuse, -R31.reuse ;  /* 0x000000051c1c7223 */ /* 0x180fe2000001081f */
[-CC-:B------:R-:W-:Y:S01]  /*3e20*/  FFMA.FTZ R38, R38, R5.reuse, -R31.reuse ;  /* 0x0000000526267223 */ /* 0x180fe2000001081f */
[----:B------:R-:W-:Y:S01]  /*3e30*/  FADD.FTZ R45, R9, R4 ;  /* 0x00000004092d7221 */ /* 0x000fe20000010000 */
[-CC-:B------:R-:W-:Y:S01]  /*3e40*/  FFMA.FTZ R32, R32, R5.reuse, -R31.reuse ;  /* 0x0000000520207223 */ /* 0x180fe2000001081f */
[-C--:B------:R-:W-:Y:S01]  /*3e50*/  FFMA.FTZ R42, R42, R5.reuse, -R31 ;  /* 0x000000052a2a7223 */ /* 0x080fe2000001081f */
[----:B------:R-:W0:Y:S01]  /*3e60*/  MUFU.EX2 R26, R26 ;  /* 0x0000001a001a7308 */ /* 0x000e220000000800 */
[----:B----4-:R-:W-:Y:S01]  /*3e70*/  FADD.FTZ R4, R178, R45 ;  /* 0x0000002db2047221 */ /* 0x010fe20000010000 */
[-CC-:B------:R-:W-:Y:S01]  /*3e80*/  FFMA.FTZ R36, R36, R5.reuse, -R31.reuse ;  /* 0x0000000524247223 */ /* 0x180fe2000001081f */
[-CC-:B------:R-:W-:Y:S01]  /*3e90*/  FFMA.FTZ R46, R46, R5.reuse, -R31.reuse ;  /* 0x000000052e2e7223 */ /* 0x180fe2000001081f */
[-CC-:B------:R-:W-:Y:S01]  /*3ea0*/  FFMA.FTZ R40, R40, R5.reuse, -R31.reuse ;  /* 0x0000000528287223 */ /* 0x180fe2000001081f */
[----:B------:R-:W-:Y:S01]  /*3eb0*/  FADD.FTZ R45, R11, R4 ;  /* 0x000000040b2d7221 */ /* 0x000fe20000010000 */
[-CC-:B------:R-:W-:Y:S01]  /*3ec0*/  FFMA.FTZ R50, R50, R5.reuse, -R31.reuse ;  /* 0x0000000532327223 */ /* 0x180fe2000001081f */
[-C--:B------:R-:W-:Y:S01]  /*3ed0*/  FFMA.FTZ R44, R44, R5.reuse, -R31 ;  /* 0x000000052c2c7223 */ /* 0x080fe2000001081f */
[----:B------:R-:W1:Y:S01]  /*3ee0*/  MUFU.EX2 R30, R30 ;  /* 0x0000001e001e7308 */ /* 0x000e620000000800 */
[----:B-----5:R-:W-:Y:S01]  /*3ef0*/  FADD.FTZ R4, R172, R45 ;  /* 0x0000002dac047221 */ /* 0x020fe20000010000 */
[-CC-:B------:R-:W-:Y:S01]  /*3f00*/  FFMA.FTZ R54, R54, R5.reuse, -R31.reuse ;  /* 0x0000000536367223 */ /* 0x180fe2000001081f */
[-CC-:B------:R-:W-:Y:S01]  /*3f10*/  FFMA.FTZ R48, R48, R5.reuse, -R31.reuse ;  /* 0x0000000530307223 */ /* 0x180fe2000001081f */
[-CC-:B------:R-:W-:Y:S01]  /*3f20*/  FFMA.FTZ R58, R58, R5.reuse, -R31.reuse ;  /* 0x000000053a3a7223 */ /* 0x180fe2000001081f */
[----:B------:R-:W-:Y:S01]  /*3f30*/  FADD.FTZ R47, R13, R4 ;  /* 0x000000040d2f7221 */ /* 0x000fe20000010000 */
[-CC-:B------:R-:W-:Y:S01]  /*3f40*/  FFMA.FTZ R52, R52, R5.reuse, -R31.reuse ;  /* 0x0000000534347223 */ /* 0x180fe2000001081f */
[-C--:B------:R-:W-:Y:S01]  /*3f50*/  FFMA.FTZ R62, R62, R5.reuse, -R31 ;  /* 0x000000053e3e7223 */ /* 0x080fe2000001081f */
[----:B------:R-:W2:Y:S01]  /*3f60*/  MUFU.EX2 R183, R24 ;  /* 0x0000001800b77308 */ /* 0x000ea20000000800 */
        /* <DEDUP_REMOVED lines=21> */
[----:B------:R-:W-:Y:S01]  /*40c0*/  FADD.FTZ R47, R25, R6 ;  /* 0x00000006192f7221 */ /* 0x000fe20000010000 */
[-C--:B------:R-:W-:Y:S01]  /*40d0*/  FFMA.FTZ R86, R86, R5.reuse, -R31 ;  /* 0x0000000556567223 */ /* 0x080fe2000001081f */
[----:B------:R-:W2:Y:S01]  /*40e0*/  MUFU.EX2 R38, R38 ;  /* 0x0000002600267308 */ /* 0x000ea20000000800 */
[----:B0-----:R-:W-:Y:S01]  /*40f0*/  FADD.FTZ R4, R34, R45 ;  /* 0x0000002d22047221 */ /* 0x001fe20000010000 */
[----:B------:R-:W-:Y:S01]  /*4100*/  FADD.FTZ R6, R164, R47 ;  /* 0x0000002fa4067221 */ /* 0x000fe20000010000 */
[----:B------:R-:W-:Y:S01]  /*4110*/  FFMA.FTZ R31, R98, R5, -R31 ;  /* 0x00000005621f7223 */ /* 0x000fe2000001081f */
[----:B------:R-:W-:-:S02]  /*4120*/  F2FP.F16.F32.PACK_AB R176, R9, R176 ;  /* 0x000000b009b0723e */ /* 0x000fc400000000ff */
[----:B------:R-:W-:Y:S01]  /*4130*/  FADD.FTZ R47, R33, R6 ;  /* 0x00000006212f7221 */ /* 0x000fe20000010000 */
[----:B------:R-:W-:Y:S01]  /*4140*/  F2FP.F16.F32.PACK_AB R178, R11, R178 ;  /* 0x000000b20bb2723e */ /* 0x000fe200000000ff */
[----:B------:R-:W0:Y:S01]  /*4150*/  MUFU.EX2 R179, R32 ;  /* 0x0000002000b37308 */ /* 0x000e220000000800 */
[----:B-1----:R-:W-:Y:S01]  /*4160*/  FADD.FTZ R45, R177, R4 ;  /* 0x00000004b12d7221 */ /* 0x002fe20000010000 */
[----:B------:R-:W-:Y:S01]  /*4170*/  FADD.FTZ R6, R96, R47 ;  /* 0x0000002f60067221 */ /* 0x000fe20000010000 */
[----:B------:R-:W-:Y:S02]  /*4180*/  F2FP.F16.F32.PACK_AB R172, R13, R172 ;  /* 0x000000ac0dac723e */ /* 0x000fe400000000ff */
[----:B------:R-:W-:Y:S01]  /*4190*/  F2FP.F16.F32.PACK_AB R174, R15, R174 ;  /* 0x000000ae0fae723e */ /* 0x000fe200000000ff */
[----:B------:R-:W-:Y:S01]  /*41a0*/  FADD.FTZ R47, R29, R6 ;  /* 0x000000061d2f7221 */ /* 0x000fe20000010000 */
[----:B------:R-:W-:Y:S01]  /*41b0*/  F2FP.F16.F32.PACK_AB R168, R21, R168 ;  /* 0x000000a815a8723e */ /* 0x000fe200000000ff */
[----:B------:R-:W1:Y:S01]  /*41c0*/  MUFU.EX2 R42, R42 ;  /* 0x0000002a002a7308 */ /* 0x000e620000000800 */
[----:B--2---:R-:W-:Y:S01]  /*41d0*/  FADD.FTZ R4, R38, R45 ;  /* 0x0000002d26047221 */ /* 0x004fe20000010000 */
[----:B------:R-:W-:Y:S01]  /*41e0*/  FADD.FTZ R6, R92, R47 ;  /* 0x0000002f5c067221 */ /* 0x000fe20000010000 */
[----:B------:R-:W-:-:S02]  /*41f0*/  F2FP.F16.F32.PACK_AB R170, R25, R170 ;  /* 0x000000aa19aa723e */ /* 0x000fc400000000ff */
[----:B------:R-:W-:Y:S01]  /*4200*/  F2FP.F16.F32.PACK_AB R164, R33, R164 ;  /* 0x000000a421a4723e */ /* 0x000fe200000000ff */
[----:B------:R-:W-:Y:S01]  /*4210*/  FADD.FTZ R47, R35, R6 ;  /* 0x00000006232f7221 */ /* 0x000fe20000010000 */
[----:B------:R-:W-:Y:S01]  /*4220*/  F2FP.F16.F32.PACK_AB R166, R29, R96 ;  /* 0x000000601da6723e */ /* 0x000fe200000000ff */
[----:B------:R-:W2:Y:S01]  /*4230*/  MUFU.EX2 R173, R36 ;  /* 0x0000002400ad7308 */ /* 0x000ea20000000800 */
[----:B0-----:R-:W-:Y:S01]  /*4240*/  FADD.FTZ R45, R179, R4 ;  /* 0x00000004b32d7221 */ /* 0x001fe20000010000 */
[----:B------:R-:W-:Y:S01]  /*4250*/  FADD.FTZ R6, R68, R47 ;  /* 0x0000002f44067221 */ /* 0x000fe20000010000 */
[----:B------:R-:W-:Y:S02]  /*4260*/  F2FP.F16.F32.PACK_AB R160, R35, R92 ;  /* 0x0000005c23a0723e */ /* 0x000fe400000000ff */
[C---:B------:R-:W-:Y:S01]  /*4270*/  F2FP.F16.F32.PACK_AB R162, R37.reuse, R68 ;  /* 0x0000004425a2723e */ /* 0x040fe200000000ff */
[----:B------:R-:W-:Y:S01]  /*4280*/  FADD.FTZ R7, R37, R6 ;  /* 0x0000000625077221 */ /* 0x000fe20000010000 */
[----:B------:R-:W-:Y:S01]  /*4290*/  F2FP.F16.F32.PACK_AB R181, R181, R26 ;  /* 0x0000001ab5b5723e */ /* 0x000fe200000000ff */
[----:B------:R-:W0:Y:S01]  /*42a0*/  MUFU.EX2 R46, R46 ;  /* 0x0000002e002e7308 */ /* 0x000e220000000800 */
[----:B-1----:R-:W-:Y:S01]  /*42b0*/  FADD.FTZ R4, R42, R45 ;  /* 0x0000002d2a047221 */ /* 0x002fe20000010000 */
[----:B------:R-:W-:-:S02]  /*42c0*/  F2FP.F16.F32.PACK_AB R183, R183, R30 ;  /* 0x0000001eb7b7723e */ /* 0x000fc400000000ff */
[----:B------:R-:W-:Y:S02]  /*42d0*/  F2FP.F16.F32.PACK_AB R177, R177, R34 ;  /* 0x00000022b1b1723e */ /* 0x000fe400000000ff */
[----:B------:R-:W-:Y:S02]  /*42e0*/  F2FP.F16.F32.PACK_AB R179, R179, R38 ;  /* 0x00000026b3b3723e */ /* 0x000fe400000000ff */
[----:B------:R-:W1:Y:S01]  /*42f0*/  MUFU.EX2 R175, R40 ;  /* 0x0000002800af7308 */ /* 0x000e620000000800 */
[C---:B--2---:R-:W-:Y:S01]  /*4300*/  FADD.FTZ R45, R173.reuse, R4 ;  /* 0x00000004ad2d7221 */ /* 0x044fe20000010000 */
[----:B------:R-:W-:-:S06]  /*4310*/  F2FP.F16.F32.PACK_AB R173, R173, R42 ;  /* 0x0000002aadad723e */ /* 0x000fcc00000000ff */
[----:B------:R-:W2:Y:S01]  /*4320*/  MUFU.EX2 R50, R50 ;  /* 0x0000003200327308 */ /* 0x000ea20000000800 */
[----:B0-----:R-:W-:-:S07]  /*4330*/  FADD.FTZ R4, R46, R45 ;  /* 0x0000002d2e047221 */ /* 0x001fce0000010000 */
[----:B------:R-:W0:Y:S01]  /*4340*/  MUFU.EX2 R169, R44 ;  /* 0x0000002c00a97308 */ /* 0x000e220000000800 */
[C---:B-1----:R-:W-:Y:S01]  /*4350*/  FADD.FTZ R45, R175.reuse, R4 ;  /* 0x00000004af2d7221 */ /* 0x042fe20000010000 */
[----:B------:R-:W-:-:S06]  /*4360*/  F2FP.F16.F32.PACK_AB R175, R175, R46 ;  /* 0x0000002eafaf723e */ /* 0x000fcc00000000ff */
[----:B------:R-:W1:Y:S01]  /*4370*/  MUFU.EX2 R54, R54 ;  /* 0x0000003600367308 */ /* 0x000e620000000800 */
[----:B--2---:R-:W-:-:S07]  /*4380*/  FADD.FTZ R4, R50, R45 ;  /* 0x0000002d32047221 */ /* 0x004fce0000010000 */
[----:B------:R-:W2:Y:S01]  /*4390*/  MUFU.EX2 R171, R48 ;  /* 0x0000003000ab7308 */ /* 0x000ea20000000800 */
[C---:B0-----:R-:W-:Y:S01]  /*43a0*/  FADD.FTZ R45, R169.reuse, R4 ;  /* 0x00000004a92d7221 */ /* 0x041fe20000010000 */
[----:B------:R-:W-:-:S06]  /*43b0*/  F2FP.F16.F32.PACK_AB R169, R169, R50 ;  /* 0x00000032a9a9723e */ /* 0x000fcc00000000ff */
[----:B------:R-:W0:Y:S01]  /*43c0*/  MUFU.EX2 R58, R58 ;  /* 0x0000003a003a7308 */ /* 0x000e220000000800 */
[----:B-1----:R-:W-:-:S07]  /*43d0*/  FADD.FTZ R4, R54, R45 ;  /* 0x0000002d36047221 */ /* 0x002fce0000010000 */
[----:B------:R-:W1:Y:S01]  /*43e0*/  MUFU.EX2 R72, R72 ;  /* 0x0000004800487308 */ /* 0x000e620000000800 */
[C---:B--2---:R-:W-:Y:S01]  /*43f0*/  FADD.FTZ R3, R171.reuse, R4 ;  /* 0x00000004ab037221 */ /* 0x044fe20000010000 */
[----:B------:R-:W-:-:S06]  /*4400*/  F2FP.F16.F32.PACK_AB R171, R171, R54 ;  /* 0x00000036abab723e */ /* 0x000fcc00000000ff */
        /* <DEDUP_REMOVED lines=29> */
[----:B------:R-:W-:-:S06]  /*45e0*/  F2FP.F16.F32.PACK_AB R152, R43, R80 ;  /* 0x000000502b98723e */ /* 0x000fcc00000000ff */
[----:B------:R-:W2:Y:S01]  /*45f0*/  MUFU.EX2 R163, R64 ;  /* 0x0000004000a37308 */ /* 0x000ea20000000800 */
[----:B0-----:R-:W-:-:S07]  /*4600*/  FADD.FTZ R4, R70, R3 ;  /* 0x0000000346047221 */ /* 0x001fce0000010000 */
[----:B------:R-:W0:Y:S01]  /*4610*/  MUFU.EX2 R27, R14 ;  /* 0x0000000e001b7308 */ /* 0x000e220000000800 */
[----:B-1----:R-:W-:Y:S01]  /*4620*/  FADD.FTZ R6, R84, R7 ;  /* 0x0000000754067221 */ /* 0x002fe20000010000 */
[----:B------:R-:W-:-:S04]  /*4630*/  IMAD.IADD R7, R17, 0x1, -R18 ;  /* 0x0000000111077824 */ /* 0x000fc800078e0a12 */
[----:B------:R-:W-:Y:S02]  /*4640*/  IMAD R9, R185, 0x80, R7 ;  /* 0x00000080b9097824 */ /* 0x000fe400078e0207 */
[----:B------:R-:W1:Y:S01]  /*4650*/  MUFU.EX2 R74, R74 ;  /* 0x0000004a004a7308 */ /* 0x000e620000000800 */
[C---:B--2---:R-:W-:Y:S01]  /*4660*/  FADD.FTZ R3, R163.reuse, R4 ;  /* 0x00000004a3037221 */ /* 0x044fe20000010000 */
[----:B------:R-:W-:Y:S02]  /*4670*/  F2FP.F16.F32.PACK_AB R163, R163, R70 ;  /* 0x00000046a3a3723e */ /* 0x000fe400000000ff */
[----:B------:R-:W-:-:S04]  /*4680*/  R2UR UR10, R9 ;  /* 0x00000000090a72ca */ /* 0x000fc800000e0000 */
[----:B------:R-:W2:Y:S01]  /*4690*/  MUFU.EX2 R157, R90 ;  /* 0x0000005a009d7308 */ /* 0x000ea20000000800 */
[C---:B0-----:R-:W-:Y:S01]  /*46a0*/  FADD.FTZ R4, R27.reuse, R6 ;  /* 0x000000061b047221 */ /* 0x041fe20000010000 */
[----:B------:R-:W-:-:S06]  /*46b0*/  F2FP.F16.F32.PACK_AB R154, R27, R84 ;  /* 0x000000541b9a723e */ /* 0x000fcc00000000ff */
[----:B------:R-:W0:Y:S01]  /*46c0*/  MUFU.EX2 R78, R78 ;  /* 0x0000004e004e7308 */ /* 0x000e220000000800 */
[----:B-1----:R-:W-:Y:S01]  /*46d0*/  FADD.FTZ R6, R74, R3 ;  /* 0x000000034a067221 */ /* 0x002fe20000010000 */
[----:B------:R-:W-:-:S06]  /*46e0*/  UIADD3 UR6, UR10, UR6, URZ ;  /* 0x000000060a067290 */ /* 0x000fcc000fffe03f */
        /* <DEDUP_REMOVED lines=12> */
[----:B------:R-:W-:-:S03]  /*47b0*/  F2FP.F16.F32.PACK_AB R153, R153, R82 ;  /* 0x000000529999723e */ /* 0x000fc600000000ff */
[----:B-1----:R-:W-:-:S04]  /*47c0*/  FADD.FTZ R6, R86, R3 ;  /* 0x0000000356067221 */ /* 0x002fc80000010000 */
[C---:B--2---:R-:W-:Y:S01]  /*47d0*/  FADD.FTZ R3, R31.reuse, R6 ;  /* 0x000000061f037221 */ /* 0x044fe20000010000 */
[----:B------:R-:W-:Y:S01]  /*47e0*/  F2FP.F16.F32.PACK_AB R155, R31, R86 ;  /* 0x000000561f9b723e */ /* 0x000fe200000000ff */
[----:B------:R-:W-:Y:S01]  /*47f0*/  VIADD R6, R88, 0xfffffffe ;  /* 0xfffffffe58067836 */ /* 0x000fe20000000000 */
[----:B------:R-:W-:Y:S06]  /*4800*/  @P2 BRA `(.L_x_1083) ;  /* 0x0000000000482947 */ /* 0x000fec0003800000 */
[C---:B------:R-:W-:Y:S01]  /*4810*/  ISETP.GT.AND P2, PT, R9.reuse, RZ, PT ;  /* 0x000000ff0900720c */ /* 0x040fe20003f44270 */
[----:B------:R-:W-:-:S05]  /*4820*/  VIADD R10, R9, 0xffffffff ;  /* 0xffffffff090a7836 */ /* 0x000fca0000000000 */
[----:B------:R-:W-:-:S07]  /*4830*/  R2UR UR14, R10 ;  /* 0x000000000a0e72ca */ /* 0x000fce00000e0000 */
[----:B------:R-:W-:Y:S08]  /*4840*/  @P2 BRA `(.L_x_1084) ;  /* 0x00000000001c2947 */ /* 0x000ff00003800000 */
[----:B------:R-:W-:Y:S02]  /*4850*/  UISETP.NE.AND UP1, UPT, UR7, 0x1, UPT ;  /* 0x000000010700788c */ /* 0x000fe4000bf25270 */
[----:B------:R-:W-:-:S09]  /*4860*/  UIADD3 UR14, -UR10, URZ, URZ ;  /* 0x0000003f0a0e7290 */ /* 0x000fd2000fffe13f */
[----:B------:R-:W-:Y:S02]  /*4870*/  @UP1 ULDC.64 UR18, c[0x0][0x9e8] ;  /* 0x00027a0000121ab9 */ /* 0x000fe40000000a00 */
[----:B------:R-:W-:-:S04]  /*4880*/  UIMAD.WIDE.U32 UR10, UR14, UR18, URZ ;  /* 0x000000120e0a72a5 */ /* 0x000fc8000f8e003f */
[----:B------:R-:W-:-:S04]  /*4890*/  @UP1 USHF.R.U32.HI UR14, URZ, UR19, UR11 ;  /* 0x000000133f0e1299 */ /* 0x000fc8000801160b */
[----:B------:R-:W-:Y:S01]  /*48a0*/  ULOP3.LUT UR14, URZ, UR14, URZ, 0x33, !UPT ;  /* 0x0000000e3f0e7292 */ /* 0x000fe2000f8e333f */
[----:B------:R-:W-:Y:S11]  /*48b0*/  BRA `(.L_x_1085) ;  /* 0x0000000000107947 */ /* 0x000ff60003800000 */
.L_x_1084:
[----:B------:R-:W-:-:S11]  /*48c0*/  UISETP.NE.AND UP1, UPT, UR7, 0x1, UPT ;  /* 0x000000010700788c */ /* 0x000fd6000bf25270 */
[----:B------:R-:W-:Y:S02]  /*48d0*/  @UP1 ULDC.64 UR18, c[0x0][0x9e8] ;  /* 0x00027a0000121ab9 */ /* 0x000fe40000000a00 */
[----:B------:R-:W-:-:S04]  /*48e0*/  UIMAD.WIDE.U32 UR10, UR14, UR18, URZ ;  /* 0x000000120e0a72a5 */ /* 0x000fc8000f8e003f */
[----:B------:R-:W-:-:S12]  /*48f0*/  @UP1 USHF.R.U32.HI UR14, URZ, UR19, UR11 ;  /* 0x000000133f0e1299 */ /* 0x000fd8000801160b */
.L_x_1085:
[----:B------:R-:W-:-:S04]  /*4900*/  UIMAD UR7, UR14, UR7, UR7 ;  /* 0x000000070e0772a4 */ /* 0x000fc8000f8e0207 */
[----:B------:R-:W-:-:S04]  /*4910*/  UISETP.LT.AND UP1, UPT, UR6, UR7, UPT ;  /* 0x000000070600728c */ /* 0x000fc8000bf21270 */
[----:B------:R-:W-:-:S12]  /*4920*/  USEL UR6, UR6, UR7, UP1 ;  /* 0x0000000706067287 */ /* 0x000fd80008800000 */
.L_x_1083:
[----:B------:R-:W-:Y:S01]  /*4930*/  USHF.R.S32.HI UR7, URZ, 0x1f, UR6 ;  /* 0x0000001f3f077899 */ /* 0x000fe20008011406 */
[----:B------:R-:W-:Y:S02]  /*4940*/  CS2R R150, SRZ ;  /* 0x0000000000967805 */ /* 0x000fe4000001ff00 */
        /* <DEDUP_REMOVED lines=10> */
[----:B------:R-:W-:Y:S01]  /*49f0*/  UISETP.LT.AND UP1, UPT, UR39, UR7, UPT ;  /* 0x000000072700728c */ /* 0x000fe2000bf21270 */
[----:B------:R-:W-:Y:S02]  /*4a00*/  CS2R R132, SRZ ;  /* 0x0000000000847805 */ /* 0x000fe4000001ff00 */
[----:B------:R-:W-:Y:S02]  /*4a10*/  CS2R R130, SRZ ;  /* 0x0000000000827805 */ /* 0x000fe4000001ff00 */
[----:B------:R-:W-:Y:S01]  /*4a20*/  CS2R R128, SRZ ;  /* 0x0000000000807805 */ /* 0x000fe2000001ff00 */
[----:B------:R-:W-:Y:S01]  /*4a30*/  USEL UR54, UR39, UR7, !UP1 ;  /* 0x0000000727367287 */ /* 0x000fe2000c800000 */
[----:B------:R-:W-:-:S02]  /*4a40*/  CS2R R126, SRZ ;  /* 0x00000000007e7805 */ /* 0x000fc4000001ff00 */
[----:B------:R-:W-:Y:S02]  /*4a50*/  CS2R R124, SRZ ;  /* 0x00000000007c7805 */ /* 0x000fe4000001ff00 */
[----:B------:R-:W-:Y:S02]  /*4a60*/  CS2R R122, SRZ ;  /* 0x00000000007a7805 */ /* 0x000fe4000001ff00 */
[----:B------:R-:W-:Y:S02]  /*4a70*/  CS2R R120, SRZ ;  /* 0x0000000000787805 */ /* 0x000fe4000001ff00 */
[----:B------:R-:W-:Y:S02]  /*4a80*/  CS2R R118, SRZ ;  /* 0x0000000000767805 */ /* 0x000fe4000001ff00 */
[----:B------:R-:W-:Y:S02]  /*4a90*/  ISETP.GE.AND P2, PT, R6, UR54, PT ;  /* 0x0000003606007c0c */ /* 0x000fe4000bf46270 */
        /* <DEDUP_REMOVED lines=15> */
[----:B------:R-:W-:Y:S06]  /*4b90*/  @!P2 BRA `(.L_x_1086) ;  /* 0x00000030002ca947 */ /* 0x000fec0003800000 */
[----:B------:R-:W-:Y:S01]  /*4ba0*/  IMAD.IADD R13, R2, 0x1, R7 ;  /* 0x00000001020d7824 */ /* 0x000fe200078e0207 */
[----:B------:R-:W-:Y:S01]  /*4bb0*/  ULDC UR47, c[0x0][0x9e4] ;  /* 0x00027900002f7ab9 */ /* 0x000fe20000000800 */
[----:B------:R-:W-:Y:S01]  /*4bc0*/  IMAD.MOV.U32 R151, RZ, RZ, RZ ;  /* 0x000000ffff977224 */ /* 0x000fe200078e00ff */
[----:B------:R-:W-:Y:S01]  /*4bd0*/  ULDC UR50, c[0x0][0x9dc] ;  /* 0x0002770000327ab9 */ /* 0x000fe20000000800 */
[----:B------:R-:W-:Y:S01]  /*4be0*/  VIADD R11, R13, 0x8 ;  /* 0x000000080d0b7836 */ /* 0x000fe20000000000 */
[----:B------:R-:W-:-:S04]  /*4bf0*/  ULDC UR51, c[0x0][0x9e0] ;  /* 0x0002780000337ab9 */ /* 0x000fc80000000800 */
[----:B------:R-:W-:-:S07]  /*4c00*/  LOP3.LUT R9, RZ, R11, RZ, 0x33, !PT ;  /* 0x0000000bff097212 */ /* 0x000fce00078e33ff */
.L_x_1103:
        /* <DEDUP_REMOVED lines=9> */
.L_x_1088:
[----:B------:R-:W-:Y:S01]  /*4ca0*/  ULEA UR6, UR53, UR41, 0x3 ;  /* 0x0000002935067291 */ /* 0x000fe2000f8e183f */
[----:B------:R-:W-:-:S05]  /*4cb0*/  IMAD.U32 R5, RZ, RZ, UR52 ;  /* 0x00000034ff057e24 */ /* 0x000fca000f8e00ff */
[----:B------:R-:W-:-:S04]  /*4cc0*/  SHF.L.U32 R5, R5, 0x1f, RZ ;  /* 0x0000001f05057819 */ /* 0x000fc800000006ff */
[----:B------:R0:W1:Y:S01]  /*4cd0*/  SYNCS.PHASECHK.TRANS64.TRYWAIT P2, [UR6+0x28830], R5 ;  /* 0x02883005ff0075a7 */ /* 0x0000620008040146 */
[----:B------:R-:W-:Y:S05]  /*4ce0*/  @!P0 BRA `(.L_x_1089) ;  /* 0x0000000000048947 */ /* 0x000fea0003800000 */
[----:B------:R-:W-:Y:S01]  /*4cf0*/  BPT.TRAP 0x1 ;  /* 0x000000040000795c */ /* 0x000fe20000300000 */
.L_x_1089:
[----:B-1----:R-:W-:Y:S05]  /*4d00*/  @P2 BRA `(.L_x_1087) ;  /* 0x0000000000082947 */ /* 0x002fea0003800000 */
[----:B------:R-:W1:Y:S02]  /*4d10*/  SYNCS.PHASECHK.TRANS64.TRYWAIT P2, [UR6+0x28830], R5 ;  /* 0x02883005ff0075a7 */ /* 0x000e640008040146 */
[----:B-1----:R-:W-:Y:S05]  /*4d20*/  @!P2 BRA `(.L_x_1090) ;  /* 0x000000fc0050a947 */ /* 0x002fea0003800000 */
.L_x_1087:
[----:B-1----:R-:W1:Y:S01]  /*4d30*/  S2R R10, SR_TID.X ;  /* 0x00000000000a7919 */ /* 0x002e620000002100 */
[----:B------:R-:W-:Y:S01]  /*4d40*/  ULEA UR34, UR53, UR46, 0xb ;  /* 0x0000002e35227291 */ /* 0x000fe2000f8e583f */
[----:B------:R-:W-:Y:S01]  /*4d50*/  UMOV UR35, 0x40000040 ;  /* 0x4000004000237882 */ /* 0x000fe20000000000 */
[----:B------:R-:W-:Y:S02]  /*4d60*/  UMOV UR7, 0x40000040 ;  /* 0x4000004000077882 */ /* 0x000fe40000000000 */
[----:B------:R-:W-:Y:S02]  /*4d70*/  UIADD3 UR6, UR34, 0x2, URZ ;  /* 0x0000000222067890 */ /* 0x000fe4000fffe03f */
        /* <DEDUP_REMOVED lines=12> */
[----:B-1----:R-:W-:-:S05]  /*4e40*/  SHF.R.U32.HI R10, RZ, 0x7, R10 ;  /* 0x00000007ff0a7819 */ /* 0x002fca000001160a */
[----:B0-----:R-:W-:-:S05]  /*4e50*/  VIADD R5, R10, 0x8 ;  /* 0x000000080a057836 */ /* 0x001fca0000000000 */
[----:B------:R0:W-:Y:S06]  /*4e60*/  BAR.SYNC.DEFER_BLOCKING R5, 0x100 ;  /* 0x000400050000751d */ /* 0x0001ec0000010000 */
        /* <DEDUP_REMOVED lines=24> */
[----:B0-----:R-:W-:Y:S05]  /*4ff0*/  @P3 BRA `(.L_x_1091) ;  /* 0x00000000002c3947 */ /* 0x001fea0003800000 */
[----:B------:R-:W-:Y:S05]  /*5000*/  @!P0 BRA `(.L_x_1092) ;  /* 0x0000000000048947 */ /* 0x000fea0003800000 */
[----:B------:R-:W-:Y:S01]  /*5010*/  BPT.TRAP 0x1 ;  /* 0x000000040000795c */ /* 0x000fe20000300000 */
.L_x_1092:
[----:B------:R-:W-:Y:S01]  /*5020*/  ULEA UR6, UR42, UR41, 0x3 ;  /* 0x000000292a067291 */ /* 0x000fe2000f8e183f */
[----:B------:R-:W-:-:S05]  /*5030*/  IMAD.U32 R5, RZ, RZ, UR43 ;  /* 0x0000002bff057e24 */ /* 0x000fca000f8e00ff */
[----:B------:R-:W-:-:S04]  /*5040*/  SHF.L.U32 R5, R5, 0x1f, RZ ;  /* 0x0000001f05057819 */ /* 0x000fc800000006ff */
[----:B------:R0:W1:Y:S01]  /*5050*/  SYNCS.PHASECHK.TRANS64.TRYWAIT P2, [UR6+0x28850], R5 ;  /* 0x02885005ff0075a7 */ /* 0x0000620008040146 */
[----:B------:R-:W-:Y:S05]  /*5060*/  @!P0 BRA `(.L_x_1093) ;  /* 0x0000000000048947 */ /* 0x000fea0003800000 */
[----:B------:R-:W-:Y:S01]  /*5070*/  BPT.TRAP 0x1 ;  /* 0x000000040000795c */ /* 0x000fe20000300000 */
.L_x_1093:
[----:B-1----:R-:W-:Y:S05]  /*5080*/  @P2 BRA `(.L_x_1091) ;  /* 0x0000000000082947 */ /* 0x002fea0003800000 */
[----:B------:R-:W1:Y:S02]  /*5090*/  SYNCS.PHASECHK.TRANS64.TRYWAIT P2, [UR6+0x28850], R5 ;  /* 0x02885005ff0075a7 */ /* 0x000e640008040146 */
[----:B-1----:R-:W-:Y:S05]  /*50a0*/  @!P2 BRA `(.L_x_1094) ;  /* 0x000000f80088a947 */ /* 0x002fea0003800000 */
.L_x_1091:
[----:B------:R-:W-:Y:S01]  /*50b0*/  UIADD3 UR6, UR41, 0x400, URZ ;  /* 0x0000040029067890 */ /* 0x000fe2000fffe03f */
[----:B------:R-:W-:Y:S01]  /*50c0*/  WARPGROUP.ARRIVE ;  /* 0x00000000000079c5 */ /* 0x000fe20000000000 */
[----:B------:R-:W-:-:S05]  /*50d0*/  UMOV UR7, 0x40000040 ;  /* 0x4000004000077882 */ /* 0x000fca0000000000 */
[----:B------:R-:W2:Y:S01]  /*50e0*/  S2R R12, SR_TID.X ;  /* 0x00000000000c7919 */ /* 0x000ea20000002100 */
[----:B------:R-:W-:Y:S01]  /*50f0*/  USHF.R.U32.HI UR6, URZ, 0x4, UR6 ;  /* 0x000000043f067899 */ /* 0x000fe20008011606 */
[----:B-1----:R-:W-:Y:S01]  /*5100*/  IMAD.U32 R10, RZ, RZ, UR53 ;  /* 0x00000035ff0a7e24 */ /* 0x002fe2000f8e00ff */
[----:B------:R-:W-:Y:S02]  /*5110*/  PLOP3.LUT P2, PT, PT, PT, UP0, 0x40, 0x0 ;  /* 0x000000000000781c */ /* 0x000fe40003f4e808 */
        /* <DEDUP_REMOVED lines=10> */
[----:B--2---:R-:W-:-:S04]  /*51c0*/  SHF.R.U32.HI R12, RZ, 0x7, R12 ;  /* 0x00000007ff0c7819 */ /* 0x004fc8000001160c */
[----:B0-----:R-:W-:Y:S01]  /*51d0*/  IADD3 R5, -R12, 0xb, RZ ;  /* 0x0000000b0c057810 */ /* 0x001fe20007ffe1ff */
        /* <DEDUP_REMOVED lines=26> */
[----:B------:R-:W-:Y:S01]  /*5380*/  WARPGROUP.ARRIVE ;  /* 0x00000000000079c5 */ /* 0x000fe20000000000 */
[----:B------:R-:W-:-:S06]  /*5390*/  IMAD.SHL.U32 R160, R6, 0x80, RZ ;  /* 0x0000008006a07824 */ /* 0x000fcc00078e00ff */
[----:B------:R-:W-:Y:S01]  /*53a0*/  HGMMA.64x128x16.F32 R88, R156, gdesc[UR4].tnspB, R88, gsb0 ;  /* 0x41e000049c587df0 */ /* 0x000fe20008000858 */
[----:B------:R-:W-:Y:S01]  /*53b0*/  UIADD3 UR6, UR10, 0x380, URZ ;  /* 0x000003800a067890 */ /* 0x000fe2000fffe03f */
[----:B------:R-:W-:Y:S01]  /*53c0*/  IADD3 R15, R17, 0x1, -R160 ;  /* 0x00000001110f7810 */ /* 0x000fe20007ffe8a0 */
[----:B------:R-:W-:-:S04]  /*53d0*/  UMOV UR7, 0x40000040 ;  /* 0x4000004000077882 */ /* 0x000fc80000000000 */
[----:B------:R-:W-:-:S04]  /*53e0*/  IMAD.IADD R15, R15, 0x1, -R18 ;  /* 0x000000010f0f7824 */ /* 0x000fc800078e0a12 */
[----:B------:R-:W-:-:S04]  /*53f0*/  IMAD R15, R16, -0x2, R15 ;  /* 0xfffffffe100f7824 */ /* 0x000fc800078e020f */
[----:B------:R-:W-:Y:S01]  /*5400*/  VIADD R21, R15, UR51 ;  /* 0x000000330f157c36 */ /* 0x000fe20008000000 */
[----:B------:R-:W-:Y:S02]  /*5410*/  WARPGROUP.DEPBAR.LE gsb0, 0x0 ;  /* 0x00008000000079c5 */ /* 0x000fe40000010000 */
[----:B------:R-:W-:-:S06]  /*5420*/  WARPGROUP.ARRIVE ;  /* 0x00000000000079c5 */ /* 0x000fcc0000000000 */
[----:B------:R-:W-:Y:S01]  /*5430*/  HGMMA.64x128x16.F32 R88, R152, gdesc[UR4].tnspB, R88, gsb0 ;  /* 0x41e0000498587df0 */ /* 0x000fe20008000858 */
[----:B------:R-:W-:Y:S02]  /*5440*/  ULOP3.LUT UR6, URZ, UR50, URZ, 0x33, !UPT ;  /* 0x000000323f067292 */ /* 0x000fe4000f8e333f */
[----:B------:R-:W-:Y:S02]  /*5450*/  WARPGROUP.DEPBAR.LE gsb0, 0x0 ;  /* 0x00008000000079c5 */ /* 0x000fe40000010000 */
[----:B------:R0:W-:Y:S06]  /*5460*/  BAR.ARV R5, 0x100 ;  /* 0x000400050000751d */ /* 0x0001ec0000002000 */
[----:B------:R-:W-:Y:S01]  /*5470*/  VIADD R153, R15, UR6 ;  /* 0x000000060f997c36 */ /* 0x000fe20008000000 */
[----:B------:R1:W-:Y:S03]  /*5480*/  @!P1 SYNCS.ARRIVE.TRANS64.RED.A1T0 RZ, [R10+URZ], RZ ;  /* 0x000000ff0aff99a7 */ /* 0x0003e6000810043f */
[----:B------:R-:W-:-:S02]  /*5490*/  IMAD.IADD R15, R2, 0x1, R153 ;  /* 0x00000001020f7824 */ /* 0x000fc400078e0299 */
[----:B-1----:R-:W-:Y:S01]  /*54a0*/  IMAD.IADD R10, R2, 0x1, R21 ;  /* 0x00000001020a7824 */ /* 0x002fe200078e0215 */
[----:B0-----:R-:W-:Y:S06]  /*54b0*/  @P2 BRA `(.L_x_1095) ;  /* 0x00000000005c2947 */ /* 0x001fec0003800000 */
[----:B------:R-:W-:Y:S01]  /*54c0*/  ISETP.GT.AND P2, PT, R13, -0x1, PT ;  /* 0xffffffff0d00780c */ /* 0x000fe20003f44270 */
[----:B------:R-:W-:-:S12]  /*54d0*/  BSSY B0, `(.L_x_1096) ;  /* 0x0000011000007945 */ /* 0x000fd80003800000 */
[----:B------:R-:W-:Y:S05]  /*54e0*/  @P2 BRA `(.L_x_1097) ;  /* 0x0000000000242947 */ /* 0x000fea0003800000 */
[----:B------:R-:W-:Y:S02]  /*54f0*/  IMAD.U32 R14, RZ, RZ, UR47 ;  /* 0x0000002fff0e7e24 */ /* 0x000fe4000f8e00ff */
[----:B------:R-:W-:-:S03]  /*5500*/  IMAD.IADD R5, R2, 0x1, R7 ;  /* 0x0000000102057824 */ /* 0x000fc600078e0207 */
[----:B------:R-:W-:Y:S02]  /*5510*/  ISETP.NE.AND P2, PT, R14, 0x1, PT ;  /* 0x000000010e00780c */ /* 0x000fe40003f45270 */
[----:B------:R-:W-:-:S11]  /*5520*/  LOP3.LUT R5, RZ, R5, RZ, 0x33, !PT ;  /* 0x00000005ff057212 */ /* 0x000fd600078e33ff */
[----:B------:R-:W0:Y:S02]  /*5530*/  @P2 LDC.64 R154, c[0x0][0x9e8] ;  /* 0x00027a00ff9a2b82 */ /* 0x000e240000000a00 */
[----:B0-----:R-:W-:-:S05]  /*5540*/  @P2 IMAD.HI.U32 R12, R5, R154, RZ ;  /* 0x0000009a050c2227 */ /* 0x001fca00078e00ff */
[----:B------:R-:W-:-:S04]  /*5550*/  @P2 SHF.R.U32.HI R5, RZ, R155, R12 ;  /* 0x0000009bff052219 */ /* 0x000fc8000001160c */
[----:B------:R-:W-:Y:S01]  /*5560*/  LOP3.LUT R5, RZ, R5, RZ, 0x33, !PT ;  /* 0x00000005ff057212 */ /* 0x000fe200078e33ff */
[----:B------:R-:W-:Y:S06]  /*5570*/  BRA `(.L_x_1098) ;  /* 0x0000000000187947 */ /* 0x000fec0003800000 */
.L_x_1097:
[----:B------:R-:W-:Y:S02]  /*5580*/  IMAD.U32 R14, RZ, RZ, UR47 ;  /* 0x0000002fff0e7e24 */ /* 0x000fe4000f8e00ff */
[----:B------:R-:W-:-:S03]  /*5590*/  IMAD.MOV.U32 R5, RZ, RZ, R13 ;  /* 0x000000ffff057224 */ /* 0x000fc600078e000d */
[----:B------:R-:W-:-:S13]  /*55a0*/  ISETP.NE.AND P2, PT, R14, 0x1, PT ;  /* 0x000000010e00780c */ /* 0x000fda0003f45270 */
[----:B------:R-:W0:Y:S02]  /*55b0*/  @P2 LDC.64 R154, c[0x0][0x9e8] ;  /* 0x00027a00ff9a2b82 */ /* 0x000e240000000a00 */
[----:B0-----:R-:W-:-:S05]  /*55c0*/  @P2 IMAD.HI.U32 R12, R13, R154, RZ ;  /* 0x0000009a0d0c2227 */ /* 0x001fca00078e00ff */
[----:B------:R-:W-:-:S07]  /*55d0*/  @P2 SHF.R.U32.HI R5, RZ, R155, R12 ;  /* 0x0000009bff052219 */ /* 0x000fce000001160c */
.L_x_1098:
[----:B------:R-:W-:Y:S05]  /*55e0*/  BSYNC B0 ;  /* 0x0000000000007941 */ /* 0x000fea0003800000 */
.L_x_1096:
[----:B------:R-:W-:-:S04]  /*55f0*/  IMAD R5, R5, R14, -R160 ;  /* 0x0000000e05057224 */ /* 0x000fc800078e0aa0 */
[----:B------:R-:W-:-:S05]  /*5600*/  IMAD R5, R16, -0x2, R5 ;  /* 0xfffffffe10057824 */ /* 0x000fca00078e0205 */
[----:B------:R-:W-:Y:S02]  /*5610*/  VIADDMNMX R10, R5, R14, R10, PT ;  /* 0x0000000e050a7246 */ /* 0x000fe4000380010a */
[----:B------:R-:W-:-:S07]  /*5620*/  VIMNMX R15, R15, R5, !PT ;  /* 0x000000050f0f7248 */ /* 0x000fce0007fe0100 */
.L_x_1095:
[----:B------:R-:W-:-:S04]  /*5630*/  ISETP.GT.AND P2, PT, R6, -0x1, PT ;  /* 0xffffffff0600780c */ /* 0x000fc80003f44270 */
[C---:B------:R-:W-:Y:S02]  /*5640*/  ISETP.GT.AND P5, PT, R15.reuse, RZ, P2 ;  /* 0x000000ff0f00720c */ /* 0x040fe400017a4270 */
[C---:B------:R-:W-:Y:S02]  /*5650*/  ISETP.GT.AND P4, PT, R15.reuse, 0x1, P2 ;  /* 0x000000010f00780c */ /* 0x040fe40001784270 */
[----:B------:R-:W-:Y:S02]  /*5660*/  ISETP.LT.OR P5, PT, R10, 0x1, P5 ;  /* 0x000000010a00780c */ /* 0x000fe40002fa1670 */
[C---:B------:R-:W-:Y:S02]  /*5670*/  ISETP.GT.AND P6, PT, R15.reuse, 0x8, P2 ;  /* 0x000000080f00780c */ /* 0x040fe400017c4270 */
[----:B------:R-:W-:Y:S02]  /*5680*/  FSEL R164, R24, -INF , !P5 ;  /* 0xff80000018a47808 */ /* 0x000fe40006800000 */
[----:B------:R-:W-:-:S02]  /*5690*/  ISETP.GT.AND P5, PT, R15, 0x10, P2 ;  /* 0x000000100f00780c */ /* 0x000fc400017a4270 */
[C---:B------:R-:W-:Y:S02]  /*56a0*/  ISETP.GT.AND P3, PT, R15.reuse, 0x9, P2 ;  /* 0x000000090f00780c */ /* 0x040fe40001764270 */
[C---:B------:R-:W-:Y:S02]  /*56b0*/  ISETP.LT.OR P5, PT, R10.reuse, 0x11, P5 ;  /* 0x000000110a00780c */ /* 0x040fe40002fa1670 */
[----:B------:R-:W-:Y:S02]  /*56c0*/  ISETP.LT.OR P4, PT, R10, 0x2, P4 ;  /* 0x000000020a00780c */ /* 0x000fe40002781670 */
[----:B------:R-:W-:Y:S02]  /*56d0*/  FSEL R176, R32, -INF , !P5 ;  /* 0xff80000020b07808 */ /* 0x000fe40006800000 */
        /* <DEDUP_REMOVED lines=9> */
[C---:B------:R-:W-:Y:S02]  /*5770*/  ISETP.GT.AND P3, PT, R15.reuse, 0x19, P2 ;  /* 0x000000190f00780c */ /* 0x040fe40001764270 */
[----:B------:R-:W-:Y:S02]  /*5780*/  FSEL R166, R40, -INF , !P5 ;  /* 0xff80000028a67808 */ /* 0x000fe40006800000 */
[----:B------:R-:W-:Y:S02]  /*5790*/  ISETP.GT.AND P5, PT, R15, 0x30, P2 ;  /* 0x000000300f00780c */ /* 0x000fe400017a4270 */
[C---:B------:R-:W-:Y:S02]  /*57a0*/  ISETP.LT.OR P4, PT, R10.reuse, 0x12, P4 ;  /* 0x000000120a00780c */ /* 0x040fe40002781670 */
        /* <DEDUP_REMOVED lines=57> */
[----:B------:R-:W-:Y:S02]  /*5b40*/  FSEL R80, R80, -INF , !P5 ;  /* 0xff80000050507808 */ /* 0x000fe40006800000 */
[----:B------:R-:W-:Y:S02]  /*5b50*/  PLOP3.LUT P5, PT, PT, PT, UP0, 0x40, 0x0 ;  /* 0x000000000000781c */ /* 0x000fe40003fae808 */
[C---:B------:R-:W-:Y:S02]  /*5b60*/  ISETP.LT.OR P4, PT, R10.reuse, 0x62, P4 ;  /* 0x000000620a00780c */ /* 0x040fe40002781670 */
[----:B------:R-:W-:-:S02]  /*5b70*/  ISETP.LT.OR P6, PT, R10, 0x69, P6 ;  /* 0x000000690a00780c */ /* 0x000fc400037c1670 */
[----:B------:R-:W-:Y:S02]  /*5b80*/  ISETP.LT.OR P3, PT, R10, 0x6a, P3 ;  /* 0x0000006a0a00780c */ /* 0x000fe40001f61670 */
[----:B------:R-:W-:Y:S02]  /*5b90*/  FSEL R12, R73, -INF , !P4 ;  /* 0xff800000490c7808 */ /* 0x000fe40006000000 */
[----:B------:R-:W-:Y:S02]  /*5ba0*/  FSEL R76, R76, -INF , !P6 ;  /* 0xff8000004c4c7808 */ /* 0x000fe40007000000 */
[----:B------:R-:W-:Y:S02]  /*5bb0*/  FSEL R14, R77, -INF , !P3 ;  /* 0xff8000004d0e7808 */ /* 0x000fe40005800000 */
[C---:B------:R-:W-:Y:S02]  /*5bc0*/  ISETP.GT.AND P4, PT, R15.reuse, 0x71, P2 ;  /* 0x000000710f00780c */ /* 0x040fe40001784270 */
[----:B------:R-:W-:-:S02]  /*5bd0*/  ISETP.GT.AND P6, PT, R15, 0x78, P2 ;  /* 0x000000780f00780c */ /* 0x000fc400017c4270 */
[----:B------:R-:W-:Y:S02]  /*5be0*/  ISETP.GT.AND P3, PT, R15, 0x79, P2 ;  /* 0x000000790f00780c */ /* 0x000fe40001764270 */
[C---:B------:R-:W-:Y:S02]  /*5bf0*/  ISETP.LT.OR P4, PT, R10.reuse, 0x72, P4 ;  /* 0x000000720a00780c */ /* 0x040fe40002781670 */
[C---:B------:R-:W-:Y:S02]  /*5c00*/  ISETP.LT.OR P6, PT, R10.reuse, 0x79, P6 ;  /* 0x000000790a00780c */ /* 0x040fe400037c1670 */
[----:B------:R-:W-:Y:S02]  /*5c10*/  ISETP.LT.OR P3, PT, R10, 0x7a, P3 ;  /* 0x0000007a0a00780c */ /* 0x000fe40001f61670 */
[--C-:B------:R-:W-:Y:S02]  /*5c20*/  IADD3 R25, R21, 0x8, R2.reuse ;  /* 0x0000000815197810 */ /* 0x100fe40007ffe002 */
[----:B------:R-:W-:-:S02]  /*5c30*/  IADD3 R29, R153, 0x8, R2 ;  /* 0x00000008991d7810 */ /* 0x000fc40007ffe002 */
[----:B------:R-:W-:Y:S02]  /*5c40*/  FSEL R36, R81, -INF , !P4 ;  /* 0xff80000051247808 */ /* 0x000fe40006000000 */
[----:B------:R-:W-:Y:S02]  /*5c50*/  FSEL R84, R84, -INF , !P6 ;  /* 0xff80000054547808 */ /* 0x000fe40007000000 */
[----:B------:R-:W-:Y:S01]  /*5c60*/  FSEL R32, R85, -INF , !P3 ;  /* 0xff80000055207808 */ /* 0x000fe20005800000 */
[----:B------:R-:W-:Y:S06]  /*5c70*/  @P5 BRA `(.L_x_1099) ;  /* 0x0000000000585947 */ /* 0x000fec0003800000 */
[----:B------:R-:W-:Y:S01]  /*5c80*/  ISETP.GT.AND P3, PT, R11, -0x1, PT ;  /* 0xffffffff0b00780c */ /* 0x000fe20003f64270 */
[----:B------:R-:W-:-:S12]  /*5c90*/  BSSY B0, `(.L_x_1100) ;  /* 0x0000010000007945 */ /* 0x000fd80003800000 */
[----:B------:R-:W-:Y:S05]  /*5ca0*/  @P3 BRA `(.L_x_1101) ;  /* 0x0000000000203947 */ /* 0x000fea0003800000 */
[----:B------:R-:W-:Y:S02]  /*5cb0*/  IMAD.U32 R15, RZ, RZ, UR47 ;  /* 0x0000002fff0f7e24 */ /* 0x000fe4000f8e00ff */
[----:B------:R-:W-:-:S03]  /*5cc0*/  IMAD.MOV.U32 R5, RZ, RZ, R9 ;  /* 0x000000ffff057224 */ /* 0x000fc600078e0009 */
[----:B------:R-:W-:-:S13]  /*5cd0*/  ISETP.NE.AND P3, PT, R15, 0x1, PT ;  /* 0x000000010f00780c */ /* 0x000fda0003f65270 */
[----:B------:R-:W0:Y:S02]  /*5ce0*/  @P3 LDC.64 R162, c[0x0][0x9e8] ;  /* 0x00027a00ffa23b82 */ /* 0x000e240000000a00 */
[----:B0-----:R-:W-:-:S05]  /*5cf0*/  @P3 IMAD.HI.U32 R10, R9, R162, RZ ;  /* 0x000000a2090a3227 */ /* 0x001fca00078e00ff */
[----:B------:R-:W-:-:S04]  /*5d00*/  @P3 SHF.R.U32.HI R5, RZ, R163, R10 ;  /* 0x000000a3ff053219 */ /* 0x000fc8000001160a */
[----:B------:R-:W-:Y:S01]  /*5d10*/  LOP3.LUT R5, RZ, R5, RZ, 0x33, !PT ;  /* 0x00000005ff057212 */ /* 0x000fe200078e33ff */
[----:B------:R-:W-:Y:S06]  /*5d20*/  BRA `(.L_x_1102) ;  /* 0x0000000000187947 */ /* 0x000fec0003800000 */
.L_x_1101:
[----:B------:R-:W-:Y:S02]  /*5d30*/  IMAD.U32 R15, RZ, RZ, UR47 ;  /* 0x0000002fff0f7e24 */ /* 0x000fe4000f8e00ff */
[----:B------:R-:W-:-:S03]  /*5d40*/  IMAD.MOV.U32 R5, RZ, RZ, R11 ;  /* 0x000000ffff057224 */ /* 0x000fc600078e000b */
[----:B------:R-:W-:-:S13]  /*5d50*/  ISETP.NE.AND P3, PT, R15, 0x1, PT ;  /* 0x000000010f00780c */ /* 0x000fda0003f65270 */
[----:B------:R-:W0:Y:S02]  /*5d60*/  @P3 LDC.64 R162, c[0x0][0x9e8] ;  /* 0x00027a00ffa23b82 */ /* 0x000e240000000a00 */
[----:B0-----:R-:W-:-:S05]  /*5d70*/  @P3 IMAD.HI.U32 R10, R11, R162, RZ ;  /* 0x000000a20b0a3227 */ /* 0x001fca00078e00ff */
[----:B------:R-:W-:-:S07]  /*5d80*/  @P3 SHF.R.U32.HI R5, RZ, R163, R10 ;  /* 0x000000a3ff053219 */ /* 0x000fce000001160a */
.L_x_1102:
[----:B------:R-:W-:Y:S05]  /*5d90*/  BSYNC B0 ;  /* 0x0000000000007941 */ /* 0x000fea0003800000 */
.L_x_1100:
[----:B------:R-:W-:-:S04]  /*5da0*/  IMAD R5, R5, R15, -R160 ;  /* 0x0000000f05057224 */ /* 0x000fc800078e0aa0 */
[----:B------:R-:W-:-:S05]  /*5db0*/  IMAD R10, R16, -0x2, R5 ;  /* 0xfffffffe100a7824 */ /* 0x000fca00078e0205 */
[----:B------:R-:W-:Y:S02]  /*5dc0*/  VIADDMNMX R25, R10, R15, R25, PT ;  /* 0x0000000f0a197246 */ /* 0x000fe40003800119 */
[----:B------:R-:W-:-:S07]  /*5dd0*/  VIMNMX R29, R29, R10, !PT ;  /* 0x0000000a1d1d7248 */ /* 0x000fce0007fe0100 */
.L_x_1099:
[----:B------:R-:W-:Y:S01]  /*5de0*/  FMNMX.FTZ R5, R164, R0, !PT ;  /* 0x00000000a4057209 */ /* 0x000fe20007810000 */
[----:B------:R-:W-:Y:S01]  /*5df0*/  UMOV UR43, UR52 ;  /* 0x00000034002b7c82 */ /* 0x000fe20008000000 */
[C---:B------:R-:W-:Y:S02]  /*5e00*/  ISETP.GT.AND P6, PT, R29.reuse, 0x8, P2 ;  /* 0x000000081d00780c */ /* 0x040fe400017c4270 */
[----:B------:R-:W-:Y:S02]  /*5e10*/  FMNMX.FTZ R5, R168, R5, !PT ;  /* 0x00000005a8057209 */ /* 0x000fe40007810000 */
[C---:B------:R-:W-:Y:S02]  /*5e20*/  ISETP.GT.AND P4, PT, R29.reuse, 0x1, P2 ;  /* 0x000000011d00780c */ /* 0x040fe40001784270 */
[----:B------:R-:W-:Y:S02]  /*5e30*/  FMNMX.FTZ R5, R170, R5, !PT ;  /* 0x00000005aa057209 */ /* 0x000fe40007810000 */
[----:B------:R-:W-:-:S02]  /*5e40*/  ISETP.GT.AND P3, PT, R29, 0x9, P2 ;  /* 0x000000091d00780c */ /* 0x000fc40001764270 */
        /* <DEDUP_REMOVED lines=21> */
[----:B------:R-:W-:Y:S02]  /*5fa0*/  ISETP.GT.AND P3, PT, R29, 0x18, P2 ;  /* 0x000000181d00780c */ /* 0x000fe40001764270 */
[----:B------:R-:W-:Y:S02]  /*5fb0*/  FMNMX.FTZ R5, R52, R5, !PT ;  /* 0x0000000534057209 */ /* 0x000fe40007810000 */
[----:B------:R-:W-:-:S02]  /*5fc0*/  FSEL R34, R34, -INF , !P5 ;  /* 0xff80000022227808 */ /* 0x000fc40006800000 */
[----:B------:R-:W-:Y:S02]  /*5fd0*/  FMNMX.FTZ R5, R44, R5, !PT ;  /* 0x000000052c057209 */ /* 0x000fe40007810000 */
[----:B------:R-:W-:Y:S02]  /*5fe0*/  ISETP.GT.AND P5, PT, R29, 0x19, P2 ;  /* 0x000000191d00780c */ /* 0x000fe400017a4270 */
        /* <DEDUP_REMOVED lines=9> */
[----:B------:R-:W-:-:S02]  /*6080*/  ISETP.LT.OR P3, PT, R25, 0x22, P3 ;  /* 0x000000221900780c */ /* 0x000fc40001f61670 */
        /* <DEDUP_REMOVED lines=10> */
[----:B------:R-:W-:Y:S02]  /*6130*/  FMNMX.FTZ R15, R32, R5, !PT ;  /* 0x00000005200f7209 */ /* 0x000fe40007810000 */
[----:B------:R-:W0:Y:S03]  /*6140*/  LDC R5, c[0x0][0x988] ;  /* 0x00026200ff057b82 */ /* 0x000e260000000800 */
[----:B------:R-:W1:Y:S02]  /*6150*/  SHFL.BFLY PT, R10, R15, 0x2, 0x1f ;  /* 0x0c401f000f0a7f89 */ /* 0x000e6400000e0000 */
[----:B-1----:R-:W-:-:S05]  /*6160*/  FMNMX.FTZ R21, R15, R10, !PT ;  /* 0x0000000a0f157209 */ /* 0x002fca0007810000 */
[----:B------:R-:W1:Y:S02]  /*6170*/  SHFL.BFLY PT, R10, R21, 0x1, 0x1f ;  /* 0x0c201f00150a7f89 */ /* 0x000e6400000e0000 */
[----:B-1----:R-:W-:-:S04]  /*6180*/  FMNMX.FTZ R10, R21, R10, !PT ;  /* 0x0000000a150a7209 */ /* 0x002fc80007810000 */
[C---:B------:R-:W-:Y:S01]  /*6190*/  FSETP.NEU.FTZ.AND P6, PT, R10.reuse, -INF , PT ;  /* 0xff8000000a00780b */ /* 0x040fe20003fdd000 */
[----:B0-----:R-:W-:-:S03]  /*61a0*/  FMUL.FTZ R15, R10, R5 ;  /* 0x000000050a0f7220 */ /* 0x001fc60000410000 */
[----:B------:R-:W-:Y:S02]  /*61b0*/  FSEL R57, R10, RZ, P6 ;  /* 0x000000ff0a397208 */ /* 0x000fe40003000000 */
[----:B------:R-:W-:-:S05]  /*61c0*/  FSEL R31, R15, RZ, P6 ;  /* 0x000000ff0f1f7208 */ /* 0x000fca0003000000 */
[-CC-:B------:R-:W-:Y:S01]  /*61d0*/  FFMA.FTZ R15, R164, R5.reuse, -R31.reuse ;  /* 0x00000005a40f7223 */ /* 0x180fe2000001081f */
[----:B------:R-:W-:Y:S01]  /*61e0*/  FSEL R164, R35, -INF , !P4 ;  /* 0xff80000023a47808 */ /* 0x000fe20006000000 */
[-CC-:B------:R-:W-:Y:S01]  /*61f0*/  FFMA.FTZ R180, R168, R5.reuse, -R31.reuse ;  /* 0x00000005a8b47223 */ /* 0x180fe2000001081f */
[----:B------:R-:W-:Y:S01]  /*6200*/  ISETP.GT.AND P4, PT, R29, 0x20, P2 ;  /* 0x000000201d00780c */ /* 0x000fe20001784270 */
[-CC-:B------:R-:W-:Y:S01]  /*6210*/  FFMA.FTZ R37, R178, R5.reuse, -R31.reuse ;  /* 0x00000005b2257223 */ /* 0x180fe2000001081f */
[----:B------:R-:W-:Y:S01]  /*6220*/  FSEL R168, R39, -INF , !P5 ;  /* 0xff80000027a87808 */ /* 0x000fe20006800000 */
[-CC-:B------:R-:W-:Y:S01]  /*6230*/  FFMA.FTZ R182, R170, R5.reuse, -R31.reuse ;  /* 0x00000005aab67223 */ /* 0x180fe2000001081f */
[----:B------:R-:W-:Y:S01]  /*6240*/  ISETP.LT.OR P4, PT, R25, 0x21, P4 ;  /* 0x000000211900780c */ /* 0x000fe20002781670 */
[-CC-:B------:R-:W-:Y:S01]  /*6250*/  FFMA.FTZ R39, R172, R5.reuse, -R31.reuse ;  /* 0x00000005ac277223 */ /* 0x180fe2000001081f */
[C---:B------:R-:W-:Y:S01]  /*6260*/  ISETP.GT.AND P5, PT, R29.reuse, 0x28, P2 ;  /* 0x000000281d00780c */ /* 0x040fe200017a4270 */
[-CC-:B------:R-:W-:Y:S01]  /*6270*/  FFMA.FTZ R21, R184, R5.reuse, -R31.reuse ;  /* 0x00000005b8157223 */ /* 0x180fe2000001081f */
[----:B------:R-:W-:Y:S01]  /*6280*/  FSEL R42, R42, -INF , !P4 ;  /* 0xff8000002a2a7808 */ /* 0x000fe20006000000 */
[-CC-:B------:R-:W-:Y:S01]  /*6290*/  FFMA.FTZ R178, R174, R5.reuse, -R31.reuse ;  /* 0x00000005aeb27223 */ /* 0x180fe2000001081f */
[----:B------:R-:W-:Y:S01]  /*62a0*/  ISETP.GT.AND P4, PT, R29, RZ, P2 ;  /* 0x000000ff1d00720c */ /* 0x000fe20001784270 */
[-CC-:B------:R-:W-:Y:S01]  /*62b0*/  FFMA.FTZ R172, R166, R5.reuse, -R31.reuse ;  /* 0x00000005a6ac7223 */ /* 0x180fe2000001081f */
[C---:B------:R-:W-:Y:S01]  /*62c0*/  ISETP.LT.OR P5, PT, R25.reuse, 0x29, P5 ;  /* 0x000000291900780c */ /* 0x040fe20002fa1670 */
[-CC-:B------:R-:W-:Y:S01]  /*62d0*/  FFMA.FTZ R45, R156, R5.reuse, -R31.reuse ;  /* 0x000000059c2d7223 */ /* 0x180fe2000001081f */
[----:B------:R-:W-:Y:S01]  /*62e0*/  ISETP.LT.OR P4, PT, R25, 0x1, P4 ;  /* 0x000000011900780c */ /* 0x000fe20002781670 */
[----:B------:R-:W-:Y:S01]  /*62f0*/  MUFU.EX2 R15, R15 ;  /* 0x0000000f000f7308 */ /* 0x000fe20000000800 */
[----:B------:R-:W-:Y:S01]  /*6300*/  FSEL R170, R43, -INF , !P3 ;  /* 0xff8000002baa7808 */ /* 0x000fe20005800000 */
[-CC-:B------:R-:W-:Y:S01]  /*6310*/  FFMA.FTZ R43, R158, R5.reuse, -R31.reuse ;  /* 0x000000059e2b7223 */ /* 0x180fe2000001081f */
[----:B------:R-:W-:Y:S01]  /*6320*/  FSEL R35, R26, -INF , !P4 ;  /* 0xff8000001a237808 */ /* 0x000fe20006000000 */
[-CC-:B------:R-:W-:Y:S01]  /*6330*/  FFMA.FTZ R176, R176, R5.reuse, -R31.reuse ;  /* 0x00000005b0b07223 */ /* 0x180fe2000001081f */
[----:B------:R-:W-:Y:S01]  /*6340*/  ISETP.GT.AND P3, PT, R29, 0x29, P2 ;  /* 0x000000291d00780c */ /* 0x000fe20001764270 */
[-CC-:B------:R-:W-:Y:S01]  /*6350*/  FFMA.FTZ R48, R48, R5.reuse, -R31.reuse ;  /* 0x0000000530307223 */ /* 0x180fe2000001081f */
[----:B------:R-:W-:Y:S01]  /*6360*/  FMNMX.FTZ R27, R35, R8, !PT ;  /* 0x00000008231b7209 */ /* 0x000fe20007810000 */
[----:B------:R-:W-:Y:S01]  /*6370*/  MUFU.EX2 R180, R180 ;  /* 0x000000b400b47308 */ /* 0x000fe20000000800 */
[----:B------:R-:W-:Y:S01]  /*6380*/  FSEL R46, R46, -INF , !P5 ;  /* 0xff8000002e2e7808 */ /* 0x000fe20006800000 */
[--C-:B------:R-:W-:Y:S01]  /*6390*/  FFMA.FTZ R44, R44, R5, -R31.reuse ;  /* 0x000000052c2c7223 */ /* 0x100fe2000001081f */
[----:B------:R-:W-:Y:S01]  /*63a0*/  FMNMX.FTZ R27, R162, R27, !PT ;  /* 0x0000001ba21b7209 */ /* 0x000fe20007810000 */
[-CC-:B------:R-:W-:Y:S01]  /*63b0*/  FFMA.FTZ R40, R40, R5.reuse, -R31.reuse ;  /* 0x0000000528287223 */ /* 0x180fe2000001081f */
[----:B------:R-:W-:Y:S01]  /*63c0*/  ISETP.GT.AND P5, PT, R29, 0x30, P2 ;  /* 0x000000301d00780c */ /* 0x000fe200017a4270 */
[--C-:B------:R-:W-:Y:S01]  /*63d0*/  FFMA.FTZ R20, R20, R5, -R31.reuse ;  /* 0x0000000514147223 */ /* 0x100fe2000001081f */
[----:B------:R-:W-:Y:S01]  /*63e0*/  FMNMX.FTZ R27, R30, R27, !PT ;  /* 0x0000001b1e1b7209 */ /* 0x000fe20007810000 */
[----:B------:R-:W-:Y:S01]  /*63f0*/  MUFU.EX2 R182, R182 ;  /* 0x000000b600b67308 */ /* 0x000fe20000000800 */
[----:B------:R-:W-:Y:S01]  /*6400*/  ISETP.LT.OR P4, PT, R25, 0x2a, P3 ;  /* 0x0000002a1900780c */ /* 0x000fe20001f81670 */
[--C-:B------:R-:W-:Y:S01]  /*6410*/  FFMA.FTZ R28, R28, R5, -R31.reuse ;  /* 0x000000051c1c7223 */ /* 0x100fe2000001081f */
[----:B------:R-:W-:Y:S01]  /*6420*/  FMNMX.FTZ R33, R160, R27, !PT ;  /* 0x0000001ba0217209 */ /* 0x000fe20007810000 */
[-CC-:B------:R-:W-:Y:S01]  /*6430*/  FFMA.FTZ R24, R24, R5.reuse, -R31.reuse ;  /* 0x0000000518187223 */ /* 0x180fe2000001081f */
[----:B------:R-:W-:Y:S01]  /*6440*/  ISETP.GT.AND P3, PT, R29, 0x31, P2 ;  /* 0x000000311d00780c */ /* 0x000fe20001764270 */
[--C-:B------:R-:W-:Y:S01]  /*6450*/  FFMA.FTZ R49, R72, R5, -R31.reuse ;  /* 0x0000000548317223 */ /* 0x100fe2000001081f */
[----:B------:R-:W-:Y:S01]  /*6460*/  FMNMX.FTZ R33, R34, R33, !PT ;  /* 0x0000002122217209 */ /* 0x000fe20007810000 */
[----:B------:R0:W-:Y:S01]  /*6470*/  MUFU.EX2 R27, R37 ;  /* 0x00000025001b7308 */ /* 0x0001e20000000800 */
[----:B------:R-:W-:Y:S01]  /*6480*/  FSEL R26, R47, -INF , !P4 ;  /* 0xff8000002f1a7808 */ /* 0x000fe20006000000 */
[--C-:B------:R-:W-:Y:S01]  /*6490*/  FFMA.FTZ R47, R52, R5, -R31.reuse ;  /* 0x00000005342f7223 */ /* 0x100fe2000001081f */
[----:B------:R-:W-:Y:S01]  /*64a0*/  FMNMX.FTZ R33, R164, R33, !PT ;  /* 0x00000021a4217209 */ /* 0x000fe20007810000 */
[-CC-:B------:R-:W-:Y:S01]  /*64b0*/  FFMA.FTZ R14, R14, R5.reuse, -R31.reuse ;  /* 0x000000050e0e7223 */ /* 0x180fe2000001081f */
[----:B------:R-:W-:Y:S01]  /*64c0*/  ISETP.LT.OR P5, PT, R25, 0x31, P5 ;  /* 0x000000311900780c */ /* 0x000fe20002fa1670 */
[--C-:B------:R-:W-:Y:S01]  /*64d0*/  FFMA.FTZ R53, R80, R5, -R31.reuse ;  /* 0x0000000550357223 */ /* 0x100fe2000001081f */
[----:B------:R-:W-:Y:S01]  /*64e0*/  FMNMX.FTZ R33, R38, R33, !PT ;  /* 0x0000002126217209 */ /* 0x000fe20007810000 */
[----:B------:R-:W-:Y:S01]  /*64f0*/  MUFU.EX2 R21, R21 ;  /* 0x0000001500157308 */ /* 0x000fe20000000800 */
[----:B------:R-:W-:Y:S01]  /*6500*/  ISETP.GT.AND P4, PT, R29, 0x38, P2 ;  /* 0x000000381d00780c */ /* 0x000fe20001784270 */
[--C-:B------:R-:W-:Y:S01]  /*6510*/  FFMA.FTZ R36, R36, R5, -R31.reuse ;  /* 0x0000000524247223 */ /* 0x100fe2000001081f */
[----:B0-----:R-:W-:Y:S01]  /*6520*/  FMNMX.FTZ R37, R168, R33, !PT ;  /* 0x00000021a8257209 */ /* 0x001fe20007810000 */
[----:B------:R-:W-:Y:S01]  /*6530*/  FFMA.FTZ R84, R84, R5, -R31 ;  /* 0x0000000554547223 */ /* 0x000fe2000001081f */
[----:B------:R-:W-:-:S02]  /*6540*/  ISETP.LT.OR P3, PT, R25, 0x32, P3 ;  /* 0x000000321900780c */ /* 0x000fc40001f61670 */
[----:B------:R-:W-:Y:S01]  /*6550*/  FMNMX.FTZ R37, R42, R37, !PT ;  /* 0x000000252a257209 */ /* 0x000fe20007810000 */
[----:B------:R0:W-:Y:S01]  /*6560*/  MUFU.EX2 R33, R39 ;  /* 0x0000002700217308 */ /* 0x0001e20000000800 */
[----:B------:R-:W-:Y:S02]  /*6570*/  FSEL R50, R50, -INF , !P5 ;  /* 0xff80000032327808 */ /* 0x000fe40006800000 */
[----:B------:R-:W-:Y:S02]  /*6580*/  FMNMX.FTZ R37, R170, R37, !PT ;  /* 0x00000025aa257209 */ /* 0x000fe40007810000 */
[----:B------:R-:W-:Y:S02]  /*6590*/  ISETP.GT.AND P5, PT, R29, 0x39, P2 ;  /* 0x000000391d00780c */ /* 0x000fe400017a4270 */
[----:B------:R-:W-:Y:S01]  /*65a0*/  FMNMX.FTZ R37, R46, R37, !PT ;  /* 0x000000252e257209 */ /* 0x000fe20007810000 */
[----:B------:R-:W-:Y:S01]  /*65b0*/  MUFU.EX2 R176, R176 ;  /* 0x000000b000b07308 */ /* 0x000fe20000000800 */
[----:B------:R-:W-:-:S02]  /*65c0*/  FSEL R184, R51, -INF , !P3 ;  /* 0xff80000033b87808 */ /* 0x000fc40005800000 */
[----:B0-----:R-:W-:Y:S02]  /*65d0*/  FMNMX.FTZ R39, R26, R37, !PT ;  /* 0x000000251a277209 */ /* 0x001fe40007810000 */
[----:B------:R-:W-:Y:S02]  /*65e0*/  ISETP.LT.OR P4, PT, R25, 0x39, P4 ;  /* 0x000000391900780c */ /* 0x000fe40002781670 */
[----:B------:R-:W-:Y:S01]  /*65f0*/  FMNMX.FTZ R39, R50, R39, !PT ;  /* 0x0000002732277209 */ /* 0x000fe20007810000 */
[----:B------:R-:W-:Y:S01]  /*6600*/  MUFU.EX2 R37, R43 ;  /* 0x0000002b00257308 */ /* 0x000fe20000000800 */
[----:B------:R-:W-:Y:S02]  /*6610*/  ISETP.GT.AND P3, PT, R29, 0x40, P2 ;  /* 0x000000401d00780c */ /* 0x000fe40001764270 */
[----:B------:R-:W-:Y:S02]  /*6620*/  ISETP.LT.OR P5, PT, R25, 0x3a, P5 ;  /* 0x0000003a1900780c */ /* 0x000fe40002fa1670 */
[----:B------:R-:W-:-:S02]  /*6630*/  FSEL R54, R54, -INF , !P4 ;  /* 0xff80000036367808 */ /* 0x000fc40006000000 */
[----:B------:R-:W-:Y:S01]  /*6640*/  FMNMX.FTZ R41, R184, R39, !PT ;  /* 0x00000027b8297209 */ /* 0x000fe20007810000 */
[----:B------:R-:W-:Y:S01]  /*6650*/  MUFU.EX2 R178, R178 ;  /* 0x000000b200b27308 */ /* 0x000fe20000000800 */
[----:B------:R-:W-:Y:S02]  /*6660*/  ISETP.GT.AND P4, PT, R29, 0x41, P2 ;  /* 0x000000411d00780c */ /* 0x000fe40001784270 */
[----:B------:R-:W-:Y:S02]  /*6670*/  FSEL R174, R55, -INF , !P5 ;  /* 0xff80000037ae7808 */ /* 0x000fe40006800000 */
[----:B------:R-:W-:Y:S02]  /*6680*/  ISETP.LT.OR P3, PT, R25, 0x41, P3 ;  /* 0x000000411900780c */ /* 0x000fe40001f61670 */
[----:B------:R-:W-:Y:S01]  /*6690*/  FMNMX.FTZ R41, R54, R41, !PT ;  /* 0x0000002936297209 */ /* 0x000fe20007810000 */
[----:B------:R0:W-:Y:S01]  /*66a0*/  MUFU.EX2 R39, R45 ;  /* 0x0000002d00277308 */ /* 0x0001e20000000800 */
[----:B------:R-:W-:-:S02]  /*66b0*/  ISETP.GT.AND P5, PT, R29, 0x48, P2 ;  /* 0x000000481d00780c */ /* 0x000fc400017a4270 */
[----:B------:R-:W-:Y:S02]  /*66c0*/  ISETP.LT.OR P4, PT, R25, 0x42, P4 ;  /* 0x000000421900780c */ /* 0x000fe40002781670 */
[----:B------:R-:W-:Y:S02]  /*66d0*/  FSEL R58, R58, -INF , !P3 ;  /* 0xff8000003a3a7808 */ /* 0x000fe40005800000 */
[----:B------:R-:W-:Y:S01]  /*66e0*/  FMNMX.FTZ R41, R174, R41, !PT ;  /* 0x00000029ae297209 */ /* 0x000fe20007810000 */
[----:B------:R-:W-:Y:S01]  /*66f0*/  MUFU.EX2 R172, R172 ;  /* 0x000000ac00ac7308 */ /* 0x000fe20000000800 */
[----:B------:R-:W-:Y:S01]  /*6700*/  ISETP.GT.AND P3, PT, R29, 0x49, P2 ;  /* 0x000000491d00780c */ /* 0x000fe20001764270 */
[----:B0-----:R-:W-:Y:S01]  /*6710*/  FFMA.FTZ R45, R152, R5, -R31 ;  /* 0x00000005982d7223 */ /* 0x001fe2000001081f */
[----:B------:R-:W-:Y:S02]  /*6720*/  FSEL R166, R59, -INF , !P4 ;  /* 0xff8000003ba67808 */ /* 0x000fe40006000000 */
[----:B------:R-:W-:-:S02]  /*6730*/  ISETP.LT.OR P5, PT, R25, 0x49, P5 ;  /* 0x000000491900780c */ /* 0x000fc40002fa1670 */
[----:B------:R-:W-:Y:S01]  /*6740*/  FMNMX.FTZ R41, R58, R41, !PT ;  /* 0x000000293a297209 */ /* 0x000fe20007810000 */
[----:B------:R-:W-:Y:S01]  /*6750*/  MUFU.EX2 R48, R48 ;  /* 0x0000003000307308 */ /* 0x000fe20000000800 */
[----:B------:R-:W-:Y:S02]  /*6760*/  ISETP.GT.AND P4, PT, R29, 0x50, P2 ;  /* 0x000000501d00780c */ /* 0x000fe40001784270 */
[----:B------:R-:W-:Y:S02]  /*6770*/  ISETP.LT.OR P3, PT, R25, 0x4a, P3 ;  /* 0x0000004a1900780c */ /* 0x000fe40001f61670 */
[----:B------:R-:W-:Y:S02]  /*6780*/  FSEL R62, R62, -INF , !P5 ;  /* 0xff8000003e3e7808 */ /* 0x000fe40006800000 */
[----:B------:R-:W-:Y:S01]  /*6790*/  FMNMX.FTZ R43, R166, R41, !PT ;  /* 0x00000029a62b7209 */ /* 0x000fe20007810000 */
[----:B------:R-:W-:Y:S01]  /*67a0*/  MUFU.EX2 R44, R44 ;  /* 0x0000002c002c7308 */ /* 0x000fe20000000800 */
[----:B------:R-:W-:-:S02]  /*67b0*/  ISETP.GT.AND P5, PT, R29, 0x51, P2 ;  /* 0x000000511d00780c */ /* 0x000fc400017a4270 */
[----:B------:R-:W-:Y:S02]  /*67c0*/  FSEL R158, R63, -INF , !P3 ;  /* 0xff8000003f9e7808 */ /* 0x000fe40005800000 */
[----:B------:R-:W-:Y:S02]  /*67d0*/  ISETP.LT.OR P4, PT, R25, 0x51, P4 ;  /* 0x000000511900780c */ /* 0x000fe40002781670 */
[----:B------:R-:W-:Y:S01]  /*67e0*/  FMNMX.FTZ R43, R62, R43, !PT ;  /* 0x0000002b3e2b7209 */ /* 0x000fe20007810000 */
[----:B------:R0:W-:Y:S01]  /*67f0*/  MUFU.EX2 R41, R45 ;  /* 0x0000002d00297308 */ /* 0x0001e20000000800 */
[----:B------:R-:W-:Y:S02]  /*6800*/  ISETP.GT.AND P3, PT, R29, 0x58, P2 ;  /* 0x000000581d00780c */ /* 0x000fe40001764270 */
[----:B------:R-:W-:Y:S02]  /*6810*/  ISETP.LT.OR P5, PT, R25, 0x52, P5 ;  /* 0x000000521900780c */ /* 0x000fe40002fa1670 */
[----:B------:R-:W-:Y:S01]  /*6820*/  FSEL R156, R66, -INF , !P4 ;  /* 0xff800000429c7808 */ /* 0x000fe20006000000 */
[----:B------:R-:W-:Y:S01]  /*6830*/  FFMA.FTZ R66, R154, R5, -R31 ;  /* 0x000000059a427223 */ /* 0x000fe2000001081f */
[----:B------:R-:W-:Y:S01]  /*6840*/  FMNMX.FTZ R43, R158, R43, !PT ;  /* 0x0000002b9e2b7209 */ /* 0x000fe20007810000 */
[----:B------:R-:W-:Y:S01]  /*6850*/  MUFU.EX2 R40, R40 ;  /* 0x0000002800287308 */ /* 0x000fe20000000800 */
[----:B------:R-:W-:-:S02]  /*6860*/  ISETP.GT.AND P4, PT, R29, 0x59, P2 ;  /* 0x000000591d00780c */ /* 0x000fc40001784270 */
[----:B------:R-:W-:Y:S02]  /*6870*/  FSEL R154, R67, -INF , !P5 ;  /* 0xff800000439a7808 */ /* 0x000fe40006800000 */
[----:B------:R-:W-:Y:S02]  /*6880*/  ISETP.LT.OR P3, PT, R25, 0x59, P3 ;  /* 0x000000591900780c */ /* 0x000fe40001f61670 */
[----:B------:R-:W-:Y:S01]  /*6890*/  FMNMX.FTZ R43, R156, R43, !PT ;  /* 0x0000002b9c2b7209 */ /* 0x000fe20007810000 */
[----:B------:R-:W-:Y:S01]  /*68a0*/  MUFU.EX2 R66, R66 ;  /* 0x0000004200427308 */ /* 0x000fe20000000800 */
[----:B------:R-:W-:Y:S02]  /*68b0*/  ISETP.GT.AND P5, PT, R29, 0x60, P2 ;  /* 0x000000601d00780c */ /* 0x000fe400017a4270 */
[----:B------:R-:W-:Y:S02]  /*68c0*/  ISETP.LT.OR P4, PT, R25, 0x5a, P4 ;  /* 0x0000005a1900780c */ /* 0x000fe40002781670 */
[----:B------:R-:W-:-:S02]  /*68d0*/  FSEL R70, R70, -INF , !P3 ;  /* 0xff80000046467808 */ /* 0x000fc40005800000 */
[----:B0-----:R-:W-:Y:S01]  /*68e0*/  FMNMX.FTZ R45, R154, R43, !PT ;  /* 0x0000002b9a2d7209 */ /* 0x001fe20007810000 */
        /* <DEDUP_REMOVED lines=33> */
[----:B------:R-:W-:Y:S02]  /*6b00*/  ISETP.LT.OR P5, PT, R25, 0x79, P5 ;  /* 0x000000791900780c */ /* 0x000fe40002fa1670 */
[----:B------:R-:W-:Y:S02]  /*6b10*/  FSEL R56, R83, -INF , !P4 ;  /* 0xff80000053387808 */ /* 0x000fe40006000000 */
[----:B------:R-:W-:Y:S01]  /*6b20*/  FMNMX.FTZ R45, R82, R45, !PT ;  /* 0x0000002d522d7209 */ /* 0x000fe20007810000 */
[----:B------:R0:W-:Y:S01]  /*6b30*/  MUFU.EX2 R29, R47 ;  /* 0x0000002f001d7308 */ /* 0x0001e20000000800 */
[----:B------:R-:W-:Y:S01]  /*6b40*/  ISETP.LT.OR P2, PT, R25, 0x7a, P2 ;  /* 0x0000007a1900780c */ /* 0x000fe20001741670 */
[----:B------:R-:W-:Y:S01]  /*6b50*/  FFMA.FTZ R25, R60, R5, -R31 ;  /* 0x000000053c197223 */ /* 0x000fe2000001081f */
[----:B------:R-:W-:-:S02]  /*6b60*/  FSEL R86, R86, -INF , !P5 ;  /* 0xff80000056567808 */ /* 0x000fc40006800000 */
[----:B------:R-:W-:Y:S02]  /*6b70*/  FMNMX.FTZ R45, R56, R45, !PT ;  /* 0x0000002d382d7209 */ /* 0x000fe40007810000 */
[----:B------:R-:W-:Y:S01]  /*6b80*/  FSEL R60, R87, -INF , !P2 ;  /* 0xff800000573c7808 */ /* 0x000fe20005000000 */
[----:B------:R-:W-:Y:S01]  /*6b90*/  MUFU.EX2 R25, R25 ;  /* 0x0000001900197308 */ /* 0x000fe20000000800 */
[----:B------:R-:W-:Y:S01]  /*6ba0*/  FMNMX.FTZ R45, R86, R45, !PT ;  /* 0x0000002d562d7209 */ /* 0x000fe20007810000 */
[-CC-:B0-----:R-:W-:Y:S01]  /*6bb0*/  FFMA.FTZ R47, R68, R5.reuse, -R31.reuse ;  /* 0x00000005442f7223 */ /* 0x181fe2000001081f */
[----:B------:R-:W-:Y:S01]  /*6bc0*/  FADD.FTZ R68, -R57, R0 ;  /* 0x0000000039447221 */ /* 0x000fe20000010100 */
[--C-:B------:R-:W-:Y:S01]  /*6bd0*/  FFMA.FTZ R0, R32, R5, -R31.reuse ;  /* 0x0000000520007223 */ /* 0x100fe2000001081f */
[----:B------:R-:W-:Y:S01]  /*6be0*/  FMNMX.FTZ R51, R60, R45, !PT ;  /* 0x0000002d3c337209 */ /* 0x000fe20007810000 */
[-CC-:B------:R-:W-:Y:S01]  /*6bf0*/  FFMA.FTZ R45, R64, R5.reuse, -R31.reuse ;  /* 0x00000005402d7223 */ /* 0x180fe2000001081f */
[-C--:B------:R-:W-:Y:S01]  /*6c00*/  FMUL.FTZ R32, R68, R5.reuse ;  /* 0x0000000544207220 */ /* 0x080fe20000410000 */
[----:B------:R-:W-:Y:S02]  /*6c10*/  MUFU.EX2 R47, R47 ;  /* 0x0000002f002f7308 */ /* 0x000fe40000000800 */
[----:B------:R-:W0:Y:S06]  /*6c20*/  SHFL.BFLY PT, R64, R51, 0x2, 0x1f ;  /* 0x0c401f0033407f89 */ /* 0x000e2c00000e0000 */
[----:B------:R-:W1:Y:S08]  /*6c30*/  MUFU.EX2 R32, R32 ;  /* 0x0000002000207308 */ /* 0x000e700000000800 */
[----:B------:R-:W-:Y:S08]  /*6c40*/  MUFU.EX2 R45, R45 ;  /* 0x0000002d002d7308 */ /* 0x000ff00000000800 */
[----:B------:R-:W-:Y:S01]  /*6c50*/  MUFU.EX2 R36, R36 ;  /* 0x0000002400247308 */ /* 0x000fe20000000800 */
[----:B-1----:R-:W-:Y:S01]  /*6c60*/  FMUL.FTZ R88, R88, R32 ;  /* 0x0000002058587220 */ /* 0x002fe20000410000 */
[----:B0-----:R-:W-:Y:S01]  /*6c70*/  FMNMX.FTZ R55, R51, R64, !PT ;  /* 0x0000004033377209 */ /* 0x001fe20007810000 */
[-CC-:B------:R-:W-:Y:S01]  /*6c80*/  FFMA.FTZ R64, R12, R5.reuse, -R31.reuse ;  /* 0x000000050c407223 */ /* 0x180fe2000001081f */
[----:B------:R-:W-:Y:S01]  /*6c90*/  FFMA.FTZ R51, R76, R5, -R31 ;  /* 0x000000054c337223 */ /* 0x000fe2000001081f */
[----:B------:R-:W-:Y:S01]  /*6ca0*/  FFMA.FTZ R31, R32, R4, R15 ;  /* 0x00000004201f7223 */ /* 0x000fe2000001000f */
[-C--:B------:R-:W-:Y:S01]  /*6cb0*/  FMUL.FTZ R89, R89, R32.reuse ;  /* 0x0000002059597220 */ /* 0x080fe20000410000 */
[----:B------:R-:W0:Y:S01]  /*6cc0*/  SHFL.BFLY PT, R12, R55, 0x1, 0x1f ;  /* 0x0c201f00370c7f89 */ /* 0x000e2200000e0000 */
[----:B------:R-:W-:Y:S01]  /*6cd0*/  MUFU.EX2 R0, R0 ;  /* 0x0000000000007308 */ /* 0x000fe20000000800 */
[C---:B------:R-:W-:Y:S01]  /*6ce0*/  FADD.FTZ R31, R180.reuse, R31 ;  /* 0x0000001fb41f7221 */ /* 0x040fe20000010000 */
[----:B------:R-:W-:Y:S01]  /*6cf0*/  F2FP.F16.F32.PACK_AB R180, R180, R15 ;  /* 0x0000000fb4b4723e */ /* 0x000fe200000000ff */
[-C--:B------:R-:W-:Y:S01]  /*6d00*/  FMUL.FTZ R92, R92, R32.reuse ;  /* 0x000000205c5c7220 */ /* 0x080fe20000410000 */
[----:B------:R-:W-:Y:S01]  /*6d10*/  FMUL.FTZ R93, R93, R32 ;  /* 0x000000205d5d7220 */ /* 0x000fe20000410000 */
[----:B------:R-:W-:Y:S01]  /*6d20*/  FADD.FTZ R4, R182, R31 ;  /* 0x0000001fb6047221 */ /* 0x000fe20000010000 */
[C---:B------:R-:W-:Y:S01]  /*6d30*/  F2FP.F16.F32.PACK_AB R182, R21.reuse, R182 ;  /* 0x000000b615b6723e */ /* 0x040fe200000000ff */
[-C--:B------:R-:W-:Y:S01]  /*6d40*/  FMUL.FTZ R96, R96, R32.reuse ;  /* 0x0000002060607220 */ /* 0x080fe20000410000 */
[----:B------:R-:W-:Y:S01]  /*6d50*/  MUFU.EX2 R64, R64 ;  /* 0x0000004000407308 */ /* 0x000fe20000000800 */
[----:B------:R-:W-:Y:S01]  /*6d60*/  FADD.FTZ R31, R21, R4 ;  /* 0x00000004151f7221 */ /* 0x000fe20000010000 */
[-C--:B------:R-:W-:Y:S01]  /*6d70*/  FMUL.FTZ R97, R97, R32.reuse ;  /* 0x0000002061617220 */ /* 0x080fe20000410000 */
        /* <DEDUP_REMOVED lines=11> */
[----:B------:R-:W-:Y:S01]  /*6e30*/  F2FP.F16.F32.PACK_AB R178, R33, R178 ;  /* 0x000000b221b2723e */ /* 0x000fe200000000ff */
[----:B------:R-:W-:Y:S01]  /*6e40*/  FMUL.FTZ R112, R112, R32 ;  /* 0x0000002070707220 */ /* 0x000fe20000410000 */
[----:B0-----:R-:W-:Y:S01]  /*6e50*/  FMNMX.FTZ R12, R55, R12, !PT ;  /* 0x0000000c370c7209 */ /* 0x001fe20007810000 */
[----:B------:R-:W-:Y:S01]  /*6e60*/  FADD.FTZ R31, R33, R4 ;  /* 0x00000004211f7221 */ /* 0x000fe20000010000 */
[----:B------:R-:W-:Y:S01]  /*6e70*/  MUFU.EX2 R55, R84 ;  /* 0x0000005400377308 */ /* 0x000fe20000000800 */
[----:B------:R-:W-:Y:S01]  /*6e80*/  FMUL.FTZ R113, R113, R32 ;  /* 0x0000002071717220 */ /* 0x000fe20000410000 */
[C---:B------:R-:W-:Y:S01]  /*6e90*/  FSETP.NEU.FTZ.AND P2, PT, R12.reuse, -INF , PT ;  /* 0xff8000000c00780b */ /* 0x040fe20003f5d000 */
[-C--:B------:R-:W-:Y:S01]  /*6ea0*/  FMUL.FTZ R57, R12, R5.reuse ;  /* 0x000000050c397220 */ /* 0x080fe20000410000 */
[----:B------:R-:W-:Y:S01]  /*6eb0*/  FADD.FTZ R4, R172, R31 ;  /* 0x0000001fac047221 */ /* 0x000fe20000010000 */
[----:B------:R-:W-:Y:S01]  /*6ec0*/  IMAD.U32 R31, RZ, RZ, UR42 ;  /* 0x0000002aff1f7e24 */ /* 0x000fe2000f8e00ff */
[----:B------:R-:W-:Y:S01]  /*6ed0*/  UMOV UR42, UR53 ;  /* 0x00000035002a7c82 */ /* 0x000fe20008000000 */
[C---:B------:R-:W-:Y:S01]  /*6ee0*/  F2FP.F16.F32.PACK_AB R172, R37.reuse, R172 ;  /* 0x000000ac25ac723e */ /* 0x040fe200000000ff */
[----:B------:R-:W-:Y:S01]  /*6ef0*/  FADD.FTZ R4, R37, R4 ;  /* 0x0000000425047221 */ /* 0x000fe20000010000 */
[----:B------:R-:W-:Y:S01]  /*6f00*/  FSEL R57, R57, RZ, P2 ;  /* 0x000000ff39397208 */ /* 0x000fe20001000000 */
[-C--:B------:R-:W-:Y:S01]  /*6f10*/  FMUL.FTZ R116, R116, R32.reuse ;  /* 0x0000002074747220 */ /* 0x080fe20000410000 */
[-C--:B------:R-:W-:Y:S01]  /*6f20*/  FMUL.FTZ R117, R117, R32.reuse ;  /* 0x0000002075757220 */ /* 0x080fe20000410000 */
[-C--:B------:R-:W-:Y:S01]  /*6f30*/  FMUL.FTZ R120, R120, R32.reuse ;  /* 0x0000002078787220 */ /* 0x080fe20000410000 */
[-C--:B------:R-:W-:Y:S01]  /*6f40*/  FMUL.FTZ R121, R121, R32.reuse ;  /* 0x0000002079797220 */ /* 0x080fe20000410000 */
[-CC-:B------:R-:W-:Y:S01]  /*6f50*/  FFMA.FTZ R68, R35, R5.reuse, -R57.reuse ;  /* 0x0000000523447223 */ /* 0x180fe20000010839 */
[-CC-:B------:R-:W-:Y:S01]  /*6f60*/  FFMA.FTZ R171, R54, R5.reuse, -R57.reuse ;  /* 0x0000000536ab7223 */ /* 0x180fe20000010839 */
[----:B------:R-:W-:Y:S01]  /*6f70*/  FADD.FTZ R35, R39, R4 ;  /* 0x0000000427237221 */ /* 0x000fe20000010000 */
[----:B------:R-:W-:Y:S01]  /*6f80*/  @!P1 LEA R54, R31, UR41, 0x3 ;  /* 0x000000291f369c11 */ /* 0x000fe2000f8e18ff */
[-C--:B------:R-:W-:Y:S01]  /*6f90*/  FFMA.FTZ R169, R50, R5.reuse, -R57 ;  /* 0x0000000532a97223 */ /* 0x080fe20000010839 */
[----:B------:R-:W-:Y:S01]  /*6fa0*/  FSEL R31, R12, RZ, P2 ;  /* 0x000000ff0c1f7208 */ /* 0x000fe20001000000 */
[----:B------:R-:W-:Y:S01]  /*6fb0*/  FADD.FTZ R50, R66, R35 ;  /* 0x0000002342327221 */ /* 0x000fe20000010000 */
[-CC-:B------:R-:W-:Y:S01]  /*6fc0*/  FFMA.FTZ R181, R162, R5.reuse, -R57.reuse ;  /* 0x00000005a2b57223 */ /* 0x180fe20000010839 */
[----:B------:R-:W-:Y:S01]  /*6fd0*/  @!P1 VIADD R35, R54, 0x28860 ;  /* 0x0002886036239836 */ /* 0x000fe20000000000 */
[----:B------:R-:W-:Y:S01]  /*6fe0*/  MUFU.EX2 R68, R68 ;  /* 0x0000004400447308 */ /* 0x000fe20000000800 */
[----:B------:R-:W-:Y:S01]  /*6ff0*/  FADD.FTZ R4, -R31, R8 ;  /* 0x000000081f047221 */ /* 0x000fe20000010100 */
[----:B------:R-:W-:Y:S01]  /*7000*/  FADD.FTZ R31, R41, R50 ;  /* 0x00000032291f7221 */ /* 0x000fe20000010000 */
[-C--:B------:R-:W-:Y:S01]  /*7010*/  FFMA.FTZ R183, R30, R5.reuse, -R57 ;  /* 0x000000051eb77223 */ /* 0x080fe20000010839 */
[----:B------:R-:W-:Y:S01]  /*7020*/  @!P1 PRMT R35, RZ, 0x654, R35 ;  /* 0x00000654ff239816 */ /* 0x000fe20000000023 */
[-C--:B------:R-:W-:Y:S01]  /*7030*/  FMUL.FTZ R4, R4, R5.reuse ;  /* 0x0000000504047220 */ /* 0x080fe20000410000 */
[----:B------:R-:W-:Y:S01]  /*7040*/  FADD.FTZ R50, R48, R31 ;  /* 0x0000001f30327221 */ /* 0x000fe20000010000 */
[-CC-:B------:R-:W-:Y:S01]  /*7050*/  FFMA.FTZ R30, R160, R5.reuse, -R57.reuse ;  /* 0x00000005a01e7223 */ /* 0x180fe20000010839 */
[----:B------:R0:W-:Y:S01]  /*7060*/  @!P1 SYNCS.ARRIVE.TRANS64.RED.A1T0 RZ, [R35+URZ], RZ ;  /* 0x000000ff23ff99a7 */ /* 0x0001e2000810043f */
[----:B------:R1:W2:Y:S01]  /*7070*/  MUFU.EX2 R31, R4 ;  /* 0x00000004001f7308 */ /* 0x0002a20000000800 */
[-CC-:B------:R-:W-:Y:S01]  /*7080*/  FFMA.FTZ R177, R34, R5.reuse, -R57.reuse ;  /* 0x0000000522b17223 */ /* 0x180fe20000010839 */
[-CC-:B------:R-:W-:Y:S01]  /*7090*/  FFMA.FTZ R34, R164, R5.reuse, -R57.reuse ;  /* 0x00000005a4227223 */ /* 0x180fe20000010839 */
[-CC-:B------:R-:W-:Y:S01]  /*70a0*/  FFMA.FTZ R179, R38, R5.reuse, -R57.reuse ;  /* 0x0000000526b37223 */ /* 0x180fe20000010839 */
[-CC-:B------:R-:W-:Y:S01]  /*70b0*/  FFMA.FTZ R38, R168, R5.reuse, -R57.reuse ;  /* 0x00000005a8267223 */ /* 0x180fe20000010839 */
[-CC-:B------:R-:W-:Y:S01]  /*70c0*/  FFMA.FTZ R173, R42, R5.reuse, -R57.reuse ;  /* 0x000000052aad7223 */ /* 0x180fe20000010839 */
[-CC-:B------:R-:W-:Y:S01]  /*70d0*/  FFMA.FTZ R42, R170, R5.reuse, -R57.reuse ;  /* 0x00000005aa2a7223 */ /* 0x180fe20000010839 */
[----:B0-----:R-:W-:Y:S01]  /*70e0*/  FADD.FTZ R35, R43, R50 ;  /* 0x000000322b237221 */ /* 0x001fe20000010000 */
[----:B------:R-:W0:Y:S01]  /*70f0*/  MUFU.EX2 R181, R181 ;  /* 0x000000b500b57308 */ /* 0x000e220000000800 */
[-CC-:B------:R-:W-:Y:S01]  /*7100*/  FFMA.FTZ R175, R46, R5.reuse, -R57.reuse ;  /* 0x000000052eaf7223 */ /* 0x180fe20000010839 */
[-C--:B------:R-:W-:Y:S01]  /*7110*/  FFMA.FTZ R26, R26, R5.reuse, -R57 ;  /* 0x000000051a1a7223 */ /* 0x080fe20000010839 */
[----:B------:R-:W-:Y:S01]  /*7120*/  FADD.FTZ R54, R44, R35 ;  /* 0x000000232c367221 */ /* 0x000fe20000010000 */
[--C-:B------:R-:W-:Y:S01]  /*7130*/  FFMA.FTZ R46, R184, R5, -R57.reuse ;  /* 0x00000005b82e7223 */ /* 0x100fe20000010839 */
[----:B------:R-:W-:Y:S01]  /*7140*/  F2FP.F16.F32.PACK_AB R164, R40, R29 ;  /* 0x0000001d28a4723e */ /* 0x000fe200000000ff */
[-CC-:B------:R-:W-:Y:S01]  /*7150*/  FFMA.FTZ R174, R174, R5.reuse, -R57.reuse ;  /* 0x00000005aeae7223 */ /* 0x180fe20000010839 */
[----:B------:R-:W-:Y:S01]  /*7160*/  FADD.FTZ R59, R29, R54 ;  /* 0x000000361d3b7221 */ /* 0x000fe20000010000 */
[----:B------:R-:W3:Y:S01]  /*7170*/  MUFU.EX2 R183, R183 ;  /* 0x000000b700b77308 */ /* 0x000ee20000000800 */
[-CC-:B------:R-:W-:Y:S01]  /*7180*/  FFMA.FTZ R165, R58, R5.reuse, -R57.reuse ;  /* 0x000000053aa57223 */ /* 0x180fe20000010839 */
[----:B------:R-:W-:Y:S01]  /*7190*/  FFMA.FTZ R50, R166, R5, -R57 ;  /* 0x00000005a6327223 */ /* 0x000fe20000010839 */
[----:B-1----:R-:W-:Y:S01]  /*71a0*/  FADD.FTZ R4, R40, R59 ;  /* 0x0000003b28047221 */ /* 0x002fe20000010000 */
[----:B------:R-:W-:Y:S01]  /*71b0*/  F2FP.F16.F32.PACK_AB R166, R20, R25 ;  /* 0x0000001914a6723e */ /* 0x000fe200000000ff */
[-CC-:B------:R-:W-:Y:S01]  /*71c0*/  FFMA.FTZ R154, R154, R5.reuse, -R57.reuse ;  /* 0x000000059a9a7223 */ /* 0x180fe20000010839 */
[--C-:B------:R-:W-:Y:S01]  /*71d0*/  FFMA.FTZ R167, R62, R5, -R57.reuse ;  /* 0x000000053ea77223 */ /* 0x100fe20000010839 */
[----:B------:R-:W-:Y:S01]  /*71e0*/  FADD.FTZ R59, R25, R4 ;  /* 0x00000004193b7221 */ /* 0x000fe20000010000 */
[----:B------:R-:W1:Y:S01]  /*71f0*/  MUFU.EX2 R30, R30 ;  /* 0x0000001e001e7308 */ /* 0x000e620000000800 */
[----:B--2---:R-:W-:Y:S01]  /*7200*/  FFMA.FTZ R4, R31, R3, R68 ;  /* 0x000000031f047223 */ /* 0x004fe20000010044 */
[-C--:B------:R-:W-:Y:S01]  /*7210*/  FFMA.FTZ R158, R158, R5.reuse, -R57 ;  /* 0x000000059e9e7223 */ /* 0x080fe20000010839 */
[----:B------:R-:W-:Y:S01]  /*7220*/  FADD.FTZ R54, R20, R59 ;  /* 0x0000003b14367221 */ /* 0x000fe20000010000 */
[-CC-:B------:R-:W-:Y:S01]  /*7230*/  FFMA.FTZ R156, R156, R5.reuse, -R57.reuse ;  /* 0x000000059c9c7223 */ /* 0x180fe20000010839 */
[----:B0-----:R-:W-:Y:S01]  /*7240*/  FADD.FTZ R4, R181, R4 ;  /* 0x00000004b5047221 */ /* 0x001fe20000010000 */
[-CC-:B------:R-:W-:Y:S01]  /*7250*/  FFMA.FTZ R70, R70, R5.reuse, -R57.reuse ;  /* 0x0000000546467223 */ /* 0x180fe20000010839 */
[----:B------:R-:W-:Y:S01]  /*7260*/  FADD.FTZ R59, R45, R54 ;  /* 0x000000362d3b7221 */ /* 0x000fe20000010000 */
[----:B------:R-:W0:Y:S01]  /*7270*/  MUFU.EX2 R177, R177 ;  /* 0x000000b100b17308 */ /* 0x000e220000000800 */
[----:B---3--:R-:W-:Y:S01]  /*7280*/  FADD.FTZ R3, R183, R4 ;  /* 0x00000004b7037221 */ /* 0x008fe20000010000 */
[-C--:B------:R-:W-:Y:S01]  /*7290*/  FFMA.FTZ R35, R152, R5.reuse, -R57 ;  /* 0x0000000598237223 */ /* 0x080fe20000010839 */
[----:B------:R-:W-:Y:S01]  /*72a0*/  FADD.FTZ R54, R28, R59 ;  /* 0x0000003b1c367221 */ /* 0x000fe20000010000 */
[-CC-:B------:R-:W-:Y:S01]  /*72b0*/  FFMA.FTZ R74, R74, R5.reuse, -R57.reuse ;  /* 0x000000054a4a7223 */ /* 0x180fe20000010839 */
[-CC-:B------:R-:W-:Y:S01]  /*72c0*/  FFMA.FTZ R52, R52, R5.reuse, -R57.reuse ;  /* 0x0000000534347223 */ /* 0x180fe20000010839 */
[-C--:B------:R-:W-:Y:S01]  /*72d0*/  FFMA.FTZ R78, R78, R5.reuse, -R57 ;  /* 0x000000054e4e7223 */ /* 0x080fe20000010839 */
[----:B------:R-:W-:Y:S01]  /*72e0*/  FADD.FTZ R15, R47, R54 ;  /* 0x000000362f0f7221 */ /* 0x000fe20000010000 */
[----:B------:R-:W2:Y:S01]  /*72f0*/  MUFU.EX2 R34, R34 ;  /* 0x0000002200227308 */ /* 0x000ea20000000800 */
[----:B-1----:R-:W-:Y:S01]  /*7300*/  FADD.FTZ R4, R30, R3 ;  /* 0x000000031e047221 */ /* 0x002fe20000010000 */
[-C--:B------:R-:W-:Y:S01]  /*7310*/  FFMA.FTZ R186, R186, R5.reuse, -R57 ;  /* 0x00000005baba7223 */ /* 0x080fe20000010839 */
[----:B------:R-:W-:Y:S01]  /*7320*/  FADD.FTZ R54, R24, R15 ;  /* 0x0000000f18367221 */ /* 0x000fe20000010000 */
[-CC-:B------:R-:W-:Y:S01]  /*7330*/  FFMA.FTZ R82, R82, R5.reuse, -R57.reuse ;  /* 0x0000000552527223 */ /* 0x180fe20000010839 */
[-CC-:B------:R-:W-:Y:S01]  /*7340*/  FFMA.FTZ R56, R56, R5.reuse, -R57.reuse ;  /* 0x0000000538387223 */ /* 0x180fe20000010839 */
[-CC-:B------:R-:W-:Y:S01]  /*7350*/  FFMA.FTZ R86, R86, R5.reuse, -R57.reuse ;  /* 0x0000000556567223 */ /* 0x180fe20000010839 */
[----:B------:R-:W-:Y:S01]  /*7360*/  FADD.FTZ R15, R49, R54 ;  /* 0x00000036310f7221 */ /* 0x000fe20000010000 */
[----:B------:R-:W1:Y:S01]  /*7370*/  MUFU.EX2 R179, R179 ;  /* 0x000000b300b37308 */ /* 0x000e620000000800 */
[----:B0-----:R-:W-:Y:S01]  /*7380*/  FADD.FTZ R3, R177, R4 ;  /* 0x00000004b1037221 */ /* 0x001fe20000010000 */
[----:B------:R-:W-:Y:S01]  /*7390*/  FFMA.FTZ R57, R60, R5, -R57 ;  /* 0x000000053c397223 */ /* 0x000fe20000010839 */
[----:B------:R-:W-:Y:S01]  /*73a0*/  FADD.FTZ R54, R64, R15 ;  /* 0x0000000f40367221 */ /* 0x000fe20000010000 */
[----:B------:R-:W-:Y:S01]  /*73b0*/  ISETP.GT.AND P2, PT, R6, UR54, PT ;  /* 0x0000003606007c0c */ /* 0x000fe2000bf44270 */
[-C--:B------:R-:W-:Y:S01]  /*73c0*/  FMUL.FTZ R124, R124, R32.reuse ;  /* 0x000000207c7c7220 */ /* 0x080fe20000410000 */
[----:B------:R-:W-:Y:S01]  /*73d0*/  F2FP.F16.F32.PACK_AB R168, R48, R41 ;  /* 0x0000002930a8723e */ /* 0x000fe200000000ff */
[----:B------:R-:W-:Y:S01]  /*73e0*/  FADD.FTZ R15, R51, R54 ;  /* 0x00000036330f7221 */ /* 0x000fe20000010000 */
[----:B------:R-:W0:Y:S01]  /*73f0*/  MUFU.EX2 R38, R38 ;  /* 0x0000002600267308 */ /* 0x000e220000000800 */
[----:B--2---:R-:W-:Y:S01]  /*7400*/  FADD.FTZ R4, R34, R3 ;  /* 0x0000000322047221 */ /* 0x004fe20000010000 */
[----:B------:R-:W-:Y:S01]  /*7410*/  F2FP.F16.F32.PACK_AB R170, R44, R43 ;  /* 0x0000002b2caa723e */ /* 0x000fe200000000ff */
[----:B------:R-:W-:Y:S01]  /*7420*/  FADD.FTZ R40, R14, R15 ;  /* 0x0000000f0e287221 */ /* 0x000fe20000010000 */
[----:B------:R-:W-:Y:S01]  /*7430*/  F2FP.F16.F32.PACK_AB R160, R28, R45 ;  /* 0x0000002d1ca0723e */ /* 0x000fe200000000ff */
[-C--:B------:R-:W-:Y:S01]  /*7440*/  FMUL.FTZ R125, R125, R32.reuse ;  /* 0x000000207d7d7220 */ /* 0x080fe20000410000 */
[----:B------:R-:W-:Y:S01]  /*7450*/  F2FP.F16.F32.PACK_AB R162, R24, R47 ;  /* 0x0000002f18a2723e */ /* 0x000fe200000000ff */
[----:B------:R-:W-:Y:S01]  /*7460*/  FADD.FTZ R15, R53, R40 ;  /* 0x00000028350f7221 */ /* 0x000fe20000010000 */
[----:B------:R-:W2:Y:S01]  /*7470*/  MUFU.EX2 R173, R173 ;  /* 0x000000ad00ad7308 */ /* 0x000ea20000000800 */
[----:B-1----:R-:W-:Y:S01]  /*7480*/  FADD.FTZ R3, R179, R4 ;  /* 0x00000004b3037221 */ /* 0x002fe20000010000 */
[C---:B------:R-:W-:Y:S01]  /*7490*/  F2FP.F16.F32.PACK_AB R152, R36.reuse, R53 ;  /* 0x000000352498723e */ /* 0x040fe200000000ff */
[----:B------:R-:W-:Y:S01]  /*74a0*/  FADD.FTZ R20, R36, R15 ;  /* 0x0000000f24147221 */ /* 0x000fe20000010000 */
[-C--:B------:R-:W-:Y:S01]  /*74b0*/  FMUL.FTZ R128, R128, R32.reuse ;  /* 0x0000002080807220 */ /* 0x080fe20000410000 */
[-C--:B------:R-:W-:Y:S01]  /*74c0*/  FMUL.FTZ R129, R129, R32.reuse ;  /* 0x0000002081817220 */ /* 0x080fe20000410000 */
[-C--:B------:R-:W-:Y:S01]  /*74d0*/  FMUL.FTZ R132, R132, R32.reuse ;  /* 0x0000002084847220 */ /* 0x080fe20000410000 */
[----:B------:R-:W-:Y:S01]  /*74e0*/  FADD.FTZ R15, R55, R20 ;  /* 0x00000014370f7221 */ /* 0x000fe20000010000 */
[----:B------:R-:W1:Y:S01]  /*74f0*/  MUFU.EX2 R42, R42 ;  /* 0x0000002a002a7308 */ /* 0x000e620000000800 */
[----:B0-----:R-:W-:Y:S01]  /*7500*/  FADD.FTZ R4, R38, R3 ;  /* 0x0000000326047221 */ /* 0x001fe20000010000 */
[-C--:B------:R-:W-:Y:S01]  /*7510*/  FMUL.FTZ R133, R133, R32.reuse ;  /* 0x0000002085857220 */ /* 0x080fe20000410000 */
[-C--:B------:R-:W-:Y:S01]  /*7520*/  FMUL.FTZ R136, R136, R32.reuse ;  /* 0x0000002088887220 */ /* 0x080fe20000410000 */
[-C--:B------:R-:W-:Y:S01]  /*7530*/  FMUL.FTZ R137, R137, R32.reuse ;  /* 0x0000002089897220 */ /* 0x080fe20000410000 */
[-C--:B------:R-:W-:Y:S01]  /*7540*/  FMUL.FTZ R140, R140, R32.reuse ;  /* 0x000000208c8c7220 */ /* 0x080fe20000410000 */
[-C--:B------:R-:W-:Y:S01]  /*7550*/  FMUL.FTZ R141, R141, R32.reuse ;  /* 0x000000208d8d7220 */ /* 0x080fe20000410000 */
[-C--:B------:R-:W-:Y:S01]  /*7560*/  FMUL.FTZ R144, R144, R32.reuse ;  /* 0x0000002090907220 */ /* 0x080fe20000410000 */
[----:B------:R-:W0:Y:S01]  /*7570*/  MUFU.EX2 R175, R175 ;  /* 0x000000af00af7308 */ /* 0x000e220000000800 */
[----:B--2---:R-:W-:Y:S01]  /*7580*/  FADD.FTZ R3, R173, R4 ;  /* 0x00000004ad037221 */ /* 0x004fe20000010000 */
[-C--:B------:R-:W-:Y:S01]  /*7590*/  FMUL.FTZ R145, R145, R32.reuse ;  /* 0x0000002091917220 */ /* 0x080fe20000410000 */
[-C--:B------:R-:W-:Y:S01]  /*75a0*/  FMUL.FTZ R148, R148, R32.reuse ;  /* 0x0000002094947220 */ /* 0x080fe20000410000 */
[----:B------:R-:W-:Y:S01]  /*75b0*/  FMUL.FTZ R149, R149, R32 ;  /* 0x0000002095957220 */ /* 0x000fe20000410000 */
[----:B------:R-:W-:Y:S01]  /*75c0*/  F2FP.F16.F32.PACK_AB R181, R181, R68 ;  /* 0x00000044b5b5723e */ /* 0x000fe200000000ff */
[----:B------:R-:W-:Y:S01]  /*75d0*/  VIADD R6, R6, 0xffffffff ;  /* 0xffffffff06067836 */ /* 0x000fe20000000000 */
[----:B------:R-:W-:Y:S01]  /*75e0*/  F2FP.F16.F32.PACK_AB R183, R30, R183 ;  /* 0x000000b71eb7723e */ /* 0x000fe200000000ff */
[----:B------:R-:W2:Y:S01]  /*75f0*/  MUFU.EX2 R26, R26 ;  /* 0x0000001a001a7308 */ /* 0x000ea20000000800 */
[----:B-1----:R-:W-:Y:S01]  /*7600*/  FADD.FTZ R4, R42, R3 ;  /* 0x000000032a047221 */ /* 0x002fe20000010000 */
[----:B------:R-:W-:Y:S01]  /*7610*/  F2FP.F16.F32.PACK_AB R177, R34, R177 ;  /* 0x000000b122b1723e */ /* 0x000fe200000000ff */
[----:B------:R-:W-:Y:S01]  /*7620*/  FMUL.FTZ R90, R90, R31 ;  /* 0x0000001f5a5a7220 */ /* 0x000fe20000410000 */
[----:B------:R-:W-:Y:S01]  /*7630*/  F2FP.F16.F32.PACK_AB R179, R38, R179 ;  /* 0x000000b326b3723e */ /* 0x000fe200000000ff */
[----:B------:R-:W-:Y:S01]  /*7640*/  FMUL.FTZ R91, R91, R31 ;  /* 0x0000001f5b5b7220 */ /* 0x000fe20000410000 */
[----:B------:R-:W-:Y:S01]  /*7650*/  F2FP.F16.F32.PACK_AB R173, R42, R173 ;  /* 0x000000ad2aad723e */ /* 0x000fe200000000ff */
[-C--:B------:R-:W-:Y:S01]  /*7660*/  FMUL.FTZ R94, R94, R31.reuse ;  /* 0x0000001f5e5e7220 */ /* 0x080fe20000410000 */
[----:B------:R-:W1:Y:S01]  /*7670*/  MUFU.EX2 R169, R169 ;  /* 0x000000a900a97308 */ /* 0x000e620000000800 */
[----:B0-----:R-:W-:Y:S01]  /*7680*/  FADD.FTZ R3, R175, R4 ;  /* 0x00000004af037221 */ /* 0x001fe20000010000 */
[-C--:B------:R-:W-:Y:S01]  /*7690*/  FMUL.FTZ R95, R95, R31.reuse ;  /* 0x0000001f5f5f7220 */ /* 0x080fe20000410000 */
[-C--:B------:R-:W-:Y:S01]  /*76a0*/  FMUL.FTZ R98, R98, R31.reuse ;  /* 0x0000001f62627220 */ /* 0x080fe20000410000 */
[-C--:B------:R-:W-:Y:S01]  /*76b0*/  FMUL.FTZ R99, R99, R31.reuse ;  /* 0x0000001f63637220 */ /* 0x080fe20000410000 */
[-C--:B------:R-:W-:Y:S01]  /*76c0*/  FMUL.FTZ R102, R102, R31.reuse ;  /* 0x0000001f66667220 */ /* 0x080fe20000410000 */
[-C--:B------:R-:W-:Y:S01]  /*76d0*/  FMUL.FTZ R103, R103, R31.reuse ;  /* 0x0000001f67677220 */ /* 0x080fe20000410000 */
[----:B------:R-:W-:Y:S01]  /*76e0*/  FMUL.FTZ R106, R106, R31 ;  /* 0x0000001f6a6a7220 */ /* 0x000fe20000410000 */
[----:B------:R-:W0:Y:S01]  /*76f0*/  MUFU.EX2 R46, R46 ;  /* 0x0000002e002e7308 */ /* 0x000e220000000800 */
[C---:B--2---:R-:W-:Y:S01]  /*7700*/  FADD.FTZ R4, R26.reuse, R3 ;  /* 0x000000031a047221 */ /* 0x044fe20000010000 */
[----:B------:R-:W-:Y:S01]  /*7710*/  F2FP.F16.F32.PACK_AB R175, R26, R175 ;  /* 0x000000af1aaf723e */ /* 0x000fe200000000ff */
[-C--:B------:R-:W-:Y:S01]  /*7720*/  FMUL.FTZ R107, R107, R31.reuse ;  /* 0x0000001f6b6b7220 */ /* 0x080fe20000410000 */
[-C--:B------:R-:W-:Y:S01]  /*7730*/  FMUL.FTZ R110, R110, R31.reuse ;  /* 0x0000001f6e6e7220 */ /* 0x080fe20000410000 */
[-C--:B------:R-:W-:Y:S01]  /*7740*/  FMUL.FTZ R111, R111, R31.reuse ;  /* 0x0000001f6f6f7220 */ /* 0x080fe20000410000 */
[-C--:B------:R-:W-:Y:S01]  /*7750*/  FMUL.FTZ R114, R114, R31.reuse ;  /* 0x0000001f72727220 */ /* 0x080fe20000410000 */
[-C--:B------:R-:W-:Y:S01]  /*7760*/  FMUL.FTZ R115, R115, R31.reuse ;  /* 0x0000001f73737220 */ /* 0x080fe20000410000 */
[----:B------:R-:W2:Y:S01]  /*7770*/  MUFU.EX2 R171, R171 ;  /* 0x000000ab00ab7308 */ /* 0x000ea20000000800 */
[----:B-1----:R-:W-:Y:S01]  /*7780*/  FADD.FTZ R3, R169, R4 ;  /* 0x00000004a9037221 */ /* 0x002fe20000010000 */
[----:B------:R-:W-:Y:S01]  /*7790*/  FADD.FTZ R4, R0, R15 ;  /* 0x0000000f00047221 */ /* 0x000fe20000010000 */
[-C--:B------:R-:W-:Y:S01]  /*77a0*/  FMUL.FTZ R118, R118, R31.reuse ;  /* 0x0000001f76767220 */ /* 0x080fe20000410000 */
[-C--:B------:R-:W-:Y:S01]  /*77b0*/  FMUL.FTZ R119, R119, R31.reuse ;  /* 0x0000001f77777220 */ /* 0x080fe20000410000 */
[-C--:B------:R-:W-:Y:S01]  /*77c0*/  FMUL.FTZ R122, R122, R31.reuse ;  /* 0x0000001f7a7a7220 */ /* 0x080fe20000410000 */
[-C--:B------:R-:W-:Y:S01]  /*77d0*/  FMUL.FTZ R123, R123, R31.reuse ;  /* 0x0000001f7b7b7220 */ /* 0x080fe20000410000 */
[----:B------:R-:W-:Y:S01]  /*77e0*/  FMUL.FTZ R126, R126, R31 ;  /* 0x0000001f7e7e7220 */ /* 0x000fe20000410000 */
[----:B------:R1:W3:Y:S01]  /*77f0*/  MUFU.EX2 R8, R174 ;  /* 0x000000ae00087308 */ /* 0x0002e20000000800 */
[----:B0-----:R-:W-:Y:S01]  /*7800*/  F2FP.F16.F32.PACK_AB R169, R46, R169 ;  /* 0x000000a92ea9723e */ /* 0x001fe200000000ff */
[-C--:B------:R-:W-:Y:S01]  /*7810*/  FMUL.FTZ R127, R127, R31.reuse ;  /* 0x0000001f7f7f7220 */ /* 0x080fe20000410000 */
[-C--:B------:R-:W-:Y:S01]  /*7820*/  FMUL.FTZ R130, R130, R31.reuse ;  /* 0x0000001f82827220 */ /* 0x080fe20000410000 */
[-C--:B------:R-:W-:Y:S01]  /*7830*/  FMUL.FTZ R131, R131, R31.reuse ;  /* 0x0000001f83837220 */ /* 0x080fe20000410000 */
[-C--:B------:R-:W-:Y:S01]  /*7840*/  FMUL.FTZ R134, R134, R31.reuse ;  /* 0x0000001f86867220 */ /* 0x080fe20000410000 */
[-C--:B------:R-:W-:Y:S01]  /*7850*/  FMUL.FTZ R135, R135, R31.reuse ;  /* 0x0000001f87877220 */ /* 0x080fe20000410000 */
[----:B------:R-:W-:Y:S01]  /*7860*/  FMUL.FTZ R138, R138, R31 ;  /* 0x0000001f8a8a7220 */ /* 0x000fe20000410000 */
[----:B------:R-:W0:Y:S01]  /*7870*/  MUFU.EX2 R165, R165 ;  /* 0x000000a500a57308 */ /* 0x000e220000000800 */
[----:B-1----:R-:W-:Y:S01]  /*7880*/  F2FP.F16.F32.PACK_AB R174, R66, R39 ;  /* 0x0000002742ae723e */ /* 0x002fe200000000ff */
[-C--:B------:R-:W-:Y:S01]  /*7890*/  FMUL.FTZ R139, R139, R31.reuse ;  /* 0x0000001f8b8b7220 */ /* 0x080fe20000410000 */
[-C--:B------:R-:W-:Y:S01]  /*78a0*/  FMUL.FTZ R142, R142, R31.reuse ;  /* 0x0000001f8e8e7220 */ /* 0x080fe20000410000 */
[-C--:B------:R-:W-:Y:S01]  /*78b0*/  FMUL.FTZ R143, R143, R31.reuse ;  /* 0x0000001f8f8f7220 */ /* 0x080fe20000410000 */
[-C--:B------:R-:W-:Y:S01]  /*78c0*/  FMUL.FTZ R146, R146, R31.reuse ;  /* 0x0000001f92927220 */ /* 0x080fe20000410000 */
[-C--:B------:R-:W-:Y:S01]  /*78d0*/  FMUL.FTZ R147, R147, R31.reuse ;  /* 0x0000001f93937220 */ /* 0x080fe20000410000 */
[-C--:B------:R-:W-:Y:S01]  /*78e0*/  FMUL.FTZ R150, R150, R31.reuse ;  /* 0x0000001f96967220 */ /* 0x080fe20000410000 */
[----:B------:R1:W-:Y:S01]  /*78f0*/  MUFU.EX2 R21, R154 ;  /* 0x0000009a00157308 */ /* 0x0003e20000000800 */
[----:B------:R-:W-:-:S07]  /*7900*/  FMUL.FTZ R151, R151, R31 ;  /* 0x0000001f97977220 */ /* 0x000fce0000410000 */
[----:B------:R-:W4:Y:S01]  /*7910*/  MUFU.EX2 R50, R50 ;  /* 0x0000003200327308 */ /* 0x000f220000000800 */
[----:B-1----:R-:W-:Y:S01]  /*7920*/  F2FP.F16.F32.PACK_AB R154, R0, R55 ;  /* 0x00000037009a723e */ /* 0x002fe200000000ff */
[----:B------:R-:W-:-:S04]  /*7930*/  FADD.FTZ R0, R46, R3 ;  /* 0x000000032e007221 */ /* 0x000fc80000010000 */
[----:B--2---:R-:W-:Y:S01]  /*7940*/  FADD.FTZ R3, R171, R0 ;  /* 0x00000000ab037221 */ /* 0x004fe20000010000 */
[C---:B---3--:R-:W-:Y:S01]  /*7950*/  F2FP.F16.F32.PACK_AB R171, R8.reuse, R171 ;  /* 0x000000ab08ab723e */ /* 0x048fe200000000ff */
[----:B------:R-:W1:Y:S02]  /*7960*/  MUFU.EX2 R167, R167 ;  /* 0x000000a700a77308 */ /* 0x000e640000000800 */
[----:B------:R-:W-:Y:S01]  /*7970*/  FADD.FTZ R0, R8, R3 ;  /* 0x0000000308007221 */ /* 0x000fe20000010000 */
[----:B------:R-:W-:-:S03]  /*7980*/  IMAD.MOV.U32 R8, RZ, RZ, R12 ;  /* 0x000000ffff087224 */ /* 0x000fc600078e000c */
[----:B0-----:R-:W-:Y:S02]  /*7990*/  FADD.FTZ R3, R165, R0 ;  /* 0x00000000a5037221 */ /* 0x001fe40000010000 */
[----:B------:R0:W2:Y:S01]  /*79a0*/  MUFU.EX2 R58, R158 ;  /* 0x0000009e003a7308 */ /* 0x0000a20000000800 */
[C---:B----4-:R-:W-:Y:S01]  /*79b0*/  F2FP.F16.F32.PACK_AB R165, R50.reuse, R165 ;  /* 0x000000a532a5723e */ /* 0x050fe200000000ff */
[----:B------:R-:W-:-:S06]  /*79c0*/  FADD.FTZ R0, R50, R3 ;  /* 0x0000000332007221 */ /* 0x000fcc0000010000 */
[----:B------:R3:W4:Y:S01]  /*79d0*/  MUFU.EX2 R161, R156 ;  /* 0x0000009c00a17308 */ /* 0x0007220000000800 */
[----:B-1----:R-:W-:Y:S01]  /*79e0*/  FADD.FTZ R0, R167, R0 ;  /* 0x00000000a7007221 */ /* 0x002fe20000010000 */
[----:B0-----:R-:W-:-:S06]  /*79f0*/  F2FP.F16.F32.PACK_AB R158, R14, R51 ;  /* 0x000000330e9e723e */ /* 0x001fcc00000000ff */
[----:B------:R-:W0:Y:S01]  /*7a00*/  MUFU.EX2 R163, R70 ;  /* 0x0000004600a37308 */ /* 0x000e220000000800 */
[----:B--2---:R-:W-:Y:S01]  /*7a10*/  FADD.FTZ R0, R58, R0 ;  /* 0x000000003a007221 */ /* 0x004fe20000010000 */
[----:B---3--:R-:W-:Y:S02]  /*7a20*/  F2FP.F16.F32.PACK_AB R156, R64, R49 ;  /* 0x00000031409c723e */ /* 0x008fe400000000ff */
[----:B------:R-:W-:-:S04]  /*7a30*/  F2FP.F16.F32.PACK_AB R167, R58, R167 ;  /* 0x000000a73aa7723e */ /* 0x000fc800000000ff */
[----:B------:R-:W1:Y:S01]  /*7a40*/  MUFU.EX2 R35, R35 ;  /* 0x0000002300237308 */ /* 0x000e620000000800 */
[----:B----4-:R-:W-:Y:S01]  /*7a50*/  FADD.FTZ R0, R161, R0 ;  /* 0x00000000a1007221 */ /* 0x010fe20000010000 */
[----:B------:R-:W-:-:S03]  /*7a60*/  F2FP.F16.F32.PACK_AB R161, R21, R161 ;  /* 0x000000a115a1723e */ /* 0x000fc600000000ff */
[----:B------:R-:W-:-:S03]  /*7a70*/  FADD.FTZ R0, R21, R0 ;  /* 0x0000000015007221 */ /* 0x000fc60000010000 */
        /* <DEDUP_REMOVED lines=18> */
[C---:B-1----:R-:W-:Y:S01]  /*7ba0*/  FADD.FTZ R0, R56.reuse, R0 ;  /* 0x0000000038007221 */ /* 0x042fe20000010000 */
[----:B------:R-:W-:-:S03]  /*7bb0*/  F2FP.F16.F32.PACK_AB R153, R56, R153 ;  /* 0x000000993899723e */ /* 0x000fc600000000ff */
[----:B--2---:R-:W-:-:S04]  /*7bc0*/  FADD.FTZ R0, R155, R0 ;  /* 0x000000009b007221 */ /* 0x004fc80000010000 */
[C---:B0-----:R-:W-:Y:S01]  /*7bd0*/  FADD.FTZ R3, R57.reuse, R0 ;  /* 0x0000000039037221 */ /* 0x041fe20000010000 */
[----:B------:R-:W-:Y:S01]  /*7be0*/  F2FP.F16.F32.PACK_AB R155, R57, R155 ;  /* 0x0000009b399b723e */ /* 0x000fe200000000ff */
[----:B------:R-:W-:Y:S01]  /*7bf0*/  IMAD.MOV.U32 R0, RZ, RZ, R10 ;  /* 0x000000ffff007224 */ /* 0x000fe200078e000a */
[----:B------:R-:W-:Y:S06]  /*7c00*/  @P2 BRA `(.L_x_1103) ;  /* 0xffffffd000002947 */ /* 0x000fec000383ffff */
[----:B------:R-:W-:Y:S01]  /*7c10*/  IMAD.MOV.U32 R8, RZ, RZ, R12 ;  /* 0x000000ffff087224 */ /* 0x000fe200078e000c */
[----:B------:R-:W-:Y:S01]  /*7c20*/  UMOV UR42, UR53 ;  /* 0x00000035002a7c82 */ /* 0x000fe20008000000 */
[----:B------:R-:W-:Y:S01]  /*7c30*/  IMAD.MOV.U32 R0, RZ, RZ, R10 ;  /* 0x000000ffff007224 */ /* 0x000fe200078e000a */
[----:B------:R-:W-:-:S06]  /*7c40*/  UMOV UR43, UR52 ;  /* 0x00000034002b7c82 */ /* 0x000fcc0008000000 */
.L_x_1086:
[----:B------:R-:W-:Y:S01]  /*7c50*/  IADD3 R10, R17, 0x80, -R18 ;  /* 0x00000080110a7810 */ /* 0x000fe20007ffe812 */
[----:B------:R-:W-:Y:S02]  /*7c60*/  ULDC UR11, c[0x0][0x9e4] ;  /* 0x00027900000b7ab9 */ /* 0x000fe40000000800 */
[----:B------:R-:W-:Y:S02]  /*7c70*/  UISETP.GE.AND UP0, UPT, UR11, 0x1, UPT ;  /* 0x000000010b00788c */ /* 0x000fe4000bf06270 */
[----:B------:R-:W-:-:S04]  /*7c80*/  IMAD R10, R185, 0x80, R10 ;  /* 0x00000080b90a7824 */ /* 0x000fc800078e020a */
[----:B------:R-:W-:Y:S02]  /*7c90*/  PLOP3.LUT P6, PT, PT, PT, UP0, 0x80, 0x0 ;  /* 0x000000000000781c */ /* 0x000fe40003fcf008 */
[----:B------:R-:W-:-:S13]  /*7ca0*/  R2UR UR10, R10 ;  /* 0x000000000a0a72ca */ /* 0x000fda00000e0000 */
[----:B------:R-:W-:Y:S01]  /*7cb0*/  UIADD3 UR50, UR10, -UR50, URZ ;  /* 0x800000320a327290 */ /* 0x000fe2000fffe03f */
        /* <DEDUP_REMOVED lines=11> */
.L_x_1105:
[----:B------:R-:W-:-:S11]  /*7d70*/  UISETP.NE.AND UP0, UPT, UR11, 0x1, UPT ;  /* 0x000000010b00788c */ /* 0x000fd6000bf05270 */
[----:B------:R-:W-:Y:S02]  /*7d80*/  @UP0 ULDC.64 UR14, c[0x0][0x9e8] ;  /* 0x00027a00000e0ab9 */ /* 0x000fe40000000a00 */
[----:B------:R-:W-:-:S04]  /*7d90*/  UIMAD.WIDE.U32 UR6, UR10, UR14, URZ ;  /* 0x0000000e0a0672a5 */ /* 0x000fc8000f8e003f */
[----:B------:R-:W-:-:S12]  /*7da0*/  @UP0 USHF.R.U32.HI UR10, URZ, UR15, UR7 ;  /* 0x0000000f3f0a0299 */ /* 0x000fd80008011607 */
.L_x_1106:
[----:B------:R-:W-:-:S04]  /*7db0*/  UIMAD UR10, UR10, UR11, URZ ;  /* 0x0000000b0a0a72a4 */ /* 0x000fc8000f8e023f */
[----:B------:R-:W-:-:S04]  /*7dc0*/  UISETP.LT.AND UP0, UPT, UR50, UR10, UPT ;  /* 0x0000000a3200728c */ /* 0x000fc8000bf01270 */
[----:B------:R-:W-:-:S12]  /*7dd0*/  USEL UR50, UR50, UR10, !UP0 ;  /* 0x0000000a32327287 */ /* 0x000fd8000c000000 */
.L_x_1104:
        /* <DEDUP_REMOVED lines=12> */
.L_x_1116:
        /* <DEDUP_REMOVED lines=9> */
.L_x_1109:
[----:B------:R-:W-:Y:S01]  /*7f30*/  ULEA UR6, UR42, UR41, 0x3 ;  /* 0x000000292a067291 */ /* 0x000fe2000f8e183f */
[----:B------:R-:W-:-:S05]  /*7f40*/  IMAD.U32 R0, RZ, RZ, UR43 ;  /* 0x0000002bff007e24 */ /* 0x000fca000f8e00ff */
[----:B------:R-:W-:-:S04]  /*7f50*/  SHF.L.U32 R0, R0, 0x1f, RZ ;  /* 0x0000001f00007819 */ /* 0x000fc800000006ff */
[----:B------:R0:W1:Y:S01]  /*7f60*/  SYNCS.PHASECHK.TRANS64.TRYWAIT P2, [UR6+0x28830], R0 ;  /* 0x02883000ff0075a7 */ /* 0x0000620008040146 */
[----:B------:R-:W-:Y:S05]  /*7f70*/  @!P0 BRA `(.L_x_1110) ;  /* 0x0000000000048947 */ /* 0x000fea0003800000 */
[----:B------:R-:W-:Y:S01]  /*7f80*/  BPT.TRAP 0x1 ;  /* 0x000000040000795c */ /* 0x000fe20000300000 */
.L_x_1110:
[----:B-1----:R-:W-:Y:S05]  /*7f90*/  @P2 BRA `(.L_x_1108) ;  /* 0x0000000000082947 */ /* 0x002fea0003800000 */
[----:B------:R-:W1:Y:S02]  /*7fa0*/  SYNCS.PHASECHK.TRANS64.TRYWAIT P2, [UR6+0x28830], R0 ;  /* 0x02883000ff0075a7 */ /* 0x000e640008040146 */
[----:B-1----:R-:W-:Y:S05]  /*7fb0*/  @!P2 BRA `(.L_x_1111) ;  /* 0x000000c800dca947 */ /* 0x002fea0003800000 */
.L_x_1108:
        /* <DEDUP_REMOVED lines=47> */
.L_x_1113:
[----:B------:R-:W-:Y:S01]  /*82b0*/  ULEA UR6, UR50, UR41, 0x3 ;  /* 0x0000002932067291 */ /* 0x000fe2000f8e183f */
[----:B------:R-:W-:-:S05]  /*82c0*/  IMAD.U32 R0, RZ, RZ, UR51 ;  /* 0x00000033ff007e24 */ /* 0x000fca000f8e00ff */
[----:B------:R-:W-:-:S04]  /*82d0*/  SHF.L.U32 R0, R0, 0x1f, RZ ;  /* 0x0000001f00007819 */ /* 0x000fc800000006ff */
[----:B------:R0:W1:Y:S01]  /*82e0*/  SYNCS.PHASECHK.TRANS64.TRYWAIT P2, [UR6+0x28850], R0 ;  /* 0x02885000ff0075a7 */ /* 0x0000620008040146 */
[----:B------:R-:W-:Y:S05]  /*82f0*/  @!P0 BRA `(.L_x_1114) ;  /* 0x0000000000048947 */ /* 0x000fea0003800000 */
[----:B------:R-:W-:Y:S01]  /*8300*/  BPT.TRAP 0x1 ;  /* 0x000000040000795c */ /* 0x000fe20000300000 */
.L_x_1114:
[----:B-1----:R-:W-:Y:S05]  /*8310*/  @P2 BRA `(.L_x_1112) ;  /* 0x0000000000082947 */ /* 0x002fea0003800000 */
[----:B------:R-:W1:Y:S02]  /*8320*/  SYNCS.PHASECHK.TRANS64.TRYWAIT P2, [UR6+0x28850], R0 ;  /* 0x02885000ff0075a7 */ /* 0x000e640008040146 */
[----:B-1----:R-:W-:Y:S05]  /*8330*/  @!P2 BRA `(.L_x_1115) ;  /* 0x000000c80014a947 */ /* 0x002fea0003800000 */
.L_x_1112:
[----:B------:R-:W-:Y:S01]  /*8340*/  UIADD3 UR6, UR41, 0x400, URZ ;  /* 0x0000040029067890 */ /* 0x000fe2000fffe03f */
[----:B------:R-:W-:Y:S01]  /*8350*/  WARPGROUP.ARRIVE ;  /* 0x00000000000079c5 */ /* 0x000fe20000000000 */
[----:B------:R-:W-:Y:S01]  /*8360*/  UMOV UR7, 0x40000040 ;  /* 0x4000004000077882 */ /* 0x000fe20000000000 */
[----:B01----:R-:W-:Y:S01]  /*8370*/  FMNMX.FTZ R0, R24, R7, !PT ;  /* 0x0000000718007209 */ /* 0x003fe20007810000 */
[----:B------:R-:W-:-:S03]  /*8380*/  USHF.R.U32.HI UR6, URZ, 0x4, UR6 ;  /* 0x000000043f067899 */ /* 0x000fc60008011606 */
[----:B------:R-:W0:Y:S01]  /*8390*/  S2R R184, SR_TID.X ;  /* 0x0000000000b87919 */ /* 0x000e220000002100 */
[C---:B------:R-:W-:Y:S01]  /*83a0*/  ISETP.GT.AND P2, PT, R6.reuse, UR47, PT ;  /* 0x0000002f06007c0c */ /* 0x040fe2000bf44270 */
[----:B------:R-:W-:Y:S01]  /*83b0*/  UMOV UR51, UR43 ;  /* 0x0000002b00337c82 */ /* 0x000fe20008000000 */
[----:B------:R-:W-:Y:S01]  /*83c0*/  ULOP3.LUT UR6, UR6, 0x3fff, URZ, 0xc0, !UPT ;  /* 0x00003fff06067892 */ /* 0x000fe2000f8ec03f */
[----:B------:R-:W-:Y:S01]  /*83d0*/  FMNMX.FTZ R5, R25, R0, !PT ;  /* 0x0000000019057209 */ /* 0x000fe20007810000 */
[----:B------:R-:W-:Y:S02]  /*83e0*/  VIADD R6, R6, 0xffffffff ;  /* 0xffffffff06067836 */ /* 0x000fe40000000000 */
        /* <DEDUP_REMOVED lines=37> */
[----:B------:R-:W0:Y:S02]  /*8640*/  SHFL.BFLY PT, R5, R8, 0x2, 0x1f ;  /* 0x0c401f0008057f89 */ /* 0x000e2400000e0000 */
[----:B0-----:R-:W-:Y:S02]  /*8650*/  FMNMX.FTZ R11, R8, R5, !PT ;  /* 0x00000005080b7209 */ /* 0x001fe40007810000 */
[----:B------:R-:W0:Y:S01]  /*8660*/  LDC R5, c[0x0][0x988] ;  /* 0x00026200ff057b82 */ /* 0x000e220000000800 */
[----:B------:R-:W-:Y:S02]  /*8670*/  FMNMX.FTZ R8, R26, R9, !PT ;  /* 0x000000091a087209 */ /* 0x000fe40007810000 */
[----:B------:R-:W1:Y:S01]  /*8680*/  SHFL.BFLY PT, R0, R11, 0x1, 0x1f ;  /* 0x0c201f000b007f89 */ /* 0x000e6200000e0000 */
        /* <DEDUP_REMOVED lines=8> */
[----:B------:R-:W-:-:S04]  /*8710*/  FMNMX.FTZ R8, R34, R21, !PT ;  /* 0x0000001522087209 */ /* 0x000fc80007810000 */
[----:B------:R-:W-:Y:S02]  /*8720*/  FMNMX.FTZ R21, R35, R8, !PT ;  /* 0x0000000823157209 */ /* 0x000fe40007810000 */
[----:B-1----:R-:W-:Y:S02]  /*8730*/  FMNMX.FTZ R0, R11, R0, !PT ;  /* 0x000000000b007209 */ /* 0x002fe40007810000 */
[----:B------:R-:W-:-:S03]  /*8740*/  FMNMX.FTZ R8, R38, R21, !PT ;  /* 0x0000001526087209 */ /* 0x000fc60007810000 */
[----:B------:R-:W-:-:S04]  /*8750*/  FADD.FTZ R10, -R0, R7 ;  /* 0x00000007000a7221 */ /* 0x000fc80000010100 */
[-C--:B0-----:R-:W-:Y:S01]  /*8760*/  FMUL.FTZ R7, R10, R5.reuse ;  /* 0x000000050a077220 */ /* 0x081fe20000410000 */
[----:B------:R-:W-:-:S04]  /*8770*/  FMUL.FTZ R10, R0, R5 ;  /* 0x00000005000a7220 */ /* 0x000fc80000410000 */
        /* <DEDUP_REMOVED lines=11> */
[----:B------:R-:W-:Y:S01]  /*8830*/  FFMA.FTZ R85, R85, R5, -R10 ;  /* 0x0000000555557223 */ /* 0x000fe2000001080a */
[----:B------:R-:W-:Y:S01]  /*8840*/  MUFU.EX2 R7, R7 ;  /* 0x0000000700077308 */ /* 0x000fe20000000800 */
[----:B0-----:R-:W-:-:S04]  /*8850*/  FMNMX.FTZ R25, R39, R8, !PT ;  /* 0x0000000827197209 */ /* 0x001fc80007810000 */
[----:B------:R-:W-:-:S03]  /*8860*/  FMNMX.FTZ R8, R42, R25, !PT ;  /* 0x000000192a087209 */ /* 0x000fc60007810000 */
[----:B------:R-:W0:Y:S01]  /*8870*/  MUFU.EX2 R180, R180 ;  /* 0x000000b400b47308 */ /* 0x000e220000000800 */
[----:B------:R-:W-:-:S04]  /*8880*/  FMNMX.FTZ R25, R43, R8, !PT ;  /* 0x000000082b197209 */ /* 0x000fc80007810000 */
[----:B------:R-:W-:Y:S01]  /*8890*/  FMNMX.FTZ R8, R46, R25, !PT ;  /* 0x000000192e087209 */ /* 0x000fe20007810000 */
[----:B------:R-:W-:Y:S02]  /*88a0*/  FFMA.FTZ R25, R41, R5, -R10 ;  /* 0x0000000529197223 */ /* 0x000fe4000001080a */
[----:B------:R-:W-:Y:S01]  /*88b0*/  MUFU.EX2 R182, R182 ;  /* 0x000000b600b67308 */ /* 0x000fe20000000800 */
[----:B------:R-:W-:-:S04]  /*88c0*/  FMNMX.FTZ R29, R47, R8, !PT ;  /* 0x000000082f1d7209 */ /* 0x000fc80007810000 */
[----:B------:R-:W-:-:S03]  /*88d0*/  FMNMX.FTZ R8, R50, R29, !PT ;  /* 0x0000001d32087209 */ /* 0x000fc60007810000 */
[----:B------:R-:W-:Y:S01]  /*88e0*/  MUFU.EX2 R13, R13 ;  /* 0x0000000d000d7308 */ /* 0x000fe20000000800 */
[----:B------:R-:W-:Y:S01]  /*88f0*/  FMNMX.FTZ R29, R51, R8, !PT ;  /* 0x00000008331d7209 */ /* 0x000fe20007810000 */
[----:B0-----:R-:W-:Y:S01]  /*8900*/  FFMA.FTZ R4, R7, R4, R180 ;  /* 0x0000000407047223 */ /* 0x001fe200000100b4 */
[----:B------:R-:W-:Y:S02]  /*8910*/  F2FP.F16.F32.PACK_AB R180, R11, R180 ;  /* 0x000000b40bb4723e */ /* 0x000fe400000000ff */
[----:B------:R-:W-:Y:S01]  /*8920*/  FMNMX.FTZ R8, R54, R29, !PT ;  /* 0x0000001d36087209 */ /* 0x000fe20007810000 */
[----:B------:R-:W-:Y:S02]  /*8930*/  FFMA.FTZ R29, R45, R5, -R10 ;  /* 0x000000052d1d7223 */ /* 0x000fe4000001080a */
[----:B------:R-:W-:Y:S01]  /*8940*/  MUFU.EX2 R15, R15 ;  /* 0x0000000f000f7308 */ /* 0x000fe20000000800 */
[----:B------:R-:W-:-:S04]  /*8950*/  FMNMX.FTZ R33, R55, R8, !PT ;  /* 0x0000000837217209 */ /* 0x000fc80007810000 */
[----:B------:R-:W-:-:S03]  /*8960*/  FMNMX.FTZ R8, R58, R33, !PT ;  /* 0x000000213a087209 */ /* 0x000fc60007810000 */
[----:B------:R-:W-:Y:S01]  /*8970*/  MUFU.EX2 R21, R21 ;  /* 0x0000001500157308 */ /* 0x000fe20000000800 */
[----:B------:R-:W-:-:S04]  /*8980*/  FMNMX.FTZ R33, R59, R8, !PT ;  /* 0x000000083b217209 */ /* 0x000fc80007810000 */
[----:B------:R-:W-:Y:S01]  /*8990*/  FMNMX.FTZ R8, R62, R33, !PT ;  /* 0x000000213e087209 */ /* 0x000fe20007810000 */
[-CC-:B------:R-:W-:Y:S01]  /*89a0*/  FFMA.FTZ R33, R49, R5.reuse, -R10.reuse ;  /* 0x0000000531217223 */ /* 0x180fe2000001080a */
[-CC-:B------:R-:W-:Y:S01]  /*89b0*/  FFMA.FTZ R49, R65, R5.reuse, -R10.reuse ;  /* 0x0000000541317223 */ /* 0x180fe2000001080a */
[----:B------:R-:W-:Y:S01]  /*89c0*/  FFMA.FTZ R65, R81, R5, -R10 ;  /* 0x0000000551417223 */ /* 0x000fe2000001080a */
[----:B------:R-:W-:Y:S01]  /*89d0*/  FMNMX.FTZ R37, R63, R8, !PT ;  /* 0x000000083f257209 */ /* 0x000fe20007810000 */
[----:B------:R-:W-:Y:S03]  /*89e0*/  MUFU.EX2 R25, R25 ;  /* 0x0000001900197308 */ /* 0x000fe60000000800 */
[----:B------:R-:W-:-:S04]  /*89f0*/  FMNMX.FTZ R8, R66, R37, !PT ;  /* 0x0000002542087209 */ /* 0x000fc80007810000 */
[----:B------:R-:W-:Y:S01]  /*8a00*/  FMNMX.FTZ R37, R67, R8, !PT ;  /* 0x0000000843257209 */ /* 0x000fe20007810000 */
[----:B------:R-:W-:Y:S03]  /*8a10*/  MUFU.EX2 R29, R29 ;  /* 0x0000001d001d7308 */ /* 0x000fe60000000800 */
[----:B------:R-:W-:Y:S01]  /*8a20*/  FMNMX.FTZ R8, R70, R37, !PT ;  /* 0x0000002546087209 */ /* 0x000fe20007810000 */
[-CC-:B------:R-:W-:Y:S01]  /*8a30*/  FFMA.FTZ R37, R53, R5.reuse, -R10.reuse ;  /* 0x0000000535257223 */ /* 0x180fe2000001080a */
[----:B------:R-:W-:Y:S02]  /*8a40*/  FFMA.FTZ R53, R69, R5, -R10 ;  /* 0x0000000545357223 */ /* 0x000fe4000001080a */
[----:B------:R-:W-:Y:S01]  /*8a50*/  FMNMX.FTZ R41, R71, R8, !PT ;  /* 0x0000000847297209 */ /* 0x000fe20007810000 */
[----:B------:R-:W-:Y:S03]  /*8a60*/  MUFU.EX2 R33, R33 ;  /* 0x0000002100217308 */ /* 0x000fe60000000800 */
[----:B------:R-:W-:-:S04]  /*8a70*/  FMNMX.FTZ R8, R74, R41, !PT ;  /* 0x000000294a087209 */ /* 0x000fc80007810000 */
[----:B------:R-:W-:Y:S01]  /*8a80*/  FMNMX.FTZ R41, R75, R8, !PT ;  /* 0x000000084b297209 */ /* 0x000fe20007810000 */
[----:B------:R-:W-:Y:S03]  /*8a90*/  MUFU.EX2 R37, R37 ;  /* 0x0000002500257308 */ /* 0x000fe60000000800 */
[----:B------:R-:W-:Y:S01]  /*8aa0*/  FMNMX.FTZ R8, R78, R41, !PT ;  /* 0x000000294e087209 */ /* 0x000fe20007810000 */
[----:B------:R-:W-:-:S03]  /*8ab0*/  FFMA.FTZ R41, R57, R5, -R10 ;  /* 0x0000000539297223 */ /* 0x000fc6000001080a */
        /* <DEDUP_REMOVED lines=9> */
[----:B------:R-:W-:Y:S01]  /*8b50*/  MUFU.EX2 R53, R53 ;  /* 0x0000003500357308 */ /* 0x000fe20000000800 */
[----:B------:R-:W-:-:S02]  /*8b60*/  WARPGROUP.DEPBAR.LE gsb0, 0x0 ;  /* 0x00008000000079c5 */ /* 0x000fc40000010000 */
[----:B------:R-:W-:Y:S01]  /*8b70*/  WARPGROUP.ARRIVE ;  /* 0x00000000000079c5 */ /* 0x000fe20000000000 */
[----:B------:R-:W0:Y:S01]  /*8b80*/  SHFL.BFLY PT, R57, R8, 0x2, 0x1f ;  /* 0x0c401f0008397f89 */ /* 0x000e2200000e0000 */
[-CC-:B------:R-:W-:Y:S01]  /*8b90*/  FFMA.FTZ R176, R32, R5.reuse, -R10.reuse ;  /* 0x0000000520b07223 */ /* 0x180fe2000001080a */
[----:B------:R-:W-:Y:S02]  /*8ba0*/  FFMA.FTZ R178, R36, R5, -R10 ;  /* 0x0000000524b27223 */ /* 0x000fe4000001080a */
[----:B------:R-:W-:Y:S01]  /*8bb0*/  MUFU.EX2 R45, R45 ;  /* 0x0000002d002d7308 */ /* 0x000fe20000000800 */
[----:B------:R-:W-:Y:S01]  /*8bc0*/  HGMMA.64x128x16.F32 R88, R172, gdesc[UR4].tnspB, R88, gsb0 ;  /* 0x41e00004ac587df0 */ /* 0x000fe20008000858 */
[----:B------:R-:W-:Y:S01]  /*8bd0*/  UIADD3 UR6, UR10, 0x180, URZ ;  /* 0x000001800a067890 */ /* 0x000fe2000fffe03f */
[----:B------:R-:W-:-:S05]  /*8be0*/  UMOV UR7, 0x40000040 ;  /* 0x4000004000077882 */ /* 0x000fca0000000000 */
[----:B------:R-:W-:Y:S08]  /*8bf0*/  MUFU.EX2 R176, R176 ;  /* 0x000000b000b07308 */ /* 0x000ff00000000800 */
[----:B------:R-:W-:Y:S01]  /*8c00*/  MUFU.EX2 R178, R178 ;  /* 0x000000b200b27308 */ /* 0x000fe20000000800 */
[----:B0-----:R-:W-:Y:S01]  /*8c10*/  FMNMX.FTZ R24, R8, R57, !PT ;  /* 0x0000003908187209 */ /* 0x001fe20007810000 */
[----:B------:R-:W-:-:S06]  /*8c20*/  FFMA.FTZ R57, R73, R5, -R10 ;  /* 0x0000000549397223 */ /* 0x000fcc000001080a */
[----:B------:R-:W-:Y:S01]  /*8c30*/  MUFU.EX2 R12, R12 ;  /* 0x0000000c000c7308 */ /* 0x000fe20000000800 */
[----:B------:R-:W0:Y:S07]  /*8c40*/  SHFL.BFLY PT, R69, R24, 0x1, 0x1f ;  /* 0x0c201f0018457f89 */ /* 0x000e2e00000e0000 */
[----:B------:R-:W-:Y:S08]  /*8c50*/  MUFU.EX2 R57, R57 ;  /* 0x0000003900397308 */ /* 0x000ff00000000800 */
[----:B------:R-:W-:Y:S08]  /*8c60*/  MUFU.EX2 R14, R14 ;  /* 0x0000000e000e7308 */ /* 0x000ff00000000800 */
[----:B------:R-:W-:Y:S01]  /*8c70*/  MUFU.EX2 R61, R61 ;  /* 0x0000003d003d7308 */ /* 0x000fe20000000800 */
[----:B0-----:R-:W-:-:S07]  /*8c80*/  FMNMX.FTZ R8, R24, R69, !PT ;  /* 0x0000004518087209 */ /* 0x001fce0007810000 */
[----:B------:R-:W-:Y:S08]  /*8c90*/  MUFU.EX2 R20, R20 ;  /* 0x0000001400147308 */ /* 0x000ff00000000800 */
[----:B------:R-:W-:Y:S08]  /*8ca0*/  MUFU.EX2 R65, R65 ;  /* 0x0000004100417308 */ /* 0x000ff00000000800 */
[----:B------:R-:W-:Y:S01]  /*8cb0*/  MUFU.EX2 R24, R84 ;  /* 0x0000005400187308 */ /* 0x000fe20000000800 */
[----:B------:R-:W-:-:S02]  /*8cc0*/  WARPGROUP.DEPBAR.LE gsb0, 0x0 ;  /* 0x00008000000079c5 */ /* 0x000fc40000010000 */
[----:B------:R-:W-:Y:S01]  /*8cd0*/  WARPGROUP.ARRIVE ;  /* 0x00000000000079c5 */ /* 0x000fe20000000000 */
[-CC-:B------:R-:W-:Y:S01]  /*8ce0*/  FFMA.FTZ R172, R40, R5.reuse, -R10.reuse ;  /* 0x0000000528ac7223 */ /* 0x180fe2000001080a */
[-C--:B------:R-:W-:Y:S01]  /*8cf0*/  FFMA.FTZ R174, R44, R5.reuse, -R10 ;  /* 0x000000052cae7223 */ /* 0x080fe2000001080a */
[----:B------:R-:W-:-:S03]  /*8d00*/  FMUL.FTZ R44, R8, R5 ;  /* 0x00000005082c7220 */ /* 0x000fc60000410000 */
[----:B------:R-:W-:Y:S01]  /*8d10*/  HGMMA.64x128x16.F32 R88, R168, gdesc[UR4].tnspB, R88, gsb0 ;  /* 0x41e00004a8587df0 */ /* 0x000fe20008000858 */
[----:B------:R-:W-:Y:S01]  /*8d20*/  UIADD3 UR6, UR10, 0x200, URZ ;  /* 0x000002000a067890 */ /* 0x000fe2000fffe03f */
[-CC-:B------:R-:W-:Y:S01]  /*8d30*/  FFMA.FTZ R181, R26, R5.reuse, -R44.reuse ;  /* 0x000000051ab57223 */ /* 0x180fe2000001082c */
[----:B------:R-:W-:Y:S01]  /*8d40*/  UMOV UR7, 0x40000040 ;  /* 0x4000004000077882 */ /* 0x000fe20000000000 */
[-CC-:B------:R-:W-:Y:S01]  /*8d50*/  FFMA.FTZ R28, R27, R5.reuse, -R44.reuse ;  /* 0x000000051b1c7223 */ /* 0x180fe2000001082c */
[----:B------:R-:W-:Y:S02]  /*8d60*/  IMAD.U32 R27, RZ, RZ, UR42 ;  /* 0x0000002aff1b7e24 */ /* 0x000fe4000f8e00ff */
[-CC-:B------:R-:W-:Y:S01]  /*8d70*/  FFMA.FTZ R183, R30, R5.reuse, -R44.reuse ;  /* 0x000000051eb77223 */ /* 0x180fe2000001082c */
[-CC-:B------:R-:W-:Y:S01]  /*8d80*/  FFMA.FTZ R36, R31, R5.reuse, -R44.reuse ;  /* 0x000000051f247223 */ /* 0x180fe2000001082c */
[----:B------:R-:W-:Y:S01]  /*8d90*/  MUFU.EX2 R181, R181 ;  /* 0x000000b500b57308 */ /* 0x000fe20000000800 */
[-CC-:B------:R-:W-:Y:S01]  /*8da0*/  FFMA.FTZ R177, R34, R5.reuse, -R44.reuse ;  /* 0x0000000522b17223 */ /* 0x180fe2000001082c */
[----:B------:R-:W-:Y:S01]  /*8db0*/  @!P1 LEA R27, R27, UR41, 0x3 ;  /* 0x000000291b1b9c11 */ /* 0x000fe2000f8e18ff */
[-CC-:B------:R-:W-:Y:S01]  /*8dc0*/  FFMA.FTZ R40, R35, R5.reuse, -R44.reuse ;  /* 0x0000000523287223 */ /* 0x180fe2000001082c */
[----:B------:R-:W-:Y:S01]  /*8dd0*/  IADD3 R31, -R184, 0xb, RZ ;  /* 0x0000000bb81f7810 */ /* 0x000fe20007ffe1ff */
[-CC-:B------:R-:W-:Y:S01]  /*8de0*/  FFMA.FTZ R179, R38, R5.reuse, -R44.reuse ;  /* 0x0000000526b37223 */ /* 0x180fe2000001082c */
[-CC-:B------:R-:W-:Y:S01]  /*8df0*/  FFMA.FTZ R38, R39, R5.reuse, -R44.reuse ;  /* 0x0000000527267223 */ /* 0x180fe2000001082c */
[----:B------:R-:W-:Y:S01]  /*8e00*/  @!P1 VIADD R27, R27, 0x28840 ;  /* 0x000288401b1b9836 */ /* 0x000fe20000000000 */
[----:B------:R-:W-:Y:S01]  /*8e10*/  MUFU.EX2 R28, R28 ;  /* 0x0000001c001c7308 */ /* 0x000fe20000000800 */
[-CC-:B------:R-:W-:Y:S01]  /*8e20*/  FFMA.FTZ R175, R46, R5.reuse, -R44.reuse ;  /* 0x000000052eaf7223 */ /* 0x180fe2000001082c */
[-CC-:B------:R-:W-:Y:S01]  /*8e30*/  FFMA.FTZ R173, R42, R5.reuse, -R44.reuse ;  /* 0x000000052aad7223 */ /* 0x180fe2000001082c */
[-CC-:B------:R-:W-:Y:S01]  /*8e40*/  FFMA.FTZ R34, R43, R5.reuse, -R44.reuse ;  /* 0x000000052b227223 */ /* 0x180fe2000001082c */
[----:B------:R-:W-:Y:S01]  /*8e50*/  @!P1 PRMT R27, RZ, 0x654, R27 ;  /* 0x00000654ff1b9816 */ /* 0x000fe2000000001b */
        /* <DEDUP_REMOVED lines=17> */
[----:B------:R-:W-:Y:S01]  /*8f70*/  FFMA.FTZ R86, R86, R5, -R44 ;  /* 0x0000000556567223 */ /* 0x000fe2000001082c */
[----:B------:R-:W-:Y:S01]  /*8f80*/  IMAD.U32 R35, RZ, RZ, UR50 ;  /* 0x00000032ff237e24 */ /* 0x000fe2000f8e00ff */
[----:B------:R-:W-:Y:S01]  /*8f90*/  MUFU.EX2 R177, R177 ;  /* 0x000000b100b17308 */ /* 0x000fe20000000800 */
[----:B------:R-:W-:-:S03]  /*8fa0*/  UMOV UR50, UR42 ;  /* 0x0000002a00327c82 */ /* 0x000fc60008000000 */
[----:B------:R-:W-:-:S04]  /*8fb0*/  @!P1 LEA R35, R35, UR41, 0x3 ;  /* 0x0000002923239c11 */ /* 0x000fc8000f8e18ff */
        /* <DEDUP_REMOVED lines=16> */
[-CC-:B------:R-:W-:Y:S01]  /*90c0*/  FFMA.FTZ R169, R50, R5.reuse, -R44.reuse ;  /* 0x0000000532a97223 */ /* 0x180fe2000001082c */
[----:B------:R-:W-:Y:S01]  /*90d0*/  FFMA.FTZ R171, R54, R5, -R44 ;  /* 0x0000000536ab7223 */ /* 0x000fe2000001082c */
        /* <DEDUP_REMOVED lines=18> */
[-CC-:B------:R-:W-:Y:S01]  /*9200*/  FFMA.FTZ R167, R62, R5.reuse, -R44.reuse ;  /* 0x000000053ea77223 */ /* 0x180fe2000001082c */
[----:B------:R-:W-:Y:S01]  /*9210*/  FFMA.FTZ R44, R87, R5, -R44 ;  /* 0x00000005572c7223 */ /* 0x000fe2000001082c */
[----:B------:R-:W-:Y:S01]  /*9220*/  HGMMA.64x128x16.F32 R88, R160, gdesc[UR4].tnspB, R88, gsb0 ;  /* 0x41e00004a0587df0 */ /* 0x000fe20008000858 */
[----:B------:R-:W-:Y:S01]  /*9230*/  UIADD3 UR6, UR10, 0x300, URZ ;  /* 0x000003000a067890 */ /* 0x000fe2000fffe03f */
[----:B------:R-:W-:Y:S01]  /*9240*/  MUFU.EX2 R164, R164 ;  /* 0x000000a400a47308 */ /* 0x000fe20000000800 */
[----:B------:R-:W-:-:S07]  /*9250*/  UMOV UR7, 0x40000040 ;  /* 0x4000004000077882 */ /* 0x000fce0000000000 */
        /* <DEDUP_REMOVED lines=8> */
[----:B------:R-:W-:Y:S02]  /*92e0*/  FADD.FTZ R10, -R8, R9 ;  /* 0x00000009080a7221 */ /* 0x000fe40000010100 */
[----:B------:R-:W-:Y:S01]  /*92f0*/  MUFU.EX2 R161, R66 ;  /* 0x0000004200a17308 */ /* 0x000fe20000000800 */
[----:B------:R-:W-:Y:S01]  /*9300*/  HGMMA.64x128x16.F32 R88, R156, gdesc[UR4].tnspB, R88, gsb0 ;  /* 0x41e000049c587df0 */ /* 0x000fe20008000858 */
[----:B------:R-:W-:Y:S01]  /*9310*/  UIADD3 UR6, UR10, 0x380, URZ ;  /* 0x000003800a067890 */ /* 0x000fe2000fffe03f */
[----:B------:R-:W-:Y:S01]  /*9320*/  FMUL.FTZ R10, R10, R5 ;  /* 0x000000050a0a7220 */ /* 0x000fe20000410000 */
[----:B------:R-:W-:-:S04]  /*9330*/  UMOV UR7, 0x40000040 ;  /* 0x4000004000077882 */ /* 0x000fc80000000000 */
[----:B------:R-:W-:Y:S08]  /*9340*/  MUFU.EX2 R160, R160 ;  /* 0x000000a000a07308 */ /* 0x000ff00000000800 */
[----:B------:R-:W0:Y:S08]  /*9350*/  MUFU.EX2 R10, R10 ;  /* 0x0000000a000a7308 */ /* 0x000e300000000800 */
[----:B------:R-:W-:Y:S08]  /*9360*/  MUFU.EX2 R162, R162 ;  /* 0x000000a200a27308 */ /* 0x000ff00000000800 */
[----:B------:R-:W-:Y:S01]  /*9370*/  MUFU.EX2 R163, R70 ;  /* 0x0000004600a37308 */ /* 0x000fe20000000800 */
[----:B0-----:R-:W-:Y:S01]  /*9380*/  FFMA.FTZ R3, R10, R3, R181 ;  /* 0x000000030a037223 */ /* 0x001fe200000100b5 */
[----:B------:R-:W-:-:S06]  /*9390*/  F2FP.F16.F32.PACK_AB R181, R28, R181 ;  /* 0x000000b51cb5723e */ /* 0x000fcc00000000ff */
[----:B------:R-:W0:Y:S01]  /*93a0*/  MUFU.EX2 R9, R85 ;  /* 0x0000005500097308 */ /* 0x000e220000000800 */
[----:B------:R-:W-:Y:S02]  /*93b0*/  WARPGROUP.DEPBAR.LE gsb0, 0x0 ;  /* 0x00008000000079c5 */ /* 0x000fe40000010000 */
[----:B------:R-:W-:-:S05]  /*93c0*/  WARPGROUP.ARRIVE ;  /* 0x00000000000079c5 */ /* 0x000fca0000000000 */
[----:B------:R-:W1:Y:S01]  /*93d0*/  MUFU.EX2 R157, R74 ;  /* 0x0000004a009d7308 */ /* 0x000e620000000800 */
[----:B------:R-:W-:Y:S02]  /*93e0*/  F2FP.F16.F32.PACK_AB R156, R57, R12 ;  /* 0x0000000c399c723e */ /* 0x000fe400000000ff */
[----:B------:R-:W-:Y:S01]  /*93f0*/  F2FP.F16.F32.PACK_AB R158, R61, R14 ;  /* 0x0000000e3d9e723e */ /* 0x000fe200000000ff */
[----:B------:R-:W-:Y:S04]  /*9400*/  HGMMA.64x128x16.F32 R88, R152, gdesc[UR4].tnspB, R88, gsb0 ;  /* 0x41e0000498587df0 */ /* 0x000fe80008000858 */
[----:B------:R-:W2:Y:S01]  /*9410*/  MUFU.EX2 R159, R78 ;  /* 0x0000004e009f7308 */ /* 0x000ea20000000800 */
[----:B------:R-:W-:Y:S02]  /*9420*/  WARPGROUP.DEPBAR.LE gsb0, 0x0 ;  /* 0x00008000000079c5 */ /* 0x000fe40000010000 */
[----:B------:R3:W-:Y:S06]  /*9430*/  BAR.ARV R31, 0x100 ;  /* 0x0004001f0000751d */ /* 0x0007ec0000002000 */
[----:B------:R4:W-:Y:S01]  /*9440*/  @!P1 SYNCS.ARRIVE.TRANS64.RED.A1T0 RZ, [R27+URZ], RZ ;  /* 0x000000ff1bff99a7 */ /* 0x0009e2000810043f */
[----:B------:R-:W5:Y:S01]  /*9450*/  MUFU.EX2 R153, R82 ;  /* 0x0000005200997308 */ /* 0x000f620000000800 */
[----:B---3--:R-:W-:Y:S01]  /*9460*/  @!P1 VIADD R31, R35, 0x28860 ;  /* 0x00028860231f9836 */ /* 0x008fe20000000000 */
[----:B0-----:R-:W-:Y:S01]  /*9470*/  F2FP.F16.F32.PACK_AB R154, R9, R24 ;  /* 0x00000018099a723e */ /* 0x001fe200000000ff */
[-C--:B------:R-:W-:Y:S01]  /*9480*/  FMUL.FTZ R88, R88, R7.reuse ;  /* 0x0000000758587220 */ /* 0x080fe20000410000 */
[-C--:B------:R-:W-:Y:S01]  /*9490*/  FMUL.FTZ R89, R89, R7.reuse ;  /* 0x0000000759597220 */ /* 0x080fe20000410000 */
[-C--:B------:R-:W-:Y:S01]  /*94a0*/  FMUL.FTZ R92, R92, R7.reuse ;  /* 0x000000075c5c7220 */ /* 0x080fe20000410000 */
[----:B------:R-:W-:Y:S01]  /*94b0*/  @!P1 PRMT R31, RZ, 0x654, R31 ;  /* 0x00000654ff1f9816 */ /* 0x000fe2000000001f */
[----:B----4-:R-:W-:Y:S01]  /*94c0*/  FADD.FTZ R27, R11, R4 ;  /* 0x000000040b1b7221 */ /* 0x010fe20000010000 */
[----:B------:R-:W-:Y:S01]  /*94d0*/  FADD.FTZ R4, R28, R3 ;  /* 0x000000031c047221 */ /* 0x000fe20000010000 */
[----:B------:R-:W0:Y:S01]  /*94e0*/  MUFU.EX2 R155, R86 ;  /* 0x00000056009b7308 */ /* 0x000e220000000800 */
[----:B------:R3:W-:Y:S01]  /*94f0*/  @!P1 SYNCS.ARRIVE.TRANS64.RED.A1T0 RZ, [R31+URZ], RZ ;  /* 0x000000ff1fff99a7 */ /* 0x0007e2000810043f */
        /* <DEDUP_REMOVED lines=63> */
[----:B------:R-:W-:Y:S01]  /*98f0*/  FMUL.FTZ R90, R90, R10 ;  /* 0x0000000a5a5a7220 */ /* 0x000fe20000410000 */
[----:B------:R-:W-:Y:S01]  /*9900*/  FADD.FTZ R28, R166, R11 ;  /* 0x0000000ba61c7221 */ /* 0x000fe20000010000 */
[----:B------:R-:W-:Y:S01]  /*9910*/  FADD.FTZ R4, R167, R4 ;  /* 0x00000004a7047221 */ /* 0x000fe20000010000 */
[----:B------:R-:W-:Y:S01]  /*9920*/  F2FP.F16.F32.PACK_AB R176, R15, R176 ;  /* 0x000000b00fb0723e */ /* 0x000fe200000000ff */
[-C--:B------:R-:W-:Y:S01]  /*9930*/  FMUL.FTZ R91, R91, R10.reuse ;  /* 0x0000000a5b5b7220 */ /* 0x080fe20000410000 */
[----:B------:R-:W-:Y:S01]  /*9940*/  FADD.FTZ R3, R45, R28 ;  /* 0x0000001c2d037221 */ /* 0x000fe20000010000 */
[----:B------:R-:W-:Y:S01]  /*9950*/  FADD.FTZ R4, R63, R4 ;  /* 0x000000043f047221 */ /* 0x000fe20000010000 */
[----:B------:R-:W-:Y:S01]  /*9960*/  F2FP.F16.F32.PACK_AB R183, R36, R183 ;  /* 0x000000b724b7723e */ /* 0x000fe200000000ff */
[-C--:B------:R-:W-:Y:S01]  /*9970*/  FMUL.FTZ R94, R94, R10.reuse ;  /* 0x0000000a5e5e7220 */ /* 0x080fe20000410000 */
        /* <DEDUP_REMOVED lines=17> */
[----:B-1----:R-:W-:Y:S01]  /*9a90*/  FADD.FTZ R4, R157, R4 ;  /* 0x000000049d047221 */ /* 0x002fe20000010000 */
[----:B------:R-:W-:Y:S01]  /*9aa0*/  F2FP.F16.F32.PACK_AB R173, R34, R173 ;  /* 0x000000ad22ad723e */ /* 0x000fe200000000ff */
[----:B------:R-:W-:Y:S01]  /*9ab0*/  FMUL.FTZ R103, R103, R10 ;  /* 0x0000000a67677220 */ /* 0x000fe20000410000 */
[----:B------:R-:W-:Y:S01]  /*9ac0*/  FADD.FTZ R3, R57, R26 ;  /* 0x0000001a39037221 */ /* 0x000fe20000010000 */
[----:B------:R-:W-:Y:S01]  /*9ad0*/  FADD.FTZ R4, R75, R4 ;  /* 0x000000044b047221 */ /* 0x000fe20000010000 */
[----:B------:R-:W-:Y:S01]  /*9ae0*/  F2FP.F16.F32.PACK_AB R174, R29, R174 ;  /* 0x000000ae1dae723e */ /* 0x000fe200000000ff */
[-C--:B------:R-:W-:Y:S01]  /*9af0*/  FMUL.FTZ R106, R106, R10.reuse ;  /* 0x0000000a6a6a7220 */ /* 0x080fe20000410000 */
[----:B------:R-:W-:Y:S01]  /*9b00*/  FADD.FTZ R26, R14, R3 ;  /* 0x000000030e1a7221 */ /* 0x000fe20000010000 */
[----:B--2---:R-:W-:Y:S01]  /*9b10*/  FADD.FTZ R4, R159, R4 ;  /* 0x000000049f047221 */ /* 0x004fe20000010000 */
[----:B------:R-:W-:Y:S01]  /*9b20*/  F2FP.F16.F32.PACK_AB R175, R30, R175 ;  /* 0x000000af1eaf723e */ /* 0x000fe200000000ff */
[----:B------:R-:W-:Y:S01]  /*9b30*/  FMUL.FTZ R107, R107, R10 ;  /* 0x0000000a6b6b7220 */ /* 0x000fe20000410000 */
[----:B------:R-:W-:Y:S01]  /*9b40*/  FADD.FTZ R3, R61, R26 ;  /* 0x0000001a3d037221 */ /* 0x000fe20000010000 */
[----:B------:R-:W-:Y:S01]  /*9b50*/  FADD.FTZ R4, R79, R4 ;  /* 0x000000044f047221 */ /* 0x000fe20000010000 */
[----:B------:R-:W-:Y:S01]  /*9b60*/  F2FP.F16.F32.PACK_AB R168, R33, R168 ;  /* 0x000000a821a8723e */ /* 0x000fe200000000ff */
[-C--:B------:R-:W-:Y:S01]  /*9b70*/  FMUL.FTZ R110, R110, R10.reuse ;  /* 0x0000000a6e6e7220 */ /* 0x080fe20000410000 */
[----:B------:R-:W-:Y:S01]  /*9b80*/  FADD.FTZ R26, R20, R3 ;  /* 0x00000003141a7221 */ /* 0x000fe20000010000 */
[----:B-----5:R-:W-:Y:S01]  /*9b90*/  FADD.FTZ R4, R153, R4 ;  /* 0x0000000499047221 */ /* 0x020fe20000010000 */
[----:B------:R-:W-:Y:S01]  /*9ba0*/  F2FP.F16.F32.PACK_AB R169, R32, R169 ;  /* 0x000000a920a9723e */ /* 0x000fe200000000ff */
[----:B------:R-:W-:Y:S01]  /*9bb0*/  FMUL.FTZ R111, R111, R10 ;  /* 0x0000000a6f6f7220 */ /* 0x000fe20000410000 */
[----:B------:R-:W-:Y:S01]  /*9bc0*/  FADD.FTZ R3, R65, R26 ;  /* 0x0000001a41037221 */ /* 0x000fe20000010000 */
[----:B------:R-:W-:Y:S01]  /*9bd0*/  FADD.FTZ R4, R83, R4 ;  /* 0x0000000453047221 */ /* 0x000fe20000010000 */
[----:B------:R-:W-:Y:S01]  /*9be0*/  F2FP.F16.F32.PACK_AB R170, R37, R170 ;  /* 0x000000aa25aa723e */ /* 0x000fe200000000ff */
[----:B------:R-:W-:Y:S01]  /*9bf0*/  FMUL.FTZ R114, R114, R10 ;  /* 0x0000000a72727220 */ /* 0x000fe20000410000 */
[----:B------:R-:W-:Y:S01]  /*9c00*/  FADD.FTZ R12, R24, R3 ;  /* 0x00000003180c7221 */ /* 0x000fe20000010000 */
[----:B0-----:R-:W-:Y:S01]  /*9c10*/  FADD.FTZ R3, R155, R4 ;  /* 0x000000049b037221 */ /* 0x001fe20000010000 */
[----:B------:R-:W-:Y:S01]  /*9c20*/  F2FP.F16.F32.PACK_AB R164, R41, R164 ;  /* 0x000000a429a4723e */ /* 0x000fe200000000ff */
[----:B------:R-:W-:Y:S01]  /*9c30*/  FMUL.FTZ R115, R115, R10 ;  /* 0x0000000a73737220 */ /* 0x000fe20000410000 */
[----:B------:R-:W-:Y:S01]  /*9c40*/  FADD.FTZ R4, R9, R12 ;  /* 0x0000000c09047221 */ /* 0x000fe20000010000 */
[----:B------:R-:W-:Y:S01]  /*9c50*/  F2FP.F16.F32.PACK_AB R165, R42, R165 ;  /* 0x000000a52aa5723e */ /* 0x000fe200000000ff */
[----:B------:R-:W-:Y:S01]  /*9c60*/  FADD.FTZ R3, R44, R3 ;  /* 0x000000032c037221 */ /* 0x000fe20000010000 */
[----:B------:R-:W-:Y:S01]  /*9c70*/  F2FP.F16.F32.PACK_AB R166, R45, R166 ;  /* 0x000000a62da6723e */ /* 0x000fe200000000ff */
[-C--:B------:R-:W-:Y:S01]  /*9c80*/  FMUL.FTZ R118, R118, R10.reuse ;  /* 0x0000000a76767220 */ /* 0x080fe20000410000 */
[----:B------:R-:W-:Y:S01]  /*9c90*/  F2FP.F16.F32.PACK_AB R167, R63, R167 ;  /* 0x000000a73fa7723e */ /* 0x000fe200000000ff */
[----:B------:R-:W-:Y:S01]  /*9ca0*/  FMUL.FTZ R119, R119, R10 ;  /* 0x0000000a77777220 */ /* 0x000fe20000410000 */
        /* <DEDUP_REMOVED lines=27> */
[----:B---3--:R-:W-:Y:S06]  /*9e60*/  @P2 BRA `(.L_x_1116) ;  /* 0xffffffe0000c2947 */ /* 0x008fec000383ffff */
.L_x_1107:
[----:B------:R-:W-:-:S13]  /*9e70*/  ISETP.GE.AND P2, PT, R6, UR39, PT ;  /* 0x0000002706007c0c */ /* 0x000fda000bf46270 */
[----:B------:R-:W-:Y:S05]  /*9e80*/  @!P2 BRA `(.L_x_1117) ;  /* 0x000000300024a947 */ /* 0x000fea0003800000 */
[----:B------:R-:W-:Y:S01]  /*9e90*/  IMAD.IADD R13, R17, 0x1, -R18 ;  /* 0x00000001110d7824 */ /* 0x000fe200078e0a12 */
[----:B------:R-:W-:Y:S01]  /*9ea0*/  UMOV UR53, UR43 ;  /* 0x0000002b00357c82 */ /* 0x000fe20008000000 */
[----:B------:R-:W-:Y:S01]  /*9eb0*/  IMAD.MOV.U32 R7, RZ, RZ, R8 ;  /* 0x000000ffff077224 */ /* 0x000fe200078e0008 */
[----:B------:R-:W-:Y:S01]  /*9ec0*/  UMOV UR52, UR42 ;  /* 0x0000002a00347c82 */ /* 0x000fe20008000000 */
[----:B------:R-:W-:Y:S01]  /*9ed0*/  IMAD.MOV.U32 R10, RZ, RZ, R0 ;  /* 0x000000ffff0a7224 */ /* 0x000fe200078e0000 */
[----:B------:R-:W-:Y:S01]  /*9ee0*/  IADD3 R9, R13, 0x8, R2 ;  /* 0x000000080d097810 */ /* 0x000fe20007ffe002 */
[----:B------:R-:W-:Y:S01]  /*9ef0*/  IMAD.IADD R13, R2, 0x1, R13 ;  /* 0x00000001020d7824 */ /* 0x000fe200078e020d */
[----:B------:R-:W-:Y:S01]  /*9f00*/  ULDC UR47, c[0x0][0x9e4] ;  /* 0x00027900002f7ab9 */ /* 0x000fe20000000800 */
[----:B------:R-:W-:Y:S01]  /*9f10*/  ULDC UR51, c[0x0][0x9dc] ;  /* 0x0002770000337ab9 */ /* 0x000fe20000000800 */
[----:B------:R-:W-:Y:S01]  /*9f20*/  LOP3.LUT R11, RZ, R9, RZ, 0x33, !PT ;  /* 0x00000009ff0b7212 */ /* 0x000fe200078e33ff */
[----:B------:R-:W-:-:S06]  /*9f30*/  ULDC UR50, c[0x0][0x9e0] ;  /* 0x0002780000327ab9 */ /* 0x000fcc0000000800 */
.L_x_1134:
        /* <DEDUP_REMOVED lines=9> */
.L_x_1119:
[----:B------:R-:W-:Y:S01]  /*9fd0*/  ULEA UR6, UR42, UR41, 0x3 ;  /* 0x000000292a067291 */ /* 0x000fe2000f8e183f */
[----:B------:R-:W-:-:S05]  /*9fe0*/  IMAD.U32 R0, RZ, RZ, UR43 ;  /* 0x0000002bff007e24 */ /* 0x000fca000f8e00ff */
[----:B------:R-:W-:-:S04]  /*9ff0*/  SHF.L.U32 R0, R0, 0x1f, RZ ;  /* 0x0000001f00007819 */ /* 0x000fc800000006ff */
[----:B------:R0:W1:Y:S01]  /*a000*/  SYNCS.PHASECHK.TRANS64.TRYWAIT P2, [UR6+0x28830], R0 ;  /* 0x02883000ff0075a7 */ /* 0x0000620008040146 */
[----:B------:R-:W-:Y:S05]  /*a010*/  @!P0 BRA `(.L_x_1120) ;  /* 0x0000000000048947 */ /* 0x000fea0003800000 */
[----:B------:R-:W-:Y:S01]  /*a020*/  BPT.TRAP 0x1 ;  /* 0x000000040000795c */ /* 0x000fe20000300000 */
.L_x_1120:
[----:B-1----:R-:W-:Y:S05]  /*a030*/  @P2 BRA `(.L_x_1118) ;  /* 0x0000000000082947 */ /* 0x002fea0003800000 */
[----:B------:R-:W1:Y:S02]  /*a040*/  SYNCS.PHASECHK.TRANS64.TRYWAIT P2, [UR6+0x28830], R0 ;  /* 0x02883000ff0075a7 */ /* 0x000e640008040146 */
[----:B-1----:R-:W-:Y:S05]  /*a050*/  @!P2 BRA `(.L_x_1121) ;  /* 0x000000a800e4a947 */ /* 0x002fea0003800000 */
.L_x_1118:
        /* <DEDUP_REMOVED lines=47> */
.L_x_1123:
[----:B------:R-:W-:Y:S01]  /*a350*/  ULEA UR6, UR52, UR41, 0x3 ;  /* 0x0000002934067291 */ /* 0x000fe2000f8e183f */
[----:B------:R-:W-:-:S05]  /*a360*/  IMAD.U32 R0, RZ, RZ, UR53 ;  /* 0x00000035ff007e24 */ /* 0x000fca000f8e00ff */
[----:B------:R-:W-:-:S04]  /*a370*/  SHF.L.U32 R0, R0, 0x1f, RZ ;  /* 0x0000001f00007819 */ /* 0x000fc800000006ff */
[----:B------:R0:W1:Y:S01]  /*a380*/  SYNCS.PHASECHK.TRANS64.TRYWAIT P2, [UR6+0x28850], R0 ;  /* 0x02885000ff0075a7 */ /* 0x0000620008040146 */
[----:B------:R-:W-:Y:S05]  /*a390*/  @!P0 BRA `(.L_x_1124) ;  /* 0x0000000000048947 */ /* 0x000fea0003800000 */
[----:B------:R-:W-:Y:S01]  /*a3a0*/  BPT.TRAP 0x1 ;  /* 0x000000040000795c */ /* 0x000fe20000300000 */
.L_x_1124:
[----:B-1----:R-:W-:Y:S05]  /*a3b0*/  @P2 BRA `(.L_x_1122) ;  /* 0x0000000000082947 */ /* 0x002fea0003800000 */
[----:B------:R-:W1:Y:S02]  /*a3c0*/  SYNCS.PHASECHK.TRANS64.TRYWAIT P2, [UR6+0x28850], R0 ;  /* 0x02885000ff0075a7 */ /* 0x000e640008040146 */
[----:B-1----:R-:W-:Y:S05]  /*a3d0*/  @!P2 BRA `(.L_x_1125) ;  /* 0x000000a8001ca947 */ /* 0x002fea0003800000 */
.L_x_1122:
[----:B------:R-:W-:Y:S01]  /*a3e0*/  UIADD3 UR6, UR41, 0x400, URZ ;  /* 0x0000040029067890 */ /* 0x000fe2000fffe03f */
[----:B------:R-:W-:Y:S01]  /*a3f0*/  WARPGROUP.ARRIVE ;  /* 0x00000000000079c5 */ /* 0x000fe20000000000 */
[----:B------:R-:W-:-:S05]  /*a400*/  UMOV UR7, 0x40000040 ;  /* 0x4000004000077882 */ /* 0x000fca0000000000 */
[----:B-1----:R-:W1:Y:S01]  /*a410*/  S2R R5, SR_TID.X ;  /* 0x0000000000057919 */ /* 0x002e620000002100 */
[----:B------:R-:W-:Y:S01]  /*a420*/  USHF.R.U32.HI UR6, URZ, 0x4, UR6 ;  /* 0x000000043f067899 */ /* 0x000fe20008011606 */
[----:B0-----:R-:W-:Y:S02]  /*a430*/  IMAD.U32 R0, RZ, RZ, UR42 ;  /* 0x0000002aff007e24 */ /* 0x001fe4000f8e00ff */
[----:B------:R-:W-:Y:S01]  /*a440*/  IMAD.SHL.U32 R21, R6, 0x80, RZ ;  /* 0x0000008006157824 */ /* 0x000fe200078e00ff */
        /* <DEDUP_REMOVED lines=10> */
[----:B-1----:R-:W-:-:S04]  /*a4f0*/  SHF.R.U32.HI R5, RZ, 0x7, R5 ;  /* 0x00000007ff057819 */ /* 0x002fc80000011605 */
[----:B------:R-:W-:Y:S02]  /*a500*/  IADD3 R8, -R5, 0xb, RZ ;  /* 0x0000000b05087810 */ /* 0x000fe40007ffe1ff */
[----:B------:R-:W-:-:S05]  /*a510*/  IADD3 R5, R17, 0x1, -R21 ;  /* 0x0000000111057810 */ /* 0x000fca0007ffe815 */
[----:B------:R-:W-:-:S04]  /*a520*/  IMAD.IADD R5, R5, 0x1, -R18 ;  /* 0x0000000105057824 */ /* 0x000fc800078e0a12 */
[----:B------:R-:W-:Y:S01]  /*a530*/  IMAD R5, R16, -0x2, R5 ;  /* 0xfffffffe10057824 */ /* 0x000fe200078e0205 */
        /* <DEDUP_REMOVED lines=35> */
[----:B------:R0:W-:Y:S06]  /*a770*/  BAR.ARV R8, 0x100 ;  /* 0x000400080000751d */ /* 0x0001ec0000002000 */
[C---:B------:R-:W-:Y:S01]  /*a780*/  VIADD R153, R5.reuse, UR50 ;  /* 0x0000003205997c36 */ /* 0x040fe20008000000 */
[----:B------:R1:W-:Y:S01]  /*a790*/  @!P1 SYNCS.ARRIVE.TRANS64.RED.A1T0 RZ, [R0+URZ], RZ ;  /* 0x000000ff00ff99a7 */ /* 0x0003e2000810043f */
[----:B------:R-:W-:-:S04]  /*a7a0*/  VIADD R155, R5, UR6 ;  /* 0x00000006059b7c36 */ /* 0x000fc80008000000 */
[C---:B------:R-:W-:Y:S02]  /*a7b0*/  IMAD.IADD R5, R2.reuse, 0x1, R155 ;  /* 0x0000000102057824 */ /* 0x040fe400078e029b */
[----:B-1----:R-:W-:Y:S01]  /*a7c0*/  IMAD.IADD R0, R2, 0x1, R153 ;  /* 0x0000000102007824 */ /* 0x002fe200078e0299 */
[----:B0-----:R-:W-:Y:S06]  /*a7d0*/  @!P6 BRA `(.L_x_1126) ;  /* 0x00000000005ce947 */ /* 0x001fec0003800000 */
[----:B------:R-:W-:Y:S01]  /*a7e0*/  ISETP.GT.AND P2, PT, R13, -0x1, PT ;  /* 0xffffffff0d00780c */ /* 0x000fe20003f44270 */
[----:B------:R-:W-:-:S12]  /*a7f0*/  BSSY B0, `(.L_x_1127) ;  /* 0x0000011000007945 */ /* 0x000fd80003800000 */
[----:B------:R-:W-:Y:S05]  /*a800*/  @P2 BRA `(.L_x_1128) ;  /* 0x0000000000242947 */ /* 0x000fea0003800000 */
[----:B------:R-:W-:Y:S01]  /*a810*/  IMAD.U32 R14, RZ, RZ, UR47 ;  /* 0x0000002fff0e7e24 */ /* 0x000fe2000f8e00ff */
[----:B------:R-:W-:-:S04]  /*a820*/  IADD3 R8, R2, R17, -R18 ;  /* 0x0000001102087210 */ /* 0x000fc80007ffe812 */
[----:B------:R-:W-:Y:S02]  /*a830*/  ISETP.NE.AND P2, PT, R14, 0x1, PT ;  /* 0x000000010e00780c */ /* 0x000fe40003f45270 */
[----:B------:R-:W-:-:S11]  /*a840*/  LOP3.LUT R15, RZ, R8, RZ, 0x33, !PT ;  /* 0x00000008ff0f7212 */ /* 0x000fd600078e33ff */
[----:B------:R-:W0:Y:S02]  /*a850*/  @P2 LDC.64 R156, c[0x0][0x9e8] ;  /* 0x00027a00ff9c2b82 */ /* 0x000e240000000a00 */
[----:B0-----:R-:W-:-:S05]  /*a860*/  @P2 IMAD.HI.U32 R8, R15, R156, RZ ;  /* 0x0000009c0f082227 */ /* 0x001fca00078e00ff */
[----:B------:R-:W-:-:S04]  /*a870*/  @P2 SHF.R.U32.HI R15, RZ, R157, R8 ;  /* 0x0000009dff0f2219 */ /* 0x000fc80000011608 */
[----:B------:R-:W-:Y:S01]  /*a880*/  LOP3.LUT R8, RZ, R15, RZ, 0x33, !PT ;  /* 0x0000000fff087212 */ /* 0x000fe200078e33ff */
[----:B------:R-:W-:Y:S06]  /*a890*/  BRA `(.L_x_1129) ;  /* 0x0000000000187947 */ /* 0x000fec0003800000 */
.L_x_1128:
[----:B------:R-:W-:Y:S02]  /*a8a0*/  IMAD.U32 R14, RZ, RZ, UR47 ;  /* 0x0000002fff0e7e24 */ /* 0x000fe4000f8e00ff */
[----:B------:R-:W-:-:S03]  /*a8b0*/  IMAD.MOV.U32 R8, RZ, RZ, R13 ;  /* 0x000000ffff087224 */ /* 0x000fc600078e000d */
[----:B------:R-:W-:-:S13]  /*a8c0*/  ISETP.NE.AND P2, PT, R14, 0x1, PT ;  /* 0x000000010e00780c */ /* 0x000fda0003f45270 */
[----:B------:R-:W0:Y:S02]  /*a8d0*/  @P2 LDC.64 R156, c[0x0][0x9e8] ;  /* 0x00027a00ff9c2b82 */ /* 0x000e240000000a00 */
[----:B0-----:R-:W-:-:S05]  /*a8e0*/  @P2 IMAD.HI.U32 R12, R13, R156, RZ ;  /* 0x0000009c0d0c2227 */ /* 0x001fca00078e00ff */
[----:B------:R-:W-:-:S07]  /*a8f0*/  @P2 SHF.R.U32.HI R8, RZ, R157, R12 ;  /* 0x0000009dff082219 */ /* 0x000fce000001160c */
.L_x_1129:
[----:B------:R-:W-:Y:S05]  /*a900*/  BSYNC B0 ;  /* 0x0000000000007941 */ /* 0x000fea0003800000 */
.L_x_1127:
[----:B------:R-:W-:-:S04]  /*a910*/  IMAD R15, R8, R14, -R21 ;  /* 0x0000000e080f7224 */ /* 0x000fc800078e0a15 */
[----:B------:R-:W-:-:S05]  /*a920*/  IMAD R15, R16, -0x2, R15 ;  /* 0xfffffffe100f7824 */ /* 0x000fca00078e020f */
[----:B------:R-:W-:Y:S02]  /*a930*/  VIADDMNMX R0, R15, R14, R0, PT ;  /* 0x0000000e0f007246 */ /* 0x000fe40003800100 */
[----:B------:R-:W-:-:S07]  /*a940*/  VIMNMX R5, R5, R15, !PT ;  /* 0x0000000f05057248 */ /* 0x000fce0007fe0100 */
.L_x_1126:
[----:B------:R-:W-:-:S04]  /*a950*/  ISETP.GT.AND P2, PT, R6, -0x1, PT ;  /* 0xffffffff0600780c */ /* 0x000fc80003f44270 */
        /* <DEDUP_REMOVED lines=93> */
[--C-:B------:R-:W-:Y:S02]  /*af30*/  IADD3 R25, R153, 0x8, R2.reuse ;  /* 0x0000000899197810 */ /* 0x100fe40007ffe002 */
[----:B------:R-:W-:Y:S02]  /*af40*/  IADD3 R29, R155, 0x8, R2 ;  /* 0x000000089b1d7810 */ /* 0x000fe40007ffe002 */
[----:B------:R-:W-:-:S02]  /*af50*/  FSEL R32, R81, -INF , !P3 ;  /* 0xff80000051207808 */ /* 0x000fc40005800000 */
[----:B------:R-:W-:Y:S02]  /*af60*/  FSEL R84, R84, -INF , !P4 ;  /* 0xff80000054547808 */ /* 0x000fe40006000000 */
[----:B------:R-:W-:Y:S01]  /*af70*/  FSEL R28, R85, -INF , !P5 ;  /* 0xff800000551c7808 */ /* 0x000fe20006800000 */
[----:B------:R-:W-:Y:S06]  /*af80*/  @!P6 BRA `(.L_x_1130) ;  /* 0x000000000058e947 */ /* 0x000fec0003800000 */
        /* <DEDUP_REMOVED lines=11> */
.L_x_1132:
[----:B------:R-:W-:Y:S02]  /*b040*/  IMAD.U32 R15, RZ, RZ, UR47 ;  /* 0x0000002fff0f7e24 */ /* 0x000fe4000f8e00ff */
[----:B------:R-:W-:-:S03]  /*b050*/  IMAD.MOV.U32 R0, RZ, RZ, R9 ;  /* 0x000000ffff007224 */ /* 0x000fc600078e0009 */
[----:B------:R-:W-:-:S13]  /*b060*/  ISETP.NE.AND P3, PT, R15, 0x1, PT ;  /* 0x000000010f00780c */ /* 0x000fda0003f65270 */
[----:B------:R-:W0:Y:S02]  /*b070*/  @P3 LDC.64 R158, c[0x0][0x9e8] ;  /* 0x00027a00ff9e3b82 */ /* 0x000e240000000a00 */
[----:B0-----:R-:W-:-:S05]  /*b080*/  @P3 IMAD.HI.U32 R158, R9, R158, RZ ;  /* 0x0000009e099e3227 */ /* 0x001fca00078e00ff */
[----:B------:R-:W-:-:S07]  /*b090*/  @P3 SHF.R.U32.HI R0, RZ, R159, R158 ;  /* 0x0000009fff003219 */ /* 0x000fce000001169e */
.L_x_1133:
[----:B------:R-:W-:Y:S05]  /*b0a0*/  BSYNC B0 ;  /* 0x0000000000007941 */ /* 0x000fea0003800000 */
.L_x_1131:
[----:B------:R-:W-:-:S04]  /*b0b0*/  IMAD R5, R0, R15, -R21 ;  /* 0x0000000f00057224 */ /* 0x000fc800078e0a15 */
[----:B------:R-:W-:-:S05]  /*b0c0*/  IMAD R0, R16, -0x2, R5 ;  /* 0xfffffffe10007824 */ /* 0x000fca00078e0205 */
[----:B------:R-:W-:Y:S02]  /*b0d0*/  VIADDMNMX R25, R0, R15, R25, PT ;  /* 0x0000000f00197246 */ /* 0x000fe40003800119 */
[----:B------:R-:W-:-:S07]  /*b0e0*/  VIMNMX R29, R29, R0, !PT ;  /* 0x000000001d1d7248 */ /* 0x000fce0007fe0100 */
.L_x_1130:
[----:B------:R-:W-:Y:S01]  /*b0f0*/  FMNMX.FTZ R5, R166, R10, !PT ;  /* 0x0000000aa6057209 */ /* 0x000fe20007810000 */
[----:B------:R-:W-:Y:S01]  /*b100*/  IMAD.U32 R57, RZ, RZ, UR52 ;  /* 0x00000034ff397e24 */ /* 0x000fe2000f8e00ff */
[C---:B------:R-:W-:Y:S01]  /*b110*/  ISETP.GT.AND P5, PT, R29.reuse, 0x1, P2 ;  /* 0x000000011d00780c */ /* 0x040fe200017a4270 */
[----:B------:R-:W-:Y:S01]  /*b120*/  UMOV UR53, UR43 ;  /* 0x0000002b00357c82 */ /* 0x000fe20008000000 */
[----:B------:R-:W-:Y:S01]  /*b130*/  FMNMX.FTZ R5, R168, R5, !PT ;  /* 0x00000005a8057209 */ /* 0x000fe20007810000 */
[----:B------:R-:W-:Y:S01]  /*b140*/  UMOV UR52, UR42 ;  /* 0x0000002a00347c82 */ /* 0x000fe20008000000 */
[----:B------:R-:W-:Y:S02]  /*b150*/  ISETP.GT.AND P4, PT, R29, 0x8, P2 ;  /* 0x000000081d00780c */ /* 0x000fe40001784270 */
[----:B------:R-:W-:Y:S02]  /*b160*/  FMNMX.FTZ R5, R182, R5, !PT ;  /* 0x00000005b6057209 */ /* 0x000fe40007810000 */
[----:B------:R-:W-:-:S02]  /*b170*/  ISETP.LT.OR P5, PT, R25, 0x2, P5 ;  /* 0x000000021900780c */ /* 0x000fc40002fa1670 */
[----:B------:R-:W-:Y:S02]  /*b180*/  FMNMX.FTZ R5, R178, R5, !PT ;  /* 0x00000005b2057209 */ /* 0x000fe40007810000 */
[----:B------:R-:W-:Y:S02]  /*b190*/  ISETP.LT.OR P4, PT, R25, 0x9, P4 ;  /* 0x000000091900780c */ /* 0x000fe40002781670 */
[----:B------:R-:W-:Y:S02]  /*b1a0*/  FMNMX.FTZ R5, R176, R5, !PT ;  /* 0x00000005b0057209 */ /* 0x000fe40007810000 */
[----:B------:R-:W-:Y:S02]  /*b1b0*/  ISETP.GT.AND P3, PT, R29, 0x9, P2 ;  /* 0x000000091d00780c */ /* 0x000fe40001764270 */
[----:B------:R-:W-:Y:S02]  /*b1c0*/  FMNMX.FTZ R5, R174, R5, !PT ;  /* 0x00000005ae057209 */ /* 0x000fe40007810000 */
[----:B------:R-:W-:-:S02]  /*b1d0*/  FSEL R162, R27, -INF , !P5 ;  /* 0xff8000001ba27808 */ /* 0x000fc40006800000 */
[----:B------:R-:W-:Y:S02]  /*b1e0*/  FMNMX.FTZ R5, R172, R5, !PT ;  /* 0x00000005ac057209 */ /* 0x000fe40007810000 */
[C---:B------:R-:W-:Y:S02]  /*b1f0*/  ISETP.GT.AND P5, PT, R29.reuse, 0x10, P2 ;  /* 0x000000101d00780c */ /* 0x040fe400017a4270 */
[----:B------:R-:W-:Y:S02]  /*b200*/  FMNMX.FTZ R5, R170, R5, !PT ;  /* 0x00000005aa057209 */ /* 0x000fe40007810000 */
[----:B------:R-:W-:Y:S02]  /*b210*/  FSEL R30, R30, -INF , !P4 ;  /* 0xff8000001e1e7808 */ /* 0x000fe40006000000 */
        /* <DEDUP_REMOVED lines=21> */
[----:B------:R-:W-:Y:S02]  /*b370*/  ISETP.LT.OR P3, PT, R25, 0x19, P3 ;  /* 0x000000191900780c */ /* 0x000fe40001f61670 */
[----:B------:R-:W-:Y:S02]  /*b380*/  FMNMX.FTZ R5, R14, R5, !PT ;  /* 0x000000050e057209 */ /* 0x000fe40007810000 */
[----:B------:R-:W-:Y:S02]  /*b390*/  FSEL R38, R38, -INF , !P3 ;  /* 0xff80000026267808 */ /* 0x000fe40005800000 */
        /* <DEDUP_REMOVED lines=27> */
[----:B0-----:R-:W-:-:S05]  /*b550*/  FMUL.FTZ R31, R0, R5 ;  /* 0x00000005001f7220 */ /* 0x001fca0000410000 */
[----:B------:R-:W-:-:S05]  /*b560*/  FSEL R31, R31, RZ, P5 ;  /* 0x000000ff1f1f7208 */ /* 0x000fca0002800000 */
[-CC-:B------:R-:W-:Y:S01]  /*b570*/  FFMA.FTZ R15, R166, R5.reuse, -R31.reuse ;  /* 0x00000005a60f7223 */ /* 0x180fe2000001081f */
[----:B------:R-:W-:Y:S01]  /*b580*/  FSEL R166, R39, -INF , !P4 ;  /* 0xff80000027a67808 */ /* 0x000fe20006000000 */
[-CC-:B------:R-:W-:Y:S01]  /*b590*/  FFMA.FTZ R180, R168, R5.reuse, -R31.reuse ;  /* 0x00000005a8b47223 */ /* 0x180fe2000001081f */
[----:B------:R-:W-:Y:S01]  /*b5a0*/  ISETP.GT.AND P4, PT, R29, 0x21, P2 ;  /* 0x000000211d00780c */ /* 0x000fe20001784270 */
[-CC-:B------:R-:W-:Y:S01]  /*b5b0*/  FFMA.FTZ R35, R174, R5.reuse, -R31.reuse ;  /* 0x00000005ae237223 */ /* 0x180fe2000001081f */
[-CC-:B------:R-:W-:Y:S01]  /*b5c0*/  FFMA.FTZ R21, R178, R5.reuse, -R31.reuse ;  /* 0x00000005b2157223 */ /* 0x180fe2000001081f */
[-CC-:B------:R-:W-:Y:S01]  /*b5d0*/  FFMA.FTZ R178, R172, R5.reuse, -R31.reuse ;  /* 0x00000005acb27223 */ /* 0x180fe2000001081f */
[----:B------:R-:W-:Y:S01]  /*b5e0*/  ISETP.LT.OR P4, PT, R25, 0x22, P4 ;  /* 0x000000221900780c */ /* 0x000fe20002781670 */
[-CC-:B------:R-:W-:Y:S01]  /*b5f0*/  FFMA.FTZ R172, R164, R5.reuse, -R31.reuse ;  /* 0x00000005a4ac7223 */ /* 0x180fe2000001081f */
[-CC-:B------:R-:W-:Y:S01]  /*b600*/  FFMA.FTZ R41, R156, R5.reuse, -R31.reuse ;  /* 0x000000059c297223 */ /* 0x180fe2000001081f */
[-CC-:B------:R-:W-:Y:S01]  /*b610*/  FFMA.FTZ R170, R170, R5.reuse, -R31.reuse ;  /* 0x00000005aaaa7223 */ /* 0x180fe2000001081f */
[----:B------:R-:W-:Y:S01]  /*b620*/  FSEL R168, R43, -INF , !P4 ;  /* 0xff8000002ba87808 */ /* 0x000fe20006000000 */
[-CC-:B------:R-:W-:Y:S01]  /*b630*/  FFMA.FTZ R43, R154, R5.reuse, -R31.reuse ;  /* 0x000000059a2b7223 */ /* 0x180fe2000001081f */
[----:B------:R-:W-:Y:S01]  /*b640*/  ISETP.GT.AND P4, PT, R29, RZ, P2 ;  /* 0x000000ff1d00720c */ /* 0x000fe20001784270 */
[-CC-:B------:R-:W-:Y:S01]  /*b650*/  FFMA.FTZ R45, R40, R5.reuse, -R31.reuse ;  /* 0x00000005282d7223 */ /* 0x180fe2000001081f */
[-CC-:B------:R-:W-:Y:S01]  /*b660*/  FFMA.FTZ R40, R56, R5.reuse, -R31.reuse ;  /* 0x0000000538287223 */ /* 0x180fe2000001081f */
[----:B------:R-:W-:Y:S01]  /*b670*/  MUFU.EX2 R15, R15 ;  /* 0x0000000f000f7308 */ /* 0x000fe20000000800 */
[----:B------:R-:W-:Y:S01]  /*b680*/  ISETP.LT.OR P4, PT, R25, 0x1, P4 ;  /* 0x000000011900780c */ /* 0x000fe20002781670 */
[-CC-:B------:R-:W-:Y:S01]  /*b690*/  FFMA.FTZ R182, R182, R5.reuse, -R31.reuse ;  /* 0x00000005b6b67223 */ /* 0x180fe2000001081f */
[-CC-:B------:R-:W-:Y:S01]  /*b6a0*/  FFMA.FTZ R176, R176, R5.reuse, -R31.reuse ;  /* 0x00000005b0b07223 */ /* 0x180fe2000001081f */
[-CC-:B------:R-:W-:Y:S01]  /*b6b0*/  FFMA.FTZ R44, R44, R5.reuse, -R31.reuse ;  /* 0x000000052c2c7223 */ /* 0x180fe2000001081f */
[----:B------:R-:W-:Y:S01]  /*b6c0*/  FSEL R186, R26, -INF , !P4 ;  /* 0xff8000001aba7808 */ /* 0x000fe20006000000 */
[--C-:B------:R-:W-:Y:S01]  /*b6d0*/  FFMA.FTZ R14, R14, R5, -R31.reuse ;  /* 0x000000050e0e7223 */ /* 0x100fe2000001081f */
[----:B------:R-:W-:Y:S01]  /*b6e0*/  ISETP.GT.AND P4, PT, R29, 0x30, P2 ;  /* 0x000000301d00780c */ /* 0x000fe20001784270 */
        /* <DEDUP_REMOVED lines=8> */
[----:B------:R-:W-:Y:S01]  /*b770*/  MUFU.EX2 R182, R182 ;  /* 0x000000b600b67308 */ /* 0x000fe20000000800 */
[----:B------:R-:W-:Y:S01]  /*b780*/  FMNMX.FTZ R27, R30, R27, !PT ;  /* 0x0000001b1e1b7209 */ /* 0x000fe20007810000 */
[-CC-:B------:R-:W-:Y:S01]  /*b790*/  FFMA.FTZ R47, R72, R5.reuse, -R31.reuse ;  /* 0x00000005482f7223 */ /* 0x180fe2000001081f */
[----:B------:R-:W-:Y:S01]  /*b7a0*/  ISETP.GT.AND P3, PT, R29, 0x31, P2 ;  /* 0x000000311d00780c */ /* 0x000fe20001764270 */
[--C-:B------:R-:W-:Y:S01]  /*b7b0*/  FFMA.FTZ R32, R32, R5, -R31.reuse ;  /* 0x0000000520207223 */ /* 0x100fe2000001081f */
[----:B------:R-:W-:Y:S01]  /*b7c0*/  FMNMX.FTZ R33, R160, R27, !PT ;  /* 0x0000001ba0217209 */ /* 0x000fe20007810000 */
[----:B------:R-:W-:Y:S01]  /*b7d0*/  FFMA.FTZ R84, R84, R5, -R31 ;  /* 0x0000000554547223 */ /* 0x000fe2000001081f */
[----:B------:R-:W-:Y:S01]  /*b7e0*/  FSEL R50, R50, -INF , !P4 ;  /* 0xff80000032327808 */ /* 0x000fe20006000000 */
[----:B------:R0:W-:Y:S01]  /*b7f0*/  MUFU.EX2 R27, R35 ;  /* 0x00000023001b7308 */ /* 0x0001e20000000800 */
[----:B------:R-:W-:-:S02]  /*b800*/  FMNMX.FTZ R33, R34, R33, !PT ;  /* 0x0000002122217209 */ /* 0x000fc40007810000 */
[----:B------:R-:W-:Y:S02]  /*b810*/  ISETP.GT.AND P4, PT, R29, 0x38, P2 ;  /* 0x000000381d00780c */ /* 0x000fe40001784270 */
[----:B------:R-:W-:Y:S02]  /*b820*/  FMNMX.FTZ R33, R158, R33, !PT ;  /* 0x000000219e217209 */ /* 0x000fe40007810000 */
[C---:B------:R-:W-:Y:S01]  /*b830*/  ISETP.LT.OR P3, PT, R25.reuse, 0x32, P3 ;  /* 0x000000321900780c */ /* 0x040fe20001f61670 */
[----:B------:R-:W-:Y:S01]  /*b840*/  MUFU.EX2 R21, R21 ;  /* 0x0000001500157308 */ /* 0x000fe20000000800 */
[----:B------:R-:W-:Y:S02]  /*b850*/  FMNMX.FTZ R33, R38, R33, !PT ;  /* 0x0000002126217209 */ /* 0x000fe40007810000 */
[----:B------:R-:W-:Y:S02]  /*b860*/  ISETP.LT.OR P4, PT, R25, 0x39, P4 ;  /* 0x000000391900780c */ /* 0x000fe40002781670 */
[----:B0-----:R-:W-:-:S02]  /*b870*/  FMNMX.FTZ R35, R166, R33, !PT ;  /* 0x00000021a6237209 */ /* 0x001fc40007810000 */
[----:B------:R-:W-:Y:S01]  /*b880*/  FSEL R174, R51, -INF , !P3 ;  /* 0xff80000033ae7808 */ /* 0x000fe20005800000 */
[----:B------:R0:W-:Y:S01]  /*b890*/  MUFU.EX2 R33, R170 ;  /* 0x000000aa00217308 */ /* 0x0001e20000000800 */
[----:B------:R-:W-:Y:S01]  /*b8a0*/  FMNMX.FTZ R35, R42, R35, !PT ;  /* 0x000000232a237209 */ /* 0x000fe20007810000 */
[--C-:B------:R-:W-:Y:S01]  /*b8b0*/  FFMA.FTZ R51, R80, R5, -R31.reuse ;  /* 0x0000000550337223 */ /* 0x100fe2000001081f */
[C---:B------:R-:W-:Y:S02]  /*b8c0*/  ISETP.GT.AND P3, PT, R29.reuse, 0x39, P2 ;  /* 0x000000391d00780c */ /* 0x040fe40001764270 */
[----:B------:R-:W-:Y:S02]  /*b8d0*/  FMNMX.FTZ R35, R168, R35, !PT ;  /* 0x00000023a8237209 */ /* 0x000fe40007810000 */
[----:B------:R-:W-:Y:S01]  /*b8e0*/  FSEL R54, R54, -INF , !P4 ;  /* 0xff80000036367808 */ /* 0x000fe20006000000 */
[----:B------:R-:W-:Y:S01]  /*b8f0*/  MUFU.EX2 R176, R176 ;  /* 0x000000b000b07308 */ /* 0x000fe20000000800 */
[----:B------:R-:W-:Y:S01]  /*b900*/  FMNMX.FTZ R35, R46, R35, !PT ;  /* 0x000000232e237209 */ /* 0x000fe20007810000 */
[----:B0-----:R-:W-:Y:S01]  /*b910*/  FFMA.FTZ R170, R52, R5, -R31 ;  /* 0x0000000534aa7223 */ /* 0x001fe2000001081f */
[----:B------:R-:W-:-:S02]  /*b920*/  ISETP.GT.AND P4, PT, R29, 0x40, P2 ;  /* 0x000000401d00780c */ /* 0x000fc40001784270 */
[----:B------:R-:W-:Y:S02]  /*b930*/  FMNMX.FTZ R37, R26, R35, !PT ;  /* 0x000000231a257209 */ /* 0x000fe40007810000 */
        /* <DEDUP_REMOVED lines=11> */
[----:B------:R0:W-:Y:S01]  /*b9f0*/  MUFU.EX2 R37, R43 ;  /* 0x0000002b00257308 */ /* 0x0001e20000000800 */
[----:B------:R-:W-:Y:S02]  /*ba00*/  FMNMX.FTZ R39, R54, R39, !PT ;  /* 0x0000002736277209 */ /* 0x000fe40007810000 */
[----:B------:R-:W-:Y:S02]  /*ba10*/  ISETP.LT.OR P4, PT, R25, 0x49, P4 ;  /* 0x000000491900780c */ /* 0x000fe40002781670 */
[----:B------:R-:W-:-:S02]  /*ba20*/  FSEL R164, R59, -INF , !P3 ;  /* 0xff8000003ba47808 */ /* 0x000fc40005800000 */
[C---:B------:R-:W-:Y:S01]  /*ba30*/  ISETP.GT.AND P3, PT, R29.reuse, 0x49, P2 ;  /* 0x000000491d00780c */ /* 0x040fe20001764270 */
[----:B------:R-:W-:Y:S01]  /*ba40*/  MUFU.EX2 R172, R172 ;  /* 0x000000ac00ac7308 */ /* 0x000fe20000000800 */
[----:B------:R-:W-:Y:S01]  /*ba50*/  FMNMX.FTZ R39, R184, R39, !PT ;  /* 0x00000027b8277209 */ /* 0x000fe20007810000 */
[----:B0-----:R-:W-:Y:S01]  /*ba60*/  FFMA.FTZ R43, R48, R5, -R31 ;  /* 0x00000005302b7223 */ /* 0x001fe2000001081f */
[----:B------:R-:W-:Y:S02]  /*ba70*/  FSEL R62, R62, -INF , !P4 ;  /* 0xff8000003e3e7808 */ /* 0x000fe40006000000 */
[----:B------:R-:W-:Y:S02]  /*ba80*/  ISETP.GT.AND P4, PT, R29, 0x50, P2 ;  /* 0x000000501d00780c */ /* 0x000fe40001784270 */
[----:B------:R-:W-:Y:S01]  /*ba90*/  ISETP.LT.OR P3, PT, R25, 0x4a, P3 ;  /* 0x0000004a1900780c */ /* 0x000fe20001f61670 */
[----:B------:R-:W-:Y:S01]  /*baa0*/  MUFU.EX2 R44, R44 ;  /* 0x0000002c002c7308 */ /* 0x000fe20000000800 */
[----:B------:R-:W-:-:S02]  /*bab0*/  FMNMX.FTZ R39, R58, R39, !PT ;  /* 0x000000273a277209 */ /* 0x000fc40007810000 */
[----:B------:R-:W-:Y:S02]  /*bac0*/  ISETP.LT.OR P4, PT, R25, 0x51, P4 ;  /* 0x000000511900780c */ /* 0x000fe40002781670 */
[----:B------:R-:W-:Y:S02]  /*bad0*/  FSEL R156, R63, -INF , !P3 ;  /* 0xff8000003f9c7808 */ /* 0x000fe40005800000 */
[C---:B------:R-:W-:Y:S01]  /*bae0*/  ISETP.GT.AND P3, PT, R29.reuse, 0x51, P2 ;  /* 0x000000511d00780c */ /* 0x040fe20001764270 */
[----:B------:R-:W-:Y:S01]  /*baf0*/  MUFU.EX2 R170, R170 ;  /* 0x000000aa00aa7308 */ /* 0x000fe20000000800 */
[----:B------:R-:W-:Y:S02]  /*bb00*/  FMNMX.FTZ R41, R164, R39, !PT ;  /* 0x00000027a4297209 */ /* 0x000fe40007810000 */
[----:B------:R-:W-:Y:S01]  /*bb10*/  FSEL R154, R66, -INF , !P4 ;  /* 0xff800000429a7808 */ /* 0x000fe20006000000 */
[----:B------:R-:W-:Y:S01]  /*bb20*/  FFMA.FTZ R66, R152, R5, -R31 ;  /* 0x0000000598427223 */ /* 0x000fe2000001081f */
[----:B------:R-:W-:-:S02]  /*bb30*/  ISETP.GT.AND P4, PT, R29, 0x58, P2 ;  /* 0x000000581d00780c */ /* 0x000fc40001784270 */
[C---:B------:R-:W-:Y:S01]  /*bb40*/  ISETP.LT.OR P3, PT, R25.reuse, 0x52, P3 ;  /* 0x000000521900780c */ /* 0x040fe20001f61670 */
[----:B------:R0:W-:Y:S01]  /*bb50*/  MUFU.EX2 R39, R43 ;  /* 0x0000002b00277308 */ /* 0x0001e20000000800 */
[----:B------:R-:W-:Y:S02]  /*bb60*/  FMNMX.FTZ R41, R62, R41, !PT ;  /* 0x000000293e297209 */ /* 0x000fe40007810000 */
[----:B------:R-:W-:Y:S02]  /*bb70*/  ISETP.LT.OR P4, PT, R25, 0x59, P4 ;  /* 0x000000591900780c */ /* 0x000fe40002781670 */
[----:B------:R-:W-:Y:S02]  /*bb80*/  FSEL R152, R67, -INF , !P3 ;  /* 0xff80000043987808 */ /* 0x000fe40005800000 */
[----:B------:R-:W-:Y:S01]  /*bb90*/  FMNMX.FTZ R41, R156, R41, !PT ;  /* 0x000000299c297209 */ /* 0x000fe20007810000 */
[----:B------:R-:W-:Y:S01]  /*bba0*/  MUFU.EX2 R66, R66 ;  /* 0x0000004200427308 */ /* 0x000fe20000000800 */
[----:B------:R-:W-:-:S02]  /*bbb0*/  ISETP.GT.AND P3, PT, R29, 0x59, P2 ;  /* 0x000000591d00780c */ /* 0x000fc40001764270 */
[----:B------:R-:W-:Y:S02]  /*bbc0*/  FSEL R70, R70, -INF , !P4 ;  /* 0xff80000046467808 */ /* 0x000fe40006000000 */
[----:B------:R-:W-:Y:S02]  /*bbd0*/  FMNMX.FTZ R41, R154, R41, !PT ;  /* 0x000000299a297209 */ /* 0x000fe40007810000 */
[----:B------:R-:W-:Y:S01]  /*bbe0*/  ISETP.GT.AND P4, PT, R29, 0x60, P2 ;  /* 0x000000601d00780c */ /* 0x000fe20001784270 */
[----:B------:R-:W-:Y:S01]  /*bbf0*/  MUFU.EX2 R40, R40 ;  /* 0x0000002800287308 */ /* 0x000fe20000000800 */
[C---:B------:R-:W-:Y:S02]  /*bc00*/  ISETP.LT.OR P3, PT, R25.reuse, 0x5a, P3 ;  /* 0x0000005a1900780c */ /* 0x040fe40001f61670 */
[----:B------:R-:W-:Y:S02]  /*bc10*/  FMNMX.FTZ R41, R152, R41, !PT ;  /* 0x0000002998297209 */ /* 0x000fe40007810000 */
[----:B------:R-:W-:-:S02]  /*bc20*/  ISETP.LT.OR P4, PT, R25, 0x61, P4 ;  /* 0x000000611900780c */ /* 0x000fc40002781670 */
[----:B------:R-:W-:Y:S01]  /*bc30*/  FSEL R48, R71, -INF , !P3 ;  /* 0xff80000047307808 */ /* 0x000fe20005800000 */
[----:B------:R-:W-:Y:S01]  /*bc40*/  MUFU.EX2 R14, R14 ;  /* 0x0000000e000e7308 */ /* 0x000fe20000000800 */
[C---:B------:R-:W-:Y:S02]  /*bc50*/  ISETP.GT.AND P3, PT, R29.reuse, 0x61, P2 ;  /* 0x000000611d00780c */ /* 0x040fe40001764270 */
[----:B------:R-:W-:Y:S02]  /*bc60*/  FMNMX.FTZ R41, R70, R41, !PT ;  /* 0x0000002946297209 */ /* 0x000fe40007810000 */
[----:B------:R-:W-:Y:S02]  /*bc70*/  FSEL R74, R74, -INF , !P4 ;  /* 0xff8000004a4a7808 */ /* 0x000fe40006000000 */
[----:B------:R-:W-:Y:S01]  /*bc80*/  ISETP.GT.AND P4, PT, R29, 0x68, P2 ;  /* 0x000000681d00780c */ /* 0x000fe20001784270 */
[----:B------:R-:W-:Y:S01]  /*bc90*/  MUFU.EX2 R24, R24 ;  /* 0x0000001800187308 */ /* 0x000fe20000000800 */
[----:B------:R-:W-:-:S02]  /*bca0*/  ISETP.LT.OR P3, PT, R25, 0x62, P3 ;  /* 0x000000621900780c */ /* 0x000fc40001f61670 */
[----:B0-----:R-:W-:Y:S02]  /*bcb0*/  FMNMX.FTZ R43, R48, R41, !PT ;  /* 0x00000029302b7209 */ /* 0x001fe40007810000 */
[----:B------:R-:W-:Y:S02]  /*bcc0*/  ISETP.LT.OR P4, PT, R25, 0x69, P4 ;  /* 0x000000691900780c */ /* 0x000fe40002781670 */
[----:B------:R-:W-:Y:S01]  /*bcd0*/  FSEL R52, R75, -INF , !P3 ;  /* 0xff8000004b347808 */ /* 0x000fe20005800000 */
[----:B------:R0:W-:Y:S01]  /*bce0*/  MUFU.EX2 R41, R45 ;  /* 0x0000002d00297308 */ /* 0x0001e20000000800 */
[----:B------:R-:W-:Y:S02]  /*bcf0*/  ISETP.GT.AND P3, PT, R29, 0x69, P2 ;  /* 0x000000691d00780c */ /* 0x000fe40001764270 */
[----:B------:R-:W-:Y:S02]  /*bd00*/  FMNMX.FTZ R43, R74, R43, !PT ;  /* 0x0000002b4a2b7209 */ /* 0x000fe40007810000 */
[----:B------:R-:W-:-:S02]  /*bd10*/  FSEL R78, R78, -INF , !P4 ;  /* 0xff8000004e4e7808 */ /* 0x000fc40006000000 */
[----:B------:R-:W-:Y:S01]  /*bd20*/  ISETP.GT.AND P4, PT, R29, 0x70, P2 ;  /* 0x000000701d00780c */ /* 0x000fe20001784270 */
[----:B------:R-:W-:Y:S01]  /*bd30*/  MUFU.EX2 R20, R20 ;  /* 0x0000001400147308 */ /* 0x000fe20000000800 */
[C---:B------:R-:W-:Y:S01]  /*bd40*/  ISETP.LT.OR P3, PT, R25.reuse, 0x6a, P3 ;  /* 0x0000006a1900780c */ /* 0x040fe20001f61670 */
[----:B0-----:R-:W-:Y:S01]  /*bd50*/  FFMA.FTZ R45, R68, R5, -R31 ;  /* 0x00000005442d7223 */ /* 0x001fe2000001081f */
        /* <DEDUP_REMOVED lines=9> */
[----:B------:R-:W-:Y:S02]  /*bdf0*/  ISETP.LT.OR P3, PT, R25, 0x72, P3 ;  /* 0x000000721900780c */ /* 0x000fe40001f61670 */
[----:B------:R-:W-:Y:S02]  /*be00*/  FMNMX.FTZ R43, R194, R43, !PT ;  /* 0x0000002bc22b7209 */ /* 0x000fe40007810000 */
[----:B------:R-:W-:Y:S01]  /*be10*/  ISETP.GT.AND P2, PT, R29, 0x79, P2 ;  /* 0x000000791d00780c */ /* 0x000fe20001744270 */
[----:B------:R-:W-:Y:S01]  /*be20*/  FFMA.FTZ R29, R36, R5, -R31 ;  /* 0x00000005241d7223 */ /* 0x000fe2000001081f */
[----:B------:R-:W-:Y:S01]  /*be30*/  ISETP.LT.OR P4, PT, R25, 0x79, P4 ;  /* 0x000000791900780c */ /* 0x000fe20002781670 */
[----:B------:R-:W-:Y:S01]  /*be40*/  MUFU.EX2 R12, R12 ;  /* 0x0000000c000c7308 */ /* 0x000fe20000000800 */
[----:B------:R-:W-:-:S02]  /*be50*/  FSEL R36, R83, -INF , !P3 ;  /* 0xff80000053247808 */ /* 0x000fc40005800000 */
[----:B------:R-:W-:Y:S02]  /*be60*/  FMNMX.FTZ R43, R82, R43, !PT ;  /* 0x0000002b522b7209 */ /* 0x000fe40007810000 */
[----:B------:R-:W-:Y:S01]  /*be70*/  ISETP.LT.OR P2, PT, R25, 0x7a, P2 ;  /* 0x0000007a1900780c */ /* 0x000fe20001741670 */
[----:B------:R-:W-:Y:S01]  /*be80*/  FFMA.FTZ R25, R60, R5, -R31 ;  /* 0x000000053c197223 */ /* 0x000fe2000001081f */
[----:B------:R-:W-:Y:S01]  /*be90*/  FSEL R86, R86, -INF , !P4 ;  /* 0xff80000056567808 */ /* 0x000fe20006000000 */
[----:B------:R-:W-:Y:S01]  /*bea0*/  MUFU.EX2 R29, R29 ;  /* 0x0000001d001d7308 */ /* 0x000fe20000000800 */
[----:B------:R-:W-:Y:S02]  /*beb0*/  FMNMX.FTZ R43, R36, R43, !PT ;  /* 0x0000002b242b7209 */ /* 0x000fe40007810000 */
[----:B------:R-:W-:Y:S02]  /*bec0*/  FSEL R56, R87, -INF , !P2 ;  /* 0xff80000057387808 */ /* 0x000fe40005000000 */
[----:B------:R-:W-:-:S02]  /*bed0*/  FMNMX.FTZ R43, R86, R43, !PT ;  /* 0x0000002b562b7209 */ /* 0x000fc40007810000 */
[----:B------:R-:W-:Y:S01]  /*bee0*/  FSEL R55, R0, RZ, P5 ;  /* 0x000000ff00377208 */ /* 0x000fe20002800000 */
[----:B------:R-:W-:Y:S01]  /*bef0*/  MUFU.EX2 R25, R25 ;  /* 0x0000001900197308 */ /* 0x000fe20000000800 */
[----:B------:R-:W-:Y:S01]  /*bf00*/  FMNMX.FTZ R49, R56, R43, !PT ;  /* 0x0000002b38317209 */ /* 0x000fe20007810000 */
[-CC-:B------:R-:W-:Y:S02]  /*bf10*/  FFMA.FTZ R43, R64, R5.reuse, -R31.reuse ;  /* 0x00000005402b7223 */ /* 0x180fe4000001081f */
[----:B------:R-:W-:Y:S01]  /*bf20*/  FADD.FTZ R64, -R55, R10 ;  /* 0x0000000a37407221 */ /* 0x000fe20000010100 */
[-CC-:B------:R-:W-:Y:S01]  /*bf30*/  FFMA.FTZ R10, R28, R5.reuse, -R31.reuse ;  /* 0x000000051c0a7223 */ /* 0x180fe2000001081f */
[----:B------:R-:W0:Y:S02]  /*bf40*/  SHFL.BFLY PT, R60, R49, 0x2, 0x1f ;  /* 0x0c401f00313c7f89 */ /* 0x000e2400000e0000 */
[-C--:B------:R-:W-:Y:S01]  /*bf50*/  FMUL.FTZ R28, R64, R5.reuse ;  /* 0x00000005401c7220 */ /* 0x080fe20000410000 */
[----:B------:R-:W-:Y:S08]  /*bf60*/  MUFU.EX2 R43, R43 ;  /* 0x0000002b002b7308 */ /* 0x000ff00000000800 */
[----:B------:R-:W1:Y:S08]  /*bf70*/  MUFU.EX2 R28, R28 ;  /* 0x0000001c001c7308 */ /* 0x000e700000000800 */
[----:B------:R-:W-:Y:S01]  /*bf80*/  MUFU.EX2 R51, R51 ;  /* 0x0000003300337308 */ /* 0x000fe20000000800 */
[----:B0-----:R-:W-:Y:S01]  /*bf90*/  FMNMX.FTZ R53, R49, R60, !PT ;  /* 0x0000003c31357209 */ /* 0x001fe20007810000 */
[-CC-:B------:R-:W-:Y:S01]  /*bfa0*/  FFMA.FTZ R60, R8, R5.reuse, -R31.reuse ;  /* 0x00000005083c7223 */ /* 0x180fe2000001081f */
[----:B------:R-:W-:-:S05]  /*bfb0*/  FFMA.FTZ R49, R76, R5, -R31 ;  /* 0x000000054c317223 */ /* 0x000fca000001081f */
[----:B------:R-:W-:Y:S01]  /*bfc0*/  MUFU.EX2 R32, R32 ;  /* 0x0000002000207308 */ /* 0x000fe20000000800 */
[----:B-1----:R-:W-:Y:S01]  /*bfd0*/  FFMA.FTZ R55, R28, R4, R15 ;  /* 0x000000041c377223 */ /* 0x002fe2000001000f */
[----:B------:R-:W0:Y:S01]  /*bfe0*/  SHFL.BFLY PT, R8, R53, 0x1, 0x1f ;  /* 0x0c201f0035087f89 */ /* 0x000e2200000e0000 */
[-C--:B------:R-:W-:Y:S01]  /*bff0*/  FMUL.FTZ R88, R88, R28.reuse ;  /* 0x0000001c58587220 */ /* 0x080fe20000410000 */
[-C--:B------:R-:W-:Y:S01]  /*c000*/  FMUL.FTZ R89, R89, R28.reuse ;  /* 0x0000001c59597220 */ /* 0x080fe20000410000 */
[C---:B------:R-:W-:Y:S01]  /*c010*/  FADD.FTZ R55, R180.reuse, R55 ;  /* 0x00000037b4377221 */ /* 0x040fe20000010000 */
[----:B------:R-:W-:Y:S01]  /*c020*/  F2FP.F16.F32.PACK_AB R180, R180, R15 ;  /* 0x0000000fb4b4723e */ /* 0x000fe200000000ff */
[----:B------:R-:W-:Y:S01]  /*c030*/  FMUL.FTZ R92, R92, R28 ;  /* 0x0000001c5c5c7220 */ /* 0x000fe20000410000 */
[----:B------:R-:W-:Y:S01]  /*c040*/  MUFU.EX2 R60, R60 ;  /* 0x0000003c003c7308 */ /* 0x000fe20000000800 */
[----:B------:R-:W-:Y:S01]  /*c050*/  FADD.FTZ R4, R182, R55 ;  /* 0x00000037b6047221 */ /* 0x000fe20000010000 */
[----:B------:R-:W-:Y:S01]  /*c060*/  F2FP.F16.F32.PACK_AB R182, R21, R182 ;  /* 0x000000b615b6723e */ /* 0x000fe200000000ff */
[-C--:B------:R-:W-:Y:S01]  /*c070*/  FMUL.FTZ R93, R93, R28.reuse ;  /* 0x0000001c5d5d7220 */ /* 0x080fe20000410000 */
[-C--:B------:R-:W-:Y:S01]  /*c080*/  FMUL.FTZ R96, R96, R28.reuse ;  /* 0x0000001c60607220 */ /* 0x080fe20000410000 */
[----:B------:R-:W-:Y:S01]  /*c090*/  FADD.FTZ R55, R21, R4 ;  /* 0x0000000415377221 */ /* 0x000fe20000010000 */
[-C--:B------:R-:W-:Y:S01]  /*c0a0*/  FMUL.FTZ R97, R97, R28.reuse ;  /* 0x0000001c61617220 */ /* 0x080fe20000410000 */
        /* <DEDUP_REMOVED lines=11> */
[----:B0-----:R-:W-:Y:S01]  /*c160*/  FMNMX.FTZ R8, R53, R8, !PT ;  /* 0x0000000835087209 */ /* 0x001fe20007810000 */
[----:B------:R-:W-:Y:S01]  /*c170*/  FMUL.FTZ R109, R109, R28 ;  /* 0x0000001c6d6d7220 */ /* 0x000fe20000410000 */
[C---:B------:R-:W-:Y:S01]  /*c180*/  F2FP.F16.F32.PACK_AB R178, R33.reuse, R178 ;  /* 0x000000b221b2723e */ /* 0x040fe200000000ff */
[----:B------:R-:W-:Y:S01]  /*c190*/  FADD.FTZ R55, R33, R4 ;  /* 0x0000000421377221 */ /* 0x000fe20000010000 */
[C---:B------:R-:W-:Y:S01]  /*c1a0*/  FSETP.NEU.FTZ.AND P2, PT, R8.reuse, -INF , PT ;  /* 0xff8000000800780b */ /* 0x040fe20003f5d000 */
[-C--:B------:R-:W-:Y:S01]  /*c1b0*/  FMUL.FTZ R31, R8, R5.reuse ;  /* 0x00000005081f7220 */ /* 0x080fe20000410000 */
[----:B------:R-:W-:Y:S01]  /*c1c0*/  MUFU.EX2 R53, R84 ;  /* 0x0000005400357308 */ /* 0x000fe20000000800 */
[----:B------:R-:W-:Y:S01]  /*c1d0*/  FADD.FTZ R4, R172, R55 ;  /* 0x00000037ac047221 */ /* 0x000fe20000010000 */
[----:B------:R-:W-:Y:S01]  /*c1e0*/  F2FP.F16.F32.PACK_AB R172, R35, R172 ;  /* 0x000000ac23ac723e */ /* 0x000fe200000000ff */
[-C--:B------:R-:W-:Y:S01]  /*c1f0*/  FMUL.FTZ R112, R112, R28.reuse ;  /* 0x0000001c70707220 */ /* 0x080fe20000410000 */
[----:B------:R-:W-:Y:S01]  /*c200*/  FSEL R31, R31, RZ, P2 ;  /* 0x000000ff1f1f7208 */ /* 0x000fe20001000000 */
[----:B------:R-:W-:Y:S01]  /*c210*/  FADD.FTZ R4, R35, R4 ;  /* 0x0000000423047221 */ /* 0x000fe20000010000 */
[-C--:B------:R-:W-:Y:S01]  /*c220*/  FMUL.FTZ R113, R113, R28.reuse ;  /* 0x0000001c71717220 */ /* 0x080fe20000410000 */
[-C--:B------:R-:W-:Y:S01]  /*c230*/  FMUL.FTZ R116, R116, R28.reuse ;  /* 0x0000001c74747220 */ /* 0x080fe20000410000 */
[----:B------:R-:W-:Y:S01]  /*c240*/  FMUL.FTZ R117, R117, R28 ;  /* 0x0000001c75757220 */ /* 0x000fe20000410000 */
[----:B------:R-:W-:Y:S01]  /*c250*/  FADD.FTZ R55, R37, R4 ;  /* 0x0000000425377221 */ /* 0x000fe20000010000 */
[----:B------:R-:W-:Y:S01]  /*c260*/  FSEL R4, R8, RZ, P2 ;  /* 0x000000ff08047208 */ /* 0x000fe20001000000 */
[-CC-:B------:R-:W-:Y:S01]  /*c270*/  FFMA.FTZ R171, R54, R5.reuse, -R31.reuse ;  /* 0x0000000536ab7223 */ /* 0x180fe2000001081f */
[----:B------:R-:W-:Y:S01]  /*c280*/  FFMA.FTZ R64, R186, R5, -R31 ;  /* 0x00000005ba407223 */ /* 0x000fe2000001081f */
[----:B------:R-:W-:Y:S01]  /*c290*/  FADD.FTZ R54, R66, R55 ;  /* 0x0000003742367221 */ /* 0x000fe20000010000 */
[----:B------:R-:W-:-:S02]  /*c2a0*/  @!P1 VIADD R55, R57, 0x28860 ;  /* 0x0002886039379836 */ /* 0x000fc40000000000 */
[----:B------:R-:W-:Y:S01]  /*c2b0*/  FADD.FTZ R4, -R4, R7 ;  /* 0x0000000704047221 */ /* 0x000fe20000010100 */
[-C--:B------:R-:W-:Y:S01]  /*c2c0*/  FFMA.FTZ R181, R162, R5.reuse, -R31 ;  /* 0x00000005a2b57223 */ /* 0x080fe2000001081f */
[----:B------:R-:W-:Y:S01]  /*c2d0*/  FADD.FTZ R7, R39, R54 ;  /* 0x0000003627077221 */ /* 0x000fe20000010000 */
[----:B------:R-:W-:Y:S01]  /*c2e0*/  MUFU.EX2 R64, R64 ;  /* 0x0000004000407308 */ /* 0x000fe20000000800 */
[----:B------:R-:W-:Y:S01]  /*c2f0*/  @!P1 PRMT R54, RZ, 0x654, R55 ;  /* 0x00000654ff369816 */ /* 0x000fe20000000037 */
[-C--:B------:R-:W-:Y:S01]  /*c300*/  FMUL.FTZ R4, R4, R5.reuse ;  /* 0x0000000504047220 */ /* 0x080fe20000410000 */
[----:B------:R-:W-:Y:S01]  /*c310*/  FADD.FTZ R55, R44, R7 ;  /* 0x000000072c377221 */ /* 0x000fe20000010000 */
[-CC-:B------:R-:W-:Y:S01]  /*c320*/  FFMA.FTZ R183, R30, R5.reuse, -R31.reuse ;  /* 0x000000051eb77223 */ /* 0x180fe2000001081f */
[----:B------:R0:W-:Y:S01]  /*c330*/  @!P1 SYNCS.ARRIVE.TRANS64.RED.A1T0 RZ, [R54+URZ], RZ ;  /* 0x000000ff36ff99a7 */ /* 0x0001e2000810043f */
[-CC-:B------:R-:W-:Y:S01]  /*c340*/  FFMA.FTZ R30, R160, R5.reuse, -R31.reuse ;  /* 0x00000005a01e7223 */ /* 0x180fe2000001081f */
[-CC-:B------:R-:W-:Y:S01]  /*c350*/  FFMA.FTZ R165, R58, R5.reuse, -R31.reuse ;  /* 0x000000053aa57223 */ /* 0x180fe2000001081f */
[----:B------:R-:W1:Y:S01]  /*c360*/  MUFU.EX2 R7, R4 ;  /* 0x0000000400077308 */ /* 0x000e620000000800 */
[-CC-:B------:R-:W-:Y:S01]  /*c370*/  FFMA.FTZ R177, R34, R5.reuse, -R31.reuse ;  /* 0x0000000522b17223 */ /* 0x180fe2000001081f */
[-CC-:B------:R-:W-:Y:S01]  /*c380*/  FFMA.FTZ R34, R158, R5.reuse, -R31.reuse ;  /* 0x000000059e227223 */ /* 0x180fe2000001081f */
[-CC-:B------:R-:W-:Y:S01]  /*c390*/  FFMA.FTZ R179, R38, R5.reuse, -R31.reuse ;  /* 0x0000000526b37223 */ /* 0x180fe2000001081f */
[-C--:B------:R-:W-:Y:S01]  /*c3a0*/  FFMA.FTZ R38, R166, R5.reuse, -R31 ;  /* 0x00000005a6267223 */ /* 0x080fe2000001081f */
[----:B0-----:R-:W-:Y:S01]  /*c3b0*/  FADD.FTZ R54, R170, R55 ;  /* 0x00000037aa367221 */ /* 0x001fe20000010000 */
[-CC-:B------:R-:W-:Y:S01]  /*c3c0*/  FFMA.FTZ R173, R42, R5.reuse, -R31.reuse ;  /* 0x000000052aad7223 */ /* 0x180fe2000001081f */
[-CC-:B------:R-:W-:Y:S01]  /*c3d0*/  FFMA.FTZ R175, R46, R5.reuse, -R31.reuse ;  /* 0x000000052eaf7223 */ /* 0x180fe2000001081f */
[----:B------:R-:W0:Y:S01]  /*c3e0*/  MUFU.EX2 R181, R181 ;  /* 0x000000b500b57308 */ /* 0x000e220000000800 */
[----:B------:R-:W-:Y:S01]  /*c3f0*/  FADD.FTZ R55, R41, R54 ;  /* 0x0000003629377221 */ /* 0x000fe20000010000 */
[-CC-:B------:R-:W-:Y:S01]  /*c400*/  FFMA.FTZ R169, R50, R5.reuse, -R31.reuse ;  /* 0x0000000532a97223 */ /* 0x180fe2000001081f */
[-CC-:B------:R-:W-:Y:S01]  /*c410*/  FFMA.FTZ R42, R168, R5.reuse, -R31.reuse ;  /* 0x00000005a82a7223 */ /* 0x180fe2000001081f */
[-C--:B------:R-:W-:Y:S01]  /*c420*/  FFMA.FTZ R26, R26, R5.reuse, -R31 ;  /* 0x000000051a1a7223 */ /* 0x080fe2000001081f */
[----:B------:R-:W-:Y:S01]  /*c430*/  FADD.FTZ R58, R40, R55 ;  /* 0x00000037283a7221 */ /* 0x000fe20000010000 */
[-CC-:B------:R-:W-:Y:S01]  /*c440*/  FFMA.FTZ R46, R174, R5.reuse, -R31.reuse ;  /* 0x00000005ae2e7223 */ /* 0x180fe2000001081f */
[--C-:B------:R-:W-:Y:S01]  /*c450*/  FFMA.FTZ R50, R184, R5, -R31.reuse ;  /* 0x00000005b8327223 */ /* 0x100fe2000001081f */
[----:B------:R-:W2:Y:S01]  /*c460*/  MUFU.EX2 R183, R183 ;  /* 0x000000b700b77308 */ /* 0x000ea20000000800 */
[----:B------:R-:W-:Y:S01]  /*c470*/  FADD.FTZ R58, R29, R58 ;  /* 0x0000003a1d3a7221 */ /* 0x000fe20000010000 */
[----:B-1----:R-:W-:Y:S01]  /*c480*/  FFMA.FTZ R4, R7, R3, R64 ;  /* 0x0000000307047223 */ /* 0x002fe20000010040 */
[-CC-:B------:R-:W-:Y:S01]  /*c490*/  FFMA.FTZ R164, R164, R5.reuse, -R31.reuse ;  /* 0x00000005a4a47223 */ /* 0x180fe2000001081f */
[-CC-:B------:R-:W-:Y:S01]  /*c4a0*/  FFMA.FTZ R62, R62, R5.reuse, -R31.reuse ;  /* 0x000000053e3e7223 */ /* 0x180fe2000001081f */
[----:B------:R-:W-:Y:S01]  /*c4b0*/  FADD.FTZ R55, R25, R58 ;  /* 0x0000003a19377221 */ /* 0x000fe20000010000 */
[-CC-:B------:R-:W-:Y:S01]  /*c4c0*/  FFMA.FTZ R156, R156, R5.reuse, -R31.reuse ;  /* 0x000000059c9c7223 */ /* 0x180fe2000001081f */
[-C--:B------:R-:W-:Y:S01]  /*c4d0*/  FFMA.FTZ R154, R154, R5.reuse, -R31 ;  /* 0x000000059a9a7223 */ /* 0x080fe2000001081f */
[----:B------:R-:W1:Y:S01]  /*c4e0*/  MUFU.EX2 R30, R30 ;  /* 0x0000001e001e7308 */ /* 0x000e620000000800 */
[----:B------:R-:W-:Y:S01]  /*c4f0*/  FADD.FTZ R58, R14, R55 ;  /* 0x000000370e3a7221 */ /* 0x000fe20000010000 */
[----:B0-----:R-:W-:Y:S01]  /*c500*/  FADD.FTZ R4, R181, R4 ;  /* 0x00000004b5047221 */ /* 0x001fe20000010000 */
[-CC-:B------:R-:W-:Y:S01]  /*c510*/  FFMA.FTZ R152, R152, R5.reuse, -R31.reuse ;  /* 0x0000000598987223 */ /* 0x180fe2000001081f */
[-CC-:B------:R-:W-:Y:S01]  /*c520*/  FFMA.FTZ R70, R70, R5.reuse, -R31.reuse ;  /* 0x0000000546467223 */ /* 0x180fe2000001081f */
[----:B------:R-:W-:Y:S01]  /*c530*/  FADD.FTZ R55, R43, R58 ;  /* 0x0000003a2b377221 */ /* 0x000fe20000010000 */
[-CC-:B------:R-:W-:Y:S01]  /*c540*/  FFMA.FTZ R54, R48, R5.reuse, -R31.reuse ;  /* 0x0000000530367223 */ /* 0x180fe2000001081f */
[-CC-:B------:R-:W-:Y:S01]  /*c550*/  FFMA.FTZ R74, R74, R5.reuse, -R31.reuse ;  /* 0x000000054a4a7223 */ /* 0x180fe2000001081f */
[----:B------:R-:W0:Y:S01]  /*c560*/  MUFU.EX2 R177, R177 ;  /* 0x000000b100b17308 */ /* 0x000e220000000800 */
        /* <DEDUP_REMOVED lines=8> */
[----:B------:R-:W-:Y:S01]  /*c5f0*/  FFMA.FTZ R31, R56, R5, -R31 ;  /* 0x00000005381f7223 */ /* 0x000fe2000001081f */
[----:B------:R-:W-:Y:S01]  /*c600*/  FADD.FTZ R56, R24, R55 ;  /* 0x0000003718387221 */ /* 0x000fe20000010000 */
[----:B-1----:R-:W-:Y:S01]  /*c610*/  FADD.FTZ R4, R30, R3 ;  /* 0x000000031e047221 */ /* 0x002fe20000010000 */
[----:B------:R-:W-:Y:S01]  /*c620*/  F2FP.F16.F32.PACK_AB R166, R14, R25 ;  /* 0x000000190ea6723e */ /* 0x000fe200000000ff */
[-C--:B------:R-:W-:Y:S01]  /*c630*/  FMUL.FTZ R90, R90, R7.reuse ;  /* 0x000000075a5a7220 */ /* 0x080fe20000410000 */
[----:B------:R-:W-:Y:S01]  /*c640*/  FADD.FTZ R15, R45, R56 ;  /* 0x000000382d0f7221 */ /* 0x000fe20000010000 */
[----:B------:R-:W-:Y:S01]  /*c650*/  ISETP.GT.AND P2, PT, R6, UR39, PT ;  /* 0x0000002706007c0c */ /* 0x000fe2000bf44270 */
[----:B------:R-:W1:Y:S01]  /*c660*/  MUFU.EX2 R179, R179 ;  /* 0x000000b300b37308 */ /* 0x000e620000000800 */
[----:B0-----:R-:W-:Y:S01]  /*c670*/  FADD.FTZ R3, R177, R4 ;  /* 0x00000004b1037221 */ /* 0x001fe20000010000 */
[----:B------:R-:W-:Y:S01]  /*c680*/  FADD.FTZ R56, R20, R15 ;  /* 0x0000000f14387221 */ /* 0x000fe20000010000 */
[-C--:B------:R-:W-:Y:S01]  /*c690*/  FMUL.FTZ R91, R91, R7.reuse ;  /* 0x000000075b5b7220 */ /* 0x080fe20000410000 */
[-C--:B------:R-:W-:Y:S01]  /*c6a0*/  FMUL.FTZ R94, R94, R7.reuse ;  /* 0x000000075e5e7220 */ /* 0x080fe20000410000 */
[-C--:B------:R-:W-:Y:S01]  /*c6b0*/  FMUL.FTZ R95, R95, R7.reuse ;  /* 0x000000075f5f7220 */ /* 0x080fe20000410000 */
[----:B------:R-:W-:Y:S01]  /*c6c0*/  FADD.FTZ R15, R47, R56 ;  /* 0x000000382f0f7221 */ /* 0x000fe20000010000 */
[-C--:B------:R-:W-:Y:S01]  /*c6d0*/  FMUL.FTZ R98, R98, R7.reuse ;  /* 0x0000000762627220 */ /* 0x080fe20000410000 */
[----:B------:R-:W0:Y:S01]  /*c6e0*/  MUFU.EX2 R38, R38 ;  /* 0x0000002600267308 */ /* 0x000e220000000800 */
[----:B--2---:R-:W-:Y:S01]  /*c6f0*/  FADD.FTZ R4, R34, R3 ;  /* 0x0000000322047221 */ /* 0x004fe20000010000 */
[----:B------:R-:W-:Y:S01]  /*c700*/  FADD.FTZ R56, R60, R15 ;  /* 0x0000000f3c387221 */ /* 0x000fe20000010000 */
[-C--:B------:R-:W-:Y:S01]  /*c710*/  FMUL.FTZ R99, R99, R7.reuse ;  /* 0x0000000763637220 */ /* 0x080fe20000410000 */
[-C--:B------:R-:W-:Y:S01]  /*c720*/  FMUL.FTZ R102, R102, R7.reuse ;  /* 0x0000000766667220 */ /* 0x080fe20000410000 */
[-C--:B------:R-:W-:Y:S01]  /*c730*/  FMUL.FTZ R103, R103, R7.reuse ;  /* 0x0000000767677220 */ /* 0x080fe20000410000 */
[----:B------:R-:W-:Y:S01]  /*c740*/  FADD.FTZ R15, R49, R56 ;  /* 0x00000038310f7221 */ /* 0x000fe20000010000 */
[-C--:B------:R-:W-:Y:S01]  /*c750*/  FMUL.FTZ R106, R106, R7.reuse ;  /* 0x000000076a6a7220 */ /* 0x080fe20000410000 */
[----:B------:R-:W2:Y:S01]  /*c760*/  MUFU.EX2 R173, R173 ;  /* 0x000000ad00ad7308 */ /* 0x000ea20000000800 */
        /* <DEDUP_REMOVED lines=24> */
[----:B-1----:R-:W-:Y:S01]  /*c8f0*/  FADD.FTZ R4, R42, R3 ;  /* 0x000000032a047221 */ /* 0x002fe20000010000 */
[-C--:B------:R-:W-:Y:S01]  /*c900*/  FMUL.FTZ R143, R143, R7.reuse ;  /* 0x000000078f8f7220 */ /* 0x080fe20000410000 */
[-C--:B------:R-:W-:Y:S01]  /*c910*/  FMUL.FTZ R146, R146, R7.reuse ;  /* 0x0000000792927220 */ /* 0x080fe20000410000 */
[-C--:B------:R-:W-:Y:S01]  /*c920*/  FMUL.FTZ R147, R147, R7.reuse ;  /* 0x0000000793937220 */ /* 0x080fe20000410000 */
[-C--:B------:R-:W-:Y:S01]  /*c930*/  FMUL.FTZ R150, R150, R7.reuse ;  /* 0x0000000796967220 */ /* 0x080fe20000410000 */
[----:B------:R-:W-:Y:S01]  /*c940*/  FMUL.FTZ R151, R151, R7 ;  /* 0x0000000797977220 */ /* 0x000fe20000410000 */
[----:B------:R-:W-:Y:S01]  /*c950*/  F2FP.F16.F32.PACK_AB R174, R66, R37 ;  /* 0x0000002542ae723e */ /* 0x000fe200000000ff */
[----:B------:R-:W1:Y:S01]  /*c960*/  MUFU.EX2 R169, R169 ;  /* 0x000000a900a97308 */ /* 0x000e620000000800 */
[----:B0-----:R-:W-:Y:S01]  /*c970*/  FADD.FTZ R3, R175, R4 ;  /* 0x00000004af037221 */ /* 0x001fe20000010000 */
[----:B------:R-:W-:Y:S01]  /*c980*/  F2FP.F16.F32.PACK_AB R168, R44, R39 ;  /* 0x000000272ca8723e */ /* 0x000fe200000000ff */
[----:B------:R-:W-:Y:S01]  /*c990*/  FMUL.FTZ R120, R120, R28 ;  /* 0x0000001c78787220 */ /* 0x000fe20000410000 */
[----:B------:R-:W-:Y:S01]  /*c9a0*/  F2FP.F16.F32.PACK_AB R170, R41, R170 ;  /* 0x000000aa29aa723e */ /* 0x000fe200000000ff */
[-C--:B------:R-:W-:Y:S01]  /*c9b0*/  FMUL.FTZ R121, R121, R28.reuse ;  /* 0x0000001c79797220 */ /* 0x080fe20000410000 */
[----:B------:R-:W-:Y:S01]  /*c9c0*/  F2FP.F16.F32.PACK_AB R160, R24, R43 ;  /* 0x0000002b18a0723e */ /* 0x000fe200000000ff */
[-C--:B------:R-:W-:Y:S01]  /*c9d0*/  FMUL.FTZ R124, R124, R28.reuse ;  /* 0x0000001c7c7c7220 */ /* 0x080fe20000410000 */
[----:B------:R0:W-:Y:S01]  /*c9e0*/  MUFU.EX2 R48, R164 ;  /* 0x000000a400307308 */ /* 0x0001e20000000800 */
[----:B--2---:R-:W-:Y:S01]  /*c9f0*/  FADD.FTZ R4, R26, R3 ;  /* 0x000000031a047221 */ /* 0x004fe20000010000 */
[----:B------:R-:W-:Y:S01]  /*ca00*/  F2FP.F16.F32.PACK_AB R162, R20, R45 ;  /* 0x0000002d14a2723e */ /* 0x000fe200000000ff */
[-C--:B------:R-:W-:Y:S01]  /*ca10*/  FMUL.FTZ R125, R125, R28.reuse ;  /* 0x0000001c7d7d7220 */ /* 0x080fe20000410000 */
[----:B------:R-:W-:Y:S01]  /*ca20*/  F2FP.F16.F32.PACK_AB R158, R12, R49 ;  /* 0x000000310c9e723e */ /* 0x000fe200000000ff */
[-C--:B------:R-:W-:Y:S01]  /*ca30*/  FMUL.FTZ R128, R128, R28.reuse ;  /* 0x0000001c80807220 */ /* 0x080fe20000410000 */
[-C--:B------:R-:W-:Y:S01]  /*ca40*/  FMUL.FTZ R129, R129, R28.reuse ;  /* 0x0000001c81817220 */ /* 0x080fe20000410000 */
[----:B------:R-:W-:Y:S01]  /*ca50*/  FMUL.FTZ R132, R132, R28 ;  /* 0x0000001c84847220 */ /* 0x000fe20000410000 */
[----:B------:R-:W2:Y:S01]  /*ca60*/  MUFU.EX2 R46, R46 ;  /* 0x0000002e002e7308 */ /* 0x000ea20000000800 */
[----:B0-----:R-:W-:Y:S01]  /*ca70*/  F2FP.F16.F32.PACK_AB R164, R29, R40 ;  /* 0x000000281da4723e */ /* 0x001fe200000000ff */
[----:B------:R-:W-:Y:S01]  /*ca80*/  FADD.FTZ R40, R12, R15 ;  /* 0x0000000f0c287221 */ /* 0x000fe20000010000 */
[----:B-1----:R-:W-:Y:S01]  /*ca90*/  FADD.FTZ R3, R169, R4 ;  /* 0x00000004a9037221 */ /* 0x002fe20000010000 */
[-C--:B------:R-:W-:Y:S01]  /*caa0*/  FMUL.FTZ R133, R133, R28.reuse ;  /* 0x0000001c85857220 */ /* 0x080fe20000410000 */
[-C--:B------:R-:W-:Y:S01]  /*cab0*/  FMUL.FTZ R136, R136, R28.reuse ;  /* 0x0000001c88887220 */ /* 0x080fe20000410000 */
[----:B------:R-:W-:Y:S01]  /*cac0*/  FADD.FTZ R15, R51, R40 ;  /* 0x00000028330f7221 */ /* 0x000fe20000010000 */
[-C--:B------:R-:W-:Y:S01]  /*cad0*/  FMUL.FTZ R137, R137, R28.reuse ;  /* 0x0000001c89897220 */ /* 0x080fe20000410000 */
[----:B------:R-:W0:Y:S01]  /*cae0*/  MUFU.EX2 R171, R171 ;  /* 0x000000ab00ab7308 */ /* 0x000e220000000800 */
[-C--:B------:R-:W-:Y:S01]  /*caf0*/  FMUL.FTZ R140, R140, R28.reuse ;  /* 0x0000001c8c8c7220 */ /* 0x080fe20000410000 */
[----:B------:R-:W-:Y:S01]  /*cb00*/  FADD.FTZ R14, R32, R15 ;  /* 0x0000000f200e7221 */ /* 0x000fe20000010000 */
[-C--:B------:R-:W-:Y:S01]  /*cb10*/  FMUL.FTZ R141, R141, R28.reuse ;  /* 0x0000001c8d8d7220 */ /* 0x080fe20000410000 */
[-C--:B------:R-:W-:Y:S01]  /*cb20*/  FMUL.FTZ R144, R144, R28.reuse ;  /* 0x0000001c90907220 */ /* 0x080fe20000410000 */
[-C--:B------:R-:W-:Y:S01]  /*cb30*/  FMUL.FTZ R145, R145, R28.reuse ;  /* 0x0000001c91917220 */ /* 0x080fe20000410000 */
[----:B------:R-:W-:Y:S01]  /*cb40*/  FADD.FTZ R15, R53, R14 ;  /* 0x0000000e350f7221 */ /* 0x000fe20000010000 */
[-C--:B------:R-:W-:Y:S01]  /*cb50*/  FMUL.FTZ R148, R148, R28.reuse ;  /* 0x0000001c94947220 */ /* 0x080fe20000410000 */
[----:B------:R-:W1:Y:S01]  /*cb60*/  MUFU.EX2 R50, R50 ;  /* 0x0000003200327308 */ /* 0x000e620000000800 */
[----:B------:R-:W-:Y:S01]  /*cb70*/  FMUL.FTZ R149, R149, R28 ;  /* 0x0000001c95957220 */ /* 0x000fe20000410000 */
[----:B------:R-:W-:Y:S01]  /*cb80*/  FADD.FTZ R4, R10, R15 ;  /* 0x0000000f0a047221 */ /* 0x000fe20000010000 */
[----:B------:R-:W-:Y:S01]  /*cb90*/  F2FP.F16.F32.PACK_AB R181, R181, R64 ;  /* 0x00000040b5b5723e */ /* 0x000fe200000000ff */
[----:B------:R-:W-:Y:S01]  /*cba0*/  VIADD R6, R6, 0xffffffff ;  /* 0xffffffff06067836 */ /* 0x000fe20000000000 */
[----:B------:R-:W-:Y:S01]  /*cbb0*/  F2FP.F16.F32.PACK_AB R183, R30, R183 ;  /* 0x000000b71eb7723e */ /* 0x000fe200000000ff */
[----:B------:R-:W-:Y:S01]  /*cbc0*/  IMAD.MOV.U32 R7, RZ, RZ, R8 ;  /* 0x000000ffff077224 */ /* 0x000fe200078e0008 */
[----:B------:R-:W-:Y:S01]  /*cbd0*/  F2FP.F16.F32.PACK_AB R177, R34, R177 ;  /* 0x000000b122b1723e */ /* 0x000fe200000000ff */
[----:B------:R-:W3:Y:S01]  /*cbe0*/  MUFU.EX2 R165, R165 ;  /* 0x000000a500a57308 */ /* 0x000ee20000000800 */
[----:B------:R-:W-:-:S02]  /*cbf0*/  F2FP.F16.F32.PACK_AB R179, R38, R179 ;  /* 0x000000b326b3723e */ /* 0x000fc400000000ff */
[----:B------:R-:W-:Y:S02]  /*cc00*/  F2FP.F16.F32.PACK_AB R173, R42, R173 ;  /* 0x000000ad2aad723e */ /* 0x000fe400000000ff */
[----:B------:R-:W-:Y:S02]  /*cc10*/  F2FP.F16.F32.PACK_AB R175, R26, R175 ;  /* 0x000000af1aaf723e */ /* 0x000fe400000000ff */
[----:B--2---:R-:W-:Y:S01]  /*cc20*/  F2FP.F16.F32.PACK_AB R169, R46, R169 ;  /* 0x000000a92ea9723e */ /* 0x004fe200000000ff */
[----:B------:R2:W-:Y:S08]  /*cc30*/  MUFU.EX2 R58, R154 ;  /* 0x0000009a003a7308 */ /* 0x0005f00000000800 */
[----:B------:R-:W4:Y:S01]  /*cc40*/  MUFU.EX2 R62, R62 ;  /* 0x0000003e003e7308 */ /* 0x000f220000000800 */
[----:B--2---:R-:W-:Y:S01]  /*cc50*/  F2FP.F16.F32.PACK_AB R154, R10, R53 ;  /* 0x000000350a9a723e */ /* 0x004fe200000000ff */
[----:B------:R-:W-:-:S04]  /*cc60*/  FADD.FTZ R10, R46, R3 ;  /* 0x000000032e0a7221 */ /* 0x000fc80000010000 */
[----:B0-----:R-:W-:Y:S01]  /*cc70*/  FADD.FTZ R3, R171, R10 ;  /* 0x0000000aab037221 */ /* 0x001fe20000010000 */
[C---:B-1----:R-:W-:Y:S01]  /*cc80*/  F2FP.F16.F32.PACK_AB R171, R50.reuse, R171 ;  /* 0x000000ab32ab723e */ /* 0x042fe200000000ff */
[----:B------:R0:W1:Y:S02]  /*cc90*/  MUFU.EX2 R167, R156 ;  /* 0x0000009c00a77308 */ /* 0x0000640000000800 */
[----:B------:R-:W-:-:S04]  /*cca0*/  FADD.FTZ R10, R50, R3 ;  /* 0x00000003320a7221 */ /* 0x000fc80000010000 */
[----:B---3--:R-:W-:Y:S01]  /*ccb0*/  FADD.FTZ R3, R165, R10 ;  /* 0x0000000aa5037221 */ /* 0x008fe20000010000 */
[----:B------:R-:W-:Y:S01]  /*ccc0*/  F2FP.F16.F32.PACK_AB R165, R48, R165 ;  /* 0x000000a530a5723e */ /* 0x000fe200000000ff */
[----:B------:R2:W3:Y:S01]  /*ccd0*/  MUFU.EX2 R161, R152 ;  /* 0x0000009800a17308 */ /* 0x0004e20000000800 */
[----:B0-----:R-:W-:Y:S01]  /*cce0*/  F2FP.F16.F32.PACK_AB R156, R60, R47 ;  /* 0x0000002f3c9c723e */ /* 0x001fe200000000ff */
[----:B------:R-:W-:Y:S01]  /*ccf0*/  FADD.FTZ R3, R48, R3 ;  /* 0x0000000330037221 */ /* 0x000fe20000010000 */
[----:B------:R-:W-:-:S03]  /*cd00*/  IMAD.MOV.U32 R10, RZ, RZ, R0 ;  /* 0x000000ffff0a7224 */ /* 0x000fc600078e0000 */
[----:B----4-:R-:W-:Y:S02]  /*cd10*/  FADD.FTZ R3, R62, R3 ;  /* 0x000000033e037221 */ /* 0x010fe40000010000 */
[----:B------:R-:W0:Y:S01]  /*cd20*/  MUFU.EX2 R70, R70 ;  /* 0x0000004600467308 */ /* 0x000e220000000800 */
[----:B--2---:R-:W-:Y:S01]  /*cd30*/  F2FP.F16.F32.PACK_AB R152, R32, R51 ;  /* 0x000000332098723e */ /* 0x004fe200000000ff */
[C---:B-1----:R-:W-:Y:S01]  /*cd40*/  FADD.FTZ R3, R167.reuse, R3 ;  /* 0x00000003a7037221 */ /* 0x042fe20000010000 */
[----:B------:R-:W-:-:S03]  /*cd50*/  F2FP.F16.F32.PACK_AB R167, R167, R62 ;  /* 0x0000003ea7a7723e */ /* 0x000fc600000000ff */
[----:B------:R-:W-:Y:S02]  /*cd60*/  FADD.FTZ R3, R58, R3 ;  /* 0x000000033a037221 */ /* 0x000fe40000010000 */
[----:B------:R-:W1:Y:S02]  /*cd70*/  MUFU.EX2 R54, R54 ;  /* 0x0000003600367308 */ /* 0x000e640000000800 */
[C---:B---3--:R-:W-:Y:S01]  /*cd80*/  FADD.FTZ R3, R161.reuse, R3 ;  /* 0x00000003a1037221 */ /* 0x048fe20000010000 */
[----:B------:R-:W-:-:S05]  /*cd90*/  F2FP.F16.F32.PACK_AB R161, R161, R58 ;  /* 0x0000003aa1a1723e */ /* 0x000fca00000000ff */
        /* <DEDUP_REMOVED lines=23> */
[----:B------:R-:W-:Y:S06]  /*cf10*/  @P2 BRA `(.L_x_1134) ;  /* 0xffffffd000082947 */ /* 0x000fec000383ffff */
.L_x_1117:
[----:B------:R-:W-:Y:S06]  /*cf20*/  BAR.ARV 0x8, 0x120 ;  /* 0x0204800000007b1d */ /* 0x000fec0000002000 */
[----:B------:R-:W-:Y:S05]  /*cf30*/  @!P0 BRA `(.L_x_1135) ;  /* 0x0000000000048947 */ /* 0x000fea0003800000 */
[----:B------:R-:W-:Y:S01]  /*cf40*/  BPT.TRAP 0x1 ;  /* 0x000000040000795c */ /* 0x000fe20000300000 */
.L_x_1135:
[----:B------:R-:W-:Y:S01]  /*cf50*/  ULEA UR5, UR42, UR41, 0x3 ;  /* 0x000000292a057291 */ /* 0x000fe2000f8e183f */
[----:B------:R-:W-:-:S05]  /*cf60*/  IMAD.U32 R2, RZ, RZ, UR43 ;  /* 0x0000002bff027e24 */ /* 0x000fca000f8e00ff */
[----:B------:R-:W-:-:S04]  /*cf70*/  SHF.L.U32 R2, R2, 0x1f, RZ ;  /* 0x0000001f02027819 */ /* 0x000fc800000006ff */
[----:B------:R0:W1:Y:S01]  /*cf80*/  SYNCS.PHASECHK.TRANS64.TRYWAIT P2, [UR5+0x28850], R2 ;  /* 0x02885002ff0075a7 */ /* 0x0000620008040145 */
[----:B------:R-:W-:Y:S05]  /*cf90*/  @!P0 BRA `(.L_x_1136) ;  /* 0x0000000000048947 */ /* 0x000fea0003800000 */
[----:B------:R-:W-:Y:S01]  /*cfa0*/  BPT.TRAP 0x1 ;  /* 0x000000040000795c */ /* 0x000fe20000300000 */
.L_x_1136:
[----:B-1----:R-:W-:Y:S05]  /*cfb0*/  @P2 BRA `(.L_x_1137) ;  /* 0x0000000000082947 */ /* 0x002fea0003800000 */
[----:B------:R-:W1:Y:S02]  /*cfc0*/  SYNCS.PHASECHK.TRANS64.TRYWAIT P0, [UR5+0x28850], R2 ;  /* 0x02885002ff0075a7 */ /* 0x000e640008000145 */
[----:B-1----:R-:W-:Y:S05]  /*cfd0*/  @!P0 BRA `(.L_x_1138) ;  /* 0x0000007c00348947 */ /* 0x002fea0003800000 */
.L_x_1137:
[----:B------:R-:W-:Y:S01]  /*cfe0*/  UIADD3 UR41, UR41, 0x400, URZ ;  /* 0x0000040029297890 */ /* 0x000fe2000fffe03f */
[----:B------:R-:W-:Y:S01]  /*cff0*/  WARPGROUP.ARRIVE ;  /* 0x00000000000079c5 */ /* 0x000fe20000000000 */
[----:B------:R-:W-:Y:S01]  /*d000*/  UMOV UR7, 0x40000040 ;  /* 0x4000004000077882 */ /* 0x000fe20000000000 */
[----:B-1----:R-:W1:Y:S01]  /*d010*/  SHFL.BFLY PT, R7, R4, 0x2, 0x1f ;  /* 0x0c401f0004077f89 */ /* 0x002e6200000e0000 */
[----:B------:R-:W-:Y:S01]  /*d020*/  USHF.R.U32.HI UR41, URZ, 0x4, UR41 ;  /* 0x000000043f297899 */ /* 0x000fe20008011629 */
[----:B------:R-:W-:Y:S01]  /*d030*/  IMAD.U32 R15, RZ, RZ, UR5 ;  /* 0x00000005ff0f7e24 */ /* 0x000fe2000f8e00ff */
[----:B------:R-:W-:Y:S01]  /*d040*/  UIADD3 UR44, UR44, 0x1, URZ ;  /* 0x000000012c2c7890 */ /* 0x000fe2000fffe03f */
[----:B0-----:R-:W0:Y:S01]  /*d050*/  SHFL.BFLY PT, R2, R3, 0x2, 0x1f ;  /* 0x0c401f0003027f89 */ /* 0x001e2200000e0000 */
        /* <DEDUP_REMOVED lines=9> */
[----:B-1----:R-:W-:Y:S01]  /*d0f0*/  FADD.FTZ R7, R7, R4 ;  /* 0x0000000407077221 */ /* 0x002fe20000010000 */
[----:B------:R-:W-:Y:S01]  /*d100*/  UMOV UR7, 0x40000040 ;  /* 0x4000004000077882 */ /* 0x000fe20000000000 */
[----:B------:R-:W-:Y:S02]  /*d110*/  IMAD.MOV.U32 R4, RZ, RZ, RZ ;  /* 0x000000ffff047224 */ /* 0x000fe400078e00ff */
[----:B0-----:R-:W-:Y:S01]  /*d120*/  FADD.FTZ R6, R2, R3 ;  /* 0x0000000302067221 */ /* 0x001fe20000010000 */
[----:B------:R-:W-:Y:S01]  /*d130*/  IMAD.MOV.U32 R3, RZ, RZ, -0x800000 ;  /* 0xff800000ff037424 */ /* 0x000fe200078e00ff */
[----:B------:R-:W0:Y:S01]  /*d140*/  SHFL.BFLY PT, R2, R7, 0x1, 0x1f ;  /* 0x0c201f0007027f89 */ /* 0x000e2200000e0000 */
[----:B------:R-:W-:-:S03]  /*d150*/  USEL UR42, UR42, URZ, UP0 ;  /* 0x0000003f2a2a7287 */ /* 0x000fc60008000000 */
[----:B------:R-:W1:Y:S01]  /*d160*/  SHFL.BFLY PT, R9, R6, 0x1, 0x1f ;  /* 0x0c201f0006097f89 */ /* 0x000e6200000e0000 */
[----:B0-----:R-:W-:Y:S01]  /*d170*/  FADD.FTZ R12, R7, R2 ;  /* 0x00000002070c7221 */ /* 0x001fe20000010000 */
[----:B------:R-:W-:Y:S02]  /*d180*/  IMAD.MOV.U32 R2, RZ, RZ, -0x800000 ;  /* 0xff800000ff027424 */ /* 0x000fe400078e00ff */
[----:B-1----:R-:W-:Y:S02]  /*d190*/  FADD.FTZ R13, R6, R9 ;  /* 0x00000009060d7221 */ /* 0x002fe40000010000 */
[----:B------:R-:W-:-:S03]  /*d1a0*/  FSETP.NE.FTZ.AND P0, PT, R12, RZ, PT ;  /* 0x000000ff0c00720b */ /* 0x000fc60003f15000 */
[----:B------:R-:W-:-:S10]  /*d1b0*/  FSETP.NE.FTZ.AND P2, PT, R13, RZ, PT ;  /* 0x000000ff0d00720b */ /* 0x000fd40003f55000 */
[C---:B------:R-:W-:Y:S01]  /*d1c0*/  @P0 FMUL.FTZ R7, R5.reuse, 0.69314718246459960938 ;  /* 0x3f31721805070820 */ /* 0x040fe20000410000 */
[----:B------:R-:W0:Y:S02]  /*d1d0*/  @P0 MUFU.LG2 R9, R12 ;  /* 0x0000000c00090308 */ /* 0x000e240000000c00 */
[----:B------:R-:W-:Y:S01]  /*d1e0*/  @P2 FMUL.FTZ R14, R5, 0.69314718246459960938 ;  /* 0x3f317218050e2820 */ /* 0x000fe20000410000 */
[----:B------:R-:W-:-:S05]  /*d1f0*/  @!P1 VIADD R5, R15, 0x28860 ;  /* 0x000288600f059836 */ /* 0x000fca0000000000 */
[----:B------:R-:W1:Y:S01]  /*d200*/  @P2 MUFU.LG2 R11, R13 ;  /* 0x0000000d000b2308 */ /* 0x000e620000000c00 */
[----:B------:R-:W-:-:S07]  /*d210*/  @!P1 PRMT R5, RZ, 0x654, R5 ;  /* 0x00000654ff059816 */ /* 0x000fce0000000005 */
        /* <DEDUP_REMOVED lines=108> */
[----:B-1----:R-:W-:-:S07]  /*d8e0*/  FMUL.FTZ R151, R151, R10 ;  /* 0x0000000a97977220 */ /* 0x002fce0000410000 */
.L_x_1068:
[----:B------:R-:W0:Y:S01]  /*d8f0*/  S2R R5, SR_CgaCtaId ;  /* 0x0000000000057919 */ /* 0x000e220000008800 */
[----:B------:R-:W-:Y:S01]  /*d900*/  MOV R0, 0x400 ;  /* 0x0000040000007802 */ /* 0x000fe20000000f00 */
[----:B------:R-:W-:Y:S01]  /*d910*/  BSSY B0, `(.L_x_1139) ;  /* 0x00001ed000007945 */ /* 0x000fe20003800000 */
[----:B------:R-:W-:Y:S02]  /*d920*/  BAR.SYNC.DEFER_BLOCKING 0x5, 0x120 ;  /* 0x0144800000007b1d */ /* 0x000fe40000010000 */
[----:B0-----:R-:W-:-:S05]  /*d930*/  LEA R0, R5, R0, 0x18 ;  /* 0x0000000005007211 */ /* 0x001fca00078ec0ff */
[----:B------:R-:W0:Y:S02]  /*d940*/  LDS.128 R184, [R0+0x288d0] ;  /* 0x0288d00000b87984 */ /* 0x000e240000000c00 */
[----:B0-----:R-:W-:Y:S02]  /*d950*/  R2UR UR6, R186 ;  /* 0x00000000ba0672ca */ /* 0x001fe400000e0000 */
[----:B------:R-:W-:Y:S01]  /*d960*/  R2UR UR5, R187 ;  /* 0x00000000bb0572ca */ /* 0x000fe200000e0000 */
[----:B------:R-:W-:Y:S06]  /*d970*/  BAR.ARV 0x4, 0x120 ;  /* 0x0104800000007b1d */ /* 0x000fec0000002000 */
[----:B------:R-:W-:Y:S08]  /*d980*/  @P0 BRA `(.L_x_1140) ;  /* 0x0000001000f00947 */ /* 0x000ff00003800000 */
[----:B------:R-:W0:Y:S01]  /*d990*/  S2R R5, SR_SWINHI ;  /* 0x0000000000057919 */ /* 0x000e220000002f00 */
[----:B------:R-:W-:Y:S01]  /*d9a0*/  F2FP.F16.F32.PACK_AB R6, R6, R31 ;  /* 0x0000001f0606723e */ /* 0x000fe200000000ff */
[----:B------:R-:W-:Y:S01]  /*d9b0*/  ULDC.64 UR8, c[0x0][0xbd8] ;  /* 0x0002f60000087ab9 */ /* 0x000fe20000000a00 */
[----:B------:R-:W-:Y:S01]  /*d9c0*/  F2FP.F16.F32.PACK_AB R7, R7, R94 ;  /* 0x0000005e0707723e */ /* 0x000fe200000000ff */
[----:B------:R-:W-:Y:S01]  /*d9d0*/  UISETP.NE.U32.AND UP0, UPT, UR8, URZ, UPT ;  /* 0x0000003f0800728c */ /* 0x000fe2000bf05070 */
[----:B------:R-:W-:Y:S02]  /*d9e0*/  F2FP.F16.F32.PACK_AB R120, R121, R120 ;  /* 0x000000787978723e */ /* 0x000fe400000000ff */
[----:B------:R-:W-:Y:S01]  /*d9f0*/  F2FP.F16.F32.PACK_AB R121, R123, R122 ;  /* 0x0000007a7b79723e */ /* 0x000fe200000000ff */
[----:B------:R-:W-:Y:S01]  /*da00*/  UISETP.NE.AND.EX UP0, UPT, UR9, URZ, UPT, UP0 ;  /* 0x0000003f0900728c */ /* 0x000fe2000bf05300 */
[----:B------:R-:W-:Y:S02]  /*da10*/  F2FP.F16.F32.PACK_AB R128, R129, R128 ;  /* 0x000000808180723e */ /* 0x000fe400000000ff */
[----:B------:R-:W-:Y:S01]  /*da20*/  F2FP.F16.F32.PACK_AB R122, R125, R124 ;  /* 0x0000007c7d7a723e */ /* 0x000fe200000000ff */
[----:B------:R-:W-:Y:S01]  /*da30*/  ULDC.64 UR8, c[0x0][0xbd8] ;  /* 0x0002f60000087ab9 */ /* 0x000fe20000000a00 */
[----:B------:R-:W-:Y:S01]  /*da40*/  F2FP.F16.F32.PACK_AB R123, R127, R126 ;  /* 0x0000007e7f7b723e */ /* 0x000fe200000000ff */
[----:B------:R-:W-:Y:S01]  /*da50*/  UIMAD.WIDE UR8, UR38, 0x4, UR8 ;  /* 0x00000004260878a5 */ /* 0x000fe2000f8e0208 */
        /* <DEDUP_REMOVED lines=9> */
[----:B------:R-:W-:Y:S02]  /*daf0*/  MOV R20, R0 ;  /* 0x0000000000147202 */ /* 0x000fe40000000f00 */
[----:B0-----:R-:W-:Y:S02]  /*db00*/  MOV R21, R5 ;  /* 0x0000000500157202 */ /* 0x001fe40000000f00 */
[----:B------:R-:W-:Y:S02]  /*db10*/  F2FP.F16.F32.PACK_AB R146, R149, R148 ;  /* 0x000000949592723e */ /* 0x000fe400000000ff */
[----:B------:R-:W-:Y:S01]  /*db20*/  F2FP.F16.F32.PACK_AB R147, R151, R150 ;  /* 0x000000969793723e */ /* 0x000fe200000000ff */
[----:B------:R-:W-:-:S03]  /*db30*/  IMAD.WIDE R4, R192, 0x2, R20 ;  /* 0x00000002c0047825 */ /* 0x000fc600078e0214 */
[C---:B------:R-:W-:Y:S02]  /*db40*/  LOP3.LUT R9, R4.reuse, 0x380, RZ, 0xc0, !PT ;  /* 0x0000038004097812 */ /* 0x040fe400078ec0ff */
[C---:B------:R-:W-:Y:S02]  /*db50*/  IADD3 R17, P6, R4.reuse, 0x20, RZ ;  /* 0x0000002004117810 */ /* 0x040fe40007fde0ff */
[C---:B------:R-:W-:Y:S02]  /*db60*/  IADD3 R33, P5, R4.reuse, 0x40, RZ ;  /* 0x0000004004217810 */ /* 0x040fe40007fbe0ff */
[----:B------:R-:W-:Y:S01]  /*db70*/  SHF.R.U64 R9, R9, 0x3, RZ ;  /* 0x0000000309097819 */ /* 0x000fe200000012ff */
[--C-:B------:R-:W-:Y:S01]  /*db80*/  IMAD.X R29, RZ, RZ, R5.reuse, P6 ;  /* 0x000000ffff1d7224 */ /* 0x100fe200030e0605 */
[----:B------:R-:W-:Y:S01]  /*db90*/  IADD3 R37, P3, R4, 0x4000, RZ ;  /* 0x0000400004257810 */ /* 0x000fe20007f7e0ff */
[----:B------:R-:W-:Y:S01]  /*dba0*/  IMAD.X R27, RZ, RZ, R5, P5 ;  /* 0x000000ffff1b7224 */ /* 0x000fe200028e0605 */
[----:B------:R-:W-:-:S02]  /*dbb0*/  LOP3.LUT R10, R17, 0x380, RZ, 0xc0, !PT ;  /* 0x00000380110a7812 */ /* 0x000fc400078ec0ff */
[C---:B------:R-:W-:Y:S01]  /*dbc0*/  IADD3 R35, P4, R4.reuse, 0x60, RZ ;  /* 0x0000006004237810 */ /* 0x040fe20007f9e0ff */
[--C-:B------:R-:W-:Y:S01]  /*dbd0*/  IMAD.X R13, RZ, RZ, R5.reuse, P3 ;  /* 0x000000ffff0d7224 */ /* 0x100fe200018e0605 */
[C---:B------:R-:W-:Y:S02]  /*dbe0*/  IADD3 R39, P2, R4.reuse, 0x4020, RZ ;  /* 0x0000402004277810 */ /* 0x040fe40007f5e0ff */
[C---:B------:R-:W-:Y:S01]  /*dbf0*/  IADD3 R24, P1, R4.reuse, 0x4040, RZ ;  /* 0x0000404004187810 */ /* 0x040fe20007f3e0ff */
[--C-:B------:R-:W-:Y:S01]  /*dc00*/  IMAD.X R15, RZ, RZ, R5.reuse, P4 ;  /* 0x000000ffff0f7224 */ /* 0x100fe200020e0605 */
[----:B------:R-:W-:Y:S01]  /*dc10*/  BAR.SYNC.DEFER_BLOCKING 0x1, 0x100 ;  /* 0x0044000000007b1d */ /* 0x000fe20000010000 */
[----:B------:R-:W-:Y:S01]  /*dc20*/  IADD3 R41, P0, R4, 0x4060, RZ ;  /* 0x0000406004297810 */ /* 0x000fe20007f1e0ff */
[--C-:B------:R-:W-:Y:S01]  /*dc30*/  IMAD.X R11, RZ, RZ, R5.reuse, P2 ;  /* 0x000000ffff0b7224 */ /* 0x100fe200010e0605 */
[----:B------:R-:W-:Y:S01]  /*dc40*/  LOP3.LUT R4, R9, R4, RZ, 0x3c, !PT ;  /* 0x0000000409047212 */ /* 0x000fe200078e3cff */
[--C-:B------:R-:W-:Y:S01]  /*dc50*/  IMAD.X R9, RZ, RZ, R5.reuse, P1 ;  /* 0x000000ffff097224 */ /* 0x100fe200008e0605 */
[----:B------:R-:W-:Y:S01]  /*dc60*/  LOP3.LUT R12, R33, 0x380, RZ, 0xc0, !PT ;  /* 0x00000380210c7812 */ /* 0x000fe200078ec0ff */
[----:B------:R-:W-:Y:S01]  /*dc70*/  IMAD.X R25, RZ, RZ, R5, P0 ;  /* 0x000000ffff197224 */ /* 0x000fe200000e0605 */
[----:B------:R-:W-:-:S02]  /*dc80*/  LOP3.LUT R18, R37, 0x380, RZ, 0xc0, !PT ;  /* 0x0000038025127812 */ /* 0x000fc400078ec0ff */
[----:B------:R-:W-:Y:S02]  /*dc90*/  SHF.R.U64 R10, R10, 0x3, RZ ;  /* 0x000000030a0a7819 */ /* 0x000fe400000012ff */
[----:B------:R-:W-:Y:S02]  /*dca0*/  SHF.R.U64 R12, R12, 0x3, RZ ;  /* 0x000000030c0c7819 */ /* 0x000fe400000012ff */
[----:B------:R-:W-:Y:S02]  /*dcb0*/  MOV R30, R4 ;  /* 0x00000004001e7202 */ /* 0x000fe40000000f00 */
[----:B------:R-:W-:Y:S02]  /*dcc0*/  SHF.R.U64 R18, R18, 0x3, RZ ;  /* 0x0000000312127819 */ /* 0x000fe400000012ff */
[----:B------:R-:W-:Y:S02]  /*dcd0*/  F2FP.F16.F32.PACK_AB R4, R89, R8 ;  /* 0x000000085904723e */ /* 0x000fe400000000ff */
[----:B------:R-:W-:-:S02]  /*dce0*/  LOP3.LUT R28, R10, R17, RZ, 0x3c, !PT ;  /* 0x000000110a1c7212 */ /* 0x000fc400078e3cff */
[----:B------:R-:W-:Y:S02]  /*dcf0*/  LOP3.LUT R8, R39, 0x380, RZ, 0xc0, !PT ;  /* 0x0000038027087812 */ /* 0x000fe400078ec0ff */
[----:B------:R-:W-:Y:S02]  /*dd00*/  LOP3.LUT R17, R24, 0x380, RZ, 0xc0, !PT ;  /* 0x0000038018117812 */ /* 0x000fe400078ec0ff */
[----:B------:R-:W-:Y:S02]  /*dd10*/  LOP3.LUT R26, R12, R33, RZ, 0x3c, !PT ;  /* 0x000000210c1a7212 */ /* 0x000fe400078e3cff */
[----:B------:R-:W-:Y:S02]  /*dd20*/  LOP3.LUT R14, R35, 0x380, RZ, 0xc0, !PT ;  /* 0x00000380230e7812 */ /* 0x000fe400078ec0ff */
[----:B------:R-:W-:Y:S02]  /*dd30*/  LOP3.LUT R12, R18, R37, RZ, 0x3c, !PT ;  /* 0x00000025120c7212 */ /* 0x000fe400078e3cff */
[----:B------:R-:W-:-:S02]  /*dd40*/  LOP3.LUT R18, R41, 0x380, RZ, 0xc0, !PT ;  /* 0x0000038029127812 */ /* 0x000fc400078ec0ff */
[----:B------:R-:W-:Y:S02]  /*dd50*/  SHF.R.U64 R8, R8, 0x3, RZ ;  /* 0x0000000308087819 */ /* 0x000fe400000012ff */
[----:B------:R-:W-:Y:S02]  /*dd60*/  SHF.R.U64 R17, R17, 0x3, RZ ;  /* 0x0000000311117819 */ /* 0x000fe400000012ff */
[----:B------:R-:W-:Y:S02]  /*dd70*/  SHF.R.U64 R14, R14, 0x3, RZ ;  /* 0x000000030e0e7819 */ /* 0x000fe400000012ff */
[----:B------:R-:W-:Y:S02]  /*dd80*/  SHF.R.U64 R18, R18, 0x3, RZ ;  /* 0x0000000312127819 */ /* 0x000fe400000012ff */
[----:B------:R-:W-:Y:S02]  /*dd90*/  LOP3.LUT R10, R8, R39, RZ, 0x3c, !PT ;  /* 0x00000027080a7212 */ /* 0x000fe400078e3cff */
[----:B------:R-:W-:-:S02]  /*dda0*/  F2FP.F16.F32.PACK_AB R5, R91, R90 ;  /* 0x0000005a5b05723e */ /* 0x000fc400000000ff */
[----:B------:R-:W-:Y:S02]  /*ddb0*/  LOP3.LUT R8, R17, R24, RZ, 0x3c, !PT ;  /* 0x0000001811087212 */ /* 0x000fe400078e3cff */
[----:B------:R-:W-:Y:S01]  /*ddc0*/  LOP3.LUT R14, R14, R35, RZ, 0x3c, !PT ;  /* 0x000000230e0e7212 */ /* 0x000fe200078e3cff */
[----:B------:R0:W-:Y:S01]  /*ddd0*/  STSM.16.M88.4 [R30], R4 ;  /* 0x000000041e007844 */ /* 0x0001e20000000200 */
[----:B------:R-:W-:Y:S02]  /*dde0*/  MOV R29, R28 ;  /* 0x0000001c001d7202 */ /* 0x000fe40000000f00 */
[----:B------:R-:W-:Y:S02]  /*ddf0*/  LOP3.LUT R24, R18, R41, RZ, 0x3c, !PT ;  /* 0x0000002912187212 */ /* 0x000fe400078e3cff */
[----:B------:R-:W-:Y:S02]  /*de00*/  MOV R28, R26 ;  /* 0x0000001a001c7202 */ /* 0x000fe40000000f00 */
[----:B------:R-:W-:-:S02]  /*de10*/  MOV R26, R10 ;  /* 0x0000000a001a7202 */ /* 0x000fc40000000f00 */
[----:B------:R-:W-:Y:S02]  /*de20*/  MOV R18, R8 ;  /* 0x0000000800127202 */ /* 0x000fe40000000f00 */
[----:B------:R-:W-:Y:S02]  /*de30*/  F2FP.F16.F32.PACK_AB R8, R97, R96 ;  /* 0x000000606108723e */ /* 0x000fe400000000ff */
[----:B------:R-:W-:Y:S02]  /*de40*/  F2FP.F16.F32.PACK_AB R9, R99, R98 ;  /* 0x000000626309723e */ /* 0x000fe400000000ff */
[----:B------:R-:W-:Y:S02]  /*de50*/  F2FP.F16.F32.PACK_AB R10, R101, R100 ;  /* 0x00000064650a723e */ /* 0x000fe400000000ff */
[----:B------:R-:W-:Y:S02]  /*de60*/  F2FP.F16.F32.PACK_AB R11, R103, R102 ;  /* 0x00000066670b723e */ /* 0x000fe400000000ff */
[----:B------:R-:W-:-:S02]  /*de70*/  MOV R17, R14 ;  /* 0x0000000e00117202 */ /* 0x000fc40000000f00 */
[----:B------:R-:W-:Y:S01]  /*de80*/  MOV R27, R12 ;  /* 0x0000000c001b7202 */ /* 0x000fe20000000f00 */
[----:B------:R-:W-:Y:S01]  /*de90*/  STSM.16.M88.4 [R29], R8 ;  /* 0x000000081d007844 */ /* 0x000fe20000000200 */
[----:B0-----:R-:W-:Y:S02]  /*dea0*/  F2FP.F16.F32.PACK_AB R4, R105, R104 ;  /* 0x000000686904723e */ /* 0x001fe400000000ff */
[----:B------:R-:W-:Y:S02]  /*deb0*/  F2FP.F16.F32.PACK_AB R5, R107, R106 ;  /* 0x0000006a6b05723e */ /* 0x000fe400000000ff */
[----:B------:R-:W-:Y:S02]  /*dec0*/  F2FP.F16.F32.PACK_AB R6, R109, R108 ;  /* 0x0000006c6d06723e */ /* 0x000fe400000000ff */
[----:B------:R-:W-:Y:S02]  /*ded0*/  F2FP.F16.F32.PACK_AB R7, R111, R110 ;  /* 0x0000006e6f07723e */ /* 0x000fe400000000ff */
[----:B------:R-:W-:-:S02]  /*dee0*/  F2FP.F16.F32.PACK_AB R12, R113, R112 ;  /* 0x00000070710c723e */ /* 0x000fc400000000ff */
[----:B------:R-:W-:Y:S01]  /*def0*/  F2FP.F16.F32.PACK_AB R13, R115, R114 ;  /* 0x00000072730d723e */ /* 0x000fe200000000ff */
[----:B------:R0:W-:Y:S01]  /*df00*/  STSM.16.M88.4 [R28], R4 ;  /* 0x000000041c007844 */ /* 0x0001e20000000200 */
[----:B------:R-:W-:Y:S02]  /*df10*/  F2FP.F16.F32.PACK_AB R14, R117, R116 ;  /* 0x00000074750e723e */ /* 0x000fe400000000ff */
[----:B------:R-:W-:Y:S02]  /*df20*/  F2FP.F16.F32.PACK_AB R15, R119, R118 ;  /* 0x00000076770f723e */ /* 0x000fe400000000ff */
[----:B------:R-:W-:Y:S02]  /*df30*/  MOV R24, R24 ;  /* 0x0000001800187202 */ /* 0x000fe40000000f00 */
[----:B------:R-:W-:Y:S01]  /*df40*/  PLOP3.LUT P0, PT, PT, PT, UP0, 0x80, 0x0 ;  /* 0x000000000000781c */ /* 0x000fe20003f0f008 */
[----:B------:R1:W-:Y:S04]  /*df50*/  STSM.16.M88.4 [R17], R12 ;  /* 0x0000000c11007844 */ /* 0x0003e80000000200 */
[----:B------:R2:W-:Y:S04]  /*df60*/  STSM.16.M88.4 [R27], R120 ;  /* 0x000000781b007844 */ /* 0x0005e80000000200 */
[----:B------:R2:W-:Y:S01]  /*df70*/  STSM.16.M88.4 [R26], R128 ;  /* 0x000000801a007844 */ /* 0x0005e20000000200 */
[----:B0-----:R-:W-:-:S02]  /*df80*/  IMAD.U32 R4, RZ, RZ, UR8 ;  /* 0x00000008ff047e24 */ /* 0x001fc4000f8e00ff */
[----:B------:R-:W-:Y:S01]  /*df90*/  IMAD.U32 R5, RZ, RZ, UR9 ;  /* 0x00000009ff057e24 */ /* 0x000fe2000f8e00ff */
[----:B------:R2:W-:Y:S01]  /*dfa0*/  STSM.16.M88.4 [R18], R136 ;  /* 0x0000008812007844 */ /* 0x0005e20000000200 */
[----:B------:R-:W-:-:S03]  /*dfb0*/  ULDC.64 UR8, c[0x0][0xbe0] ;  /* 0x0002f80000087ab9 */ /* 0x000fc60000000a00 */
[----:B------:R2:W-:Y:S01]  /*dfc0*/  STSM.16.M88.4 [R24], R144 ;  /* 0x0000009018007844 */ /* 0x0005e20000000200 */
[----:B------:R-:W-:Y:S06]  /*dfd0*/  BAR.SYNC.DEFER_BLOCKING 0x1, 0x100 ;  /* 0x0044000000007b1d */ /* 0x000fec0000010000 */
[----:B------:R-:W3:Y:S01]  /*dfe0*/  @P0 LDG.E R6, desc[UR48][R4.64] ;  /* 0x0000003004060981 */ /* 0x000ee2000c1e1900 */
[----:B------:R-:W-:Y:S01]  /*dff0*/  UISETP.NE.U32.AND UP1, UPT, UR8, URZ, UPT ;  /* 0x0000003f0800728c */ /* 0x000fe2000bf25070 */
[----:B-1----:R-:W0:Y:S01]  /*e000*/  LDC R17, c[0x0][0xa88] ;  /* 0x0002a200ff117b82 */ /* 0x002e220000000800 */
[----:B------:R-:W-:Y:S01]  /*e010*/  IMAD R7, R22, 0x40, R19 ;  /* 0x0000004016077824 */ /* 0x000fe200078e0213 */
[----:B------:R-:W-:Y:S01]  /*e020*/  UMOV UR4, URZ ;  /* 0x0000003f00047c82 */ /* 0x000fe20008000000 */
[----:B------:R-:W-:-:S02]  /*e030*/  UISETP.NE.AND.EX UP1, UPT, UR9, URZ, UPT, UP1 ;  /* 0x0000003f0900728c */ /* 0x000fc4000bf25310 */
[----:B------:R-:W-:-:S04]  /*e040*/  IMAD.WIDE R20, R7, 0x2, R20 ;  /* 0x0000000207147825 */ /* 0x000fc800078e0214 */
[----:B------:R-:W-:Y:S02]  /*e050*/  PLOP3.LUT P2, PT, PT, PT, UP1, 0x80, 0x0 ;  /* 0x000000000000781c */ /* 0x000fe40003f4f018 */
[----:B------:R-:W-:-:S03]  /*e060*/  IADD3 R29, P1, R20, 0x1000, RZ ;  /* 0x00001000141d7810 */ /* 0x000fc60007f3e0ff */
[----:B------:R-:W-:Y:S02]  /*e070*/  @UP1 ULDC.64 UR8, c[0x0][0xbe0] ;  /* 0x0002f80000081ab9 */ /* 0x000fe40000000a00 */
[----:B------:R-:W-:-:S06]  /*e080*/  @UP1 UIMAD.WIDE UR8, UR38, 0x4, UR8 ;  /* 0x00000004260818a5 */ /* 0x000fcc000f8e0208 */
[----:B------:R-:W-:Y:S01]  /*e090*/  IMAD.U32 R7, RZ, RZ, UR9 ;  /* 0x00000009ff077e24 */ /* 0x000fe2000f8e00ff */
[----:B---3--:R-:W-:Y:S01]  /*e0a0*/  @P0 R2UR UR4, R6 ;  /* 0x00000000060402ca */ /* 0x008fe200000e0000 */
[----:B------:R-:W-:-:S05]  /*e0b0*/  IMAD.U32 R6, RZ, RZ, UR8 ;  /* 0x00000008ff067e24 */ /* 0x000fca000f8e00ff */
[----:B0-----:R2:W5:Y:S01]  /*e0c0*/  @P2 LDG.E R17, desc[UR48][R6.64] ;  /* 0x0000003006112981 */ /* 0x001562000c1e1900 */
[----:B------:R-:W-:Y:S08]  /*e0d0*/  @P2 BRA `(.L_x_1141) ;  /* 0x0000000000102947 */ /* 0x000ff00003800000 */
[----:B------:R-:W-:Y:S05]  /*e0e0*/  @!P0 BRA `(.L_x_1141) ;  /* 0x00000000000c8947 */ /* 0x000fea0003800000 */
[----:B--2---:R-:W2:Y:S04]  /*e0f0*/  LDG.E R6, desc[UR48][R4.64] ;  /* 0x0000003004067981 */ /* 0x004ea8000c1e1900 */
[----:B-----5:R-:W2:Y:S02]  /*e100*/  LDG.E R17, desc[UR48][R4.64+0x4] ;  /* 0x0000043004117981 */ /* 0x020ea4000c1e1900 */
[----:B--2---:R-:W-:-:S07]  /*e110*/  IMAD.IADD R17, R17, 0x1, -R6 ;  /* 0x0000000111117824 */ /* 0x004fce00078e0a06 */
.L_x_1141:
[----:B------:R-:W-:Y:S01]  /*e120*/  USHF.R.S32.HI UR14, URZ, 0x1f, UR37 ;  /* 0x0000001f3f0e7899 */ /* 0x000fe20008011425 */
[----:B------:R-:W-:Y:S01]  /*e130*/  IMAD R8, R188, 0x80, R190 ;  /* 0x00000080bc087824 */ /* 0x000fe200078e02be */
[----:B------:R-:W-:Y:S01]  /*e140*/  ULDC.64 UR12, c[0x0][0xb70] ;  /* 0x0002dc00000c7ab9 */ /* 0x000fe20000000a00 */
[----:B------:R-:W-:Y:S01]  /*e150*/  USHF.R.S32.HI UR11, URZ, 0x1f, UR4 ;  /* 0x0000001f3f0b7899 */ /* 0x000fe20008011404 */
[C---:B------:R-:W-:Y:S01]  /*e160*/  IADD3 R13, P2, R20.reuse, 0x2000, RZ ;  /* 0x00002000140d7810 */ /* 0x040fe20007f5e0ff */
[----:B------:R-:W-:Y:S01]  /*e170*/  UIMAD UR7, UR14, UR12, URZ ;  /* 0x0000000c0e0772a4 */ /* 0x000fe2000f8e023f */
[----:B------:R-:W-:Y:S01]  /*e180*/  SHF.R.S32.HI R5, RZ, 0x1f, R8 ;  /* 0x0000001fff057819 */ /* 0x000fe20000011408 */
[----:B------:R-:W-:Y:S01]  /*e190*/  UMOV UR10, UR4 ;  /* 0x00000004000a7c82 */ /* 0x000fe20008000000 */
[----:B------:R-:W-:Y:S01]  /*e1a0*/  USEL UR15, UR38, URZ, !UP0 ;  /* 0x0000003f260f7287 */ /* 0x000fe2000c000000 */
[----:B--2---:R-:W-:Y:S01]  /*e1b0*/  IADD3 R7, P6, R20, 0x3000, RZ ;  /* 0x0000300014077810 */ /* 0x004fe20007fde0ff */
[----:B------:R-:W-:Y:S01]  /*e1c0*/  UIMAD.WIDE.U32 UR8, UR37, UR12, UR10 ;  /* 0x0000000c250872a5 */ /* 0x000fe2000f8e000a */
[----:B------:R-:W-:Y:S01]  /*e1d0*/  LOP3.LUT R12, R13, 0x380, RZ, 0xc0, !PT ;  /* 0x000003800d0c7812 */ /* 0x000fe200078ec0ff */
[----:B------:R-:W-:Y:S01]  /*e1e0*/  UIMAD UR10, UR37, UR13, UR7 ;  /* 0x0000000d250a72a4 */ /* 0x000fe2000f8e0207 */
[----:B------:R-:W-:Y:S01]  /*e1f0*/  LOP3.LUT R4, R7, 0x380, RZ, 0xc0, !PT ;  /* 0x0000038007047812 */ /* 0x000fe200078ec0ff */
[----:B------:R-:W-:Y:S01]  /*e200*/  USHF.R.S32.HI UR7, URZ, 0x1f, UR38 ;  /* 0x0000001f3f077899 */ /* 0x000fe20008011426 */
[----:B------:R-:W-:Y:S01]  /*e210*/  LOP3.LUT R28, R29, 0x380, RZ, 0xc0, !PT ;  /* 0x000003801d1c7812 */ /* 0x000fe200078ec0ff */
[----:B------:R-:W-:Y:S01]  /*e220*/  ULDC.64 UR12, c[0x0][0xb78] ;  /* 0x0002de00000c7ab9 */ /* 0x000fe20000000a00 */
[----:B------:R-:W-:Y:S01]  /*e230*/  UIADD3 UR9, UR9, UR10, URZ ;  /* 0x0000000a09097290 */ /* 0x000fe2000fffe03f */
[----:B------:R-:W-:Y:S01]  /*e240*/  SHF.R.U64 R12, R12, 0x3, RZ ;  /* 0x000000030c0c7819 */ /* 0x000fe200000012ff */
[----:B------:R-:W-:Y:S01]  /*e250*/  USEL UR16, UR7, URZ, !UP0 ;  /* 0x0000003f07107287 */ /* 0x000fe2000c000000 */
[----:B------:R-:W-:Y:S01]  /*e260*/  SHF.R.U64 R4, R4, 0x3, RZ ;  /* 0x0000000304047819 */ /* 0x000fe200000012ff */
[----:B------:R-:W-:Y:S01]  /*e270*/  UIMAD.WIDE.U32 UR8, UR15, UR12, UR8 ;  /* 0x0000000c0f0872a5 */ /* 0x000fe2000f8e0008 */
[----:B------:R-:W-:Y:S01]  /*e280*/  SHF.R.U64 R28, R28, 0x3, RZ ;  /* 0x000000031c1c7819 */ /* 0x000fe200000012ff */
[----:B------:R-:W-:Y:S01]  /*e290*/  UIMAD UR7, UR16, UR12, URZ ;  /* 0x0000000c100772a4 */ /* 0x000fe2000f8e023f */
[----:B------:R-:W-:Y:S01]  /*e2a0*/  LOP3.LUT R12, R12, R13, RZ, 0x3c, !PT ;  /* 0x0000000d0c0c7212 */ /* 0x000fe200078e3cff */
[----:B------:R-:W-:Y:S01]  /*e2b0*/  IMAD.X R13, RZ, RZ, R21, P2 ;  /* 0x000000ffff0d7224 */ /* 0x000fe200010e0615 */
[----:B------:R-:W-:Y:S01]  /*e2c0*/  IADD3 R37, P5, R20, 0x4000, RZ ;  /* 0x0000400014257810 */ /* 0x000fe20007fbe0ff */
[----:B------:R-:W-:Y:S01]  /*e2d0*/  UIMAD UR7, UR15, UR13, UR7 ;  /* 0x0000000d0f0772a4 */ /* 0x000fe2000f8e0207 */
[----:B------:R-:W-:-:S02]  /*e2e0*/  IADD3 R6, P0, R8, UR8, RZ ;  /* 0x0000000808067c10 */ /* 0x000fc4000ff1e0ff */
[----:B------:R-:W-:Y:S02]  /*e2f0*/  LOP3.LUT R4, R4, R7, RZ, 0x3c, !PT ;  /* 0x0000000704047212 */ /* 0x000fe400078e3cff */
[C---:B------:R-:W-:Y:S01]  /*e300*/  IADD3 R41, P4, R20.reuse, 0x5000, RZ ;  /* 0x0000500014297810 */ /* 0x040fe20007f9e0ff */
[----:B------:R-:W-:Y:S01]  /*e310*/  IMAD.U32 R10, RZ, RZ, UR7 ;  /* 0x00000007ff0a7e24 */ /* 0x000fe2000f8e00ff */
[----:B------:R-:W-:Y:S02]  /*e320*/  IADD3 R25, P3, R20, 0x6000, RZ ;  /* 0x0000600014197810 */ /* 0x000fe40007f7e0ff */
[----:B------:R-:W-:Y:S01]  /*e330*/  LOP3.LUT R28, R28, R29, RZ, 0x3c, !PT ;  /* 0x0000001d1c1c7212 */ /* 0x000fe200078e3cff */
[----:B------:R-:W-:Y:S01]  /*e340*/  IMAD.X R29, RZ, RZ, R21, P1 ;  /* 0x000000ffff1d7224 */ /* 0x000fe200008e0615 */
[----:B------:R-:W-:Y:S01]  /*e350*/  IADD3.X R5, R5, UR9, R10, P0, !PT ;  /* 0x0000000905057c10 */ /* 0x000fe200087fe40a */
[----:B------:R-:W-:Y:S01]  /*e360*/  ULDC.64 UR8, c[0x0][0xb40] ;  /* 0x0002d00000087ab9 */ /* 0x000fe20000000a00 */
[----:B------:R-:W-:-:S02]  /*e370*/  IADD3 R7, P2, R20, 0x7000, RZ ;  /* 0x0000700014077810 */ /* 0x000fc40007f5e0ff */
[C---:B------:R-:W-:Y:S02]  /*e380*/  LEA R46, P0, R6.reuse, UR8, 0x2 ;  /* 0x00000008062e7c11 */ /* 0x040fe4000f8010ff */
[----:B------:R-:W-:Y:S02]  /*e390*/  LOP3.LUT R36, R37, 0x380, RZ, 0xc0, !PT ;  /* 0x0000038025247812 */ /* 0x000fe400078ec0ff */
[----:B------:R-:W-:Y:S01]  /*e3a0*/  LEA.HI.X R47, R6, UR9, R5, 0x2, P0 ;  /* 0x00000009062f7c11 */ /* 0x000fe200080f1405 */
[C---:B------:R-:W-:Y:S01]  /*e3b0*/  VIADD R6, R8.reuse, 0x8 ;  /* 0x0000000808067836 */ /* 0x040fe20000000000 */
[----:B------:R-:W-:Y:S01]  /*e3c0*/  LOP3.LUT P0, RZ, R189, 0x3, RZ, 0xc0, !PT ;  /* 0x00000003bdff7812 */ /* 0x000fe2000780c0ff */
[----:B------:R-:W-:Y:S01]  /*e3d0*/  IMAD.X R5, RZ, RZ, R21, P6 ;  /* 0x000000ffff057224 */ /* 0x000fe200030e0615 */
[----:B------:R-:W-:Y:S01]  /*e3e0*/  LOP3.LUT R40, R41, 0x380, RZ, 0xc0, !PT ;  /* 0x0000038029287812 */ /* 0x000fe200078ec0ff */
[----:B------:R-:W-:Y:S01]  /*e3f0*/  ULDC.64 UR8, c[0x0][0xaa0] ;  /* 0x0002a80000087ab9 */ /* 0x000fe20000000a00 */
[----:B-----5:R-:W-:-:S02]  /*e400*/  ISETP.GE.OR P1, PT, R8, R17, P0 ;  /* 0x000000110800720c */ /* 0x020fc40000726670 */
[----:B------:R-:W-:Y:S02]  /*e410*/  LOP3.LUT R24, R25, 0x380, RZ, 0xc0, !PT ;  /* 0x0000038019187812 */ /* 0x000fe400078ec0ff */
[----:B------:R-:W-:Y:S02]  /*e420*/  LOP3.LUT R9, R20, 0x380, RZ, 0xc0, !PT ;  /* 0x0000038014097812 */ /* 0x000fe400078ec0ff */
[----:B------:R-:W-:Y:S02]  /*e430*/  ISETP.GE.OR P0, PT, R6, R17, P0 ;  /* 0x000000110600720c */ /* 0x000fe40000706670 */
[----:B------:R-:W-:Y:S02]  /*e440*/  LOP3.LUT R6, R7, 0x380, RZ, 0xc0, !PT ;  /* 0x0000038007067812 */ /* 0x000fe400078ec0ff */
[----:B------:R-:W-:Y:S02]  /*e450*/  SHF.R.U64 R36, R36, 0x3, RZ ;  /* 0x0000000324247819 */ /* 0x000fe400000012ff */
[----:B------:R-:W-:Y:S01]  /*e460*/  SHF.R.U64 R40, R40, 0x3, RZ ;  /* 0x0000000328287819 */ /* 0x000fe200000012ff */
[----:B------:R-:W-:Y:S01]  /*e470*/  UIMAD UR7, UR11, UR8, URZ ;  /* 0x000000080b0772a4 */ /* 0x000fe2000f8e023f */
[----:B------:R-:W-:Y:S01]  /*e480*/  SHF.R.U64 R24, R24, 0x3, RZ ;  /* 0x0000000318187819 */ /* 0x000fe200000012ff */
[----:B------:R0:W-:Y:S01]  /*e490*/  @!P1 STG.E desc[UR48][R46.64], R3 ;  /* 0x000000032e009986 */ /* 0x0001e2000c101930 */
[----:B------:R-:W-:-:S02]  /*e4a0*/  SHF.R.U64 R9, R9, 0x3, RZ ;  /* 0x0000000309097819 */ /* 0x000fc400000012ff */
[----:B------:R-:W-:Y:S01]  /*e4b0*/  SHF.R.U64 R6, R6, 0x3, RZ ;  /* 0x0000000306067819 */ /* 0x000fe200000012ff */
[----:B------:R-:W-:Y:S01]  /*e4c0*/  IMAD.MOV.U32 R44, RZ, RZ, R19 ;  /* 0x000000ffff2c7224 */ /* 0x000fe200078e0013 */
        /* <DEDUP_REMOVED lines=9> */
[----:B0-----:R-:W-:Y:S01]  /*e560*/  IMAD.U32 R3, RZ, RZ, UR8 ;  /* 0x00000008ff037e24 */ /* 0x001fe2000f8e00ff */
[----:B------:R-:W-:Y:S01]  /*e570*/  SHF.R.S32.HI R45, RZ, 0x1f, R19 ;  /* 0x0000001fff2d7819 */ /* 0x000fe20000011413 */
[----:B------:R0:W-:Y:S01]  /*e580*/  @!P0 STG.E desc[UR48][R46.64+0x20], R2 ;  /* 0x000020022e008986 */ /* 0x0001e2000c101930 */
[----:B------:R-:W-:-:S03]  /*e590*/  UIMAD UR7, UR4, UR9, UR7 ;  /* 0x00000009040772a4 */ /* 0x000fc6000f8e0207 */
[----:B------:R1:W5:Y:S01]  /*e5a0*/  LD.E.128 R32, desc[UR48][R20.64] ;  /* 0x0000003014207980 */ /* 0x000362000c101d00 */
[----:B------:R-:W-:-:S03]  /*e5b0*/  ULDC.64 UR8, c[0x0][0xae0] ;  /* 0x0002b80000087ab9 */ /* 0x000fc60000000a00 */
[----:B------:R-:W5:Y:S04]  /*e5c0*/  LD.E.128 R28, desc[UR48][R28.64] ;  /* 0x000000301c1c7980 */ /* 0x000f68000c101d00 */
[----:B------:R-:W5:Y:S01]  /*e5d0*/  LD.E.128 R12, desc[UR48][R12.64] ;  /* 0x000000300c0c7980 */ /* 0x000f62000c101d00 */
[----:B0-----:R-:W-:-:S03]  /*e5e0*/  IMAD.WIDE.U32 R2, R3, UR4, R44 ;  /* 0x0000000403027c25 */ /* 0x001fc6000f8e002c */
[----:B------:R-:W5:Y:S04]  /*e5f0*/  LD.E.128 R4, desc[UR48][R4.64] ;  /* 0x0000003004047980 */ /* 0x000f68000c101d00 */
[----:B------:R-:W5:Y:S04]  /*e600*/  LD.E.128 R36, desc[UR48][R36.64] ;  /* 0x0000003024247980 */ /* 0x000f68000c101d00 */
[----:B------:R-:W5:Y:S04]  /*e610*/  LD.E.128 R40, desc[UR48][R40.64] ;  /* 0x0000003028287980 */ /* 0x000f68000c101d00 */
[----:B------:R-:W5:Y:S04]  /*e620*/  LD.E.128 R24, desc[UR48][R24.64] ;  /* 0x0000003018187980 */ /* 0x000f68000c101d00 */
[----:B------:R-:W5:Y:S01]  /*e630*/  LD.E.128 R8, desc[UR48][R8.64] ;  /* 0x0000003008087980 */ /* 0x000f62000c101d00 */
[----:B------:R-:W-:Y:S01]  /*e640*/  UIMAD UR4, UR14, UR8, URZ ;  /* 0x000000080e0472a4 */ /* 0x000fe2000f8e023f */
[----:B------:R-:W-:Y:S01]  /*e650*/  VIADD R3, R3, UR7 ;  /* 0x0000000703037c36 */ /* 0x000fe20008000000 */
[----:B------:R-:W-:Y:S01]  /*e660*/  SHF.R.S32.HI R23, RZ, 0x1f, R22 ;  /* 0x0000001fff177819 */ /* 0x000fe20000011416 */
[----:B------:R-:W-:Y:S01]  /*e670*/  @!PT LDS RZ, [RZ] ;  /* 0x00000000fffff984 */ /* 0x000fe20000000800 */
[----:B------:R-:W-:Y:S01]  /*e680*/  @!PT LDS RZ, [RZ] ;  /* 0x00000000fffff984 */ /* 0x000fe20000000800 */
[----:B------:R-:W-:Y:S01]  /*e690*/  @!PT LDS RZ, [RZ] ;  /* 0x00000000fffff984 */ /* 0x000fe20000000800 */
[----:B------:R-:W-:Y:S01]  /*e6a0*/  @!PT LDS RZ, [RZ] ;  /* 0x00000000fffff984 */ /* 0x000fe20000000800 */
[----:B------:R0:W-:Y:S06]  /*e6b0*/  MEMBAR.ALL.CTA ;  /* 0x0000000000007992 */ /* 0x0001ec0000008000 */
[----:B0-----:R-:W0:Y:S01]  /*e6c0*/  FENCE.VIEW.ASYNC.S ;  /* 0x00000000000073c6 */ /* 0x001e220000000000 */
[----:B-1----:R-:W-:Y:S01]  /*e6d0*/  IMAD.U32 R21, RZ, RZ, UR8 ;  /* 0x00000008ff157e24 */ /* 0x002fe2000f8e00ff */
[----:B------:R-:W-:Y:S01]  /*e6e0*/  UIMAD UR4, UR37, UR9, UR4 ;  /* 0x00000009250472a4 */ /* 0x000fe2000f8e0204 */
[----:B------:R-:W-:Y:S01]  /*e6f0*/  IMAD R20, R188, -0x80, R17 ;  /* 0xffffff80bc147824 */ /* 0x000fe200078e0211 */
[----:B------:R-:W-:Y:S01]  /*e700*/  BSSY B1, `(.L_x_1142) ;  /* 0x0000025000017945 */ /* 0x000fe20003800000 */
[----:B------:R-:W-:Y:S01]  /*e710*/  IMAD.WIDE.U32 R2, R21, UR37, R2 ;  /* 0x0000002515027c25 */ /* 0x000fe2000f8e0002 */
[----:B------:R-:W-:-:S02]  /*e720*/  ULDC.64 UR8, c[0x0][0xae8] ;  /* 0x0002ba0000087ab9 */ /* 0x000fc40000000a00 */
[CC--:B------:R-:W-:Y:S01]  /*e730*/  ISETP.GE.AND P2, PT, R22.reuse, R20.reuse, PT ;  /* 0x000000141600720c */ /* 0x0c0fe20003f46270 */
[----:B------:R-:W-:Y:S01]  /*e740*/  VIADD R3, R3, UR4 ;  /* 0x0000000403037c36 */ /* 0x000fe20008000000 */
[----:B------:R-:W-:Y:S01]  /*e750*/  UIMAD UR4, UR16, UR8, URZ ;  /* 0x00000008100472a4 */ /* 0x000fe2000f8e023f */
[----:B------:R-:W-:Y:S02]  /*e760*/  VIADD R17, R22, 0x20 ;  /* 0x0000002016117836 */ /* 0x000fe40000000000 */
[----:B------:R-:W-:Y:S01]  /*e770*/  VIADD R0, R0, 0x28820 ;  /* 0x0002882000007836 */ /* 0x000fe20000000000 */
[----:B------:R-:W-:Y:S01]  /*e780*/  UIMAD UR4, UR15, UR9, UR4 ;  /* 0x000000090f0472a4 */ /* 0x000fe2000f8e0204 */
[----:B------:R-:W-:Y:S01]  /*e790*/  IMAD.U32 R45, RZ, RZ, UR8 ;  /* 0x00000008ff2d7e24 */ /* 0x000fe2000f8e00ff */
[----:B------:R-:W-:Y:S01]  /*e7a0*/  ISETP.GE.AND P4, PT, R17, R20, PT ;  /* 0x000000141100720c */ /* 0x000fe20003f86270 */
[----:B------:R-:W-:Y:S01]  /*e7b0*/  VIADD R17, R22, 0x40 ;  /* 0x0000004016117836 */ /* 0x000fe20000000000 */
[----:B------:R-:W-:Y:S01]  /*e7c0*/  PRMT R0, RZ, 0x654, R0 ;  /* 0x00000654ff007816 */ /* 0x000fe20000000000 */
[----:B------:R-:W-:-:S03]  /*e7d0*/  IMAD.WIDE.U32 R44, R45, UR15, R2 ;  /* 0x0000000f2d2c7c25 */ /* 0x000fc6000f8e0002 */
[----:B------:R-:W-:Y:S01]  /*e7e0*/  ISETP.GE.AND P0, PT, R17, R20, PT ;  /* 0x000000141100720c */ /* 0x000fe20003f06270 */
[----:B------:R-:W-:Y:S01]  /*e7f0*/  VIADD R18, R22, 0x60 ;  /* 0x0000006016127836 */ /* 0x000fe20000000000 */
[----:B0-----:R0:W-:Y:S01]  /*e800*/  SYNCS.ARRIVE.TRANS64.RED.A1T0 RZ, [R0+URZ], RZ ;  /* 0x000000ff00ff79a7 */ /* 0x0011e2000810043f */
[----:B------:R-:W-:-:S03]  /*e810*/  VIADD R49, R45, UR4 ;  /* 0x000000042d317c36 */ /* 0x000fc60008000000 */
[----:B------:R-:W-:Y:S01]  /*e820*/  ISETP.GE.AND P1, PT, R18, R20, PT ;  /* 0x000000141200720c */ /* 0x000fe20003f26270 */
[----:B------:R-:W-:Y:S01]  /*e830*/  IMAD.WIDE R20, R188, 0x80, R22 ;  /* 0x00000080bc147825 */ /* 0x000fe200078e0216 */
[----:B------:R-:W-:Y:S11]  /*e840*/  @P2 BRA `(.L_x_1143) ;  /* 0x0000000000402947 */ /* 0x000ff60003800000 */
[----:B------:R-:W-:Y:S01]  /*e850*/  ULDC.64 UR8, c[0x0][0xad8] ;  /* 0x0002b60000087ab9 */ /* 0x000fe20000000a00 */
[----:B0-----:R-:W-:Y:S01]  /*e860*/  VIADD R0, R19, 0x40 ;  /* 0x0000004013007836 */ /* 0x001fe20000000000 */
        /* <DEDUP_REMOVED lines=12> */
[----:B-----5:R1:W-:Y:S04]  /*e930*/  @!P2 STG.E.128 desc[UR48][R46.64], R32 ;  /* 0x000000202e00a986 */ /* 0x0203e8000c101d30 */
[----:B------:R1:W-:Y:S02]  /*e940*/  @!P3 STG.E.128 desc[UR48][R46.64+0x80], R36 ;  /* 0x000080242e00b986 */ /* 0x0003e4000c101d30 */
.L_x_1143:
[----:B------:R-:W-:Y:S05]  /*e950*/  BSYNC B1 ;  /* 0x0000000000017941 */ /* 0x000fea0003800000 */
.L_x_1142:
        /* <DEDUP_REMOVED lines=8> */
[----:B0-----:R-:W-:Y:S02]  /*e9e0*/  IMAD.X R0, RZ, RZ, R21, P2 ;  /* 0x000000ffff007224 */ /* 0x001fe400010e0615 */
[----:B------:R-:W-:Y:S02]  /*e9f0*/  VIADD R18, R19, 0x40 ;  /* 0x0000004013127836 */ /* 0x000fe40000000000 */
[----:B------:R-:W-:-:S02]  /*ea00*/  IMAD R0, R0, UR8, RZ ;  /* 0x0000000800007c24 */ /* 0x000fc4000f8e02ff */
[----:B------:R-:W-:Y:S01]  /*ea10*/  IMAD.WIDE.U32 R2, R17, UR8, R2 ;  /* 0x0000000811027c25 */ /* 0x000fe2000f8e0002 */
[----:B------:R-:W-:-:S03]  /*ea20*/  ISETP.GE.AND P4, PT, R18, UR4, PT ;  /* 0x0000000412007c0c */ /* 0x000fc6000bf86270 */
[----:B------:R-:W-:Y:S01]  /*ea30*/  IMAD R17, R17, UR9, R0 ;  /* 0x0000000911117c24 */ /* 0x000fe2000f8e0200 */
[----:B------:R-:W-:Y:S02]  /*ea40*/  ULDC.64 UR8, c[0x0][0xa80] ;  /* 0x0002a00000087ab9 */ /* 0x000fe40000000a00 */
[----:B-1---5:R-:W-:Y:S01]  /*ea50*/  LEA R32, P2, R2, UR8, 0x1 ;  /* 0x0000000802207c11 */ /* 0x022fe2000f8408ff */
[----:B------:R-:W-:-:S05]  /*ea60*/  IMAD.IADD R3, R3, 0x1, R17 ;  /* 0x0000000103037824 */ /* 0x000fca00078e0211 */
[----:B------:R-:W-:-:S05]  /*ea70*/  LEA.HI.X R33, R2, UR9, R3, 0x1, P2 ;  /* 0x0000000902217c11 */ /* 0x000fca00090f0c03 */
[----:B------:R2:W-:Y:S04]  /*ea80*/  @!P3 STG.E.128 desc[UR48][R32.64], R28 ;  /* 0x0000001c2000b986 */ /* 0x0005e8000c101d30 */
[----:B------:R2:W-:Y:S02]  /*ea90*/  @!P4 STG.E.128 desc[UR48][R32.64+0x80], R40 ;  /* 0x000080282000c986 */ /* 0x0005e4000c101d30 */
.L_x_1145:
[----:B------:R-:W-:Y:S05]  /*eaa0*/  BSYNC B1 ;  /* 0x0000000000017941 */ /* 0x000fea0003800000 */
.L_x_1144:
        /* <DEDUP_REMOVED lines=15> */
[----:B--2--5:R-:W-:Y:S01]  /*eba0*/  LEA R28, P0, R2, UR8, 0x1 ;  /* 0x00000008021c7c11 */ /* 0x024fe2000f8008ff */
[----:B------:R-:W-:-:S05]  /*ebb0*/  IMAD.IADD R3, R3, 0x1, R17 ;  /* 0x0000000103037824 */ /* 0x000fca00078e0211 */
[----:B------:R-:W-:-:S05]  /*ebc0*/  LEA.HI.X R29, R2, UR9, R3, 0x1, P0 ;  /* 0x00000009021d7c11 */ /* 0x000fca00080f0c03 */
[----:B------:R3:W-:Y:S04]  /*ebd0*/  @!P2 STG.E.128 desc[UR48][R28.64], R12 ;  /* 0x0000000c1c00a986 */ /* 0x0007e8000c101d30 */
[----:B------:R3:W-:Y:S02]  /*ebe0*/  @!P3 STG.E.128 desc[UR48][R28.64+0x80], R24 ;  /* 0x000080181c00b986 */ /* 0x0007e4000c101d30 */
.L_x_1147:
[----:B------:R-:W-:Y:S05]  /*ebf0*/  BSYNC B1 ;  /* 0x0000000000017941 */ /* 0x000fea0003800000 */
.L_x_1146:
[----:B------:R-:W-:Y:S05]  /*ec00*/  @P1 BRA `(.L_x_1148) ;  /* 0x0000000800f41947 */ /* 0x000fea0003800000 */
[----:B---3-5:R-:W-:Y:S01]  /*ec10*/  IADD3 R13, P0, R20, 0x60, RZ ;  /* 0x00000060140d7810 */ /* 0x028fe20007f1e0ff */
[----:B------:R-:W-:Y:S01]  /*ec20*/  ULDC.64 UR8, c[0x0][0xad8] ;  /* 0x0002b60000087ab9 */ /* 0x000fe20000000a00 */
[----:B------:R-:W-:Y:S01]  /*ec30*/  IMAD.MOV.U32 R2, RZ, RZ, R44 ;  /* 0x000000ffff027224 */ /* 0x000fe200078e002c */
[----:B------:R-:W-:Y:S01]  /*ec40*/  ULDC UR4, c[0x0][0xa8c] ;  /* 0x0002a30000047ab9 */ /* 0x000fe20000000800 */
[----:B------:R-:W-:Y:S01]  /*ec50*/  IMAD.MOV.U32 R3, RZ, RZ, R49 ;  /* 0x000000ffff037224 */ /* 0x000fe200078e0031 */
[----:B------:R-:W-:Y:S01]  /*ec60*/  ISETP.GE.AND P1, PT, R19, UR4, PT ;  /* 0x0000000413007c0c */ /* 0x000fe2000bf26270 */
[----:B------:R-:W-:Y:S02]  /*ec70*/  IMAD.X R20, RZ, RZ, R21, P0 ;  /* 0x000000ffff147224 */ /* 0x000fe400000e0615 */
[----:B------:R-:W-:-:S04]  /*ec80*/  IMAD.WIDE.U32 R2, R13, UR8, R2 ;  /* 0x000000080d027c25 */ /* 0x000fc8000f8e0002 */
[----:B------:R-:W-:Y:S02]  /*ec90*/  IMAD R20, R20, UR8, RZ ;  /* 0x0000000814147c24 */ /* 0x000fe4000f8e02ff */
[----:B0-----:R-:W-:Y:S02]  /*eca0*/  VIADD R0, R19, 0x40 ;  /* 0x0000004013007836 */ /* 0x001fe40000000000 */
        /* <DEDUP_REMOVED lines=10> */
.L_x_1140:
[----:B------:R-:W-:Y:S01]  /*ed50*/  ULDC.64 UR8, c[0x0][0xbd8] ;  /* 0x0002f60000087ab9 */ /* 0x000fe20000000a00 */
[----:B------:R-:W-:Y:S01]  /*ed60*/  IMAD.MOV.U32 R9, RZ, RZ, RZ ;  /* 0x000000ffff097224 */ /* 0x000fe200078e00ff */
[----:B------:R-:W-:-:S04]  /*ed70*/  UISETP.NE.U32.AND UP0, UPT, UR8, URZ, UPT ;  /* 0x0000003f0800728c */ /* 0x000fc8000bf05070 */
[----:B------:R-:W-:-:S03]  /*ed80*/  UISETP.NE.AND.EX UP0, UPT, UR9, URZ, UPT, UP0 ;  /* 0x0000003f0900728c */ /* 0x000fc6000bf05300 */
[----:B------:R-:W-:Y:S02]  /*ed90*/  ULDC.64 UR8, c[0x0][0xbd8] ;  /* 0x0002f60000087ab9 */ /* 0x000fe40000000a00 */
[----:B------:R-:W-:Y:S01]  /*eda0*/  UIMAD.WIDE UR8, UR38, 0x4, UR8 ;  /* 0x00000004260878a5 */ /* 0x000fe2000f8e0208 */
[----:B------:R-:W0:Y:S01]  /*edb0*/  LDC R7, c[0x0][0xa88] ;  /* 0x0002a200ff077b82 */ /* 0x000e220000000800 */
[----:B------:R-:W-:-:S04]  /*edc0*/  PLOP3.LUT P1, PT, PT, PT, UP0, 0x80, 0x0 ;  /* 0x000000000000781c */ /* 0x000fc80003f2f008 */
[----:B------:R-:W-:Y:S02]  /*edd0*/  IMAD.U32 R2, RZ, RZ, UR8 ;  /* 0x00000008ff027e24 */ /* 0x000fe4000f8e00ff */
[----:B------:R-:W-:Y:S01]  /*ede0*/  IMAD.U32 R3, RZ, RZ, UR9 ;  /* 0x00000009ff037e24 */ /* 0x000fe2000f8e00ff */
[----:B------:R-:W-:Y:S02]  /*edf0*/  ULDC.64 UR8, c[0x0][0xbe0] ;  /* 0x0002f80000087ab9 */ /* 0x000fe40000000a00 */
[----:B------:R-:W-:-:S04]  /*ee00*/  UISETP.NE.U32.AND UP1, UPT, UR8, URZ, UPT ;  /* 0x0000003f0800728c */ /* 0x000fc8000bf25070 */
[----:B------:R-:W-:Y:S01]  /*ee10*/  UISETP.NE.AND.EX UP1, UPT, UR9, URZ, UPT, UP1 ;  /* 0x0000003f0900728c */ /* 0x000fe2000bf25310 */
[----:B------:R1:W5:Y:S05]  /*ee20*/  @P1 LDG.E R9, desc[UR48][R2.64] ;  /* 0x0000003002091981 */ /* 0x00036a000c1e1900 */
[----:B------:R-:W-:-:S05]  /*ee30*/  PLOP3.LUT P2, PT, PT, PT, UP1, 0x80, 0x0 ;  /* 0x000000000000781c */ /* 0x000fca0003f4f018 */
[----:B------:R-:W-:Y:S02]  /*ee40*/  @UP1 ULDC.64 UR8, c[0x0][0xbe0] ;  /* 0x0002f80000081ab9 */ /* 0x000fe40000000a00 */
[----:B------:R-:W-:-:S06]  /*ee50*/  @UP1 UIMAD.WIDE UR8, UR38, 0x4, UR8 ;  /* 0x00000004260818a5 */ /* 0x000fcc000f8e0208 */
[----:B------:R-:W-:Y:S02]  /*ee60*/  IMAD.U32 R4, RZ, RZ, UR8 ;  /* 0x00000008ff047e24 */ /* 0x000fe4000f8e00ff */
[----:B------:R-:W-:-:S05]  /*ee70*/  IMAD.U32 R5, RZ, RZ, UR9 ;  /* 0x00000009ff057e24 */ /* 0x000fca000f8e00ff */
[----:B0-----:R1:W5:Y:S01]  /*ee80*/  @P2 LDG.E R7, desc[UR48][R4.64] ;  /* 0x0000003004072981 */ /* 0x001362000c1e1900 */
[----:B------:R-:W-:Y:S01]  /*ee90*/  USHF.R.S32.HI UR8, URZ, 0x1f, UR37 ;  /* 0x0000001f3f087899 */ /* 0x000fe20008011425 */
[----:B------:R-:W-:Y:S01]  /*eea0*/  ISETP.GT.AND P0, PT, R193, 0x7f, PT ;  /* 0x0000007fc100780c */ /* 0x000fe20003f04270 */
[----:B------:R-:W-:-:S12]  /*eeb0*/  @P2 BRA `(.L_x_1149) ;  /* 0x0000000000102947 */ /* 0x000fd80003800000 */
[----:B------:R-:W-:Y:S05]  /*eec0*/  @!P1 BRA `(.L_x_1149) ;  /* 0x00000000000c9947 */ /* 0x000fea0003800000 */
[----:B------:R-:W2:Y:S04]  /*eed0*/  LDG.E R0, desc[UR48][R2.64] ;  /* 0x0000003002007981 */ /* 0x000ea8000c1e1900 */
[----:B-----5:R-:W2:Y:S02]  /*eee0*/  LDG.E R7, desc[UR48][R2.64+0x4] ;  /* 0x0000043002077981 */ /* 0x020ea4000c1e1900 */
[----:B--2---:R-:W-:-:S07]  /*eef0*/  IMAD.IADD R7, R7, 0x1, -R0 ;  /* 0x0000000107077824 */ /* 0x004fce00078e0a00 */
.L_x_1149:
[----:B------:R-:W-:Y:S01]  /*ef00*/  USHF.R.S32.HI UR4, URZ, 0x1f, UR38 ;  /* 0x0000001f3f047899 */ /* 0x000fe20008011426 */
[----:B------:R-:W-:Y:S01]  /*ef10*/  BSSY B1, `(.L_x_1150) ;  /* 0x000001e000017945 */ /* 0x000fe20003800000 */
[----:B------:R-:W-:Y:S01]  /*ef20*/  USEL UR10, UR38, URZ, !UP0 ;  /* 0x0000003f260a7287 */ /* 0x000fe2000c000000 */
[----:B------:R-:W-:Y:S01]  /*ef30*/  SHF.R.S32.HI R8, RZ, 0x1f, R19 ;  /* 0x0000001fff087819 */ /* 0x000fe20000011413 */
[----:B------:R-:W-:Y:S01]  /*ef40*/  USEL UR9, UR4, URZ, !UP0 ;  /* 0x0000003f04097287 */ /* 0x000fe2000c000000 */
[----:B-----5:R-:W-:Y:S01]  /*ef50*/  SHF.R.S32.HI R6, RZ, 0x1f, R9 ;  /* 0x0000001fff067819 */ /* 0x020fe20000011409 */
[----:B------:R-:W-:Y:S10]  /*ef60*/  @P0 BRA `(.L_x_1151) ;  /* 0x0000000000600947 */ /* 0x000ff40003800000 */
[----:B------:R-:W0:Y:S02]  /*ef70*/  S2R R0, SR_TID.X ;  /* 0x0000000000007919 */ /* 0x000e240000002100 */
[----:B0-----:R-:W-:-:S04]  /*ef80*/  IMAD R0, R188, 0x80, R0 ;  /* 0x00000080bc007824 */ /* 0x001fc800078e0200 */
[----:B------:R-:W-:-:S05]  /*ef90*/  VIADD R0, R0, 0xffffff80 ;  /* 0xffffff8000007836 */ /* 0x000fca0000000000 */
[----:B------:R-:W-:-:S13]  /*efa0*/  ISETP.GE.AND P0, PT, R0, R7, PT ;  /* 0x000000070000720c */ /* 0x000fda0003f06270 */
[----:B------:R-:W-:Y:S05]  /*efb0*/  @P0 BRA `(.L_x_1151) ;  /* 0x00000000004c0947 */ /* 0x000fea0003800000 */
[C---:B-1----:R-:W-:Y:S01]  /*efc0*/  IADD3 R2, P0, R0.reuse, R9, RZ ;  /* 0x0000000900027210 */ /* 0x042fe20007f1e0ff */
[----:B------:R-:W-:Y:S02]  /*efd0*/  ULDC.64 UR12, c[0x0][0xb70] ;  /* 0x0002dc00000c7ab9 */ /* 0x000fe40000000a00 */
[----:B------:R-:W-:Y:S01]  /*efe0*/  UIMAD UR4, UR8, UR12, URZ ;  /* 0x0000000c080472a4 */ /* 0x000fe2000f8e023f */
[----:B------:R-:W-:Y:S01]  /*eff0*/  LEA.HI.X.SX32 R3, R0, R6, 0x1, P0 ;  /* 0x0000000600037211 */ /* 0x000fe200000f0eff */
[----:B------:R-:W-:Y:S02]  /*f000*/  IMAD.U32 R5, RZ, RZ, UR12 ;  /* 0x0000000cff057e24 */ /* 0x000fe4000f8e00ff */
[----:B------:R-:W-:Y:S02]  /*f010*/  UIMAD UR4, UR37, UR13, UR4 ;  /* 0x0000000d250472a4 */ /* 0x000fe4000f8e0204 */
[----:B------:R-:W-:Y:S01]  /*f020*/  IMAD.WIDE.U32 R2, R5, UR37, R2 ;  /* 0x0000002505027c25 */ /* 0x000fe2000f8e0002 */
[----:B------:R-:W-:-:S02]  /*f030*/  ULDC.64 UR12, c[0x0][0xb78] ;  /* 0x0002de00000c7ab9 */ /* 0x000fc40000000a00 */
[----:B------:R-:W-:Y:S01]  /*f040*/  UIMAD UR7, UR9, UR12, URZ ;  /* 0x0000000c090772a4 */ /* 0x000fe2000f8e023f */
[----:B------:R-:W-:Y:S02]  /*f050*/  VIADD R3, R3, UR4 ;  /* 0x0000000403037c36 */ /* 0x000fe40008000000 */
[----:B------:R-:W-:Y:S01]  /*f060*/  IMAD.U32 R5, RZ, RZ, UR12 ;  /* 0x0000000cff057e24 */ /* 0x000fe2000f8e00ff */
[----:B------:R-:W-:-:S03]  /*f070*/  UIMAD UR7, UR10, UR13, UR7 ;  /* 0x0000000d0a0772a4 */ /* 0x000fc6000f8e0207 */
[----:B------:R-:W-:Y:S01]  /*f080*/  IMAD.WIDE.U32 R2, R5, UR10, R2 ;  /* 0x0000000a05027c25 */ /* 0x000fe2000f8e0002 */
[----:B------:R-:W-:-:S03]  /*f090*/  ULDC.64 UR12, c[0x0][0xb40] ;  /* 0x0002d000000c7ab9 */ /* 0x000fc60000000a00 */
[----:B------:R-:W-:Y:S01]  /*f0a0*/  VIADD R3, R3, UR7 ;  /* 0x0000000703037c36 */ /* 0x000fe20008000000 */
[----:B------:R-:W-:-:S04]  /*f0b0*/  LEA R4, P0, R2, UR12, 0x2 ;  /* 0x0000000c02047c11 */ /* 0x000fc8000f8010ff */
[----:B------:R-:W-:Y:S01]  /*f0c0*/  LEA.HI.X R5, R2, UR13, R3, 0x2, P0 ;  /* 0x0000000d02057c11 */ /* 0x000fe200080f1403 */
[----:B------:R-:W-:-:S05]  /*f0d0*/  IMAD.MOV.U32 R3, RZ, RZ, -0x800000 ;  /* 0xff800000ff037424 */ /* 0x000fca00078e00ff */
[----:B------:R0:W-:Y:S03]  /*f0e0*/  STG.E desc[UR48][R4.64], R3 ;  /* 0x0000000304007986 */ /* 0x0001e6000c101930 */
.L_x_1151:
[----:B------:R-:W-:Y:S05]  /*f0f0*/  BSYNC B1 ;  /* 0x0000000000017941 */ /* 0x000fea0003800000 */
.L_x_1150:
[----:B------:R-:W-:Y:S01]  /*f100*/  ULDC.64 UR12, c[0x0][0xaa0] ;  /* 0x0002a800000c7ab9 */ /* 0x000fe20000000a00 */
[----:B-1----:R-:W-:Y:S01]  /*f110*/  IMAD.MOV.U32 R2, RZ, RZ, R19 ;  /* 0x000000ffff027224 */ /* 0x002fe200078e0013 */
[----:B------:R-:W-:Y:S01]  /*f120*/  BSSY B1, `(.L_x_1152) ;  /* 0x000002e000017945 */ /* 0x000fe20003800000 */
[----:B0-----:R-:W-:Y:S02]  /*f130*/  IMAD.MOV.U32 R3, RZ, RZ, R8 ;  /* 0x000000ffff037224 */ /* 0x001fe400078e0008 */
[----:B------:R-:W-:Y:S02]  /*f140*/  IMAD R0, R6, UR12, RZ ;  /* 0x0000000c06007c24 */ /* 0x000fe4000f8e02ff */
[----:B------:R-:W-:-:S04]  /*f150*/  IMAD.WIDE.U32 R2, R9, UR12, R2 ;  /* 0x0000000c09027c25 */ /* 0x000fc8000f8e0002 */
[----:B------:R-:W-:Y:S01]  /*f160*/  IMAD R9, R9, UR13, R0 ;  /* 0x0000000d09097c24 */ /* 0x000fe2000f8e0200 */
[----:B------:R-:W-:Y:S01]  /*f170*/  ULDC.64 UR12, c[0x0][0xae0] ;  /* 0x0002b800000c7ab9 */ /* 0x000fe20000000a00 */
[----:B------:R-:W-:Y:S01]  /*f180*/  IMAD R7, R188, -0x80, R7 ;  /* 0xffffff80bc077824 */ /* 0x000fe200078e0207 */
[----:B------:R-:W-:Y:S01]  /*f190*/  UIMAD UR4, UR8, UR12, URZ ;  /* 0x0000000c080472a4 */ /* 0x000fe2000f8e023f */
[----:B------:R-:W-:Y:S02]  /*f1a0*/  IMAD.IADD R3, R3, 0x1, R9 ;  /* 0x0000000103037824 */ /* 0x000fe400078e0209 */
[----:B------:R-:W-:Y:S01]  /*f1b0*/  IMAD.U32 R5, RZ, RZ, UR12 ;  /* 0x0000000cff057e24 */ /* 0x000fe2000f8e00ff */
[----:B------:R-:W-:Y:S01]  /*f1c0*/  UIMAD UR4, UR37, UR13, UR4 ;  /* 0x0000000d250472a4 */ /* 0x000fe2000f8e0204 */
[C---:B------:R-:W-:Y:S01]  /*f1d0*/  VIADD R0, R22.reuse, 0x20 ;  /* 0x0000002016007836 */ /* 0x040fe20000000000 */
[----:B------:R-:W-:Y:S01]  /*f1e0*/  ISETP.GE.AND P2, PT, R22, R7, PT ;  /* 0x000000071600720c */ /* 0x000fe20003f46270 */
[----:B------:R-:W-:Y:S01]  /*f1f0*/  IMAD.WIDE.U32 R2, R5, UR37, R2 ;  /* 0x0000002505027c25 */ /* 0x000fe2000f8e0002 */
[----:B------:R-:W-:-:S02]  /*f200*/  ULDC.64 UR12, c[0x0][0xae8] ;  /* 0x0002ba00000c7ab9 */ /* 0x000fc40000000a00 */
[-C--:B------:R-:W-:Y:S01]  /*f210*/  ISETP.GE.AND P3, PT, R0, R7.reuse, PT ;  /* 0x000000070000720c */ /* 0x080fe20003f66270 */
[----:B------:R-:W-:Y:S01]  /*f220*/  VIADD R3, R3, UR4 ;  /* 0x0000000403037c36 */ /* 0x000fe20008000000 */
[----:B------:R-:W-:Y:S01]  /*f230*/  UIMAD UR4, UR9, UR12, URZ ;  /* 0x0000000c090472a4 */ /* 0x000fe2000f8e023f */
[C---:B------:R-:W-:Y:S02]  /*f240*/  VIADD R4, R22.reuse, 0x40 ;  /* 0x0000004016047836 */ /* 0x040fe40000000000 */
[----:B------:R-:W-:Y:S01]  /*f250*/  VIADD R0, R22, 0x60 ;  /* 0x0000006016007836 */ /* 0x000fe20000000000 */
[----:B------:R-:W-:Y:S01]  /*f260*/  UIMAD UR4, UR10, UR13, UR4 ;  /* 0x0000000d0a0472a4 */ /* 0x000fe2000f8e0204 */
[----:B------:R-:W-:Y:S01]  /*f270*/  IMAD.U32 R5, RZ, RZ, UR12 ;  /* 0x0000000cff057e24 */ /* 0x000fe2000f8e00ff */
[-C--:B------:R-:W-:Y:S01]  /*f280*/  ISETP.GE.AND P1, PT, R4, R7.reuse, PT ;  /* 0x000000070400720c */ /* 0x080fe20003f26270 */
[----:B------:R-:W-:Y:S01]  /*f290*/  IMAD.MOV.U32 R6, RZ, RZ, R22 ;  /* 0x000000ffff067224 */ /* 0x000fe200078e0016 */
[----:B------:R-:W-:Y:S01]  /*f2a0*/  ISETP.GE.AND P0, PT, R0, R7, PT ;  /* 0x000000070000720c */ /* 0x000fe20003f06270 */
[----:B------:R-:W-:Y:S01]  /*f2b0*/  IMAD.WIDE.U32 R4, R5, UR10, R2 ;  /* 0x0000000a05047c25 */ /* 0x000fe2000f8e0002 */
[----:B------:R-:W-:-:S03]  /*f2c0*/  SHF.R.S32.HI R7, RZ, 0x1f, R22 ;  /* 0x0000001fff077819 */ /* 0x000fc60000011416 */
[----:B------:R-:W-:Y:S02]  /*f2d0*/  VIADD R11, R5, UR4 ;  /* 0x00000004050b7c36 */ /* 0x000fe40008000000 */
[----:B------:R-:W-:Y:S01]  /*f2e0*/  IMAD.WIDE R6, R188, 0x80, R6 ;  /* 0x00000080bc067825 */ /* 0x000fe200078e0206 */
[----:B------:R-:W-:Y:S06]  /*f2f0*/  @P2 BRA `(.L_x_1153) ;  /* 0x0000000000402947 */ /* 0x000fec0003800000 */
[----:B------:R-:W-:Y:S01]  /*f300*/  ULDC.64 UR8, c[0x0][0xad8] ;  /* 0x0002b60000087ab9 */ /* 0x000fe20000000a00 */
[----:B------:R-:W-:Y:S01]  /*f310*/  VIADD R0, R19, 0x40 ;  /* 0x0000004013007836 */ /* 0x000fe20000000000 */
        /* <DEDUP_REMOVED lines=14> */
.L_x_1153:
[----:B------:R-:W-:Y:S05]  /*f400*/  BSYNC B1 ;  /* 0x0000000000017941 */ /* 0x000fea0003800000 */
.L_x_1152:
[----:B------:R-:W-:Y:S04]  /*f410*/  BSSY B1, `(.L_x_1154) ;  /* 0x0000014000017945 */ /* 0x000fe80003800000 */
[----:B------:R-:W-:Y:S05]  /*f420*/  @P3 BRA `(.L_x_1155) ;  /* 0x0000000000483947 */ /* 0x000fea0003800000 */
[----:B0-----:R-:W-:Y:S01]  /*f430*/  IADD3 R9, P2, R6, 0x20, RZ ;  /* 0x0000002006097810 */ /* 0x001fe20007f5e0ff */
        /* <DEDUP_REMOVED lines=17> */
.L_x_1155:
[----:B------:R-:W-:Y:S05]  /*f550*/  BSYNC B1 ;  /* 0x0000000000017941 */ /* 0x000fea0003800000 */
.L_x_1154:
[----:B------:R-:W-:Y:S04]  /*f560*/  BSSY B1, `(.L_x_1156) ;  /* 0x0000014000017945 */ /* 0x000fe80003800000 */
[----:B------:R-:W-:Y:S05]  /*f570*/  @P1 BRA `(.L_x_1157) ;  /* 0x0000000000481947 */ /* 0x000fea0003800000 */
[----:B01----:R-:W-:Y:S01]  /*f580*/  IADD3 R9, P1, R6, 0x40, RZ ;  /* 0x0000004006097810 */ /* 0x003fe20007f3e0ff */
        /* <DEDUP_REMOVED lines=17> */
.L_x_1157:
[----:B------:R-:W-:Y:S05]  /*f6a0*/  BSYNC B1 ;  /* 0x0000000000017941 */ /* 0x000fea0003800000 */
.L_x_1156:
        /* <DEDUP_REMOVED lines=19> */
.L_x_1148:
[----:B------:R-:W-:Y:S05]  /*f7e0*/  BSYNC B0 ;  /* 0x0000000000007941 */ /* 0x000fea0003800000 */
.L_x_1139:
[----:B------:R-:W-:Y:S02]  /*f7f0*/  ULDC UR4, c[0x0][0xc14] ;  /* 0x0003050000047ab9 */ /* 0x000fe40000000800 */
[----:B------:R-:W-:-:S06]  /*f800*/  UISETP.GE.AND UP0, UPT, UR5, UR4, UPT ;  /* 0x000000040500728c */ /* 0x000fcc000bf06270 */
[----:B------:R-:W-:-:S13]  /*f810*/  PLOP3.LUT P0, PT, PT, PT, UP0, 0x80, 0x0 ;  /* 0x000000000000781c */ /* 0x000fda0003f0f008 */
[----:B------:R-:W-:Y:S05]  /*f820*/  @!P0 BRA `(.L_x_1158) ;  /* 0xffffff1400588947 */ /* 0x000fea000383ffff */
[----:B------:R-:W-:Y:S05]  /*f830*/  EXIT ;  /* 0x000000000000794d */ /* 0x000fea0003800000 */
.L_x_1057:
[----:B------:R-:W-:-:S08]  /*f840*/  NOP ;  /* 0x0000000000007918 */ /* 0x000fd00000000000 */
[----:B------:R-:W0:-:S00]  /*f850*/  USETMAXREG.DEALLOC.CTAPOOL 0x18 ;  /* 0x00000018000079c8 */ /* 0x000e0000080e0500 */
        /* <DEDUP_REMOVED lines=19> */
[----:B------:R-:W-:Y:S02]  /*f990*/  ISETP.GE.U32.AND P0, PT, R7, 0x2, PT ;  /* 0x000000020700780c */ /* 0x000fe40003f06070 */
        /* <DEDUP_REMOVED lines=15> */
[----:B0-----:R-:W-:Y:S01]  /*fa90*/  SEL R3, R6, RZ, P0 ;  /* 0x000000ff06037207 */ /* 0x001fe20000000000 */
[----:B------:R-:W-:Y:S01]  /*faa0*/  IMAD.MOV.U32 R6, RZ, RZ, RZ ;  /* 0x000000ffff067224 */ /* 0x000fe200078e00ff */
        /* <DEDUP_REMOVED lines=22> */
.L_x_1163:
[----:B------:R-:W-:Y:S02]  /*fc10*/  VIADD R6, R6, 0x1f ;  /* 0x0000001f06067836 */ /* 0x000fe40000000000 */
[----:B------:R-:W-:-:S03]  /*fc20*/  IMAD.U32 R19, RZ, RZ, UR7 ;  /* 0x00000007ff137e24 */ /* 0x000fc6000f8e00ff */
[----:B------:R-:W-:-:S13]  /*fc30*/  ISETP.GE.AND P0, PT, R6, UR5, PT ;  /* 0x0000000506007c0c */ /* 0x000fda000bf06270 */
[----:B------:R-:W-:Y:S05]  /*fc40*/  @P0 BRA `(.L_x_1160) ;  /* 0x0000000400c40947 */ /* 0x000fea0003800000 */
[----:B------:R-:W0:Y:S01]  /*fc50*/  S2R R2, SR_TID.X ;  /* 0x0000000000027919 */ /* 0x000e220000002100 */
        /* <DEDUP_REMOVED lines=10> */
.L_x_1162:
[----:B------:R-:W-:Y:S05]  /*fd00*/  BSYNC B0 ;  /* 0x0000000000007941 */ /* 0x000fea0003800000 */
.L_x_1161:
        /* <DEDUP_REMOVED lines=25> */
.L_x_1159:
[----:B------:R-:W-:-:S04]  /*fea0*/  IMAD.IADD R7, R5, 0x1, -R2 ;  /* 0x0000000105077824 */ /* 0x000fc800078e0a02 */
[----:B------:R-:W-:-:S05]  /*feb0*/  IMAD R2, R4, UR4, R7 ;  /* 0x0000000404027c24 */ /* 0x000fca000f8e0207 */
[----:B------:R-:W-:Y:S02]  /*fec0*/  ISETP.GT.AND P0, PT, R2, UR6, PT ;  /* 0x0000000602007c0c */ /* 0x000fe4000bf04270 */
[----:B------:R-:W0:Y:S11]  /*fed0*/  LDC.64 R2, c[0x0][0xc68] ;  /* 0x00031a00ff027b82 */ /* 0x000e360000000a00 */
[----:B------:R-:W-:-:S04]  /*fee0*/  VOTE.ANY R9, PT, !P0 ;  /* 0x0000000000097806 */ /* 0x000fc800040e0100 */
[----:B------:R-:W1:Y:S02]  /*fef0*/  POPC R5, R9 ;  /* 0x0000000900057309 */ /* 0x000e640000000000 */
[----:B-1----:R-:W-:-:S04]  /*ff00*/  IMAD.IADD R19, R5, 0x1, R6 ;  /* 0x0000000105137824 */ /* 0x002fc800078e0206 */
[----:B0-----:R-:W-:-:S05]  /*ff10*/  IMAD.WIDE R2, R19, 0x4, R2 ;  /* 0x0000000413027825 */ /* 0x001fca00078e0202 */
[----:B------:R-:W2:Y:S01]  /*ff20*/  LDG.E R10, desc[UR48][R2.64] ;  /* 0x00000030020a7981 */ /* 0x000ea2000c1e1900 */
[----:B------:R-:W-:-:S03]  /*ff30*/  ISETP.NE.AND P0, PT, R9, RZ, PT ;  /* 0x000000ff0900720c */ /* 0x000fc60003f05270 */
[----:B------:R-:W2:Y:S02]  /*ff40*/  SHFL.IDX PT, R17, R8, R5, 0x1f ;  /* 0x00001f0508117589 */ /* 0x000ea400000e0000 */
[----:B--2---:R-:W-:-:S05]  /*ff50*/  IMAD R6, R17, R10, RZ ;  /* 0x0000000a11067224 */ /* 0x004fca00078e02ff */
[----:B------:R-:W-:-:S04]  /*ff60*/  IABS R11, R6 ;  /* 0x00000006000b7213 */ /* 0x000fc80000000000 */
[----:B------:R-:W0:Y:S08]  /*ff70*/  I2F.RP R12, R11 ;  /* 0x0000000b000c7306 */ /* 0x000e300000209400 */
[----:B0-----:R-:W0:Y:S02]  /*ff80*/  MUFU.RCP R12, R12 ;  /* 0x0000000c000c7308 */ /* 0x001e240000001000 */
[----:B0-----:R-:W-:-:S06]  /*ff90*/  VIADD R13, R12, 0xffffffe ;  /* 0x0ffffffe0c0d7836 */ /* 0x001fcc0000000000 */
[----:B------:R0:W1:Y:S01]  /*ffa0*/  F2I.FTZ.U32.TRUNC.NTZ R3, R13 ;  /* 0x0000000d00037305 */ /* 0x000062000021f000 */
[----:B------:R-:W-:Y:S05]  /*ffb0*/  @!P0 BRA `(.L_x_1164) ;  /* 0x0000000000088947 */ /* 0x000fea0003800000 */
[----:B------:R-:W-:-:S05]  /*ffc0*/  VIADD R5, R5, 0xffffffff ;  /* 0xffffffff05057836 */ /* 0x000fca0000000000 */
[----:B------:R2:W3:Y:S02]  /*ffd0*/  SHFL.IDX PT, R16, R4, R5, 0x1f ;  /* 0x00001f0504107589 */ /* 0x0004e400000e0000 */
.L_x_1164:
[----:B-1----:R-:W-:Y:S01]  /*ffe0*/  IMAD.MOV R2, RZ, RZ, -R3 ;  /* 0x000000ffff027224 */ /* 0x002fe200078e0a03 */
[----:B--2---:R-:W-:Y:S01]  /*fff0*/  IABS R4, R6 ;  /* 0x0000000600047213 */ /* 0x004fe20000000000 */
[----:B---3--:R-:W-:Y:S02]  /*10000*/  IMAD R16, R16, UR4, R7 ;  /* 0x0000000410107c24 */ /* 0x008fe4000f8e0207 */
[----:B------:R-:W-:Y:S02]  /*10010*/  IMAD R5, R2, R11, RZ ;  /* 0x0000000b02057224 */ /* 0x000fe400078e02ff */
[----:B------:R-:W-:Y:S02]  /*10020*/  IMAD.MOV.U32 R2, RZ, RZ, RZ ;  /* 0x000000ffff027224 */ /* 0x000fe400078e00ff */
        /* <DEDUP_REMOVED lines=8> */
[----:B------:R-:W-:Y:S02]  /*100b0*/  @!P0 IMAD.IADD R4, R4, 0x1, -R11 ;  /* 0x0000000104048824 */ /* 0x000fe400078e0a0b */
[----:B------:R-:W-:-:S03]  /*100c0*/  @!P0 VIADD R2, R2, 0x1 ;  /* 0x0000000102028836 */ /* 0x000fc60000000000 */
[----:B------:R-:W-:-:S13]  /*100d0*/  ISETP.GE.U32.AND P0, PT, R4, R11, PT ;  /* 0x0000000b0400720c */ /* 0x000fda0003f06070 */
[----:B------:R-:W-:Y:S01]  /*100e0*/  @P0 VIADD R2, R2, 0x1 ;  /* 0x0000000102020836 */ /* 0x000fe20000000000 */
[----:B------:R-:W-:-:S13]  /*100f0*/  ISETP.GE.AND P0, PT, R3, RZ, PT ;  /* 0x000000ff0300720c */ /* 0x000fda0003f06270 */
[----:B------:R-:W-:Y:S01]  /*10100*/  @!P0 IMAD.MOV R2, RZ, RZ, -R2 ;  /* 0x000000ffff028224 */ /* 0x000fe200078e0a02 */
[----:B------:R-:W-:-:S13]  /*10110*/  ISETP.NE.AND P0, PT, R6, RZ, PT ;  /* 0x000000ff0600720c */ /* 0x000fda0003f05270 */
[----:B------:R-:W-:-:S05]  /*10120*/  @!P0 LOP3.LUT R2, RZ, R6, RZ, 0x33, !PT ;  /* 0x00000006ff028212 */ /* 0x000fca00078e33ff */
[----:B------:R-:W-:Y:S02]  /*10130*/  IMAD R4, R10, R2, RZ ;  /* 0x000000020a047224 */ /* 0x000fe400078e02ff */
[----:B------:R-:W-:Y:S02]  /*10140*/  IMAD.MOV R2, RZ, RZ, -R2 ;  /* 0x000000ffff027224 */ /* 0x000fe400078e0a02 */
[----:B------:R-:W-:Y:S02]  /*10150*/  IMAD.MOV R3, RZ, RZ, -R4 ;  /* 0x000000ffff037224 */ /* 0x000fe400078e0a04 */
[----:B------:R-:W-:-:S03]  /*10160*/  IMAD R5, R6, R2, R5 ;  /* 0x0000000206057224 */ /* 0x000fc600078e0205 */
[----:B------:R-:W-:-:S04]  /*10170*/  VIADDMNMX R10, R3, UR4, R10, PT ;  /* 0x00000004030a7c46 */ /* 0x000fc8000b80010a */
[-C--:B------:R-:W-:Y:S02]  /*10180*/  IABS R7, R10.reuse ;  /* 0x0000000a00077213 */ /* 0x080fe40000000000 */
[----:B------:R-:W-:Y:S02]  /*10190*/  IABS R6, R10 ;  /* 0x0000000a00067213 */ /* 0x000fe40000000000 */
[----:B------:R-:W1:Y:S03]  /*101a0*/  I2F.RP R8, R7 ;  /* 0x0000000700087306 */ /* 0x000e660000209400 */
[----:B------:R-:W-:-:S05]  /*101b0*/  IMAD.MOV R6, RZ, RZ, -R6 ;  /* 0x000000ffff067224 */ /* 0x000fca00078e0a06 */
[----:B-1----:R-:W1:Y:S02]  /*101c0*/  MUFU.RCP R8, R8 ;  /* 0x0000000800087308 */ /* 0x002e640000001000 */
[----:B-1----:R-:W-:-:S06]  /*101d0*/  VIADD R3, R8, 0xffffffe ;  /* 0x0ffffffe08037836 */ /* 0x002fcc0000000000 */
[----:B------:R-:W1:Y:S02]  /*101e0*/  F2I.FTZ.U32.TRUNC.NTZ R3, R3 ;  /* 0x0000000300037305 */ /* 0x000e64000021f000 */
[----:B-1----:R-:W-:-:S04]  /*101f0*/  IMAD.MOV R2, RZ, RZ, -R3 ;  /* 0x000000ffff027224 */ /* 0x002fc800078e0a03 */
[----:B------:R-:W-:Y:S02]  /*10200*/  IMAD R9, R2, R7, RZ ;  /* 0x0000000702097224 */ /* 0x000fe400078e02ff */
[----:B------:R-:W-:-:S04]  /*10210*/  IMAD.MOV.U32 R2, RZ, RZ, RZ ;  /* 0x000000ffff027224 */ /* 0x000fc800078e00ff */
[----:B------:R-:W-:Y:S01]  /*10220*/  IMAD.HI.U32 R2, R3, R9, R2 ;  /* 0x0000000903027227 */ /* 0x000fe200078e0002 */
[----:B------:R-:W-:Y:S02]  /*10230*/  IABS R9, R5 ;  /* 0x0000000500097213 */ /* 0x000fe40000000000 */
[C---:B------:R-:W-:Y:S01]  /*10240*/  LOP3.LUT R3, R5.reuse, R10, RZ, 0x3c, !PT ;  /* 0x0000000a05037212 */ /* 0x040fe200078e3cff */
[----:B------:R-:W-:Y:S02]  /*10250*/  IMAD.IADD R5, R5, 0x1, R4 ;  /* 0x0000000105057824 */ /* 0x000fe400078e0204 */
[----:B------:R-:W-:-:S04]  /*10260*/  IMAD.HI.U32 R2, R2, R9, RZ ;  /* 0x0000000902027227 */ /* 0x000fc800078e00ff */
[----:B------:R-:W-:-:S05]  /*10270*/  IMAD R6, R2, R6, R9 ;  /* 0x0000000602067224 */ /* 0x000fca00078e0209 */
        /* <DEDUP_REMOVED lines=8> */
[----:B------:R-:W-:Y:S01]  /*10300*/  @!P0 LOP3.LUT R2, RZ, R10, RZ, 0x33, !PT ;  /* 0x0000000aff028212 */ /* 0x000fe200078e33ff */
[----:B------:R-:W-:-:S04]  /*10310*/  IMAD.MOV R10, RZ, RZ, -R10 ;  /* 0x000000ffff0a7224 */ /* 0x000fc800078e0a0a */
[----:B------:R-:W-:Y:S01]  /*10320*/  IMAD R18, R2, R10, R5 ;  /* 0x0000000a02127224 */ /* 0x000fe200078e0205 */
[----:B------:R-:W-:-:S05]  /*10330*/  LOP3.LUT R2, RZ, R2, RZ, 0x33, !PT ;  /* 0x00000002ff027212 */ /* 0x000fca00078e33ff */
[----:B------:R-:W-:Y:S01]  /*10340*/  IMAD.IADD R17, R17, 0x1, R2 ;  /* 0x0000000111117824 */ /* 0x000fe200078e0202 */
[----:B------:R-:W-:Y:S06]  /*10350*/  BRA `(.L_x_1165) ;  /* 0x00000000000c7947 */ /* 0x000fec0003800000 */
.L_x_1160:
[----:B------:R-:W-:Y:S02]  /*10360*/  IMAD.MOV.U32 R17, RZ, RZ, RZ ;  /* 0x000000ffff117224 */ /* 0x000fe400078e00ff */
[----:B------:R-:W-:Y:S02]  /*10370*/  IMAD.U32 R16, RZ, RZ, UR6 ;  /* 0x00000006ff107e24 */ /* 0x000fe4000f8e00ff */
[----:B------:R-:W-:-:S07]  /*10380*/  IMAD.MOV.U32 R18, RZ, RZ, RZ ;  /* 0x000000ffff127224 */ /* 0x000fce00078e00ff */
.L_x_1165:
[----:B------:R-:W1:Y:S01]  /*10390*/  S2R R2, SR_TID.X ;  /* 0x0000000000027919 */ /* 0x000e620000002100 */
[----:B------:R-:W-:Y:S01]  /*103a0*/  STL [R1], RZ ;  /* 0x000000ff01007387 */ /* 0x000fe20000100800 */
[----:B-1----:R-:W-:-:S04]  /*103b0*/  LOP3.LUT R2, R2, 0x1f, RZ, 0xc0, !PT ;  /* 0x0000001f02027812 */ /* 0x002fc800078ec0ff */
[----:B------:R-:W-:-:S13]  /*103c0*/  ISETP.NE.AND P0, PT, R2, RZ, PT ;  /* 0x000000ff0200720c */ /* 0x000fda0003f05270 */
[----:B------:R-:W1:Y:S01]  /*103d0*/  @!P0 S2R R3, SR_CgaCtaId ;  /* 0x0000000000038919 */ /* 0x000e620000008800 */
[----:B------:R-:W-:-:S04]  /*103e0*/  @!P0 MOV R0, 0x400 ;  /* 0x0000040000008802 */ /* 0x000fc80000000f00 */
[----:B-1----:R-:W-:-:S05]  /*103f0*/  @!P0 LEA R0, R3, R0, 0x18 ;  /* 0x0000000003008211 */ /* 0x002fca00078ec0ff */
[----:B------:R1:W-:Y:S01]  /*10400*/  @!P0 STS.128 [R0+0x288d0], R16 ;  /* 0x0288d01000008388 */ /* 0x0003e20000000c00 */
[----:B------:R-:W-:Y:S06]  /*10410*/  BAR.ARV 0x5, 0x120 ;  /* 0x0144800000007b1d */ /* 0x000fec0000002000 */
[----:B------:R-:W-:Y:S01]  /*10420*/  ISETP.GE.AND P0, PT, R19, UR5, PT ;  /* 0x0000000513007c0c */ /* 0x000fe2000bf06270 */
[----:B-1----:R-:W-:-:S05]  /*10430*/  IMAD.MOV.U32 R0, RZ, RZ, 0x1 ;  /* 0x00000001ff007424 */ /* 0x002fca00078e00ff */
[----:B------:R1:W-:Y:S04]  /*10440*/  STL [R1+0x8], R0 ;  /* 0x0000080001007387 */ /* 0x0003e80000100800 */
[----:B------:R1:W-:Y:S03]  /*10450*/  STL [R1+0x18], RZ ;  /* 0x000018ff01007387 */ /* 0x0003e60000100800 */
[----:B------:R-:W-:Y:S05]  /*10460*/  @P0 BRA `(.L_x_1166) ;  /* 0x0000004000600947 */ /* 0x000fea0003800000 */
[----:B-1----:R-:W-:Y:S01]  /*10470*/  IMAD.MOV.U32 R0, RZ, RZ, 0x1 ;  /* 0x00000001ff007424 */ /* 0x002fe200078e00ff */
[----:B------:R1:W-:Y:S01]  /*10480*/  STL [R1+0x18], RZ ;  /* 0x000018ff01007387 */ /* 0x0003e20000100800 */
[----:B------:R-:W-:Y:S01]  /*10490*/  ULDC UR37, c[0x0][0xc] ;  /* 0x0000030000257ab9 */ /* 0x000fe20000000800 */
[----:B------:R-:W-:Y:S02]  /*104a0*/  ULDC.64 UR38, c[0x0][0x198] ;  /* 0x0000660000267ab9 */ /* 0x000fe40000000a00 */
[----:B------:R1:W-:Y:S04]  /*104b0*/  STL [R1+0x8], R0 ;  /* 0x0000080001007387 */ /* 0x0003e80000100800 */
[----:B------:R1:W-:Y:S02]  /*104c0*/  STL [R1], RZ ;  /* 0x000000ff01007387 */ /* 0x0003e40000100800 */
.L_x_1240:
[----:B------:R-:W-:Y:S05]  /*104d0*/  YIELD ;  /* 0x0000000000007946 */ /* 0x000fea0003800000 */
[----:B------:R-:W-:Y:S01]  /*104e0*/  ULDC.64 UR4, c[0x0][0xa28] ;  /* 0x00028a0000047ab9 */ /* 0x000fe20000000a00 */
[----:B------:R-:W-:Y:S01]  /*104f0*/  IMAD.MOV.U32 R4, RZ, RZ, RZ ;  /* 0x000000ffff047224 */ /* 0x000fe200078e00ff */
[----:B------:R-:W-:Y:S01]  /*10500*/  ISETP.NE.U32.AND P0, PT, RZ, UR4, PT ;  /* 0x00000004ff007c0c */ /* 0x000fe2000bf05070 */
[----:B-1----:R-:W-:Y:S01]  /*10510*/  IMAD.MOV.U32 R0, RZ, RZ, RZ ;  /* 0x000000ffff007224 */ /* 0x002fe200078e00ff */
[----:B------:R-:W-:Y:S02]  /*10520*/  ULDC.64 UR6, c[0x0][0xa08] ;  /* 0x0002820000067ab9 */ /* 0x000fe40000000a00 */
[----:B------:R-:W-:Y:S01]  /*10530*/  ISETP.NE.AND.EX P0, PT, RZ, UR5, PT, P0 ;  /* 0x00000005ff007c0c */ /* 0x000fe2000bf05300 */
[----:B------:R-:W-:-:S12]  /*10540*/  ULDC.64 UR4, c[0x0][0xa00] ;  /* 0x0002800000047ab9 */ /* 0x000fd80000000a00 */
[----:B--2---:R-:W1:Y:S01]  /*10550*/  @P0 LDC.64 R2, c[0x0][0xa28] ;  /* 0x00028a00ff020b82 */ /* 0x004e620000000a00 */
[----:B------:R-:W-:Y:S01]  /*10560*/  ISETP.NE.U32.AND P2, PT, RZ, UR4, PT ;  /* 0x00000004ff007c0c */ /* 0x000fe2000bf45070 */
[----:B-1----:R-:W-:-:S05]  /*10570*/  @P0 IMAD.WIDE R2, R19, 0x4, R2 ;  /* 0x0000000413020825 */ /* 0x002fca00078e0202 */
[----:B------:R1:W5:Y:S01]  /*10580*/  @P0 LDG.E R4, desc[UR48][R2.64] ;  /* 0x0000003002040981 */ /* 0x000362000c1e1900 */
[----:B------:R-:W-:Y:S01]  /*10590*/  ISETP.NE.AND.EX P2, PT, RZ, UR5, PT, P2 ;  /* 0x00000005ff007c0c */ /* 0x000fe2000bf45320 */
[----:B------:R-:W-:Y:S01]  /*105a0*/  ULDC.64 UR4, c[0x0][0xa18] ;  /* 0x0002860000047ab9 */ /* 0x000fe20000000a00 */
[----:B-1----:R-:W1:Y:S02]  /*105b0*/  LDC.64 R2, c[0x0][0xa00] ;  /* 0x00028000ff027b82 */ /* 0x002e640000000a00 */
[----:B-1----:R-:W-:-:S09]  /*105c0*/  IMAD.WIDE R2, R19, 0x4, R2 ;  /* 0x0000000413027825 */ /* 0x002fd200078e0202 */
[----:B------:R-:W2:Y:S01]  /*105d0*/  @P2 LDG.E R0, desc[UR48][R2.64] ;  /* 0x0000003002002981 */ /* 0x000ea2000c1e1900 */
[----:B------:R-:W-:Y:S01]  /*105e0*/  ISETP.NE.U32.AND P1, PT, RZ, UR4, PT ;  /* 0x00000004ff007c0c */ /* 0x000fe2000bf25070 */
[----:B------:R-:W-:-:S03]  /*105f0*/  ULDC UR4, c[0x0][0x288] ;  /* 0x0000a20000047ab9 */ /* 0x000fc60000000800 */
[----:B------:R-:W-:-:S13]  /*10600*/  ISETP.NE.AND.EX P1, PT, RZ, UR5, PT, P1 ;  /* 0x00000005ff007c0c */ /* 0x000fda000bf25310 */
[----:B------:R-:W1:Y:S02]  /*10610*/  @P1 LDC.64 R6, c[0x0][0xa18] ;  /* 0x00028600ff061b82 */ /* 0x000e640000000a00 */
[----:B-1----:R-:W-:Y:S01]  /*10620*/  @P1 IMAD.WIDE R6, R19, 0x4, R6 ;  /* 0x0000000413061825 */ /* 0x002fe200078e0206 */
[----:B--2---:R1:W-:Y:S03]  /*10630*/  STL [R1+0x1c], R0 ;  /* 0x00001c0001007387 */ /* 0x0043e60000100800 */
[----:B-1----:R-:W-:Y:S01]  /*10640*/  IMAD.U32 R0, RZ, RZ, UR4 ;  /* 0x00000004ff007e24 */ /* 0x002fe2000f8e00ff */
[----:B------:R-:W-:-:S05]  /*10650*/  ULDC.64 UR4, c[0x0][0x3f8] ;  /* 0x0000fe0000047ab9 */ /* 0x000fca0000000a00 */
[----:B------:R1:W5:Y:S01]  /*10660*/  @P1 LDG.E R0, desc[UR48][R6.64] ;  /* 0x0000003006001981 */ /* 0x000362000c1e1900 */
[----:B------:R-:W-:Y:S01]  /*10670*/  UISETP.NE.U32.AND UP0, UPT, UR4, URZ, UPT ;  /* 0x0000003f0400728c */ /* 0x000fe2000bf05070 */
[----:B------:R-:W-:Y:S02]  /*10680*/  ISETP.NE.U32.AND P0, PT, RZ, UR6, PT ;  /* 0x00000006ff007c0c */ /* 0x000fe4000bf05070 */
[----:B------:R-:W-:Y:S01]  /*10690*/  ULDC UR4, c[0x0][0x404] ;  /* 0x0001010000047ab9 */ /* 0x000fe20000000800 */
[----:B------:R-:W-:Y:S01]  /*106a0*/  UISETP.NE.AND.EX UP0, UPT, UR5, URZ, UPT, UP0 ;  /* 0x0000003f0500728c */ /* 0x000fe2000bf05300 */
[----:B------:R-:W-:Y:S02]  /*106b0*/  ISETP.NE.AND.EX P0, PT, RZ, UR7, PT, P0 ;  /* 0x00000007ff007c0c */ /* 0x000fe4000bf05300 */
[----:B------:R-:W-:Y:S01]  /*106c0*/  ULDC UR5, c[0x0][0x2e0] ;  /* 0x0000b80000057ab9 */ /* 0x000fe20000000800 */
[----:B------:R-:W-:-:S04]  /*106d0*/  USEL UR4, UR4, 0x1, UP0 ;  /* 0x0000000104047887 */ /* 0x000fc80008000000 */
[----:B------:R-:W-:-:S06]  /*106e0*/  UIMAD UR4, UR4, UR5, URZ ;  /* 0x00000005040472a4 */ /* 0x000fcc000f8e023f */
[----:B------:R-:W-:Y:S01]  /*106f0*/  IMAD.U32 R5, RZ, RZ, UR4 ;  /* 0x00000004ff057e24 */ /* 0x000fe2000f8e00ff */
[----:B-1----:R-:W-:Y:S06]  /*10700*/  @P1 BRA `(.L_x_1167) ;  /* 0x0000000000101947 */ /* 0x002fec0003800000 */
[----:B------:R-:W-:Y:S05]  /*10710*/  @!P2 BRA `(.L_x_1167) ;  /* 0x00000000000ca947 */ /* 0x000fea0003800000 */
[----:B------:R-:W2:Y:S04]  /*10720*/  LDG.E R7, desc[UR48][R2.64] ;  /* 0x0000003002077981 */ /* 0x000ea8000c1e1900 */
[----:B-----5:R-:W2:Y:S02]  /*10730*/  LDG.E R0, desc[UR48][R2.64+0x4] ;  /* 0x0000043002007981 */ /* 0x020ea4000c1e1900 */
[----:B--2---:R-:W-:-:S07]  /*10740*/  IMAD.IADD R0, R0, 0x1, -R7 ;  /* 0x0000000100007824 */ /* 0x004fce00078e0a07 */
.L_x_1167:
[----:B------:R-:W1:Y:S01]  /*10750*/  LDC.64 R2, c[0x0][0xa08] ;  /* 0x00028200ff027b82 */ /* 0x000e620000000a00 */
[----:B------:R-:W-:Y:S01]  /*10760*/  IMAD.MOV.U32 R7, RZ, RZ, RZ ;  /* 0x000000ffff077224 */ /* 0x000fe200078e00ff */
[----:B------:R-:W-:Y:S01]  /*10770*/  ULDC.64 UR4, c[0x0][0xa20] ;  /* 0x0002880000047ab9 */ /* 0x000fe20000000a00 */
[----:B-1----:R-:W-:-:S05]  /*10780*/  IMAD.WIDE R2, R19, 0x4, R2 ;  /* 0x0000000413027825 */ /* 0x002fca00078e0202 */
[----:B------:R-:W2:Y:S01]  /*10790*/  @P0 LDG.E R7, desc[UR48][R2.64] ;  /* 0x0000003002070981 */ /* 0x000ea2000c1e1900 */
[----:B------:R-:W-:-:S04]  /*107a0*/  ISETP.NE.U32.AND P1, PT, RZ, UR4, PT ;  /* 0x00000004ff007c0c */ /* 0x000fc8000bf25070 */
[----:B------:R-:W-:Y:S01]  /*107b0*/  ISETP.NE.AND.EX P1, PT, RZ, UR5, PT, P1 ;  /* 0x00000005ff007c0c */ /* 0x000fe2000bf25310 */
[----:B--2--5:R-:W-:-:S05]  /*107c0*/  IMAD.IADD R6, R7, 0x1, R4 ;  /* 0x0000000107067824 */ /* 0x024fca00078e0204 */
[----:B------:R1:W-:Y:S07]  /*107d0*/  STL [R1+0x4], R6 ;  /* 0x0000040601007387 */ /* 0x0003ee0000100800 */
[----:B------:R-:W-:Y:S05]  /*107e0*/  @!P1 BRA `(.L_x_1168) ;  /* 0x0000000000109947 */ /* 0x000fea0003800000 */
[----:B------:R-:W2:Y:S02]  /*107f0*/  LDC.64 R2, c[0x0][0xa20] ;  /* 0x00028800ff027b82 */ /* 0x000ea40000000a00 */
[----:B--2---:R-:W-:-:S05]  /*10800*/  IMAD.WIDE R2, R19, 0x4, R2 ;  /* 0x0000000413027825 */ /* 0x004fca00078e0202 */
[----:B------:R2:W5:Y:S01]  /*10810*/  LDG.E R5, desc[UR48][R2.64] ;  /* 0x0000003002057981 */ /* 0x000562000c1e1900 */
[----:B------:R-:W-:Y:S05]  /*10820*/  BRA `(.L_x_1169) ;  /* 0x0000000000107947 */ /* 0x000fea0003800000 */
.L_x_1168:
[----:B------:R-:W-:Y:S05]  /*10830*/  @!P0 BRA `(.L_x_1169) ;  /* 0x00000000000c8947 */ /* 0x000fea0003800000 */
[----:B-1----:R-:W2:Y:S04]  /*10840*/  LDG.E R6, desc[UR48][R2.64] ;  /* 0x0000003002067981 */ /* 0x002ea8000c1e1900 */
[----:B------:R-:W2:Y:S02]  /*10850*/  LDG.E R5, desc[UR48][R2.64+0x4] ;  /* 0x0000043002057981 */ /* 0x000ea4000c1e1900 */
[----:B--2---:R-:W-:-:S07]  /*10860*/  IMAD.IADD R5, R5, 0x1, -R6 ;  /* 0x0000000105057824 */ /* 0x004fce00078e0a06 */
.L_x_1169:
[----:B--2---:R-:W2:Y:S01]  /*10870*/  LDC.64 R2, c[0x0][0x9e0] ;  /* 0x00027800ff027b82 */ /* 0x004ea20000000a00 */
[----:B-----5:R-:W-:Y:S01]  /*10880*/  IMAD.IADD R7, R5, 0x1, -R4 ;  /* 0x0000000105077824 */ /* 0x020fe200078e0a04 */
[----:B------:R-:W-:-:S04]  /*10890*/  LEA R4, R17, 0x80, 0x7 ;  /* 0x0000008011047811 */ /* 0x000fc800078e38ff */
[----:B------:R-:W-:Y:S02]  /*108a0*/  IADD3 R9, R7, R4, -R0 ;  /* 0x0000000407097210 */ /* 0x000fe40007ffe800 */
[----:B--2---:R-:W-:-:S03]  /*108b0*/  ISETP.GE.AND P0, PT, R3, 0x1, PT ;  /* 0x000000010300780c */ /* 0x004fc60003f06270 */
[----:B------:R-:W-:-:S10]  /*108c0*/  IMAD.IADD R2, R9, 0x1, R2 ;  /* 0x0000000109027824 */ /* 0x000fd400078e0202 */
[----:B------:R-:W-:Y:S05]  /*108d0*/  @!P0 BRA `(.L_x_1170) ;  /* 0x0000000000488947 */ /* 0x000fea0003800000 */
[C---:B------:R-:W-:Y:S01]  /*108e0*/  ISETP.GT.AND P1, PT, R9.reuse, RZ, PT ;  /* 0x000000ff0900720c */ /* 0x040fe20003f24270 */
[----:B------:R-:W-:Y:S01]  /*108f0*/  BSSY B0, `(.L_x_1171) ;  /* 0x000000e000007945 */ /* 0x000fe20003800000 */
[----:B-1----:R-:W-:-:S11]  /*10900*/  VIADD R6, R9, 0xffffffff ;  /* 0xffffffff09067836 */ /* 0x002fd60000000000 */
        /* <DEDUP_REMOVED lines=8> */
.L_x_1172:
[----:B------:R-:W-:-:S13]  /*10990*/  ISETP.NE.AND P1, PT, R3, 0x1, PT ;  /* 0x000000010300780c */ /* 0x000fda0003f25270 */
[----:B------:R-:W1:Y:S02]  /*109a0*/  @P1 LDC.64 R4, c[0x0][0x9e8] ;  /* 0x00027a00ff041b82 */ /* 0x000e640000000a00 */
[----:B-1----:R-:W-:-:S05]  /*109b0*/  @P1 IMAD.HI.U32 R4, R6, R4, RZ ;  /* 0x0000000406041227 */ /* 0x002fca00078e00ff */
[----:B------:R-:W-:-:S07]  /*109c0*/  @P1 SHF.R.U32.HI R6, RZ, R5, R4 ;  /* 0x00000005ff061219 */ /* 0x000fce0000011604 */
.L_x_1173:
[----:B------:R-:W-:Y:S05]  /*109d0*/  BSYNC B0 ;  /* 0x0000000000007941 */ /* 0x000fea0003800000 */
.L_x_1171:
[----:B------:R-:W-:-:S05]  /*109e0*/  IMAD R5, R6, R3, R3 ;  /* 0x0000000306057224 */ /* 0x000fca00078e0203 */
[----:B------:R-:W-:-:S07]  /*109f0*/  VIMNMX R2, R2, R5, PT ;  /* 0x0000000502027248 */ /* 0x000fce0003fe0100 */
.L_x_1170:
[----:B------:R-:W-:Y:S01]  /*10a00*/  VIADD R2, R2, 0x7f ;  /* 0x0000007f02027836 */ /* 0x000fe20000000000 */
[----:B------:R-:W-:Y:S01]  /*10a10*/  ULDC UR4, c[0x0][0x9dc] ;  /* 0x0002770000047ab9 */ /* 0x000fe20000000800 */
[----:B------:R-:W-:-:S03]  /*10a20*/  IMAD R0, R17, 0x80, -R0 ;  /* 0x0000008011007824 */ /* 0x000fc600078e0a00 */
[----:B------:R-:W-:-:S04]  /*10a30*/  SHF.R.S32.HI R5, RZ, 0x1f, R2 ;  /* 0x0000001fff057819 */ /* 0x000fc80000011402 */
[----:B------:R-:W-:Y:S01]  /*10a40*/  LEA.HI R4, R5, R2, RZ, 0x7 ;  /* 0x0000000205047211 */ /* 0x000fe200078f38ff */
[C---:B------:R-:W-:Y:S02]  /*10a50*/  VIADD R2, R7.reuse, 0x7f ;  /* 0x0000007f07027836 */ /* 0x040fe40000000000 */
[----:B------:R-:W-:Y:S01]  /*10a60*/  IMAD.IADD R7, R7, 0x1, R0 ;  /* 0x0000000107077824 */ /* 0x000fe200078e0200 */
[----:B------:R-:W-:Y:S02]  /*10a70*/  SHF.R.S32.HI R4, RZ, 0x7, R4 ;  /* 0x00000007ff047819 */ /* 0x000fe40000011404 */
[----:B------:R-:W-:Y:S01]  /*10a80*/  SHF.R.S32.HI R5, RZ, 0x1f, R2 ;  /* 0x0000001fff057819 */ /* 0x000fe20000011402 */
[----:B------:R-:W-:-:S03]  /*10a90*/  VIADD R0, R7, -UR4 ;  /* 0x8000000407007c36 */ /* 0x000fc60008000000 */
[----:B------:R-:W-:-:S04]  /*10aa0*/  LEA.HI R5, R5, R2, RZ, 0x7 ;  /* 0x0000000205057211 */ /* 0x000fc800078f38ff */
[----:B------:R-:W-:-:S04]  /*10ab0*/  SHF.R.S32.HI R5, RZ, 0x7, R5 ;  /* 0x00000007ff057819 */ /* 0x000fc80000011405 */
[----:B-1----:R-:W-:-:S05]  /*10ac0*/  VIMNMX R6, R5, R4, PT ;  /* 0x0000000405067248 */ /* 0x002fca0003fe0100 */
[----:B------:R1:W-:Y:S01]  /*10ad0*/  STL [R1+0x14], R6 ;  /* 0x0000140601007387 */ /* 0x0003e20000100800 */
[----:B------:R-:W-:Y:S05]  /*10ae0*/  @!P0 BRA `(.L_x_1174) ;  /* 0x0000000000448947 */ /* 0x000fea0003800000 */
[----:B------:R-:W-:Y:S01]  /*10af0*/  ISETP.GT.AND P0, PT, R7, -0x1, PT ;  /* 0xffffffff0700780c */ /* 0x000fe20003f04270 */
[----:B------:R-:W-:-:S12]  /*10b00*/  BSSY B0, `(.L_x_1175) ;  /* 0x000000d000007945 */ /* 0x000fd80003800000 */
[----:B------:R-:W-:Y:S05]  /*10b10*/  @P0 BRA `(.L_x_1176) ;  /* 0x00000000001c0947 */ /* 0x000fea0003800000 */
[----:B------:R-:W-:Y:S02]  /*10b20*/  ISETP.NE.AND P0, PT, R3, 0x1, PT ;  /* 0x000000010300780c */ /* 0x000fe40003f05270 */
[----:B------:R-:W-:-:S11]  /*10b30*/  LOP3.LUT R7, RZ, R7, RZ, 0x33, !PT ;  /* 0x00000007ff077212 */ /* 0x000fd600078e33ff */
[----:B------:R-:W2:Y:S02]  /*10b40*/  @P0 LDC.64 R4, c[0x0][0x9e8] ;  /* 0x00027a00ff040b82 */ /* 0x000ea40000000a00 */
[----:B--2---:R-:W-:-:S05]  /*10b50*/  @P0 IMAD.HI.U32 R4, R7, R4, RZ ;  /* 0x0000000407040227 */ /* 0x004fca00078e00ff */
[----:B------:R-:W-:-:S04]  /*10b60*/  @P0 SHF.R.U32.HI R7, RZ, R5, R4 ;  /* 0x00000005ff070219 */ /* 0x000fc80000011604 */
[----:B------:R-:W-:Y:S01]  /*10b70*/  LOP3.LUT R7, RZ, R7, RZ, 0x33, !PT ;  /* 0x00000007ff077212 */ /* 0x000fe200078e33ff */
[----:B------:R-:W-:Y:S06]  /*10b80*/  BRA `(.L_x_1177) ;  /* 0x0000000000107947 */ /* 0x000fec0003800000 */
.L_x_1176:
[----:B------:R-:W-:-:S13]  /*10b90*/  ISETP.NE.AND P0, PT, R3, 0x1, PT ;  /* 0x000000010300780c */ /* 0x000fda0003f05270 */
[----:B------:R-:W2:Y:S02]  /*10ba0*/  @P0 LDC.64 R4, c[0x0][0x9e8] ;  /* 0x00027a00ff040b82 */ /* 0x000ea40000000a00 */
[----:B--2---:R-:W-:-:S05]  /*10bb0*/  @P0 IMAD.HI.U32 R4, R7, R4, RZ ;  /* 0x0000000407040227 */ /* 0x004fca00078e00ff */
[----:B------:R-:W-:-:S07]  /*10bc0*/  @P0 SHF.R.U32.HI R7, RZ, R5, R4 ;  /* 0x00000005ff070219 */ /* 0x000fce0000011604 */
.L_x_1177:
[----:B------:R-:W-:Y:S05]  /*10bd0*/  BSYNC B0 ;  /* 0x0000000000007941 */ /* 0x000fea0003800000 */
.L_x_1175:
[----:B------:R-:W-:-:S05]  /*10be0*/  IMAD R3, R7, R3, RZ ;  /* 0x0000000307037224 */ /* 0x000fca00078e02ff */
[----:B------:R-:W-:-:S07]  /*10bf0*/  VIMNMX R0, R0, R3, !PT ;  /* 0x0000000300007248 */ /* 0x000fce0007fe0100 */
.L_x_1174:
[----:B------:R-:W-:Y:S01]  /*10c00*/  SHF.R.S32.HI R3, RZ, 0x1f, R0 ;  /* 0x0000001fff037819 */ /* 0x000fe20000011400 */
[----:B------:R-:W-:Y:S03]  /*10c10*/  BSSY B6, `(.L_x_1178) ;  /* 0x00002dc000067945 */ /* 0x000fe60003800000 */
[----:B------:R-:W-:-:S04]  /*10c20*/  LEA.HI R3, R3, R0, RZ, 0x7 ;  /* 0x0000000003037211 */ /* 0x000fc800078f38ff */
[----:B------:R-:W-:-:S04]  /*10c30*/  SHF.R.S32.HI R3, RZ, 0x7, R3 ;  /* 0x00000007ff037819 */ /* 0x000fc80000011403 */
[----:B------:R-:W-:-:S04]  /*10c40*/  VIMNMX R2, RZ, R3, !PT ;  /* 0x00000003ff027248 */ /* 0x000fc80007fe0100 */
[----:B------:R-:W-:Y:S01]  /*10c50*/  ISETP.GT.AND P0, PT, R6, R2, PT ;  /* 0x000000020600720c */ /* 0x000fe20003f04270 */
[----:B------:R2:W-:-:S12]  /*10c60*/  STL [R1+0x10], R2 ;  /* 0x0000100201007387 */ /* 0x0005d80000100800 */
[----:B--2---:R-:W-:Y:S05]  /*10c70*/  @P0 BRA `(.L_x_1179) ;  /* 0x0000000000440947 */ /* 0x004fea0003800000 */
[----:B------:R-:W2:Y:S02]  /*10c80*/  S2R R2, SR_TID.X ;  /* 0x0000000000027919 */ /* 0x000ea40000002100 */
[----:B--2---:R-:W-:-:S04]  /*10c90*/  LOP3.LUT R2, R2, 0x1f, RZ, 0xc0, !PT ;  /* 0x0000001f02027812 */ /* 0x004fc800078ec0ff */
[----:B------:R-:W-:-:S13]  /*10ca0*/  ISETP.NE.AND P1, PT, R2, RZ, PT ;  /* 0x000000ff0200720c */ /* 0x000fda0003f25270 */
[----:B------:R-:W-:Y:S05]  /*10cb0*/  @P1 BRA `(.L_x_1180) ;  /* 0x0000002c00441947 */ /* 0x000fea0003800000 */
[----:B------:R-:W2:Y:S01]  /*10cc0*/  S2R R7, SR_LANEID ;  /* 0x0000000000077919 */ /* 0x000ea20000000000 */
[----:B------:R-:W-:Y:S01]  /*10cd0*/  VOTEU.ANY UR4, UPT, PT ;  /* 0x0000000000047886 */ /* 0x000fe200038e0100 */
[----:B------:R-:W3:Y:S01]  /*10ce0*/  LDC.64 R2, c[0x0][0xc38] ;  /* 0x00030e00ff027b82 */ /* 0x000ee20000000a00 */
[----:B------:R-:W2:Y:S08]  /*10cf0*/  FLO.U32 R0, UR4 ;  /* 0x0000000400007d00 */ /* 0x000eb000080e0000 */
[----:B------:R-:W3:Y:S01]  /*10d00*/  POPC R5, UR4 ;  /* 0x0000000400057d09 */ /* 0x000ee20008000000 */
[----:B--2---:R-:W-:-:S13]  /*10d10*/  ISETP.EQ.U32.AND P0, PT, R0, R7, PT ;  /* 0x000000070000720c */ /* 0x004fda0003f02070 */
[----:B---3--:R-:W2:Y:S01]  /*10d20*/  @P0 ATOMG.E.ADD.STRONG.GPU PT, R3, desc[UR48][R2.64], R5 ;  /* 0x00000005020309a8 */ /* 0x008ea200081ee1f0 */
[----:B------:R-:W3:Y:S02]  /*10d30*/  S2R R4, SR_LTMASK ;  /* 0x0000000000047919 */ /* 0x000ee40000003900 */
[----:B---3--:R-:W-:-:S04]  /*10d40*/  LOP3.LUT R4, R4, UR4, RZ, 0xc0, !PT ;  /* 0x0000000404047c12 */ /* 0x008fc8000f8ec0ff */
[----:B------:R-:W3:Y:S01]  /*10d50*/  POPC R7, R4 ;  /* 0x0000000400077309 */ /* 0x000ee20000000000 */
[----:B--2---:R-:W3:Y:S02]  /*10d60*/  SHFL.IDX PT, R0, R3, R0, 0x1f ;  /* 0x00001f0003007589 */ /* 0x004ee400000e0000 */
[----:B---3--:R-:W-:Y:S01]  /*10d70*/  IADD3 R16, R0, UR37, R7 ;  /* 0x0000002500107c10 */ /* 0x008fe2000fffe007 */
[----:B------:R-:W-:Y:S06]  /*10d80*/  BRA `(.L_x_1180) ;  /* 0x0000002c00107947 */ /* 0x000fec0003800000 */
.L_x_1179:
[----:B------:R-:W2:Y:S01]  /*10d90*/  S2R R3, SR_CgaCtaId ;  /* 0x0000000000037919 */ /* 0x000ea20000008800 */
[----:B------:R-:W-:-:S04]  /*10da0*/  MOV R0, 0x400 ;  /* 0x0000040000007802 */ /* 0x000fc80000000f00 */
[----:B--2---:R-:W-:-:S05]  /*10db0*/  LEA R2, R3, R0, 0x18 ;  /* 0x0000000003027211 */ /* 0x004fca00078ec0ff */
[----:B------:R2:W-:Y:S01]  /*10dc0*/  STL [R1+0xc], R2 ;  /* 0x00000c0201007387 */ /* 0x0005e20000100800 */
[----:B------:R-:W-:-:S05]  /*10dd0*/  VIADD R0, R2, 0x18400 ;  /* 0x0001840002007836 */ /* 0x000fca0000000000 */
[----:B------:R-:W-:-:S13]  /*10de0*/  LOP3.LUT P0, RZ, R0, 0x3ff, RZ, 0xc0, !PT ;  /* 0x000003ff00ff7812 */ /* 0x000fda000780c0ff */
[----:B--2---:R-:W-:Y:S05]  /*10df0*/  @!P0 BRA `(.L_x_1181) ;  /* 0x0000000000408947 */ /* 0x004fea0003800000 */
[----:B------:R-:W-:Y:S01]  /*10e00*/  MOV R2, 0x0 ;  /* 0x0000000000027802 */ /* 0x000fe20000000f00 */
[----:B------:R-:W-:Y:S01]  /*10e10*/  ULDC.64 UR6, c[0x4][0xa0] ;  /* 0x0100280000067ab9 */ /* 0x000fe20000000a00 */
[----:B------:R-:W-:Y:S01]  /*10e20*/  ULDC.64 UR8, c[0x4][0xa8] ;  /* 0x01002a0000087ab9 */ /* 0x000fe20000000a00 */
[----:B------:R-:W-:Y:S01]  /*10e30*/  ULDC.64 UR4, c[0x4][0x8] ;  /* 0x0100020000047ab9 */ /* 0x000fe20000000a00 */
[----:B------:R-:W-:Y:S02]  /*10e40*/  IMAD.U32 R4, RZ, RZ, UR6 ;  /* 0x00000006ff047e24 */ /* 0x000fe4000f8e00ff */
[----:B------:R-:W2:Y:S01]  /*10e50*/  LDC.64 R2, c[0x4][R2] ;  /* 0x0100000002027b82 */ /* 0x000ea20000000a00 */
[----:B------:R-:W-:Y:S02]  /*10e60*/  IMAD.U32 R5, RZ, RZ, UR7 ;  /* 0x00000007ff057e24 */ /* 0x000fe4000f8e00ff */
[----:B-1----:R-:W-:Y:S02]  /*10e70*/  IMAD.U32 R6, RZ, RZ, UR8 ;  /* 0x00000008ff067e24 */ /* 0x002fe4000f8e00ff */
[----:B------:R-:W-:-:S02]  /*10e80*/  IMAD.U32 R7, RZ, RZ, UR9 ;  /* 0x00000009ff077e24 */ /* 0x000fc4000f8e00ff */
[----:B------:R-:W-:Y:S02]  /*10e90*/  IMAD.U32 R10, RZ, RZ, UR4 ;  /* 0x00000004ff0a7e24 */ /* 0x000fe4000f8e00ff */
[----:B------:R-:W-:Y:S02]  /*10ea0*/  IMAD.U32 R11, RZ, RZ, UR5 ;  /* 0x00000005ff0b7e24 */ /* 0x000fe4000f8e00ff */
[----:B------:R-:W-:Y:S02]  /*10eb0*/  IMAD.MOV.U32 R8, RZ, RZ, 0x70 ;  /* 0x00000070ff087424 */ /* 0x000fe400078e00ff */
[----:B------:R-:W-:Y:S02]  /*10ec0*/  IMAD.MOV.U32 R12, RZ, RZ, 0x1 ;  /* 0x00000001ff0c7424 */ /* 0x000fe400078e00ff */
[----:B0-----:R-:W-:-:S07]  /*10ed0*/  IMAD.MOV.U32 R13, RZ, RZ, RZ ;  /* 0x000000ffff0d7224 */ /* 0x001fce00078e00ff */
[----:B------:R-:W-:-:S07]  /*10ee0*/  LEPC R20, `(.L_x_1181) ;  /* 0x000000001014794e */ /* 0x000fce0000000000 */
[----:B--2---:R-:W-:Y:S05]  /*10ef0*/  CALL.ABS.NOINC R2 ;  /* 0x0000000002007343 */ /* 0x004fea0003c00000 */
.L_x_1181:
        /* <DEDUP_REMOVED lines=8> */
[----:B------:R2:W3:Y:S01]  /*10f80*/  LDC.64 R2, c[0x4][R0] ;  /* 0x0100000000027b82 */ /* 0x0004e20000000a00 */
[----:B------:R-:W-:Y:S02]  /*10f90*/  IMAD.U32 R4, RZ, RZ, UR6 ;  /* 0x00000006ff047e24 */ /* 0x000fe4000f8e00ff */
[----:B------:R-:W-:Y:S02]  /*10fa0*/  IMAD.U32 R5, RZ, RZ, UR7 ;  /* 0x00000007ff057e24 */ /* 0x000fe4000f8e00ff */
[----:B-1----:R-:W-:Y:S02]  /*10fb0*/  IMAD.U32 R6, RZ, RZ, UR8 ;  /* 0x00000008ff067e24 */ /* 0x002fe4000f8e00ff */
[----:B------:R-:W-:-:S02]  /*10fc0*/  IMAD.U32 R7, RZ, RZ, UR9 ;  /* 0x00000009ff077e24 */ /* 0x000fc4000f8e00ff */
[----:B------:R-:W-:Y:S02]  /*10fd0*/  IMAD.U32 R10, RZ, RZ, UR4 ;  /* 0x00000004ff0a7e24 */ /* 0x000fe4000f8e00ff */
[----:B------:R-:W-:Y:S02]  /*10fe0*/  IMAD.U32 R11, RZ, RZ, UR5 ;  /* 0x00000005ff0b7e24 */ /* 0x000fe4000f8e00ff */
[----:B------:R-:W-:Y:S02]  /*10ff0*/  IMAD.MOV.U32 R8, RZ, RZ, 0x70 ;  /* 0x00000070ff087424 */ /* 0x000fe400078e00ff */
[----:B------:R-:W-:Y:S02]  /*11000*/  IMAD.MOV.U32 R12, RZ, RZ, 0x1 ;  /* 0x00000001ff0c7424 */ /* 0x000fe400078e00ff */
[----:B0-2---:R-:W-:-:S07]  /*11010*/  IMAD.MOV.U32 R13, RZ, RZ, RZ ;  /* 0x000000ffff0d7224 */ /* 0x005fce00078e00ff */
[----:B------:R-:W-:-:S07]  /*11020*/  LEPC R20, `(.L_x_1183) ;  /* 0x000000001014794e */ /* 0x000fce0000000000 */
[----:B---3--:R-:W-:Y:S05]  /*11030*/  CALL.ABS.NOINC R2 ;  /* 0x0000000002007343 */ /* 0x008fea0003c00000 */
.L_x_1183:
        /* <DEDUP_REMOVED lines=16> */
.L_x_1182:
[----:B-1----:R-:W2:Y:S01]  /*11140*/  LDL.LU R6, [R1+0x1c] ;  /* 0x00001c0001067983 */ /* 0x002ea20000300800 */
[----:B------:R-:W1:Y:S01]  /*11150*/  LDC R0, c[0x0][0x428] ;  /* 0x00010a00ff007b82 */ /* 0x000e620000000800 */
[----:B------:R-:W-:Y:S01]  /*11160*/  IMAD.MOV.U32 R4, RZ, RZ, R18 ;  /* 0x000000ffff047224 */ /* 0x000fe200078e0012 */
[----:B------:R-:W-:Y:S01]  /*11170*/  ULDC.64 UR4, c[0x0][0x9f8] ;  /* 0x00027e0000047ab9 */ /* 0x000fe20000000a00 */
[----:B------:R-:W3:Y:S01]  /*11180*/  S2R R7, SR_TID.X ;  /* 0x0000000000077919 */ /* 0x000ee20000002100 */
[----:B-1----:R-:W-:Y:S02]  /*11190*/  ISETP.NE.AND P0, PT, R0, 0x1, PT ;  /* 0x000000010000780c */ /* 0x002fe40003f05270 */
[----:B---3--:R-:W-:-:S11]  /*111a0*/  LOP3.LUT R7, R7, 0x1f, RZ, 0xc0, !PT ;  /* 0x0000001f07077812 */ /* 0x008fd600078ec0ff */
[----:B------:R-:W1:Y:S08]  /*111b0*/  @P0 LDC R3, c[0x0][0x42c] ;  /* 0x00010b00ff030b82 */ /* 0x000e700000000800 */
[----:B------:R-:W3:Y:S01]  /*111c0*/  @P0 LDC R5, c[0x0][0x430] ;  /* 0x00010c00ff050b82 */ /* 0x000ee20000000800 */
[----:B-1----:R-:W-:-:S05]  /*111d0*/  @P0 IMAD.HI.U32 R0, R18, R3, RZ ;  /* 0x0000000312000227 */ /* 0x002fca00078e00ff */
[----:B---3--:R-:W-:Y:S01]  /*111e0*/  @P0 SHF.R.U32.HI R4, RZ, R5, R0 ;  /* 0x00000005ff040219 */ /* 0x008fe20000011600 */
[----:B------:R-:W-:Y:S01]  /*111f0*/  IMAD.MOV.U32 R0, RZ, RZ, R19 ;  /* 0x000000ffff007224 */ /* 0x000fe200078e0013 */
[----:B------:R-:W-:-:S04]  /*11200*/  ISETP.NE.U32.AND P0, PT, RZ, UR4, PT ;  /* 0x00000004ff007c0c */ /* 0x000fc8000bf05070 */
[----:B------:R-:W-:Y:S01]  /*11210*/  ISETP.NE.AND.EX P0, PT, RZ, UR5, PT, P0 ;  /* 0x00000005ff007c0c */ /* 0x000fe2000bf05300 */
[----:B------:R-:W-:-:S12]  /*11220*/  ULDC.64 UR4, c[0x0][0xa00] ;  /* 0x0002800000047ab9 */ /* 0x000fd80000000a00 */
[----:B------:R-:W1:Y:S01]  /*11230*/  @P0 LDC.64 R2, c[0x0][0x9f8] ;  /* 0x00027e00ff020b82 */ /* 0x000e620000000a00 */
[----:B------:R-:W-:-:S04]  /*11240*/  ISETP.NE.AND P6, PT, R7, RZ, PT ;  /* 0x000000ff0700720c */ /* 0x000fc80003fc5270 */
[----:B------:R-:W-:-:S09]  /*11250*/  PLOP3.LUT P1, PT, P6, PT, PT, 0x8, 0x0 ;  /* 0x000000000000781c */ /* 0x000fd2000372e170 */
[----:B------:R-:W-:Y:S01]  /*11260*/  VOTEU.ALL UP1, P6 ;  /* 0x00000000003f7886 */ /* 0x000fe20003020000 */
[----:B-1----:R-:W-:-:S05]  /*11270*/  @P0 IMAD.WIDE R2, R19, 0x4, R2 ;  /* 0x0000000413020825 */ /* 0x002fca00078e0202 */
[----:B------:R1:W5:Y:S01]  /*11280*/  @P0 LDG.E R0, desc[UR48][R2.64] ;  /* 0x0000003002000981 */ /* 0x000362000c1e1900 */
[----:B------:R-:W-:Y:S01]  /*11290*/  ISETP.NE.U32.AND P0, PT, RZ, UR4, PT ;  /* 0x00000004ff007c0c */ /* 0x000fe2000bf05070 */
[----:B------:R-:W-:-:S03]  /*112a0*/  @!UP1 UIADD3 UR8, UP0, UR38, 0x270, URZ ;  /* 0x0000027026089890 */ /* 0x000fc6000ff1e03f */
[----:B------:R-:W-:Y:S01]  /*112b0*/  ISETP.NE.AND.EX P0, PT, RZ, UR5, PT, P0 ;  /* 0x00000005ff007c0c */ /* 0x000fe2000bf05300 */
[----:B------:R-:W-:-:S03]  /*112c0*/  @!UP1 UIADD3.X UR9, URZ, UR39, URZ, UP0, !UPT ;  /* 0x000000273f099290 */ /* 0x000fc600087fe43f */
[----:B------:R-:W-:Y:S01]  /*112d0*/  SEL R7, R19, RZ, !P0 ;  /* 0x000000ff13077207 */ /* 0x000fe20004000000 */
[----:B------:R-:W-:Y:S01]  /*112e0*/  VOTEU.ALL UP0, P6 ;  /* 0x00000000003f7886 */ /* 0x000fe20003000000 */
[----:B-12---:R-:W-:-:S07]  /*112f0*/  IMAD R8, R17, 0x80, R6 ;  /* 0x0000008011087824 */ /* 0x006fce00078e0206 */
.L_x_1184:
        /* <DEDUP_REMOVED lines=9> */
[----:B-1----:R-:W-:Y:S05]  /*11390*/  @P1 BRA.U.ANY `(.L_x_1184) ;  /* 0xfffffffd00d81947 */ /* 0x002fea000393ffff */
[----:B------:R-:W1:Y:S01]  /*113a0*/  S2R R2, SR_TID.X ;  /* 0x0000000000027919 */ /* 0x000e620000002100 */
[----:B------:R-:W-:Y:S01]  /*113b0*/  UMOV UR4, 0x40 ;  /* 0x0000004000047882 */ /* 0x000fe20000000000 */
[----:B-1----:R-:W-:-:S04]  /*113c0*/  LOP3.LUT R2, R2, 0x1f, RZ, 0xc0, !PT ;  /* 0x0000001f02027812 */ /* 0x002fc800078ec0ff */
[----:B------:R-:W-:-:S04]  /*113d0*/  ISETP.NE.AND P2, PT, R2, RZ, PT ;  /* 0x000000ff0200720c */ /* 0x000fc80003f45270 */
[----:B------:R-:W-:-:S09]  /*113e0*/  PLOP3.LUT P1, PT, P2, PT, PT, 0x8, 0x0 ;  /* 0x000000000000781c */ /* 0x000fd2000172e170 */
[----:B------:R-:W-:-:S05]  /*113f0*/  VOTEU.ALL UP0, P2 ;  /* 0x00000000003f7886 */ /* 0x000fca0001000000 */
.L_x_1185:
        /* <DEDUP_REMOVED lines=8> */
[----:B-1----:R-:W-:Y:S05]  /*11480*/  @P1 BRA.U.ANY `(.L_x_1185) ;  /* 0xfffffffd00dc1947 */ /* 0x002fea000393ffff */
[----:B------:R-:W2:Y:S01]  /*11490*/  LDL R5, [R1+0x14] ;  /* 0x0000140001057983 */ /* 0x000ea20000100800 */
[----:B------:R-:W1:Y:S01]  /*114a0*/  LDC.64 R2, c[0x0][0x3f8] ;  /* 0x0000fe00ff027b82 */ /* 0x000e620000000a00 */
[----:B------:R-:W-:Y:S02]  /*114b0*/  ULDC.64 UR4, c[0x0][0xa08] ;  /* 0x0002820000047ab9 */ /* 0x000fe40000000a00 */
[----:B-1----:R-:W-:Y:S01]  /*114c0*/  LOP3.LUT P0, RZ, R2, UR4, RZ, 0xfc, !PT ;  /* 0x0000000402ff7c12 */ /* 0x002fe2000f80fcff */
[----:B------:R-:W-:-:S03]  /*114d0*/  UMOV UR4, 0xffffffff ;  /* 0xffffffff00047882 */ /* 0x000fc60000000000 */
[----:B------:R-:W-:-:S04]  /*114e0*/  LOP3.LUT P0, RZ, R3, UR5, RZ, 0xfc, P0 ;  /* 0x0000000503ff7c12 */ /* 0x000fc8000800fcff */
[----:B-----5:R-:W-:Y:S01]  /*114f0*/  SEL R6, R0, RZ, !P0 ;  /* 0x000000ff00067207 */ /* 0x020fe20004000000 */
[----:B--2---:R-:W-:Y:S01]  /*11500*/  VIADD R5, R5, 0xffffffff ;  /* 0xffffffff05057836 */ /* 0x004fe20000000000 */
[----:B------:R-:W-:Y:S07]  /*11510*/  BRA.DIV UR4, `(.L_x_1186) ;  /* 0x0000003604fc7947 */ /* 0x000fee000b800000 */
.L_x_1256:
[----:B------:R-:W-:Y:S01]  /*11520*/  UMOV UR4, 0xffffffff ;  /* 0xffffffff00047882 */ /* 0x000fe20000000000 */
[----:B------:R-:W-:Y:S02]  /*11530*/  SHF.R.S32.HI R17, RZ, 0x1f, R0 ;  /* 0x0000001fff117819 */ /* 0x000fe40000011400 */
[----:B------:R-:W-:Y:S05]  /*11540*/  BRA.DIV UR4, `(.L_x_1187) ;  /* 0x0000003a04247947 */ /* 0x000fea000b800000 */
[----:B------:R-:W-:-:S13]  /*11550*/  ELECT P6, URZ, PT ;  /* 0x00000000003f782f */ /* 0x000fda00038c0000 */
.L_x_1259:
[----:B------:R-:W-:Y:S05]  /*11560*/  @!P6 BRA `(.L_x_1188) ;  /* 0x000000040010e947 */ /* 0x000fea0003800000 */
[----:B------:R-:W-:-:S04]  /*11570*/  ISETP.NE.U32.AND P0, PT, R2, RZ, PT ;  /* 0x000000ff0200720c */ /* 0x000fc80003f05070 */
[----:B------:R-:W-:-:S13]  /*11580*/  ISETP.NE.AND.EX P0, PT, R3, RZ, PT, P0 ;  /* 0x000000ff0300720c */ /* 0x000fda0003f05300 */
[----:B------:R-:W-:Y:S05]  /*11590*/  @!P0 BRA `(.L_x_1189) ;  /* 0x0000000000488947 */ /* 0x000fea0003800000 */
[----:B------:R-:W1:Y:S01]  /*115a0*/  LDC R12, c[0x0][0x41c] ;  /* 0x00010700ff0c7b82 */ /* 0x000e620000000800 */
[----:B------:R-:W-:Y:S01]  /*115b0*/  IMAD.MOV.U32 R6, RZ, RZ, R5 ;  /* 0x000000ffff067224 */ /* 0x000fe200078e0005 */
        /* <DEDUP_REMOVED lines=14> */
[----:B0-----:R-:W-:-:S05]  /*116a0*/  LEA.HI.X R13, R10, R3, R6, 0x2, P0 ;  /* 0x000000030a0d7211 */ /* 0x001fca00000f1406 */
[----:B------:R1:W5:Y:S02]  /*116b0*/  LDG.E R6, desc[UR48][R12.64] ;  /* 0x000000300c067981 */ /* 0x000364000c1e1900 */
.L_x_1189:
[----:B------:R-:W2:Y:S01]  /*116c0*/  LDL R9, [R1] ;  /* 0x0000000001097983 */ /* 0x000ea20000100800 */
[----:B------:R-:W-:-:S03]  /*116d0*/  MOV R11, 0x400 ;  /* 0x00000400000b7802 */ /* 0x000fc60000000f00 */
[----:B------:R-:W3:Y:S01]  /*116e0*/  LDL R10, [R1+0x8] ;  /* 0x00000800010a7983 */ /* 0x000ee20000100800 */
[----:B-1----:R-:W1:Y:S02]  /*116f0*/  S2R R12, SR_CgaCtaId ;  /* 0x00000000000c7919 */ /* 0x002e640000008800 */
[----:B-1----:R-:W-:-:S05]  /*11700*/  LEA R11, R12, R11, 0x18 ;  /* 0x0000000b0c0b7211 */ /* 0x002fca00078ec0ff */
[----:B--2---:R-:W-:Y:S01]  /*11710*/  IMAD R9, R9, 0x8, R11 ;  /* 0x0000000809097824 */ /* 0x004fe200078e020b */
[----:B---3--:R-:W-:-:S04]  /*11720*/  SHF.L.U32 R10, R10, 0x1f, RZ ;  /* 0x0000001f0a0a7819 */ /* 0x008fc800000006ff */
[----:B------:R-:W1:Y:S02]  /*11730*/  SYNCS.PHASECHK.TRANS64.TRYWAIT P0, [R9+URZ+0x28840], R10 ;  /* 0x0288400a090075a7 */ /* 0x000e64000800017f */
[----:B-1----:R-:W-:Y:S05]  /*11740*/  @!P0 BRA `(.L_x_1190) ;  /* 0x0000003400c48947 */ /* 0x002fea0003800000 */
.L_x_1260:
        /* <DEDUP_REMOVED lines=11> */
.L_x_1191:
[----:B------:R-:W2:Y:S01]  /*11800*/  LDL R11, [R1] ;  /* 0x00000000010b7983 */ /* 0x000ea20000100800 */
[----:B------:R-:W-:-:S03]  /*11810*/  MOV R12, 0x400 ;  /* 0x00000400000c7802 */ /* 0x000fc60000000f00 */
[----:B-1----:R-:W3:Y:S01]  /*11820*/  LDL R10, [R1+0x4] ;  /* 0x00000400010a7983 */ /* 0x002ee20000100800 */
[----:B0-----:R-:W0:Y:S01]  /*11830*/  S2R R13, SR_CgaCtaId ;  /* 0x00000000000d7919 */ /* 0x001e220000008800 */
[----:B------:R-:W-:Y:S02]  /*11840*/  R2UR UR9, R9 ;  /* 0x00000000090972ca */ /* 0x000fe400000e0000 */
[----:B------:R-:W-:Y:S01]  /*11850*/  R2UR UR11, R5 ;  /* 0x00000000050b72ca */ /* 0x000fe200000e0000 */
[----:B------:R-:W-:Y:S01]  /*11860*/  UIADD3 UR4, UP0, UR38, 0x370, URZ ;  /* 0x0000037026047890 */ /* 0x000fe2000ff1e03f */
[----:B------:R-:W-:Y:S02]  /*11870*/  R2UR UR12, R4 ;  /* 0x00000000040c72ca */ /* 0x000fe400000e0000 */
[----:B-----5:R-:W-:Y:S02]  /*11880*/  R2UR UR13, R6 ;  /* 0x00000000060d72ca */ /* 0x020fe400000e0000 */
[----:B0-----:R-:W-:-:S05]  /*11890*/  LEA R12, R13, R12, 0x18 ;  /* 0x0000000c0d0c7211 */ /* 0x001fca00078ec0ff */
[----:B------:R-:W-:Y:S01]  /*118a0*/  UIADD3 UR9, UR9, 0x28830, URZ ;  /* 0x0002883009097890 */ /* 0x000fe2000fffe03f */
[----:B------:R-:W-:Y:S01]  /*118b0*/  UMOV UR10, URZ ;  /* 0x0000003f000a7c82 */ /* 0x000fe20008000000 */
[----:B------:R-:W-:Y:S01]  /*118c0*/  UMOV UR7, 0x14f00000 ;  /* 0x14f0000000077882 */ /* 0x000fe20000000000 */
[----:B------:R-:W-:Y:S01]  /*118d0*/  UMOV UR15, 0x40 ;  /* 0x00000040000f7882 */ /* 0x000fe20000000000 */
[----:B--2---:R-:W-:Y:S01]  /*118e0*/  IMAD R9, R11, 0x8000, R12 ;  /* 0x000080000b097824 */ /* 0x004fe200078e020c */
[----:B---3--:R-:W-:-:S04]  /*118f0*/  R2UR UR5, R10 ;  /* 0x000000000a0572ca */ /* 0x008fc800000e0000 */
[----:B------:R-:W-:-:S09]  /*11900*/  R2UR UR6, R9 ;  /* 0x00000000090672ca */ /* 0x000fd200000e0000 */
[----:B------:R-:W-:-:S04]  /*11910*/  ULEA UR11, UR11, UR5, 0x7 ;  /* 0x000000050b0b7291 */ /* 0x000fc8000f8e383f */
[----:B------:R-:W-:Y:S02]  /*11920*/  UIADD3 UR8, UR6, 0x18400, URZ ;  /* 0x0001840006087890 */ /* 0x000fe4000fffe03f */
[----:B------:R-:W-:Y:S02]  /*11930*/  UIADD3.X UR5, URZ, UR39, URZ, UP0, !UPT ;  /* 0x000000273f057290 */ /* 0x000fe400087fe43f */
[----:B------:R-:W-:-:S03]  /*11940*/  UIADD3 UR14, UR6, 0x1c400, URZ ;  /* 0x0001c400060e7890 */ /* 0x000fc6000fffe03f */
[----:B------:R-:W-:-:S04]  /*11950*/  UMOV UR6, 0x0 ;  /* 0x0000000000067882 */ /* 0x000fc80000000000 */
[----:B------:R0:W-:Y:S02]  /*11960*/  UTMALDG.4D [UR8], [UR4], desc[UR6] ;  /* 0x00000608040075b4 */ /* 0x0001e40008019000 */
[----:B0-----:R-:W-:Y:S01]  /*11970*/  UMOV UR8, UR14 ;  /* 0x0000000e00087c82 */ /* 0x001fe20008000000 */
[----:B------:R-:W-:Y:S02]  /*11980*/  UMOV UR10, UR15 ;  /* 0x0000000f000a7c82 */ /* 0x000fe40008000000 */
[----:B------:R1:W-:Y:S02]  /*11990*/  UTMALDG.4D [UR8], [UR4], desc[UR6] ;  /* 0x00000608040075b4 */ /* 0x0003e40008019000 */
[----:B-1----:R-:W-:Y:S01]  /*119a0*/  NOP ;  /* 0x0000000000007918 */ /* 0x002fe20000000000 */
.L_x_1188:
[----:B------:R-:W2:Y:S01]  /*119b0*/  LDL.LU R12, [R1+0x18] ;  /* 0x00001800010c7983 */ /* 0x000ea20000300800 */
[----:B------:R-:W-:Y:S01]  /*119c0*/  MOV R10, 0x400 ;  /* 0x00000400000a7802 */ /* 0x000fe20000000f00 */
[----:B------:R-:W-:Y:S05]  /*119d0*/  WARPSYNC.ALL ;  /* 0x0000000000007948 */ /* 0x000fea0003800000 */
[----:B------:R-:W1:Y:S01]  /*119e0*/  S2R R11, SR_CgaCtaId ;  /* 0x00000000000b7919 */ /* 0x000e620000008800 */
[----:B------:R-:W-:-:S13]  /*119f0*/  ELECT P0, URZ, PT ;  /* 0x00000000003f782f */ /* 0x000fda0003800000 */
[C---:B------:R-:W-:Y:S01]  /*11a00*/  @P0 R2UR UR13, R7.reuse ;  /* 0x00000000070d02ca */ /* 0x040fe200000e0000 */
[----:B------:R-:W-:Y:S01]  /*11a10*/  UIADD3 UR4, UP0, UR38, 0x270, URZ ;  /* 0x0000027026047890 */ /* 0x000fe2000ff1e03f */
[----:B------:R-:W-:Y:S01]  /*11a20*/  @P0 R2UR UR21, R7 ;  /* 0x00000000071502ca */ /* 0x000fe200000e0000 */
[----:B------:R-:W-:Y:S01]  /*11a30*/  UMOV UR6, 0x0 ;  /* 0x0000000000067882 */ /* 0x000fe20000000000 */
[----:B------:R-:W-:Y:S01]  /*11a40*/  @P0 R2UR UR12, R18 ;  /* 0x00000000120c02ca */ /* 0x000fe200000e0000 */
[----:B------:R-:W-:Y:S01]  /*11a50*/  UIADD3.X UR5, URZ, UR39, URZ, UP0, !UPT ;  /* 0x000000273f057290 */ /* 0x000fe200087fe43f */
[----:B------:R-:W-:Y:S01]  /*11a60*/  @P0 R2UR UR11, R8 ;  /* 0x00000000080b02ca */ /* 0x000fe200000e0000 */
        /* <DEDUP_REMOVED lines=9> */
[----:B-1----:R-:W-:Y:S01]  /*11b00*/  LEA R10, R11, R10, 0x18 ;  /* 0x0000000a0b0a7211 */ /* 0x002fe200078ec0ff */
        /* <DEDUP_REMOVED lines=9> */
[----:B--2---:R-:W-:-:S05]  /*11ba0*/  VIADD R12, R12, 0x1 ;  /* 0x000000010c0c7836 */ /* 0x004fca0000000000 */
[----:B------:R-:W-:Y:S01]  /*11bb0*/  LEA.HI R7, R12, R12, RZ, 0x1 ;  /* 0x0000000c0c077211 */ /* 0x000fe200078f08ff */
[----:B------:R1:W-:Y:S03]  /*11bc0*/  STL [R1+0x18], R12 ;  /* 0x0000180c01007387 */ /* 0x0003e60000100800 */
[----:B------:R-:W-:-:S05]  /*11bd0*/  LOP3.LUT R7, R7, 0xfffffffe, RZ, 0xc0, !PT ;  /* 0xfffffffe07077812 */ /* 0x000fca00078ec0ff */
[----:B------:R-:W-:-:S05]  /*11be0*/  IMAD.IADD R7, R12, 0x1, -R7 ;  /* 0x000000010c077824 */ /* 0x000fca00078e0a07 */
[----:B------:R-:W-:-:S04]  /*11bf0*/  SHF.L.U32 R7, R7, 0x1f, RZ ;  /* 0x0000001f07077819 */ /* 0x000fc800000006ff */
[----:B------:R-:W2:Y:S02]  /*11c00*/  SYNCS.PHASECHK.TRANS64.TRYWAIT P0, [R10+URZ+0x28820], R7 ;  /* 0x028820070a0075a7 */ /* 0x000ea4000800017f */
[----:B-12---:R-:W-:Y:S05]  /*11c10*/  @!P0 BRA `(.L_x_1193) ;  /* 0x0000003000a48947 */ /* 0x006fea0003800000 */
.L_x_1261:
[----:B------:R-:W-:Y:S05]  /*11c20*/  BSYNC B0 ;  /* 0x0000000000007941 */ /* 0x000fea0003800000 */
.L_x_1192:
[----:B------:R-:W2:Y:S04]  /*11c30*/  LDL R9, [R1+0x14] ;  /* 0x0000140001097983 */ /* 0x000ea80000100800 */
[----:B-1----:R-:W3:Y:S01]  /*11c40*/  LDL R8, [R1+0x10] ;  /* 0x0000100001087983 */ /* 0x002ee20000100800 */
[----:B------:R-:W-:Y:S01]  /*11c50*/  BSSY B0, `(.L_x_1194) ;  /* 0x000018a000007945 */ /* 0x000fe20003800000 */
[----:B--2---:R-:W-:-:S05]  /*11c60*/  VIADD R7, R9, 0xfffffffe ;  /* 0xfffffffe09077836 */ /* 0x004fca0000000000 */
[----:B---3--:R-:W-:-:S13]  /*11c70*/  ISETP.GE.AND P0, PT, R7, R8, PT ;  /* 0x000000080700720c */ /* 0x008fda0003f06270 */
[----:B------:R-:W-:Y:S05]  /*11c80*/  @!P0 BRA `(.L_x_1195) ;  /* 0x0000001800188947 */ /* 0x000fea0003800000 */
[----:B0-----:R-:W-:Y:S01]  /*11c90*/  LOP3.LUT R13, RZ, R8, RZ, 0x33, !PT ;  /* 0x00000008ff0d7212 */ /* 0x001fe200078e33ff */
[----:B------:R-:W-:Y:S01]  /*11ca0*/  IMAD.MOV R8, RZ, RZ, -R9 ;  /* 0x000000ffff087224 */ /* 0x000fe200078e0a09 */
[----:B------:R-:W-:Y:S04]  /*11cb0*/  BSSY B1, `(.L_x_1196) ;  /* 0x0000088000017945 */ /* 0x000fe80003800000 */
[----:B------:R-:W-:-:S05]  /*11cc0*/  VIADDMNMX R13, R8, 0x1, R13, !PT ;  /* 0x00000001080d7846 */ /* 0x000fca000780010d */
[----:B------:R-:W-:-:S05]  /*11cd0*/  IMAD.IADD R8, R9, 0x1, R13 ;  /* 0x0000000109087824 */ /* 0x000fca00078e020d */
        /* <DEDUP_REMOVED lines=33> */
.L_x_1200:
[----:B0-----:R-:W0:Y:S01]  /*11ef0*/  S2R R3, SR_CgaCtaId ;  /* 0x0000000000037919 */ /* 0x001e220000008800 */
[----:B------:R-:W-:-:S04]  /*11f00*/  MOV R2, 0x400 ;  /* 0x0000040000027802 */ /* 0x000fc80000000f00 */
[----:B0-----:R-:W-:Y:S02]  /*11f10*/  LEA R2, R3, R2, 0x18 ;  /* 0x0000000203027211 */ /* 0x001fe400078ec0ff */
[----:B------:R-:W-:-:S03]  /*11f20*/  SHF.L.U32 R3, R14, 0x1f, RZ ;  /* 0x0000001f0e037819 */ /* 0x000fc600000006ff */
[----:B------:R-:W-:-:S04]  /*11f30*/  IMAD R2, R12, 0x8, R2 ;  /* 0x000000080c027824 */ /* 0x000fc800078e0202 */
[----:B------:R-:W0:Y:S02]  /*11f40*/  SYNCS.PHASECHK.TRANS64.TRYWAIT P0, [R2+URZ+0x28840], R3 ;  /* 0x02884003020075a7 */ /* 0x000e24000800017f */
[----:B0-----:R-:W-:Y:S05]  /*11f50*/  @!P0 BRA `(.L_x_1201) ;  /* 0x0000002c00f48947 */ /* 0x001fea0003800000 */
.L_x_1262:
        /* <DEDUP_REMOVED lines=11> */
.L_x_1202:
[----:B------:R-:W2:Y:S04]  /*12010*/  LDL R15, [R1+0x4] ;  /* 0x00000400010f7983 */ /* 0x000ea80000100800 */
[----:B------:R-:W3:Y:S01]  /*12020*/  LDL.LU R10, [R1+0x8] ;  /* 0x00000800010a7983 */ /* 0x000ee20000300800 */
[----:B0-----:R-:W-:-:S03]  /*12030*/  MOV R3, 0x400 ;  /* 0x0000040000037802 */ /* 0x001fc60000000f00 */
[----:B------:R-:W4:Y:S01]  /*12040*/  LDL R9, [R1] ;  /* 0x0000000001097983 */ /* 0x000f220000100800 */
[----:B------:R-:W0:Y:S01]  /*12050*/  S2R R11, SR_CgaCtaId ;  /* 0x00000000000b7919 */ /* 0x000e220000008800 */
[----:B------:R-:W-:Y:S02]  /*12060*/  R2UR UR14, R2 ;  /* 0x00000000020e72ca */ /* 0x000fe400000e0000 */
[----:B------:R-:W-:Y:S01]  /*12070*/  R2UR UR11, R7 ;  /* 0x00000000070b72ca */ /* 0x000fe200000e0000 */
[----:B------:R-:W-:Y:S01]  /*12080*/  UIADD3 UR4, UP0, UR38, 0x370, URZ ;  /* 0x0000037026047890 */ /* 0x000fe2000ff1e03f */
[----:B------:R-:W-:Y:S02]  /*12090*/  R2UR UR12, R4 ;  /* 0x00000000040c72ca */ /* 0x000fe400000e0000 */
        /* <DEDUP_REMOVED lines=12> */
[----:B------:R-:W-:Y:S02]  /*12160*/  ULEA UR11, UR11, UR9, 0x7 ;  /* 0x000000090b0b7291 */ /* 0x000fe4000f8e383f */
        /* <DEDUP_REMOVED lines=11> */
.L_x_1263:
        /* <DEDUP_REMOVED lines=13> */
.L_x_1204:
[----:B01----:R-:W2:Y:S01]  /*122f0*/  LDL.LU R2, [R1] ;  /* 0x0000000001027983 */ /* 0x003ea20000300800 */
[----:B------:R-:W-:-:S03]  /*12300*/  MOV R10, 0x400 ;  /* 0x00000400000a7802 */ /* 0x000fc60000000f00 */
[----:B------:R-:W3:Y:S01]  /*12310*/  LDL R3, [R1+0x4] ;  /* 0x0000040001037983 */ /* 0x000ee20000100800 */
[----:B------:R-:W0:Y:S01]  /*12320*/  S2R R11, SR_CgaCtaId ;  /* 0x00000000000b7919 */ /* 0x000e220000008800 */
[----:B------:R-:W-:Y:S01]  /*12330*/  R2UR UR11, R5 ;  /* 0x00000000050b72ca */ /* 0x000fe200000e0000 */
[----:B------:R-:W-:Y:S01]  /*12340*/  UIADD3 UR4, UP0, UR38, 0x470, URZ ;  /* 0x0000047026047890 */ /* 0x000fe2000ff1e03f */
[----:B------:R-:W-:Y:S02]  /*12350*/  R2UR UR13, R6 ;  /* 0x00000000060d72ca */ /* 0x000fe400000e0000 */
[----:B------:R-:W-:Y:S02]  /*12360*/  R2UR UR12, R4 ;  /* 0x00000000040c72ca */ /* 0x000fe400000e0000 */
[----:B0-----:R-:W-:Y:S01]  /*12370*/  LEA R10, R11, R10, 0x18 ;  /* 0x0000000a0b0a7211 */ /* 0x001fe200078ec0ff */
[----:B------:R-:W-:Y:S01]  /*12380*/  UMOV UR10, URZ ;  /* 0x0000003f000a7c82 */ /* 0x000fe20008000000 */
[----:B------:R-:W-:Y:S01]  /*12390*/  UMOV UR6, 0x0 ;  /* 0x0000000000067882 */ /* 0x000fe20000000000 */
[----:B------:R-:W-:Y:S01]  /*123a0*/  UMOV UR7, 0x14f00000 ;  /* 0x14f0000000077882 */ /* 0x000fe20000000000 */
[----:B------:R-:W-:Y:S01]  /*123b0*/  UMOV UR15, 0x40 ;  /* 0x00000040000f7882 */ /* 0x000fe20000000000 */
[----:B------:R-:W-:-:S02]  /*123c0*/  IMAD.MOV.U32 R6, RZ, RZ, R8 ;  /* 0x000000ffff067224 */ /* 0x000fc400078e0008 */
[----:B------:R-:W-:Y:S02]  /*123d0*/  IMAD.MOV.U32 R5, RZ, RZ, R7 ;  /* 0x000000ffff057224 */ /* 0x000fe400078e0007 */
[----:B--2---:R-:W-:-:S04]  /*123e0*/  IMAD.MOV.U32 R9, RZ, RZ, R2 ;  /* 0x000000ffff097224 */ /* 0x004fc800078e0002 */
[----:B------:R-:W-:-:S05]  /*123f0*/  IMAD R2, R9, 0x8, R10 ;  /* 0x0000000809027824 */ /* 0x000fca00078e020a */
[----:B------:R-:W-:Y:S01]  /*12400*/  R2UR UR9, R2 ;  /* 0x00000000020972ca */ /* 0x000fe200000e0000 */
[----:B------:R-:W-:Y:S01]  /*12410*/  IMAD R2, R9, 0x8000, R10 ;  /* 0x0000800009027824 */ /* 0x000fe200078e020a */
[----:B---3--:R-:W-:-:S04]  /*12420*/  R2UR UR5, R3 ;  /* 0x00000000030572ca */ /* 0x008fc800000e0000 */
[----:B------:R-:W-:-:S07]  /*12430*/  R2UR UR14, R2 ;  /* 0x00000000020e72ca */ /* 0x000fce00000e0000 */
[----:B------:R-:W-:Y:S02]  /*12440*/  UIADD3 UR9, UR9, 0x28850, URZ ;  /* 0x0002885009097890 */ /* 0x000fe4000fffe03f */
[----:B------:R-:W-:Y:S02]  /*12450*/  ULEA UR11, UR11, UR5, 0x7 ;  /* 0x000000050b0b7291 */ /* 0x000fe4000f8e383f */
[----:B------:R-:W-:Y:S02]  /*12460*/  UIADD3.X UR5, URZ, UR39, URZ, UP0, !UPT ;  /* 0x000000273f057290 */ /* 0x000fe400087fe43f */
[----:B------:R-:W-:Y:S02]  /*12470*/  UIADD3 UR8, UR14, 0x400, URZ ;  /* 0x000004000e087890 */ /* 0x000fe4000fffe03f */
[----:B------:R-:W-:-:S07]  /*12480*/  UIADD3 UR14, UR14, 0x4400, URZ ;  /* 0x000044000e0e7890 */ /* 0x000fce000fffe03f */
[----:B------:R0:W-:Y:S02]  /*12490*/  UTMALDG.4D [UR8], [UR4], desc[UR6] ;  /* 0x00000608040075b4 */ /* 0x0001e40008019000 */
[----:B0-----:R-:W-:Y:S01]  /*124a0*/  UMOV UR8, UR14 ;  /* 0x0000000e00087c82 */ /* 0x001fe20008000000 */
[----:B------:R-:W-:Y:S02]  /*124b0*/  UMOV UR10, UR15 ;  /* 0x0000000f000a7c82 */ /* 0x000fe40008000000 */
[----:B------:R0:W-:Y:S02]  /*124c0*/  UTMALDG.4D [UR8], [UR4], desc[UR6] ;  /* 0x00000608040075b4 */ /* 0x0001e40008019000 */
[----:B0-----:R-:W-:Y:S01]  /*124d0*/  NOP ;  /* 0x0000000000007918 */ /* 0x001fe20000000000 */
.L_x_1199:
[----:B------:R-:W-:Y:S05]  /*124e0*/  BSYNC B2 ;  /* 0x0000000000027941 */ /* 0x000fea0003800000 */
.L_x_1198:
[----:B------:R-:W2:Y:S04]  /*124f0*/  LDL R2, [R1+0x14] ;  /* 0x0000140001027983 */ /* 0x000ea80000100800 */
[----:B------:R0:W-:Y:S04]  /*12500*/  STL [R1], R12 ;  /* 0x0000000c01007387 */ /* 0x0001e80000100800 */
[----:B------:R0:W-:Y:S02]  /*12510*/  STL [R1+0x8], R14 ;  /* 0x0000080e01007387 */ /* 0x0001e40000100800 */
[----:B0-2---:R-:W-:-:S07]  /*12520*/  VIADD R7, R2, 0xfffffffd ;  /* 0xfffffffd02077836 */ /* 0x005fce0000000000 */
.L_x_1197:
[----:B------:R-:W-:Y:S05]  /*12530*/  BSYNC B1 ;  /* 0x0000000000017941 */ /* 0x000fea0003800000 */
.L_x_1196:
[----:B------:R-:W2:Y:S01]  /*12540*/  LDL.LU R2, [R1+0x14] ;  /* 0x0000140001027983 */ /* 0x000ea20000300800 */
[----:B------:R-:W-:Y:S01]  /*12550*/  VIADD R13, R13, 0xfffffffe ;  /* 0xfffffffe0d0d7836 */ /* 0x000fe20000000000 */
[----:B--2---:R-:W-:-:S04]  /*12560*/  LOP3.LUT R2, RZ, R2, RZ, 0x33, !PT ;  /* 0x00000002ff027212 */ /* 0x004fc800078e33ff */
[----:B------:R-:W-:-:S13]  /*12570*/  ISETP.NE.AND P0, PT, R13, R2, PT ;  /* 0x000000020d00720c */ /* 0x000fda0003f05270 */
[----:B------:R-:W-:Y:S05]  /*12580*/  @!P0 BRA `(.L_x_1195) ;  /* 0x0000000c00d88947 */ /* 0x000fea0003800000 */
[----:B------:R-:W-:-:S07]  /*12590*/  IMAD.MOV.U32 R10, RZ, RZ, R6 ;  /* 0x000000ffff0a7224 */ /* 0x000fce00078e0006 */
.L_x_1219:
        /* <DEDUP_REMOVED lines=32> */
.L_x_1207:
[----:B------:R-:W1:Y:S01]  /*127a0*/  S2R R3, SR_CgaCtaId ;  /* 0x0000000000037919 */ /* 0x000e620000008800 */
[----:B------:R-:W-:-:S04]  /*127b0*/  MOV R2, 0x400 ;  /* 0x0000040000027802 */ /* 0x000fc80000000f00 */
[----:B-1----:R-:W-:Y:S02]  /*127c0*/  LEA R2, R3, R2, 0x18 ;  /* 0x0000000203027211 */ /* 0x002fe400078ec0ff */
[----:B------:R-:W-:-:S03]  /*127d0*/  SHF.L.U32 R3, R9, 0x1f, RZ ;  /* 0x0000001f09037819 */ /* 0x000fc600000006ff */
[----:B------:R-:W-:-:S04]  /*127e0*/  IMAD R2, R8, 0x8, R2 ;  /* 0x0000000808027824 */ /* 0x000fc800078e0202 */
[----:B------:R-:W1:Y:S02]  /*127f0*/  SYNCS.PHASECHK.TRANS64.TRYWAIT P0, [R2+URZ+0x28840], R3 ;  /* 0x02884003020075a7 */ /* 0x000e64000800017f */
[----:B-1----:R-:W-:Y:S05]  /*12800*/  @!P0 BRA `(.L_x_1208) ;  /* 0x0000002400f08947 */ /* 0x002fea0003800000 */
.L_x_1264:
        /* <DEDUP_REMOVED lines=11> */
.L_x_1209:
[----:B------:R-:W2:Y:S04]  /*128c0*/  LDL R15, [R1+0x4] ;  /* 0x00000400010f7983 */ /* 0x000ea80000100800 */
[----:B-1----:R-:W3:Y:S01]  /*128d0*/  LDL.LU R3, [R1+0x8] ;  /* 0x0000080001037983 */ /* 0x002ee20000300800 */
[----:B------:R-:W-:-:S03]  /*128e0*/  MOV R13, 0x400 ;  /* 0x00000400000d7802 */ /* 0x000fc60000000f00 */
        /* <DEDUP_REMOVED lines=30> */
.L_x_1265:
        /* <DEDUP_REMOVED lines=8> */
.L_x_1211:
[----:B0-----:R-:W2:Y:S01]  /*12b50*/  LDL.LU R3, [R1] ;  /* 0x0000000001037983 */ /* 0x001ea20000300800 */
[----:B------:R-:W-:-:S03]  /*12b60*/  MOV R13, 0x400 ;  /* 0x00000400000d7802 */ /* 0x000fc60000000f00 */
[----:B------:R-:W3:Y:S01]  /*12b70*/  LDL R11, [R1+0x4] ;  /* 0x00000400010b7983 */ /* 0x000ee20000100800 */
[----:B------:R-:W0:Y:S01]  /*12b80*/  S2R R14, SR_CgaCtaId ;  /* 0x00000000000e7919 */ /* 0x000e220000008800 */
[----:B------:R-:W-:Y:S02]  /*12b90*/  R2UR UR11, R5 ;  /* 0x00000000050b72ca */ /* 0x000fe400000e0000 */
[----:B------:R-:W-:Y:S01]  /*12ba0*/  R2UR UR9, R2 ;  /* 0x00000000020972ca */ /* 0x000fe200000e0000 */
[----:B------:R-:W-:Y:S01]  /*12bb0*/  UIADD3 UR4, UP0, UR38, 0x470, URZ ;  /* 0x0000047026047890 */ /* 0x000fe2000ff1e03f */
[----:B------:R-:W-:Y:S02]  /*12bc0*/  R2UR UR13, R6 ;  /* 0x00000000060d72ca */ /* 0x000fe400000e0000 */
[----:B------:R-:W-:Y:S02]  /*12bd0*/  R2UR UR12, R4 ;  /* 0x00000000040c72ca */ /* 0x000fe400000e0000 */
[----:B0-----:R-:W-:-:S07]  /*12be0*/  LEA R13, R14, R13, 0x18 ;  /* 0x0000000d0e0d7211 */ /* 0x001fce00078ec0ff */
[----:B------:R-:W-:Y:S01]  /*12bf0*/  UIADD3 UR9, UR9, 0x50, URZ ;  /* 0x0000005009097890 */ /* 0x000fe2000fffe03f */
[----:B------:R-:W-:Y:S01]  /*12c00*/  UMOV UR10, URZ ;  /* 0x0000003f000a7c82 */ /* 0x000fe20008000000 */
[----:B------:R-:W-:Y:S01]  /*12c10*/  UMOV UR7, 0x14f00000 ;  /* 0x14f0000000077882 */ /* 0x000fe20000000000 */
[----:B------:R-:W-:Y:S01]  /*12c20*/  UMOV UR15, 0x40 ;  /* 0x00000040000f7882 */ /* 0x000fe20000000000 */
[----:B------:R-:W-:Y:S02]  /*12c30*/  IMAD.MOV.U32 R5, RZ, RZ, R12 ;  /* 0x000000ffff057224 */ /* 0x000fe400078e000c */
[----:B------:R-:W-:Y:S02]  /*12c40*/  IMAD.MOV.U32 R6, RZ, RZ, R10 ;  /* 0x000000ffff067224 */ /* 0x000fe400078e000a */
        /* <DEDUP_REMOVED lines=13> */
.L_x_1206:
[----:B------:R-:W-:Y:S05]  /*12d20*/  BSYNC B1 ;  /* 0x0000000000017941 */ /* 0x000fea0003800000 */
.L_x_1205:
[----:B------:R-:W-:Y:S01]  /*12d30*/  VIADD R2, R8, 0x1 ;  /* 0x0000000108027836 */ /* 0x000fe20000000000 */
[----:B------:R-:W-:Y:S01]  /*12d40*/  BSSY B1, `(.L_x_1212) ;  /* 0x0000076000017945 */ /* 0x000fe20003800000 */
[----:B------:R-:W-:-:S03]  /*12d50*/  VIADD R13, R7, 0xffffffff ;  /* 0xffffffff070d7836 */ /* 0x000fc60000000000 */
        /* <DEDUP_REMOVED lines=8> */
[----:B------:R-:W-:Y:S01]  /*12de0*/  IMAD.MOV.U32 R12, RZ, RZ, R13 ;  /* 0x000000ffff0c7224 */ /* 0x000fe200078e000d */
        /* <DEDUP_REMOVED lines=20> */
.L_x_1214:
[----:B------:R-:W2:Y:S01]  /*12f30*/  S2R R3, SR_CgaCtaId ;  /* 0x0000000000037919 */ /* 0x000ea20000008800 */
[----:B------:R-:W-:-:S04]  /*12f40*/  MOV R2, 0x400 ;  /* 0x0000040000027802 */ /* 0x000fc80000000f00 */
[----:B--2---:R-:W-:Y:S02]  /*12f50*/  LEA R2, R3, R2, 0x18 ;  /* 0x0000000203027211 */ /* 0x004fe400078ec0ff */
[----:B------:R-:W-:-:S03]  /*12f60*/  SHF.L.U32 R3, R14, 0x1f, RZ ;  /* 0x0000001f0e037819 */ /* 0x000fc600000006ff */
[----:B------:R-:W-:-:S04]  /*12f70*/  IMAD R2, R15, 0x8, R2 ;  /* 0x000000080f027824 */ /* 0x000fc800078e0202 */
[----:B------:R-:W2:Y:S02]  /*12f80*/  SYNCS.PHASECHK.TRANS64.TRYWAIT P0, [R2+URZ+0x28840], R3 ;  /* 0x02884003020075a7 */ /* 0x000ea4000800017f */
[----:B--2---:R-:W-:Y:S05]  /*12f90*/  @!P0 BRA `(.L_x_1215) ;  /* 0x0000002000348947 */ /* 0x004fea0003800000 */
.L_x_1266:
        /* <DEDUP_REMOVED lines=11> */
.L_x_1216:
        /* <DEDUP_REMOVED lines=21> */
[----:B------:R-:W-:Y:S02]  /*131a0*/  ULEA UR11, UR11, UR5, 0x7 ;  /* 0x000000050b0b7291 */ /* 0x000fe4000f8e383f */
        /* <DEDUP_REMOVED lines=11> */
.L_x_1267:
        /* <DEDUP_REMOVED lines=8> */
.L_x_1218:
[----:B-1----:R-:W2:Y:S01]  /*132e0*/  LDL R3, [R1+0x4] ;  /* 0x0000040001037983 */ /* 0x002ea20000100800 */
[----:B0-----:R-:W-:Y:S01]  /*132f0*/  MOV R9, 0x400 ;  /* 0x0000040000097802 */ /* 0x001fe20000000f00 */
[----:B------:R-:W0:Y:S01]  /*13300*/  S2R R11, SR_CgaCtaId ;  /* 0x00000000000b7919 */ /* 0x000e220000008800 */
[----:B------:R-:W-:Y:S02]  /*13310*/  R2UR UR11, R5 ;  /* 0x00000000050b72ca */ /* 0x000fe400000e0000 */
        /* <DEDUP_REMOVED lines=14> */
[----:B------:R-:W-:Y:S02]  /*13400*/  IMAD.MOV.U32 R5, RZ, RZ, R12 ;  /* 0x000000ffff057224 */ /* 0x000fe400078e000c */
[----:B------:R-:W-:Y:S01]  /*13410*/  IMAD.MOV.U32 R6, RZ, RZ, R10 ;  /* 0x000000ffff067224 */ /* 0x000fe200078e000a */
[----:B--2---:R-:W-:-:S13]  /*13420*/  R2UR UR5, R3 ;  /* 0x00000000030572ca */ /* 0x004fda00000e0000 */
[----:B------:R-:W-:Y:S02]  /*13430*/  ULEA UR11, UR11, UR5, 0x7 ;  /* 0x000000050b0b7291 */ /* 0x000fe4000f8e383f */
[----:B------:R-:W-:-:S09]  /*13440*/  UIADD3.X UR5, URZ, UR39, URZ, UP0, !UPT ;  /* 0x000000273f057290 */ /* 0x000fd200087fe43f */
[----:B------:R0:W-:Y:S02]  /*13450*/  UTMALDG.4D [UR8], [UR4], desc[UR6] ;  /* 0x00000608040075b4 */ /* 0x0001e40008019000 */
[----:B0-----:R-:W-:Y:S01]  /*13460*/  UMOV UR8, UR14 ;  /* 0x0000000e00087c82 */ /* 0x001fe20008000000 */
[----:B------:R-:W-:Y:S02]  /*13470*/  UMOV UR10, UR15 ;  /* 0x0000000f000a7c82 */ /* 0x000fe40008000000 */
[----:B------:R1:W-:Y:S02]  /*13480*/  UTMALDG.4D [UR8], [UR4], desc[UR6] ;  /* 0x00000608040075b4 */ /* 0x0003e40008019000 */
[----:B-1----:R-:W-:Y:S01]  /*13490*/  NOP ;  /* 0x0000000000007918 */ /* 0x002fe20000000000 */
.L_x_1213:
[----:B------:R-:W-:Y:S05]  /*134a0*/  BSYNC B1 ;  /* 0x0000000000017941 */ /* 0x000fea0003800000 */
.L_x_1212:
[----:B------:R-:W2:Y:S01]  /*134b0*/  LDL R2, [R1+0x10] ;  /* 0x0000100001027983 */ /* 0x000ea20000100800 */
[----:B------:R-:W-:Y:S01]  /*134c0*/  VIADD R7, R7, 0xfffffffe ;  /* 0xfffffffe07077836 */ /* 0x000fe20000000000 */
[----:B--2---:R-:W-:-:S13]  /*134d0*/  ISETP.GT.AND P0, PT, R13, R2, PT ;  /* 0x000000020d00720c */ /* 0x004fda0003f04270 */
[----:B------:R-:W-:Y:S05]  /*134e0*/  @P0 BRA `(.L_x_1219) ;  /* 0xfffffff0002c0947 */ /* 0x000fea000383ffff */
.L_x_1195:
[----:B------:R-:W-:Y:S05]  /*134f0*/  BSYNC B0 ;  /* 0x0000000000007941 */ /* 0x000fea0003800000 */
.L_x_1194:
        /* <DEDUP_REMOVED lines=17> */
.L_x_1221:
[----:B------:R-:W-:Y:S05]  /*13610*/  BSYNC B0 ;  /* 0x0000000000007941 */ /* 0x000fea0003800000 */
.L_x_1220:
        /* <DEDUP_REMOVED lines=11> */
.L_x_1268:
        /* <DEDUP_REMOVED lines=11> */
.L_x_1225:
[----:B------:R-:W2:Y:S01]  /*13780*/  LDL.LU R8, [R1+0x4] ;  /* 0x0000040001087983 */ /* 0x000ea20000300800 */
[----:B------:R-:W-:-:S03]  /*13790*/  MOV R2, 0x400 ;  /* 0x0000040000027802 */ /* 0x000fc60000000f00 */
[----:B-1----:R-:W3:Y:S01]  /*137a0*/  LDL R0, [R1] ;  /* 0x0000000001007983 */ /* 0x002ee20000100800 */
[----:B------:R-:W1:Y:S01]  /*137b0*/  S2R R7, SR_CgaCtaId ;  /* 0x0000000000077919 */ /* 0x000e620000008800 */
[----:B------:R-:W-:Y:S02]  /*137c0*/  R2UR UR11, R5 ;  /* 0x00000000050b72ca */ /* 0x000fe400000e0000 */
[----:B------:R-:W-:Y:S01]  /*137d0*/  R2UR UR9, R3 ;  /* 0x00000000030972ca */ /* 0x000fe200000e0000 */
[----:B------:R-:W-:Y:S01]  /*137e0*/  UIADD3 UR4, UP0, UR38, 0x470, URZ ;  /* 0x0000047026047890 */ /* 0x000fe2000ff1e03f */
[----:B------:R-:W-:Y:S02]  /*137f0*/  R2UR UR12, R4 ;  /* 0x00000000040c72ca */ /* 0x000fe400000e0000 */
[----:B------:R-:W-:Y:S02]  /*13800*/  R2UR UR13, R6 ;  /* 0x00000000060d72ca */ /* 0x000fe400000e0000 */
[----:B-1----:R-:W-:-:S07]  /*13810*/  LEA R2, R7, R2, 0x18 ;  /* 0x0000000207027211 */ /* 0x002fce00078ec0ff */
[----:B------:R-:W-:Y:S01]  /*13820*/  UIADD3 UR9, UR9, 0x28850, URZ ;  /* 0x0002885009097890 */ /* 0x000fe2000fffe03f */
[----:B------:R-:W-:Y:S01]  /*13830*/  UMOV UR10, URZ ;  /* 0x0000003f000a7c82 */ /* 0x000fe20008000000 */
[----:B------:R-:W-:Y:S01]  /*13840*/  UMOV UR7, 0x14f00000 ;  /* 0x14f0000000077882 */ /* 0x000fe20000000000 */
[----:B------:R-:W-:Y:S01]  /*13850*/  UMOV UR15, 0x40 ;  /* 0x00000040000f7882 */ /* 0x000fe20000000000 */
[----:B--2---:R-:W-:Y:S01]  /*13860*/  R2UR UR5, R8 ;  /* 0x00000000080572ca */ /* 0x004fe200000e0000 */
[----:B---3--:R-:W-:-:S05]  /*13870*/  IMAD R0, R0, 0x8000, R2 ;  /* 0x0000800000007824 */ /* 0x008fca00078e0202 */
[----:B------:R-:W-:-:S07]  /*13880*/  R2UR UR6, R0 ;  /* 0x00000000000672ca */ /* 0x000fce00000e0000 */
[----:B------:R-:W-:Y:S02]  /*13890*/  ULEA UR11, UR11, UR5, 0x7 ;  /* 0x000000050b0b7291 */ /* 0x000fe4000f8e383f */
[----:B------:R-:W-:-:S04]  /*138a0*/  UIADD3.X UR5, URZ, UR39, URZ, UP0, !UPT ;  /* 0x000000273f057290 */ /* 0x000fc800087fe43f */
[----:B------:R-:W-:Y:S02]  /*138b0*/  UIADD3 UR8, UR6, 0x400, URZ ;  /* 0x0000040006087890 */ /* 0x000fe4000fffe03f */
[----:B------:R-:W-:-:S03]  /*138c0*/  UIADD3 UR14, UR6, 0x4400, URZ ;  /* 0x00004400060e7890 */ /* 0x000fc6000fffe03f */
[----:B------:R-:W-:-:S04]  /*138d0*/  UMOV UR6, 0x0 ;  /* 0x0000000000067882 */ /* 0x000fc80000000000 */
[----:B------:R1:W-:Y:S02]  /*138e0*/  UTMALDG.4D [UR8], [UR4], desc[UR6] ;  /* 0x00000608040075b4 */ /* 0x0003e40008019000 */
[----:B-1----:R-:W-:Y:S01]  /*138f0*/  UMOV UR8, UR14 ;  /* 0x0000000e00087c82 */ /* 0x002fe20008000000 */
[----:B------:R-:W-:Y:S02]  /*13900*/  UMOV UR10, UR15 ;  /* 0x0000000f000a7c82 */ /* 0x000fe40008000000 */
[----:B------:R1:W-:Y:S02]  /*13910*/  UTMALDG.4D [UR8], [UR4], desc[UR6] ;  /* 0x00000608040075b4 */ /* 0x0003e40008019000 */
[----:B-1----:R-:W-:Y:S01]  /*13920*/  NOP ;  /* 0x0000000000007918 */ /* 0x002fe20000000000 */
.L_x_1223:
[----:B------:R-:W-:Y:S05]  /*13930*/  BSYNC B0 ;  /* 0x0000000000007941 */ /* 0x000fea0003800000 */
.L_x_1222:
        /* <DEDUP_REMOVED lines=9> */
.L_x_1180:
[----:B------:R-:W-:Y:S05]  /*139d0*/  BSYNC B6 ;  /* 0x0000000000067941 */ /* 0x000fea0003800000 */
.L_x_1178:
[----:B------:R-:W-:-:S03]  /*139e0*/  UMOV UR4, 0xffffffff ;  /* 0xffffffff00047882 */ /* 0x000fc60000000000 */
[----:B------:R-:W-:Y:S05]  /*139f0*/  BRA.DIV UR4, `(.L_x_1226) ;  /* 0x0000001604d87947 */ /* 0x000fea000b800000 */
[----:B------:R2:W3:Y:S04]  /*13a00*/  SHFL.IDX PT, R4, R16, RZ, 0x1f ;  /* 0x00001fff10047589 */ /* 0x0004e800000e0000 */
[----:B------:R2:W4:Y:S02]  /*13a10*/  SHFL.IDX PT, R7, R16, 0x1, 0x1f ;  /* 0x00201f0010077f89 */ /* 0x00052400000e0000 */
.L_x_1272:
[----:B-1----:R-:W1:Y:S01]  /*13a20*/  S2R R0, SR_TID.X ;  /* 0x0000000000007919 */ /* 0x002e620000002100 */
[----:B------:R-:W-:Y:S01]  /*13a30*/  ULDC UR4, c[0x0][0xc14] ;  /* 0x0003050000047ab9 */ /* 0x000fe20000000800 */
[----:B------:R-:W-:Y:S01]  /*13a40*/  BSSY B0, `(.L_x_1227) ;  /* 0x000000b000007945 */ /* 0x000fe20003800000 */
[----:B------:R-:W-:Y:S01]  /*13a50*/  IMAD.MOV.U32 R17, RZ, RZ, RZ ;  /* 0x000000ffff117224 */ /* 0x000fe200078e00ff */
[----:B-1----:R-:W-:Y:S01]  /*13a60*/  LOP3.LUT R6, R0, 0x1f, RZ, 0xc0, !PT ;  /* 0x0000001f00067812 */ /* 0x002fe200078ec0ff */
[----:B------:R-:W-:-:S03]  /*13a70*/  IMAD.U32 R0, RZ, RZ, UR4 ;  /* 0x00000004ff007e24 */ /* 0x000fc6000f8e00ff */
[C---:B------:R-:W-:Y:S01]  /*13a80*/  ISETP.NE.AND P0, PT, R6.reuse, 0x1f, PT ;  /* 0x0000001f0600780c */ /* 0x040fe20003f05270 */
[----:B------:R-:W-:-:S05]  /*13a90*/  IMAD.IADD R5, R6, 0x1, R19 ;  /* 0x0000000106057824 */ /* 0x000fca00078e0213 */
[----:B------:R-:W-:-:S13]  /*13aa0*/  ISETP.GE.OR P0, PT, R5, R0, !P0 ;  /* 0x000000000500720c */ /* 0x000fda0004706670 */
[----:B------:R-:W-:Y:S05]  /*13ab0*/  @P0 BRA `(.L_x_1228) ;  /* 0x00000000000c0947 */ /* 0x000fea0003800000 */
[----:B------:R-:W1:Y:S02]  /*13ac0*/  LDC.64 R2, c[0x0][0xc58] ;  /* 0x00031600ff027b82 */ /* 0x000e640000000a00 */
[----:B-1----:R-:W-:-:S05]  /*13ad0*/  IMAD.WIDE R2, R5, 0x4, R2 ;  /* 0x0000000405027825 */ /* 0x002fca00078e0202 */
[----:B------:R1:W5:Y:S02]  /*13ae0*/  LDG.E R17, desc[UR48][R2.64] ;  /* 0x0000003002117981 */ /* 0x000364000c1e1900 */
.L_x_1228:
[----:B------:R-:W-:Y:S05]  /*13af0*/  BSYNC B0 ;  /* 0x0000000000007941 */ /* 0x000fea0003800000 */
.L_x_1227:
[----:B------:R-:W-:-:S03]  /*13b00*/  UMOV UR4, 0xffffffff ;  /* 0xffffffff00047882 */ /* 0x000fc60000000000 */
[----:B------:R-:W-:Y:S05]  /*13b10*/  BRA.DIV UR4, `(.L_x_1229) ;  /* 0x0000001604dc7947 */ /* 0x000fea000b800000 */
[----:B0----5:R-:W0:Y:S01]  /*13b20*/  SHFL.UP PT, R14, R17, 0x1, RZ ;  /* 0x04200000110e7989 */ /* 0x021e2200000e00ff */
[C---:B------:R-:W-:Y:S02]  /*13b30*/  ISETP.NE.AND P0, PT, R6.reuse, RZ, PT ;  /* 0x000000ff0600720c */ /* 0x040fe40003f05270 */
[----:B------:R-:W-:Y:S02]  /*13b40*/  ISETP.GE.U32.AND P1, PT, R6, 0x2, PT ;  /* 0x000000020600780c */ /* 0x000fe40003f26070 */
[----:B0-----:R-:W-:Y:S02]  /*13b50*/  SEL R14, R14, RZ, P0 ;  /* 0x000000ff0e0e7207 */ /* 0x001fe40000000000 */
[----:B------:R-:W-:-:S03]  /*13b60*/  ISETP.GE.U32.AND P0, PT, R6, 0x4, PT ;  /* 0x000000040600780c */ /* 0x000fc60003f06070 */
[----:B------:R-:W-:-:S05]  /*13b70*/  IMAD.IADD R13, R17, 0x1, R14 ;  /* 0x00000001110d7824 */ /* 0x000fca00078e020e */
[----:B------:R-:W1:Y:S02]  /*13b80*/  SHFL.UP PT, R14, R13, 0x2, RZ ;  /* 0x044000000d0e7989 */ /* 0x000e6400000e00ff */
        /* <DEDUP_REMOVED lines=14> */
.L_x_1280:
[----:B------:R-:W-:Y:S02]  /*13c70*/  ULDC UR4, c[0x0][0xc10] ;  /* 0x0003040000047ab9 */ /* 0x000fe40000000800 */
[----:B------:R-:W-:-:S04]  /*13c80*/  IMAD.U32 R5, RZ, RZ, UR4 ;  /* 0x00000004ff057e24 */ /* 0x000fc8000f8e00ff */
[----:B-1----:R-:W-:-:S04]  /*13c90*/  IMAD R14, R14, R5, RZ ;  /* 0x000000050e0e7224 */ /* 0x002fc800078e02ff */
[----:B----4-:R-:W-:-:S05]  /*13ca0*/  IMAD.IADD R7, R7, 0x1, R14 ;  /* 0x0000000107077824 */ /* 0x010fca00078e020e */
[----:B---3--:R-:W-:-:S13]  /*13cb0*/  ISETP.GT.AND P0, PT, R7, R4, PT ;  /* 0x000000040700720c */ /* 0x008fda0003f04270 */
[----:B------:R-:W-:Y:S05]  /*13cc0*/  @P0 BRA `(.L_x_1230) ;  /* 0x0000000000b40947 */ /* 0x000fea0003800000 */
[----:B------:R-:W1:Y:S02]  /*13cd0*/  LDC R0, c[0x0][0xc14] ;  /* 0x00030500ff007b82 */ /* 0x000e640000000800 */
.L_x_1235:
        /* <DEDUP_REMOVED lines=12> */
[----:B0-----:R-:W-:-:S05]  /*13da0*/  IMAD.WIDE R2, R5, 0x4, R2 ;  /* 0x0000000405027825 */ /* 0x001fca00078e0202 */
[----:B------:R0:W5:Y:S02]  /*13db0*/  LDG.E R17, desc[UR48][R2.64] ;  /* 0x0000003002117981 */ /* 0x000164000c1e1900 */
.L_x_1233:
[----:B------:R-:W-:Y:S05]  /*13dc0*/  BSYNC B0 ;  /* 0x0000000000007941 */ /* 0x000fea0003800000 */
.L_x_1232:
        /* <DEDUP_REMOVED lines=23> */
.L_x_1288:
[----:B------:R-:W-:Y:S02]  /*13f40*/  ULDC UR4, c[0x0][0xc10] ;  /* 0x0003040000047ab9 */ /* 0x000fe40000000800 */
[----:B------:R-:W-:-:S04]  /*13f50*/  IMAD.U32 R5, RZ, RZ, UR4 ;  /* 0x00000004ff057e24 */ /* 0x000fc8000f8e00ff */
[----:B-1----:R-:W-:-:S04]  /*13f60*/  IMAD R14, R14, R5, RZ ;  /* 0x000000050e0e7224 */ /* 0x002fc800078e02ff */
[----:B------:R-:W-:-:S05]  /*13f70*/  IMAD.IADD R7, R14, 0x1, R7 ;  /* 0x000000010e077824 */ /* 0x000fca00078e0207 */
[----:B------:R-:W-:-:S13]  /*13f80*/  ISETP.GT.AND P0, PT, R7, R4, PT ;  /* 0x000000040700720c */ /* 0x000fda0003f04270 */
[----:B------:R-:W-:Y:S05]  /*13f90*/  @!P0 BRA `(.L_x_1235) ;  /* 0xfffffffc00508947 */ /* 0x000fea000383ffff */
.L_x_1230:
[----:B--2---:R-:W-:Y:S01]  /*13fa0*/  IMAD.IADD R16, R7, 0x1, -R14 ;  /* 0x0000000107107824 */ /* 0x004fe200078e0a0e */
[----:B------:R-:W-:-:S03]  /*13fb0*/  UMOV UR4, 0xffffffff ;  /* 0xffffffff00047882 */ /* 0x000fc60000000000 */
[----:B------:R-:W-:-:S05]  /*13fc0*/  IMAD R3, R2, R5, R16 ;  /* 0x0000000502037224 */ /* 0x000fca00078e0210 */
[----:B------:R-:W-:Y:S01]  /*13fd0*/  ISETP.GT.AND P6, PT, R3, R4, PT ;  /* 0x000000040300720c */ /* 0x000fe20003fc4270 */
[----:B------:R-:W-:-:S12]  /*13fe0*/  BRA.DIV UR4, `(.L_x_1236) ;  /* 0x0000001a04487947 */ /* 0x000fd8000b800000 */
[----:B------:R-:W-:-:S04]  /*13ff0*/  VOTE.ANY R3, PT, !P6 ;  /* 0x0000000000037806 */ /* 0x000fc800070e0100 */
[----:B------:R-:W1:Y:S02]  /*14000*/  POPC R6, R3 ;  /* 0x0000000300067309 */ /* 0x000e640000000000 */
[----:B-1----:R1:W2:Y:S02]  /*14010*/  SHFL.IDX PT, R17, R17, R6, 0x1f ;  /* 0x00001f0611117589 */ /* 0x0022a400000e0000 */
.L_x_1292:
[----:B------:R-:W-:Y:S01]  /*14020*/  ISETP.NE.AND P0, PT, R3, RZ, PT ;  /* 0x000000ff0300720c */ /* 0x000fe20003f05270 */
[----:B------:R-:W-:-:S12]  /*14030*/  IMAD.MOV.U32 R7, RZ, RZ, RZ ;  /* 0x000000ffff077224 */ /* 0x000fd800078e00ff */
[----:B------:R-:W-:Y:S05]  /*14040*/  @!P0 BRA `(.L_x_1237) ;  /* 0x0000000000108947 */ /* 0x000fea0003800000 */
[----:B------:R-:W-:Y:S01]  /*14050*/  UMOV UR4, 0xffffffff ;  /* 0xffffffff00047882 */ /* 0x000fe20000000000 */
[----:B------:R-:W-:Y:S02]  /*14060*/  VIADD R12, R6, 0xffffffff ;  /* 0xffffffff060c7836 */ /* 0x000fe40000000000 */
[----:B------:R-:W-:Y:S05]  /*14070*/  BRA.DIV UR4, `(.L_x_1238) ;  /* 0x0000001a046c7947 */ /* 0x000fea000b800000 */
[----:B------:R3:W4:Y:S02]  /*14080*/  SHFL.IDX PT, R7, R2, R12, 0x1f ;  /* 0x00001f0c02077589 */ /* 0x00072400000e0000 */
.L_x_1237:
[----:B0--3--:R-:W0:Y:S01]  /*14090*/  LDC.64 R2, c[0x0][0xc68] ;  /* 0x00031a00ff027b82 */ /* 0x009e220000000a00 */
[----:B------:R-:W-:-:S04]  /*140a0*/  IMAD.IADD R19, R6, 0x1, R19 ;  /* 0x0000000106137824 */ /* 0x000fc800078e0213 */
[----:B0-----:R-:W-:-:S05]  /*140b0*/  IMAD.WIDE R2, R19, 0x4, R2 ;  /* 0x0000000413027825 */ /* 0x001fca00078e0202 */
[----:B------:R0:W1:Y:S01]  /*140c0*/  LDG.E R8, desc[UR48][R2.64] ;  /* 0x0000003002087981 */ /* 0x000062000c1e1900 */
[----:B----4-:R-:W-:-:S04]  /*140d0*/  IMAD R16, R7, R5, R16 ;  /* 0x0000000507107224 */ /* 0x010fc800078e0210 */
[----:B------:R-:W-:Y:S02]  /*140e0*/  IMAD.IADD R7, R4, 0x1, -R16 ;  /* 0x0000000104077824 */ /* 0x000fe400078e0a10 */
[----:B0-----:R-:W-:Y:S02]  /*140f0*/  IMAD.MOV.U32 R2, RZ, RZ, RZ ;  /* 0x000000ffff027224 */ /* 0x001fe400078e00ff */
[----:B-12---:R-:W-:-:S05]  /*14100*/  IMAD R6, R17, R8, RZ ;  /* 0x0000000811067224 */ /* 0x006fca00078e02ff */
[-C--:B------:R-:W-:Y:S02]  /*14110*/  IABS R9, R6.reuse ;  /* 0x0000000600097213 */ /* 0x080fe40000000000 */
[----:B------:R-:W-:Y:S02]  /*14120*/  IABS R4, R6 ;  /* 0x0000000600047213 */ /* 0x000fe40000000000 */
[----:B------:R-:W0:Y:S03]  /*14130*/  I2F.RP R10, R9 ;  /* 0x00000009000a7306 */ /* 0x000e260000209400 */
[----:B------:R-:W-:-:S05]  /*14140*/  IMAD.MOV R4, RZ, RZ, -R4 ;  /* 0x000000ffff047224 */ /* 0x000fca00078e0a04 */
[----:B0-----:R-:W0:Y:S02]  /*14150*/  MUFU.RCP R10, R10 ;  /* 0x0000000a000a7308 */ /* 0x001e240000001000 */
[----:B0-----:R-:W-:-:S06]  /*14160*/  VIADD R11, R10, 0xffffffe ;  /* 0x0ffffffe0a0b7836 */ /* 0x001fcc0000000000 */
[----:B------:R-:W0:Y:S02]  /*14170*/  F2I.FTZ.U32.TRUNC.NTZ R3, R11 ;  /* 0x0000000b00037305 */ /* 0x000e24000021f000 */
[----:B0-----:R-:W-:-:S04]  /*14180*/  IMAD.MOV R12, RZ, RZ, -R3 ;  /* 0x000000ffff0c7224 */ /* 0x001fc800078e0a03 */
[----:B------:R-:W-:-:S04]  /*14190*/  IMAD R13, R12, R9, RZ ;  /* 0x000000090c0d7224 */ /* 0x000fc800078e02ff */
[----:B------:R-:W-:Y:S01]  /*141a0*/  IMAD.HI.U32 R2, R3, R13, R2 ;  /* 0x0000000d03027227 */ /* 0x000fe200078e0002 */
        /* <DEDUP_REMOVED lines=9> */
[----:B------:R-:W-:-:S03]  /*14240*/  ISETP.GE.AND P0, PT, R3, RZ, PT ;  /* 0x000000ff0300720c */ /* 0x000fc60003f06270 */
[----:B------:R-:W-:-:S10]  /*14250*/  IMAD.MOV.U32 R9, RZ, RZ, R2 ;  /* 0x000000ffff097224 */ /* 0x000fd400078e0002 */
[----:B------:R-:W-:Y:S01]  /*14260*/  @!P0 IMAD.MOV R9, RZ, RZ, -R9 ;  /* 0x000000ffff098224 */ /* 0x000fe200078e0a09 */
[----:B------:R-:W-:-:S13]  /*14270*/  ISETP.NE.AND P0, PT, R6, RZ, PT ;  /* 0x000000ff0600720c */ /* 0x000fda0003f05270 */
[----:B------:R-:W-:-:S05]  /*14280*/  @!P0 LOP3.LUT R9, RZ, R6, RZ, 0x33, !PT ;  /* 0x00000006ff098212 */ /* 0x000fca00078e33ff */
[----:B------:R-:W-:Y:S02]  /*14290*/  IMAD R4, R8, R9, RZ ;  /* 0x0000000908047224 */ /* 0x000fe400078e02ff */
[----:B------:R-:W-:Y:S02]  /*142a0*/  IMAD.MOV R9, RZ, RZ, -R9 ;  /* 0x000000ffff097224 */ /* 0x000fe400078e0a09 */
[----:B------:R-:W-:Y:S02]  /*142b0*/  IMAD.MOV R2, RZ, RZ, -R4 ;  /* 0x000000ffff027224 */ /* 0x000fe400078e0a04 */
[----:B------:R-:W-:-:S03]  /*142c0*/  IMAD R7, R6, R9, R7 ;  /* 0x0000000906077224 */ /* 0x000fc600078e0207 */
[----:B------:R-:W-:Y:S01]  /*142d0*/  VIADDMNMX R8, R2, R5, R8, PT ;  /* 0x0000000502087246 */ /* 0x000fe20003800108 */
[----:B------:R-:W-:-:S03]  /*142e0*/  IMAD.IADD R4, R7, 0x1, R4 ;  /* 0x0000000107047824 */ /* 0x000fc600078e0204 */
[----:B------:R-:W-:-:S04]  /*142f0*/  IABS R5, R8 ;  /* 0x0000000800057213 */ /* 0x000fc80000000000 */
[----:B------:R-:W0:Y:S08]  /*14300*/  I2F.RP R10, R5 ;  /* 0x00000005000a7306 */ /* 0x000e300000209400 */
[----:B0-----:R-:W0:Y:S02]  /*14310*/  MUFU.RCP R10, R10 ;  /* 0x0000000a000a7308 */ /* 0x001e240000001000 */
[----:B0-----:R-:W-:-:S06]  /*14320*/  VIADD R2, R10, 0xffffffe ;  /* 0x0ffffffe0a027836 */ /* 0x001fcc0000000000 */
[----:B------:R0:W1:Y:S02]  /*14330*/  F2I.FTZ.U32.TRUNC.NTZ R3, R2 ;  /* 0x0000000200037305 */ /* 0x000064000021f000 */
[----:B0-----:R-:W-:Y:S02]  /*14340*/  IMAD.MOV.U32 R2, RZ, RZ, RZ ;  /* 0x000000ffff027224 */ /* 0x001fe400078e00ff */
[----:B-1----:R-:W-:-:S04]  /*14350*/  IMAD.MOV R6, RZ, RZ, -R3 ;  /* 0x000000ffff067224 */ /* 0x002fc800078e0a03 */
[----:B------:R-:W-:Y:S01]  /*14360*/  IMAD R9, R6, R5, RZ ;  /* 0x0000000506097224 */ /* 0x000fe200078e02ff */
[----:B------:R-:W-:-:S03]  /*14370*/  IABS R6, R7 ;  /* 0x0000000700067213 */ /* 0x000fc60000000000 */
[----:B------:R-:W-:Y:S01]  /*14380*/  IMAD.HI.U32 R3, R3, R9, R2 ;  /* 0x0000000903037227 */ /* 0x000fe200078e0002 */
[----:B------:R-:W-:-:S05]  /*14390*/  IABS R9, R8 ;  /* 0x0000000800097213 */ /* 0x000fca0000000000 */
        /* <DEDUP_REMOVED lines=12> */
[----:B------:R-:W-:Y:S01]  /*14460*/  @!P0 LOP3.LUT R3, RZ, R8, RZ, 0x33, !PT ;  /* 0x00000008ff038212 */ /* 0x000fe200078e33ff */
[----:B------:R-:W-:-:S03]  /*14470*/  IMAD.MOV R8, RZ, RZ, -R8 ;  /* 0x000000ffff087224 */ /* 0x000fc600078e0a08 */
[----:B------:R-:W-:Y:S01]  /*14480*/  LOP3.LUT R2, RZ, R3, RZ, 0x33, !PT ;  /* 0x00000003ff027212 */ /* 0x000fe200078e33ff */
[----:B------:R-:W-:-:S04]  /*14490*/  IMAD R18, R3, R8, R4 ;  /* 0x0000000803127224 */ /* 0x000fc800078e0204 */
[----:B------:R-:W-:Y:S01]  /*144a0*/  IMAD.IADD R17, R17, 0x1, R2 ;  /* 0x0000000111117824 */ /* 0x000fe200078e0202 */
[----:B------:R-:W-:Y:S06]  /*144b0*/  BRA `(.L_x_1239) ;  /* 0x00000000001c7947 */ /* 0x000fec0003800000 */
.L_x_1231:
[----:B------:R-:W-:Y:S01]  /*144c0*/  UMOV UR4, URZ ;  /* 0x0000003f00047c82 */ /* 0x000fe20008000000 */
[----:B------:R-:W-:Y:S01]  /*144d0*/  UMOV UR5, URZ ;  /* 0x0000003f00057c82 */ /* 0x000fe20008000000 */
[----:B------:R-:W-:Y:S01]  /*144e0*/  ULDC UR6, c[0x0][0xc14] ;  /* 0x0003050000067ab9 */ /* 0x000fe20000000800 */
[----:B--2---:R-:W-:Y:S02]  /*144f0*/  IMAD.MOV.U32 R16, RZ, RZ, R4 ;  /* 0x000000ffff107224 */ /* 0x004fe400078e0004 */
[----:B------:R-:W-:Y:S02]  /*14500*/  IMAD.U32 R17, RZ, RZ, UR4 ;  /* 0x00000004ff117e24 */ /* 0x000fe4000f8e00ff */
[----:B------:R-:W-:Y:S02]  /*14510*/  IMAD.U32 R18, RZ, RZ, UR5 ;  /* 0x00000005ff127e24 */ /* 0x000fe4000f8e00ff */
[----:B------:R-:W-:-:S07]  /*14520*/  IMAD.U32 R19, RZ, RZ, UR6 ;  /* 0x00000006ff137e24 */ /* 0x000fce000f8e00ff */
.L_x_1239:
        /* <DEDUP_REMOVED lines=12> */
.L_x_1166:
[----:B-1----:R-:W3:Y:S01]  /*145f0*/  LDL.LU R0, [R1+0x18] ;  /* 0x0000180001007983 */ /* 0x002ee20000300800 */
[----:B------:R-:W-:Y:S01]  /*14600*/  BSSY B0, `(.L_x_1241) ;  /* 0x000000b000007945 */ /* 0x000fe20003800000 */
[----:B------:R-:W1:Y:S01]  /*14610*/  S2R R5, SR_CgaCtaId ;  /* 0x0000000000057919 */ /* 0x000e620000008800 */
[----:B---3--:R-:W-:-:S05]  /*14620*/  VIADD R0, R0, 0x1 ;  /* 0x0000000100007836 */ /* 0x008fca0000000000 */
[----:B--2---:R-:W-:-:S04]  /*14630*/  LEA.HI R2, R0, R0, RZ, 0x1 ;  /* 0x0000000000027211 */ /* 0x004fc800078f08ff */
[----:B------:R-:W-:-:S05]  /*14640*/  LOP3.LUT R3, R2, 0xfffffffe, RZ, 0xc0, !PT ;  /* 0xfffffffe02037812 */ /* 0x000fca00078ec0ff */
[----:B------:R-:W-:Y:S01]  /*14650*/  IMAD.IADD R3, R0, 0x1, -R3 ;  /* 0x0000000100037824 */ /* 0x000fe200078e0a03 */
[----:B------:R-:W-:-:S04]  /*14660*/  MOV R0, 0x400 ;  /* 0x0000040000007802 */ /* 0x000fc80000000f00 */
[----:B-1----:R-:W-:Y:S02]  /*14670*/  LEA R0, R5, R0, 0x18 ;  /* 0x0000000005007211 */ /* 0x002fe400078ec0ff */
[----:B------:R-:W-:-:S04]  /*14680*/  SHF.L.U32 R3, R3, 0x1f, RZ ;  /* 0x0000001f03037819 */ /* 0x000fc800000006ff */
[----:B------:R-:W1:Y:S02]  /*14690*/  SYNCS.PHASECHK.TRANS64.TRYWAIT P0, [R0+URZ+0x28820], R3 ;  /* 0x02882003000075a7 */ /* 0x000e64000800017f */
[----:B-1----:R-:W-:Y:S05]  /*146a0*/  @!P0 BRA `(.L_x_1242) ;  /* 0x0000001400088947 */ /* 0x002fea0003800000 */
.L_x_1295:
[----:B------:R-:W-:Y:S05]  /*146b0*/  BSYNC B0 ;  /* 0x0000000000007941 */ /* 0x000fea0003800000 */
.L_x_1241:
[----:B------:R-:W-:-:S03]  /*146c0*/  UMOV UR4, 0xffffffff ;  /* 0xffffffff00047882 */ /* 0x000fc60000000000 */
[----:B------:R-:W-:Y:S05]  /*146d0*/  BRA.DIV UR4, `(.L_x_1243) ;  /* 0x0000001604107947 */ /* 0x000fea000b800000 */
[----:B------:R-:W2:Y:S02]  /*146e0*/  S2R R2, SR_TID.X ;  /* 0x0000000000027919 */ /* 0x000ea40000002100 */
[----:B--2---:R-:W-:-:S04]  /*146f0*/  SHF.R.U32.HI R2, RZ, 0x5, R2 ;  /* 0x00000005ff027819 */ /* 0x004fc80000011602 */
[----:B------:R-:W-:-:S05]  /*14700*/  LOP3.LUT R2, R2, 0x3, RZ, 0xc0, !PT ;  /* 0x0000000302027812 */ /* 0x000fca00078ec0ff */
[----:B------:R2:W3:Y:S02]  /*14710*/  SHFL.IDX PT, R14, R2, RZ, 0x1f ;  /* 0x00001fff020e7589 */ /* 0x0004e400000e0000 */
.L_x_1298:
[----:B---3--:R-:W-:Y:S01]  /*14720*/  ISETP.NE.AND P0, PT, R14, RZ, PT ;  /* 0x000000ff0e00720c */ /* 0x008fe20003f05270 */
[----:B------:R-:W-:-:S12]  /*14730*/  BSSY B0, `(.L_x_1244) ;  /* 0x0000027000007945 */ /* 0x000fd80003800000 */
[----:B------:R-:W-:Y:S05]  /*14740*/  @P0 BRA `(.L_x_1245) ;  /* 0x0000000000940947 */ /* 0x000fea0003800000 */
[----:B------:R-:W-:-:S03]  /*14750*/  UMOV UR4, 0xffffffff ;  /* 0xffffffff00047882 */ /* 0x000fc60000000000 */
[----:B------:R-:W-:Y:S05]  /*14760*/  BRA.DIV UR4, `(.L_x_1246) ;  /* 0x0000001604207947 */ /* 0x000fea000b800000 */
[----:B------:R-:W-:-:S13]  /*14770*/  ELECT P6, URZ, PT ;  /* 0x00000000003f782f */ /* 0x000fda00038c0000 */
.L_x_1301:
[----:B------:R-:W-:Y:S05]  /*14780*/  @!P6 BRA `(.L_x_1245) ;  /* 0x000000000084e947 */ /* 0x000fea0003800000 */
[----:B------:R-:W-:-:S06]  /*14790*/  ULOP3.LUT UR4, UR36, 0x2, URZ, 0xfc, !UPT ;  /* 0x0000000224047892 */ /* 0x000fcc000f8efc3f */
[----:B--2---:R-:W-:-:S05]  /*147a0*/  IMAD.U32 R2, RZ, RZ, UR4 ;  /* 0x00000004ff027e24 */ /* 0x004fca000f8e00ff */
[----:B------:R-:W-:-:S13]  /*147b0*/  ISETP.NE.AND P2, PT, R2, 0x3, PT ;  /* 0x000000030200780c */ /* 0x000fda0003f45270 */
[----:B------:R-:W-:Y:S05]  /*147c0*/  @!P2 BRA `(.L_x_1247) ;  /* 0x000000000004a947 */ /* 0x000fea0003800000 */
[----:B------:R-:W-:Y:S01]  /*147d0*/  BPT.TRAP 0x1 ;  /* 0x000000040000795c */ /* 0x000fe20000300000 */
.L_x_1247:
[----:B-1----:R-:W2:Y:S04]  /*147e0*/  LDL R3, [R1] ;  /* 0x0000000001037983 */ /* 0x002ea80000100800 */
[----:B------:R-:W3:Y:S01]  /*147f0*/  LDL.LU R7, [R1+0x8] ;  /* 0x0000080001077983 */ /* 0x000ee20000300800 */
[----:B------:R-:W-:-:S04]  /*14800*/  VIADD R2, R0, 0x28840 ;  /* 0x0002884000027836 */ /* 0x000fc80000000000 */
[C---:B--2---:R-:W-:Y:S02]  /*14810*/  IMAD R6, R3.reuse, 0x8, R2 ;  /* 0x0000000803067824 */ /* 0x044fe400078e0202 */
[----:B------:R-:W-:Y:S01]  /*14820*/  VIADD R3, R3, 0x1 ;  /* 0x0000000103037836 */ /* 0x000fe20000000000 */
[----:B---3--:R-:W-:-:S04]  /*14830*/  SHF.L.U32 R5, R7, 0x1f, RZ ;  /* 0x0000001f07057819 */ /* 0x008fc800000006ff */
[C---:B------:R-:W-:Y:S01]  /*14840*/  ISETP.NE.AND P1, PT, R3.reuse, 0x2, PT ;  /* 0x000000020300780c */ /* 0x040fe20003f25270 */
[----:B------:R-:W1:Y:S03]  /*14850*/  SYNCS.PHASECHK.TRANS64.TRYWAIT P0, [R6+URZ], R5 ;  /* 0x00000005060075a7 */ /* 0x000e66000800017f */
[----:B------:R-:W-:Y:S02]  /*14860*/  SEL R4, RZ, 0x1, P1 ;  /* 0x00000001ff047807 */ /* 0x000fe40000800000 */
[----:B------:R-:W-:Y:S02]  /*14870*/  SEL R3, R3, RZ, P1 ;  /* 0x000000ff03037207 */ /* 0x000fe40000800000 */
[----:B------:R-:W-:-:S03]  /*14880*/  LOP3.LUT R4, R7, R4, RZ, 0x3c, !PT ;  /* 0x0000000407047212 */ /* 0x000fc600078e3cff */
[----:B------:R-:W-:Y:S01]  /*14890*/  IMAD R7, R3, 0x8, R2 ;  /* 0x0000000803077824 */ /* 0x000fe200078e0202 */
[----:B------:R-:W-:Y:S01]  /*148a0*/  SHF.L.U32 R2, R4, 0x1f, RZ ;  /* 0x0000001f04027819 */ /* 0x000fe200000006ff */
[----:B-1----:R-:W-:Y:S06]  /*148b0*/  @!P0 BRA `(.L_x_1248) ;  /* 0x0000001000ec8947 */ /* 0x002fec0003800000 */
.L_x_1302:
[----:B------:R-:W2:Y:S02]  /*148c0*/  SYNCS.PHASECHK.TRANS64.TRYWAIT P0, [R7+URZ], R2 ;  /* 0x00000002070075a7 */ /* 0x000ea4000800017f */
[----:B--2---:R-:W-:Y:S05]  /*148d0*/  @!P0 BRA `(.L_x_1249) ;  /* 0x0000001000f88947 */ /* 0x004fea0003800000 */
.L_x_1303:
[----:B------:R-:W-:Y:S05]  /*148e0*/  @!P2 BRA `(.L_x_1250) ;  /* 0x000000000004a947 */ /* 0x000fea0003800000 */
[----:B------:R-:W-:Y:S01]  /*148f0*/  BPT.TRAP 0x1 ;  /* 0x000000040000795c */ /* 0x000fe20000300000 */
.L_x_1250:
[----:B------:R-:W3:Y:S01]  /*14900*/  LDL.LU R4, [R1] ;  /* 0x0000000001047983 */ /* 0x000ee20000300800 */
[----:B------:R-:W-:-:S04]  /*14910*/  VIADD R0, R0, 0x28860 ;  /* 0x0002886000007836 */ /* 0x000fc80000000000 */
[----:B---3--:R-:W-:-:S04]  /*14920*/  IMAD R4, R4, 0x8, R0 ;  /* 0x0000000804047824 */ /* 0x008fc800078e0200 */
[----:B------:R-:W3:Y:S02]  /*14930*/  SYNCS.PHASECHK.TRANS64.TRYWAIT P0, [R4+URZ], R5 ;  /* 0x00000005040075a7 */ /* 0x000ee4000800017f */
[----:B---3--:R-:W-:Y:S05]  /*14940*/  @!P0 BRA `(.L_x_1251) ;  /* 0x0000001000f08947 */ /* 0x008fea0003800000 */
.L_x_1304:
[----:B------:R-:W-:-:S07]  /*14950*/  IMAD R3, R3, 0x8, R0 ;  /* 0x0000000803037824 */ /* 0x000fce00078e0200 */
.L_x_1252:
[----:B----4-:R4:W0:Y:S02]  /*14960*/  SYNCS.PHASECHK.TRANS64.TRYWAIT P0, [R3+URZ], R2 ;  /* 0x00000002030075a7 */ /* 0x010824000800017f */
[----:B0-----:R-:W-:Y:S05]  /*14970*/  @!P0 NANOSLEEP.SYNCS 0x989680 ;  /* 0x009896800000895d */ /* 0x001fea0003900000 */
[----:B------:R-:W0:Y:S02]  /*14980*/  @!P0 SYNCS.PHASECHK.TRANS64 P0, [R3+URZ], R2 ;  /* 0x00000002030085a7 */ /* 0x000e24000800007f */
[----:B0-----:R-:W-:Y:S05]  /*14990*/  @!P0 BRA `(.L_x_1252) ;  /* 0xfffffffc00f08947 */ /* 0x001fea000383ffff */
.L_x_1245:
[----:B------:R-:W-:Y:S05]  /*149a0*/  BSYNC B0 ;  /* 0x0000000000007941 */ /* 0x000fea0003800000 */
.L_x_1244:
[----:B------:R-:W-:Y:S05]  /*149b0*/  EXIT ;  /* 0x000000000000794d */ /* 0x000fea0003800000 */
.L_x_1070:
[----:B0-----:R-:W-:-:S04]  /*149c0*/  IMAD.U32 R3, RZ, RZ, UR41 ;  /* 0x00000029ff037e24 */ /* 0x001fc8000f8e00ff */
[----:B------:R0:W1:Y:S03]  /*149d0*/  SYNCS.PHASECHK.TRANS64.TRYWAIT P1, [R3+URZ+0x28800], R0 ;  /* 0x02880000030075a7 */ /* 0x000066000802017f */
[----:B-1----:R-:W-:Y:S05]  /*149e0*/  @!P1 NANOSLEEP.SYNCS 0x989680 ;  /* 0x009896800000995d */ /* 0x002fea0003900000 */
[----:B------:R-:W1:Y:S02]  /*149f0*/  @!P1 SYNCS.PHASECHK.TRANS64 P1, [R3+URZ+0x28800], R0 ;  /* 0x02880000030095a7 */ /* 0x000e64000802007f */
[----:B-1----:R-:W-:Y:S05]  /*14a00*/  @!P1 BRA `(.L_x_1070) ;  /* 0xfffffffc00ec9947 */ /* 0x002fea000383ffff */
[----:B------:R-:W-:Y:S05]  /*14a10*/  BRA `(.L_x_1253) ;  /* 0xfffffed000007947 */ /* 0x000fea000383ffff */
.L_x_1074:
[----:B-1----:R1:W2:Y:S02]  /*14a20*/  SYNCS.PHASECHK.TRANS64.TRYWAIT P2, [R5+URZ+0x28830], R0 ;  /* 0x02883000050075a7 */ /* 0x0022a4000804017f */
[----:B--2---:R-:W-:Y:S05]  /*14a30*/  @!P2 NANOSLEEP.SYNCS 0x989680 ;  /* 0x009896800000a95d */ /* 0x004fea0003900000 */
[----:B------:R-:W2:Y:S02]  /*14a40*/  @!P2 SYNCS.PHASECHK.TRANS64 P2, [R5+URZ+0x28830], R0 ;  /* 0x028830000500a5a7 */ /* 0x000ea4000804007f */
[----:B--2---:R-:W-:Y:S05]  /*14a50*/  @!P2 BRA `(.L_x_1074) ;  /* 0xfffffffc00f0a947 */ /* 0x004fea000383ffff */
[----:B------:R-:W-:Y:S05]  /*14a60*/  BRA `(.L_x_1073) ;  /* 0xfffffed000247947 */ /* 0x000fea000383ffff */
.L_x_1090:
[----:B-1----:R-:W-:-:S04]  /*14a70*/  IMAD.U32 R10, RZ, RZ, UR6 ;  /* 0x00000006ff0a7e24 */ /* 0x002fc8000f8e00ff */
[----:B------:R1:W2:Y:S03]  /*14a80*/  SYNCS.PHASECHK.TRANS64.TRYWAIT P2, [R10+URZ+0x28830], R5 ;  /* 0x028830050a0075a7 */ /* 0x0002a6000804017f */
[----:B--2---:R-:W-:Y:S05]  /*14a90*/  @!P2 NANOSLEEP.SYNCS 0x989680 ;  /* 0x009896800000a95d */ /* 0x004fea0003900000 */
[----:B------:R-:W2:Y:S02]  /*14aa0*/  @!P2 SYNCS.PHASECHK.TRANS64 P2, [R10+URZ+0x28830], R5 ;  /* 0x028830050a00a5a7 */ /* 0x000ea4000804007f */
[----:B--2---:R-:W-:Y:S05]  /*14ab0*/  @!P2 BRA `(.L_x_1090) ;  /* 0xfffffffc00eca947 */ /* 0x004fea000383ffff */
[----:B------:R-:W-:Y:S05]  /*14ac0*/  BRA `(.L_x_1087) ;  /* 0xffffff0000987947 */ /* 0x000fea000383ffff */
.L_x_1094:
[----:B-1----:R-:W-:-:S04]  /*14ad0*/  IMAD.U32 R10, RZ, RZ, UR6 ;  /* 0x00000006ff0a7e24 */ /* 0x002fc8000f8e00ff */
[----:B------:R1:W2:Y:S03]  /*14ae0*/  SYNCS.PHASECHK.TRANS64.TRYWAIT P2, [R10+URZ+0x28850], R5 ;  /* 0x028850050a0075a7 */ /* 0x0002a6000804017f */
[----:B--2---:R-:W-:Y:S05]  /*14af0*/  @!P2 NANOSLEEP.SYNCS 0x989680 ;  /* 0x009896800000a95d */ /* 0x004fea0003900000 */
[----:B------:R-:W2:Y:S02]  /*14b00*/  @!P2 SYNCS.PHASECHK.TRANS64 P2, [R10+URZ+0x28850], R5 ;  /* 0x028850050a00a5a7 */ /* 0x000ea4000804007f */
[----:B--2---:R-:W-:Y:S05]  /*14b10*/  @!P2 BRA `(.L_x_1094) ;  /* 0xfffffffc00eca947 */ /* 0x004fea000383ffff */
[----:B------:R-:W-:Y:S05]  /*14b20*/  BRA `(.L_x_1091) ;  /* 0xffffff0400607947 */ /* 0x000fea000383ffff */
.L_x_1111:
[----:B-1----:R-:W-:-:S04]  /*14b30*/  IMAD.U32 R5, RZ, RZ, UR6 ;  /* 0x00000006ff057e24 */ /* 0x002fc8000f8e00ff */
[----:B------:R1:W2:Y:S03]  /*14b40*/  SYNCS.PHASECHK.TRANS64.TRYWAIT P2, [R5+URZ+0x28830], R0 ;  /* 0x02883000050075a7 */ /* 0x0002a6000804017f */
[----:B--2---:R-:W-:Y:S05]  /*14b50*/  @!P2 NANOSLEEP.SYNCS 0x989680 ;  /* 0x009896800000a95d */ /* 0x004fea0003900000 */
[----:B------:R-:W2:Y:S02]  /*14b60*/  @!P2 SYNCS.PHASECHK.TRANS64 P2, [R5+URZ+0x28830], R0 ;  /* 0x028830000500a5a7 */ /* 0x000ea4000804007f */
[----:B--2---:R-:W-:Y:S05]  /*14b70*/  @!P2 BRA `(.L_x_1111) ;  /* 0xfffffffc00eca947 */ /* 0x004fea000383ffff */
[----:B------:R-:W-:Y:S05]  /*14b80*/  BRA `(.L_x_1108) ;  /* 0xffffff34000c7947 */ /* 0x000fea000383ffff */
.L_x_1115:
[----:B-1----:R-:W-:-:S04]  /*14b90*/  IMAD.U32 R5, RZ, RZ, UR6 ;  /* 0x00000006ff057e24 */ /* 0x002fc8000f8e00ff */
[----:B------:R1:W2:Y:S03]  /*14ba0*/  SYNCS.PHASECHK.TRANS64.TRYWAIT P2, [R5+URZ+0x28850], R0 ;  /* 0x02885000050075a7 */ /* 0x0002a6000804017f */
[----:B--2---:R-:W-:Y:S05]  /*14bb0*/  @!P2 NANOSLEEP.SYNCS 0x989680 ;  /* 0x009896800000a95d */ /* 0x004fea0003900000 */
[----:B------:R-:W2:Y:S02]  /*14bc0*/  @!P2 SYNCS.PHASECHK.TRANS64 P2, [R5+URZ+0x28850], R0 ;  /* 0x028850000500a5a7 */ /* 0x000ea4000804007f */
[----:B--2---:R-:W-:Y:S05]  /*14bd0*/  @!P2 BRA `(.L_x_1115) ;  /* 0xfffffffc00eca947 */ /* 0x004fea000383ffff */
[----:B------:R-:W-:Y:S05]  /*14be0*/  BRA `(.L_x_1112) ;  /* 0xffffff3400d47947 */ /* 0x000fea000383ffff */
.L_x_1121:
[----:B-1----:R-:W-:-:S04]  /*14bf0*/  IMAD.U32 R5, RZ, RZ, UR6 ;  /* 0x00000006ff057e24 */ /* 0x002fc8000f8e00ff */
[----:B------:R1:W2:Y:S03]  /*14c00*/  SYNCS.PHASECHK.TRANS64.TRYWAIT P2, [R5+URZ+0x28830], R0 ;  /* 0x02883000050075a7 */ /* 0x0002a6000804017f */
[----:B--2---:R-:W-:Y:S05]  /*14c10*/  @!P2 NANOSLEEP.SYNCS 0x989680 ;  /* 0x009896800000a95d */ /* 0x004fea0003900000 */
[----:B------:R-:W2:Y:S02]  /*14c20*/  @!P2 SYNCS.PHASECHK.TRANS64 P2, [R5+URZ+0x28830], R0 ;  /* 0x028830000500a5a7 */ /* 0x000ea4000804007f */
[----:B--2---:R-:W-:Y:S05]  /*14c30*/  @!P2 BRA `(.L_x_1121) ;  /* 0xfffffffc00eca947 */ /* 0x004fea000383ffff */
[----:B------:R-:W-:Y:S05]  /*14c40*/  BRA `(.L_x_1118) ;  /* 0xffffff5400047947 */ /* 0x000fea000383ffff */
.L_x_1125:
[----:B-1----:R-:W-:-:S04]  /*14c50*/  IMAD.U32 R5, RZ, RZ, UR6 ;  /* 0x00000006ff057e24 */ /* 0x002fc8000f8e00ff */
[----:B------:R1:W2:Y:S03]  /*14c60*/  SYNCS.PHASECHK.TRANS64.TRYWAIT P2, [R5+URZ+0x28850], R0 ;  /* 0x02885000050075a7 */ /* 0x0002a6000804017f */
[----:B--2---:R-:W-:Y:S05]  /*14c70*/  @!P2 NANOSLEEP.SYNCS 0x989680 ;  /* 0x009896800000a95d */ /* 0x004fea0003900000 */
[----:B------:R-:W2:Y:S02]  /*14c80*/  @!P2 SYNCS.PHASECHK.TRANS64 P2, [R5+URZ+0x28850], R0 ;  /* 0x028850000500a5a7 */ /* 0x000ea4000804007f */
[----:B--2---:R-:W-:Y:S05]  /*14c90*/  @!P2 BRA `(.L_x_1125) ;  /* 0xfffffffc00eca947 */ /* 0x004fea000383ffff */
[----:B------:R-:W-:Y:S05]  /*14ca0*/  BRA `(.L_x_1122) ;  /* 0xffffff5400cc7947 */ /* 0x000fea000383ffff */
.L_x_1138:
[----:B-1----:R-:W-:-:S04]  /*14cb0*/  IMAD.U32 R7, RZ, RZ, UR5 ;  /* 0x00000005ff077e24 */ /* 0x002fc8000f8e00ff */
[----:B------:R1:W2:Y:S03]  /*14cc0*/  SYNCS.PHASECHK.TRANS64.TRYWAIT P0, [R7+URZ+0x28850], R2 ;  /* 0x02885002070075a7 */ /* 0x0002a6000800017f */
[----:B--2---:R-:W-:Y:S05]  /*14cd0*/  @!P0 NANOSLEEP.SYNCS 0x989680 ;  /* 0x009896800000895d */ /* 0x004fea0003900000 */
[----:B------:R-:W2:Y:S02]  /*14ce0*/  @!P0 SYNCS.PHASECHK.TRANS64 P0, [R7+URZ+0x28850], R2 ;  /* 0x02885002070085a7 */ /* 0x000ea4000800007f */
[----:B--2---:R-:W-:Y:S05]  /*14cf0*/  @!P0 BRA `(.L_x_1138) ;  /* 0xfffffffc00ec8947 */ /* 0x004fea000383ffff */
[----:B------:R-:W-:Y:S05]  /*14d00*/  BRA `(.L_x_1137) ;  /* 0xffffff8000b47947 */ /* 0x000fea000383ffff */
.L_x_1186:
[----:B------:R-:W1:Y:S01]  /*14d10*/  S2R R9, SR_TID.X ;  /* 0x0000000000097919 */ /* 0x000e620000002100 */
[----:B------:R-:W-:Y:S01]  /*14d20*/  BSSY B0, `(.L_x_1254) ;  /* 0x000000a000007945 */ /* 0x000fe20003800000 */
[----:B------:R-:W-:Y:S02]  /*14d30*/  IMAD.MOV.U32 R12, RZ, RZ, RZ ;  /* 0x000000ffff0c7224 */ /* 0x000fe400078e00ff */
[----:B------:R-:W-:Y:S02]  /*14d40*/  IMAD.MOV.U32 R11, RZ, RZ, 0x1f ;  /* 0x0000001fff0b7424 */ /* 0x000fe400078e00ff */
[----:B------:R-:W-:Y:S01]  /*14d50*/  IMAD.MOV.U32 R15, RZ, RZ, -0x1 ;  /* 0xffffffffff0f7424 */ /* 0x000fe200078e00ff */
[----:B-1----:R-:W-:-:S04]  /*14d60*/  SHF.R.U32.HI R9, RZ, 0x5, R9 ;  /* 0x00000005ff097819 */ /* 0x002fc80000011609 */
[----:B------:R-:W-:-:S05]  /*14d70*/  LOP3.LUT R9, R9, 0x3, RZ, 0xc0, !PT ;  /* 0x0000000309097812 */ /* 0x000fca00078ec0ff */
[----:B0-----:R-:W-:-:S07]  /*14d80*/  IMAD.MOV.U32 R13, RZ, RZ, R9 ;  /* 0x000000ffff0d7224 */ /* 0x001fce00078e0009 */
[----:B------:R-:W-:Y:S05]  /*14d90*/  WARPSYNC.COLLECTIVE R15, `(.L_x_1255) ;  /* 0x000000000f087348 */ /* 0x000fea0003c00000 */
[----:B------:R0:W1:Y:S02]  /*14da0*/  SHFL.IDX P6, R14, R13, R12, R11 ;  /* 0x0000000c0d0e7389 */ /* 0x00006400000c000b */
[----:B01----:R-:W-:Y:S01]  /*14db0*/  ENDCOLLECTIVE ;  /* 0x000000000000791b */ /* 0x003fe20003800000 */
.L_x_1255:
[----:B------:R-:W-:Y:S05]  /*14dc0*/  BSYNC B0 ;  /* 0x0000000000007941 */ /* 0x000fea0003800000 */
.L_x_1254:
[----:B------:R-:W-:Y:S05]  /*14dd0*/  BRA `(.L_x_1256) ;  /* 0xffffffc400d07947 */ /* 0x000fea000383ffff */
.L_x_1187:
[----:B------:R-:W-:Y:S01]  /*14de0*/  BSSY B0, `(.L_x_1257) ;  /* 0x0000006000007945 */ /* 0x000fe20003800000 */
[----:B------:R-:W-:-:S07]  /*14df0*/  IMAD.MOV.U32 R15, RZ, RZ, -0x1 ;  /* 0xffffffffff0f7424 */ /* 0x000fce00078e00ff */
[----:B0-----:R-:W-:Y:S05]  /*14e00*/  WARPSYNC.COLLECTIVE R15, `(.L_x_1258) ;  /* 0x000000000f0c7348 */ /* 0x001fea0003c00000 */
[----:B------:R-:W-:Y:S02]  /*14e10*/  ELECT P6, UR62, PT ;  /* 0x00000000003e782f */ /* 0x000fe400038c0000 */
[----:B------:R-:W-:Y:S01]  /*14e20*/  MOV R14, UR62 ;  /* 0x0000003e000e7c02 */ /* 0x000fe20008000f00 */
[----:B0-----:R-:W-:Y:S10]  /*14e30*/  ENDCOLLECTIVE ;  /* 0x000000000000791b */ /* 0x001ff40003800000 */
.L_x_1258:
[----:B------:R-:W-:Y:S05]  /*14e40*/  BSYNC B0 ;  /* 0x0000000000007941 */ /* 0x000fea0003800000 */
.L_x_1257:
[----:B------:R-:W-:Y:S05]  /*14e50*/  BRA `(.L_x_1259) ;  /* 0xffffffc400c07947 */ /* 0x000fea000383ffff */
.L_x_1190:
[----:B-1----:R1:W2:Y:S02]  /*14e60*/  SYNCS.PHASECHK.TRANS64.TRYWAIT P0, [R9+URZ+0x28840], R10 ;  /* 0x0288400a090075a7 */ /* 0x0022a4000800017f */
[----:B--2---:R-:W-:Y:S05]  /*14e70*/  @!P0 NANOSLEEP.SYNCS 0x989680 ;  /* 0x009896800000895d */ /* 0x004fea0003900000 */
[----:B------:R-:W2:Y:S02]  /*14e80*/  @!P0 SYNCS.PHASECHK.TRANS64 P0, [R9+URZ+0x28840], R10 ;  /* 0x0288400a090085a7 */ /* 0x000ea4000800007f */
[----:B--2---:R-:W-:Y:S05]  /*14e90*/  @!P0 BRA `(.L_x_1190) ;  /* 0xfffffffc00f08947 */ /* 0x004fea000383ffff */
[----:B------:R-:W-:Y:S05]  /*14ea0*/  BRA `(.L_x_1260) ;  /* 0xffffffc800287947 */ /* 0x000fea000383ffff */
.L_x_1193:
        /* <DEDUP_REMOVED lines=8> */
.L_x_1201:
[----:B0-----:R0:W1:Y:S02]  /*14f30*/  SYNCS.PHASECHK.TRANS64.TRYWAIT P0, [R2+URZ+0x28840], R3 ;  /* 0x02884003020075a7 */ /* 0x001064000800017f */
[----:B-1----:R-:W-:Y:S05]  /*14f40*/  @!P0 NANOSLEEP.SYNCS 0x989680 ;  /* 0x009896800000895d */ /* 0x002fea0003900000 */
[----:B------:R-:W1:Y:S02]  /*14f50*/  @!P0 SYNCS.PHASECHK.TRANS64 P0, [R2+URZ+0x28840], R3 ;  /* 0x02884003020085a7 */ /* 0x000e64000800007f */
[----:B-1----:R-:W-:Y:S05]  /*14f60*/  @!P0 BRA `(.L_x_1201) ;  /* 0xfffffffc00f08947 */ /* 0x002fea000383ffff */
[----:B------:R-:W-:Y:S05]  /*14f70*/  BRA `(.L_x_1262) ;  /* 0xffffffcc00f87947 */ /* 0x000fea000383ffff */
.L_x_1203:
[----:B0-----:R0:W1:Y:S02]  /*14f80*/  SYNCS.PHASECHK.TRANS64.TRYWAIT P0, [R3+URZ+0x60], R2 ;  /* 0x00006002030075a7 */ /* 0x001064000800017f */
[----:B-1----:R-:W-:Y:S05]  /*14f90*/  @!P0 NANOSLEEP.SYNCS 0x989680 ;  /* 0x009896800000895d */ /* 0x002fea0003900000 */
[----:B------:R-:W1:Y:S02]  /*14fa0*/  @!P0 SYNCS.PHASECHK.TRANS64 P0, [R3+URZ+0x60], R2 ;  /* 0x00006002030085a7 */ /* 0x000e64000800007f */
[----:B-1----:R-:W-:Y:S05]  /*14fb0*/  @!P0 BRA `(.L_x_1203) ;  /* 0xfffffffc00f08947 */ /* 0x002fea000383ffff */
[----:B------:R-:W-:Y:S05]  /*14fc0*/  BRA `(.L_x_1263) ;  /* 0xffffffd000947947 */ /* 0x000fea000383ffff */
.L_x_1208:
[----:B-1----:R1:W2:Y:S02]  /*14fd0*/  SYNCS.PHASECHK.TRANS64.TRYWAIT P0, [R2+URZ+0x28840], R3 ;  /* 0x02884003020075a7 */ /* 0x0022a4000800017f */
[----:B--2---:R-:W-:Y:S05]  /*14fe0*/  @!P0 NANOSLEEP.SYNCS 0x989680 ;  /* 0x009896800000895d */ /* 0x004fea0003900000 */
[----:B------:R-:W2:Y:S02]  /*14ff0*/  @!P0 SYNCS.PHASECHK.TRANS64 P0, [R2+URZ+0x28840], R3 ;  /* 0x02884003020085a7 */ /* 0x000ea4000800007f */
[----:B--2---:R-:W-:Y:S05]  /*15000*/  @!P0 BRA `(.L_x_1208) ;  /* 0xfffffffc00f08947 */ /* 0x004fea000383ffff */
[----:B------:R-:W-:Y:S05]  /*15010*/  BRA `(.L_x_1264) ;  /* 0xffffffd400fc7947 */ /* 0x000fea000383ffff */
.L_x_1210:
[----:B0-----:R0:W1:Y:S02]  /*15020*/  SYNCS.PHASECHK.TRANS64.TRYWAIT P1, [R2+URZ+0x60], R3 ;  /* 0x00006003020075a7 */ /* 0x001064000802017f */
[----:B-1----:R-:W-:Y:S05]  /*15030*/  @!P1 NANOSLEEP.SYNCS 0x989680 ;  /* 0x009896800000995d */ /* 0x002fea0003900000 */
[----:B------:R-:W1:Y:S02]  /*15040*/  @!P1 SYNCS.PHASECHK.TRANS64 P1, [R2+URZ+0x60], R3 ;  /* 0x00006003020095a7 */ /* 0x000e64000802007f */
[----:B-1----:R-:W-:Y:S05]  /*15050*/  @!P1 BRA `(.L_x_1210) ;  /* 0xfffffffc00f09947 */ /* 0x002fea000383ffff */
[----:B------:R-:W-:Y:S05]  /*15060*/  BRA `(.L_x_1265) ;  /* 0xffffffd800987947 */ /* 0x000fea000383ffff */
.L_x_1215:
[----:B--2---:R2:W3:Y:S02]  /*15070*/  SYNCS.PHASECHK.TRANS64.TRYWAIT P0, [R2+URZ+0x28840], R3 ;  /* 0x02884003020075a7 */ /* 0x0044e4000800017f */
[----:B---3--:R-:W-:Y:S05]  /*15080*/  @!P0 NANOSLEEP.SYNCS 0x989680 ;  /* 0x009896800000895d */ /* 0x008fea0003900000 */
[----:B------:R-:W3:Y:S02]  /*15090*/  @!P0 SYNCS.PHASECHK.TRANS64 P0, [R2+URZ+0x28840], R3 ;  /* 0x02884003020085a7 */ /* 0x000ee4000800007f */
[----:B---3--:R-:W-:Y:S05]  /*150a0*/  @!P0 BRA `(.L_x_1215) ;  /* 0xfffffffc00f08947 */ /* 0x008fea000383ffff */
[----:B------:R-:W-:Y:S05]  /*150b0*/  BRA `(.L_x_1266) ;  /* 0xffffffdc00b87947 */ /* 0x000fea000383ffff */
.L_x_1217:
[----:B0-----:R0:W1:Y:S02]  /*150c0*/  SYNCS.PHASECHK.TRANS64.TRYWAIT P1, [R2+URZ+0x60], R9 ;  /* 0x00006009020075a7 */ /* 0x001064000802017f */
[----:B-1----:R-:W-:Y:S05]  /*150d0*/  @!P1 NANOSLEEP.SYNCS 0x989680 ;  /* 0x009896800000995d */ /* 0x002fea0003900000 */
[----:B------:R-:W1:Y:S02]  /*150e0*/  @!P1 SYNCS.PHASECHK.TRANS64 P1, [R2+URZ+0x60], R9 ;  /* 0x00006009020095a7 */ /* 0x000e64000802007f */
[----:B-1----:R-:W-:Y:S05]  /*150f0*/  @!P1 BRA `(.L_x_1217) ;  /* 0xfffffffc00f09947 */ /* 0x002fea000383ffff */
[----:B------:R-:W-:Y:S05]  /*15100*/  BRA `(.L_x_1267) ;  /* 0xffffffe000547947 */ /* 0x000fea000383ffff */
.L_x_1224:
[----:B-1----:R1:W2:Y:S02]  /*15110*/  SYNCS.PHASECHK.TRANS64.TRYWAIT P0, [R3+URZ+0x28860], R0 ;  /* 0x02886000030075a7 */ /* 0x0022a4000800017f */
[----:B--2---:R-:W-:Y:S05]  /*15120*/  @!P0 NANOSLEEP.SYNCS 0x989680 ;  /* 0x009896800000895d */ /* 0x004fea0003900000 */
[----:B------:R-:W2:Y:S02]  /*15130*/  @!P0 SYNCS.PHASECHK.TRANS64 P0, [R3+URZ+0x28860], R0 ;  /* 0x02886000030085a7 */ /* 0x000ea4000800007f */
[----:B--2---:R-:W-:Y:S05]  /*15140*/  @!P0 BRA `(.L_x_1224) ;  /* 0xfffffffc00f08947 */ /* 0x004fea000383ffff */
[----:B------:R-:W-:Y:S05]  /*15150*/  BRA `(.L_x_1268) ;  /* 0xffffffe4005c7947 */ /* 0x000fea000383ffff */
.L_x_1226:
        /* <DEDUP_REMOVED lines=8> */
.L_x_1270:
[----:B------:R-:W-:Y:S05]  /*151e0*/  BSYNC B0 ;  /* 0x0000000000007941 */ /* 0x000fea0003800000 */
.L_x_1269:
        /* <DEDUP_REMOVED lines=8> */
.L_x_1271:
[----:B------:R-:W-:Y:S01]  /*15270*/  IMAD.MOV.U32 R7, RZ, RZ, R14 ;  /* 0x000000ffff077224 */ /* 0x000fe200078e000e */
[----:B------:R-:W-:Y:S06]  /*15280*/  BRA `(.L_x_1272) ;  /* 0xffffffe400e47947 */ /* 0x000fec000383ffff */
.L_x_1229:
[----:B------:R-:W-:Y:S01]  /*15290*/  BSSY B0, `(.L_x_1273) ;  /* 0x0000008000007945 */ /* 0x000fe20003800000 */
[----:B0----5:R-:W-:Y:S02]  /*152a0*/  IMAD.MOV.U32 R13, RZ, RZ, R17 ;  /* 0x000000ffff0d7224 */ /* 0x021fe400078e0011 */
[----:B------:R-:W-:Y:S02]  /*152b0*/  IMAD.MOV.U32 R12, RZ, RZ, 0x1 ;  /* 0x00000001ff0c7424 */ /* 0x000fe400078e00ff */
[----:B------:R-:W-:Y:S02]  /*152c0*/  IMAD.MOV.U32 R11, RZ, RZ, RZ ;  /* 0x000000ffff0b7224 */ /* 0x000fe400078e00ff */
[----:B------:R-:W-:-:S07]  /*152d0*/  IMAD.MOV.U32 R15, RZ, RZ, -0x1 ;  /* 0xffffffffff0f7424 */ /* 0x000fce00078e00ff */
[----:B-1234-:R-:W-:Y:S05]  /*152e0*/  WARPSYNC.COLLECTIVE R15, `(.L_x_1274) ;  /* 0x000000000f087348 */ /* 0x01efea0003c00000 */
[----:B------:R0:W0:Y:S02]  /*152f0*/  SHFL.UP P6, R14, R13, R12, R11 ;  /* 0x0400000c0d0e7389 */ /* 0x00002400000c000b */
[----:B01234-:R-:W-:Y:S01]  /*15300*/  ENDCOLLECTIVE ;  /* 0x000000000000791b */ /* 0x01ffe20003800000 */
.L_x_1274:
[----:B------:R-:W-:Y:S05]  /*15310*/  BSYNC B0 ;  /* 0x0000000000007941 */ /* 0x000fea0003800000 */
.L_x_1273:
        /* <DEDUP_REMOVED lines=10> */
.L_x_1275:
        /* <DEDUP_REMOVED lines=8> */
.L_x_1276:
        /* <DEDUP_REMOVED lines=8> */
.L_x_1277:
        /* <DEDUP_REMOVED lines=8> */
.L_x_1278:
        /* <DEDUP_REMOVED lines=8> */
.L_x_1279:
[----:B------:R-:W-:Y:S05]  /*155c0*/  BRA `(.L_x_1280) ;  /* 0xffffffe400a87947 */ /* 0x000fea000383ffff */
.L_x_1234:
[----:B------:R-:W-:Y:S01]  /*155d0*/  BSSY B0, `(.L_x_1281) ;  /* 0x0000008000007945 */ /* 0x000fe20003800000 */
[----:B-----5:R-:W-:Y:S02]  /*155e0*/  IMAD.MOV.U32 R13, RZ, RZ, R17 ;  /* 0x000000ffff0d7224 */ /* 0x020fe400078e0011 */
[----:B------:R-:W-:Y:S02]  /*155f0*/  IMAD.MOV.U32 R12, RZ, RZ, 0x1 ;  /* 0x00000001ff0c7424 */ /* 0x000fe400078e00ff */
[----:B------:R-:W-:Y:S02]  /*15600*/  IMAD.MOV.U32 R11, RZ, RZ, RZ ;  /* 0x000000ffff0b7224 */ /* 0x000fe400078e00ff */
[----:B------:R-:W-:-:S07]  /*15610*/  IMAD.MOV.U32 R15, RZ, RZ, -0x1 ;  /* 0xffffffffff0f7424 */ /* 0x000fce00078e00ff */
[----:B0-2---:R-:W-:Y:S05]  /*15620*/  WARPSYNC.COLLECTIVE R15, `(.L_x_1282) ;  /* 0x000000000f087348 */ /* 0x005fea0003c00000 */
[----:B------:R1:W3:Y:S02]  /*15630*/  SHFL.UP P6, R14, R13, R12, R11 ;  /* 0x0400000c0d0e7389 */ /* 0x0002e400000c000b */
[----:B0123--:R-:W-:Y:S01]  /*15640*/  ENDCOLLECTIVE ;  /* 0x000000000000791b */ /* 0x00ffe20003800000 */
.L_x_1282:
[----:B------:R-:W-:Y:S05]  /*15650*/  BSYNC B0 ;  /* 0x0000000000007941 */ /* 0x000fea0003800000 */
.L_x_1281:
        /* <DEDUP_REMOVED lines=10> */
.L_x_1283:
        /* <DEDUP_REMOVED lines=8> */
.L_x_1284:
        /* <DEDUP_REMOVED lines=8> */
.L_x_1285:
        /* <DEDUP_REMOVED lines=8> */
.L_x_1286:
        /* <DEDUP_REMOVED lines=8> */
.L_x_1287:
[----:B------:R-:W-:Y:S05]  /*15900*/  BRA `(.L_x_1288) ;  /* 0xffffffe4008c7947 */ /* 0x000fea000383ffff */
.L_x_1236:
[----:B------:R-:W-:Y:S01]  /*15910*/  BSSY B0, `(.L_x_1289) ;  /* 0x0000006000007945 */ /* 0x000fe20003800000 */
[----:B------:R-:W-:Y:S01]  /*15920*/  PLOP3.LUT P6, PT, P6, PT, PT, 0x8, 0x0 ;  /* 0x000000000000781c */ /* 0x000fe200037ce170 */
[----:B------:R-:W-:-:S12]  /*15930*/  IMAD.MOV.U32 R15, RZ, RZ, -0x1 ;  /* 0xffffffffff0f7424 */ /* 0x000fd800078e00ff */
[----:B0-----:R-:W-:Y:S05]  /*15940*/  WARPSYNC.COLLECTIVE R15, `(.L_x_1290) ;  /* 0x000000000f087348 */ /* 0x001fea0003c00000 */
[----:B------:R-:W-:Y:S01]  /*15950*/  VOTE.ANY R14, PT, P6 ;  /* 0x00000000000e7806 */ /* 0x000fe200030e0100 */
[----:B0-----:R-:W-:Y:S06]  /*15960*/  ENDCOLLECTIVE ;  /* 0x000000000000791b */ /* 0x001fec0003800000 */
.L_x_1290:
[----:B------:R-:W-:Y:S05]  /*15970*/  BSYNC B0 ;  /* 0x0000000000007941 */ /* 0x000fea0003800000 */
.L_x_1289:
        /* <DEDUP_REMOVED lines=9> */
.L_x_1291:
[----:B------:R-:W-:Y:S01]  /*15a10*/  IMAD.MOV.U32 R17, RZ, RZ, R14 ;  /* 0x000000ffff117224 */ /* 0x000fe200078e000e */
[----:B------:R-:W-:Y:S06]  /*15a20*/  BRA `(.L_x_1292) ;  /* 0xffffffe4007c7947 */ /* 0x000fec000383ffff */
.L_x_1238:
[----:B------:R-:W-:Y:S01]  /*15a30*/  BSSY B0, `(.L_x_1293) ;  /* 0x0000007000007945 */ /* 0x000fe20003800000 */
[----:B------:R-:W-:Y:S02]  /*15a40*/  IMAD.MOV.U32 R13, RZ, RZ, R2 ;  /* 0x000000ffff0d7224 */ /* 0x000fe400078e0002 */
[----:B------:R-:W-:Y:S02]  /*15a50*/  IMAD.MOV.U32 R11, RZ, RZ, 0x1f ;  /* 0x0000001fff0b7424 */ /* 0x000fe400078e00ff */
[----:B------:R-:W-:-:S07]  /*15a60*/  IMAD.MOV.U32 R15, RZ, RZ, -0x1 ;  /* 0xffffffffff0f7424 */ /* 0x000fce00078e00ff */
[----:B012---:R-:W-:Y:S05]  /*15a70*/  WARPSYNC.COLLECTIVE R15, `(.L_x_1294) ;  /* 0x000000000f087348 */ /* 0x007fea0003c00000 */
[----:B------:R3:W4:Y:S02]  /*15a80*/  SHFL.IDX P6, R14, R13, R12, R11 ;  /* 0x0000000c0d0e7389 */ /* 0x00072400000c000b */
[----:B01234-:R-:W-:Y:S01]  /*15a90*/  ENDCOLLECTIVE ;  /* 0x000000000000791b */ /* 0x01ffe20003800000 */
.L_x_1294:
[----:B------:R-:W-:Y:S05]  /*15aa0*/  BSYNC B0 ;  /* 0x0000000000007941 */ /* 0x000fea0003800000 */
.L_x_1293:
[----:B------:R-:W-:Y:S01]  /*15ab0*/  IMAD.MOV.U32 R7, RZ, RZ, R14 ;  /* 0x000000ffff077224 */ /* 0x000fe200078e000e */
[----:B------:R-:W-:Y:S06]  /*15ac0*/  BRA `(.L_x_1237) ;  /* 0xffffffe400707947 */ /* 0x000fec000383ffff */
.L_x_1242:
[----:B-1----:R1:W2:Y:S02]  /*15ad0*/  SYNCS.PHASECHK.TRANS64.TRYWAIT P0, [R0+URZ+0x28820], R3 ;  /* 0x02882003000075a7 */ /* 0x0022a4000800017f */
[----:B--2---:R-:W-:Y:S05]  /*15ae0*/  @!P0 NANOSLEEP.SYNCS 0x989680 ;  /* 0x009896800000895d */ /* 0x004fea0003900000 */
[----:B------:R-:W2:Y:S02]  /*15af0*/  @!P0 SYNCS.PHASECHK.TRANS64 P0, [R0+URZ+0x28820], R3 ;  /* 0x02882003000085a7 */ /* 0x000ea4000800007f */
[----:B--2---:R-:W-:Y:S05]  /*15b00*/  @!P0 BRA `(.L_x_1242) ;  /* 0xfffffffc00f08947 */ /* 0x004fea000383ffff */
[----:B------:R-:W-:Y:S05]  /*15b10*/  BRA `(.L_x_1295) ;  /* 0xffffffe800e47947 */ /* 0x000fea000383ffff */
.L_x_1243:
[----:B------:R-:W2:Y:S01]  /*15b20*/  S2R R2, SR_TID.X ;  /* 0x0000000000027919 */ /* 0x000ea20000002100 */
[----:B------:R-:W-:Y:S01]  /*15b30*/  BSSY B0, `(.L_x_1296) ;  /* 0x000000a000007945 */ /* 0x000fe20003800000 */
[----:B------:R-:W-:Y:S02]  /*15b40*/  IMAD.MOV.U32 R12, RZ, RZ, RZ ;  /* 0x000000ffff0c7224 */ /* 0x000fe400078e00ff */
[----:B------:R-:W-:Y:S02]  /*15b50*/  IMAD.MOV.U32 R11, RZ, RZ, 0x1f ;  /* 0x0000001fff0b7424 */ /* 0x000fe400078e00ff */
[----:B------:R-:W-:Y:S01]  /*15b60*/  IMAD.MOV.U32 R15, RZ, RZ, -0x1 ;  /* 0xffffffffff0f7424 */ /* 0x000fe200078e00ff */
[----:B--2---:R-:W-:-:S04]  /*15b70*/  SHF.R.U32.HI R2, RZ, 0x5, R2 ;  /* 0x00000005ff027819 */ /* 0x004fc80000011602 */
[----:B------:R-:W-:-:S05]  /*15b80*/  LOP3.LUT R2, R2, 0x3, RZ, 0xc0, !PT ;  /* 0x0000000302027812 */ /* 0x000fca00078ec0ff */
[----:B0-----:R-:W-:-:S07]  /*15b90*/  IMAD.MOV.U32 R13, RZ, RZ, R2 ;  /* 0x000000ffff0d7224 */ /* 0x001fce00078e0002 */
[----:B-1----:R-:W-:Y:S05]  /*15ba0*/  WARPSYNC.COLLECTIVE R15, `(.L_x_1297) ;  /* 0x000000000f087348 */ /* 0x002fea0003c00000 */
[----:B------:R0:W2:Y:S02]  /*15bb0*/  SHFL.IDX P6, R14, R13, R12, R11 ;  /* 0x0000000c0d0e7389 */ /* 0x0000a400000c000b */
[----:B012---:R-:W-:Y:S01]  /*15bc0*/  ENDCOLLECTIVE ;  /* 0x000000000000791b */ /* 0x007fe20003800000 */
.L_x_1297:
[----:B------:R-:W-:Y:S05]  /*15bd0*/  BSYNC B0 ;  /* 0x0000000000007941 */ /* 0x000fea0003800000 */
.L_x_1296:
[----:B------:R-:W-:Y:S05]  /*15be0*/  BRA `(.L_x_1298) ;  /* 0xffffffe800cc7947 */ /* 0x000fea000383ffff */
.L_x_1246:
[----:B------:R-:W-:Y:S01]  /*15bf0*/  BSSY B1, `(.L_x_1299) ;  /* 0x0000006000017945 */ /* 0x000fe20003800000 */
[----:B------:R-:W-:-:S07]  /*15c00*/  IMAD.MOV.U32 R15, RZ, RZ, -0x1 ;  /* 0xffffffffff0f7424 */ /* 0x000fce00078e00ff */
[----:B012---:R-:W-:Y:S05]  /*15c10*/  WARPSYNC.COLLECTIVE R15, `(.L_x_1300) ;  /* 0x000000000f0c7348 */ /* 0x007fea0003c00000 */
[----:B------:R-:W-:Y:S02]  /*15c20*/  ELECT P6, UR62, PT ;  /* 0x00000000003e782f */ /* 0x000fe400038c0000 */
[----:B------:R-:W-:Y:S01]  /*15c30*/  MOV R14, UR62 ;  /* 0x0000003e000e7c02 */ /* 0x000fe20008000f00 */
[----:B012---:R-:W-:Y:S10]  /*15c40*/  ENDCOLLECTIVE ;  /* 0x000000000000791b */ /* 0x007ff40003800000 */
.L_x_1300:
[----:B------:R-:W-:Y:S05]  /*15c50*/  BSYNC B1 ;  /* 0x0000000000017941 */ /* 0x000fea0003800000 */
.L_x_1299:
[----:B------:R-:W-:Y:S05]  /*15c60*/  BRA `(.L_x_1301) ;  /* 0xffffffe800c47947 */ /* 0x000fea000383ffff */
.L_x_1248:
[----:B-1----:R1:W2:Y:S02]  /*15c70*/  SYNCS.PHASECHK.TRANS64.TRYWAIT P0, [R6+URZ], R5 ;  /* 0x00000005060075a7 */ /* 0x0022a4000800017f */
[----:B--2---:R-:W-:Y:S05]  /*15c80*/  @!P0 NANOSLEEP.SYNCS 0x989680 ;  /* 0x009896800000895d */ /* 0x004fea0003900000 */
[----:B------:R-:W2:Y:S02]  /*15c90*/  @!P0 SYNCS.PHASECHK.TRANS64 P0, [R6+URZ], R5 ;  /* 0x00000005060085a7 */ /* 0x000ea4000800007f */
[----:B--2---:R-:W-:Y:S05]  /*15ca0*/  @!P0 BRA `(.L_x_1248) ;  /* 0xfffffffc00f08947 */ /* 0x004fea000383ffff */
[----:B------:R-:W-:Y:S05]  /*15cb0*/  BRA `(.L_x_1302) ;  /* 0xffffffec00007947 */ /* 0x000fea000383ffff */
.L_x_1249:
[----:B--2---:R2:W3:Y:S02]  /*15cc0*/  SYNCS.PHASECHK.TRANS64.TRYWAIT P0, [R7+URZ], R2 ;  /* 0x00000002070075a7 */ /* 0x0044e4000800017f */
[----:B---3--:R-:W-:Y:S05]  /*15cd0*/  @!P0 NANOSLEEP.SYNCS 0x989680 ;  /* 0x009896800000895d */ /* 0x008fea0003900000 */
[----:B------:R-:W3:Y:S02]  /*15ce0*/  @!P0 SYNCS.PHASECHK.TRANS64 P0, [R7+URZ], R2 ;  /* 0x00000002070085a7 */ /* 0x000ee4000800007f */
[----:B---3--:R-:W-:Y:S05]  /*15cf0*/  @!P0 BRA `(.L_x_1249) ;  /* 0xfffffffc00f08947 */ /* 0x008fea000383ffff */
[----:B------:R-:W-:Y:S05]  /*15d00*/  BRA `(.L_x_1303) ;  /* 0xffffffe800f47947 */ /* 0x000fea000383ffff */
.L_x_1251:
[----:B---3--:R3:W4:Y:S02]  /*15d10*/  SYNCS.PHASECHK.TRANS64.TRYWAIT P0, [R4+URZ], R5 ;  /* 0x00000005040075a7 */ /* 0x008724000800017f */
[----:B----4-:R-:W-:Y:S05]  /*15d20*/  @!P0 NANOSLEEP.SYNCS 0x989680 ;  /* 0x009896800000895d */ /* 0x010fea0003900000 */
[----:B------:R-:W4:Y:S02]  /*15d30*/  @!P0 SYNCS.PHASECHK.TRANS64 P0, [R4+URZ], R5 ;  /* 0x00000005040085a7 */ /* 0x000f24000800007f */
[----:B----4-:R-:W-:Y:S05]  /*15d40*/  @!P0 BRA `(.L_x_1251) ;  /* 0xfffffffc00f08947 */ /* 0x010fea000383ffff */
[----:B------:R-:W-:Y:S05]  /*15d50*/  BRA `(.L_x_1304) ;  /* 0xffffffe800fc7947 */ /* 0x000fea000383ffff */
.L_x_1305:
        /* <DEDUP_REMOVED lines=10> */
.L_x_2731:


//--------------------- .text._ZN7cutlass13device_kernelIN5flash11enable_sm90INS1_16FlashAttnFwdSm90INS1_25CollectiveMainloopFwdSm90ILi2EN4cute5tupleIJNS5_1CILi1EEES8_S8_EEENS6_IJNS7_ILi128EEESA_SA_EEELi128ENS_6half_tEfNS_4arch4Sm90ELb0ELb1ELb0ELb1ELb0ELb1ELb0ELb1ELb1ELb0ELb0ELb0EEENS1_21CollectiveEpilogueFwdISB_S9_SC_SE_Li256ELb1ELb0ELb0ELb0EEENS1_36VarlenDynamicPersistentTileSchedulerILi128ELi128ELi256ELi32ELb0ELb0ELb1ELb1ELb0ELb1EEEEEEEEEvNT_6ParamsE --------------------------
	.section	.text._ZN7cutlass13device_kernelIN5flash11enable_sm90INS1_16FlashAttnFwdSm90INS1_25CollectiveMainloopFwdSm90ILi2EN4cute5tupleIJNS5_1CILi1EEES8_S8_EEENS6_IJNS7_ILi128EEESA_SA_EEELi128ENS_6half_tEfNS_4arch4Sm90ELb0ELb1ELb0ELb1ELb0ELb1ELb0ELb1ELb1ELb0ELb0ELb0EEENS1_21CollectiveEpilogueFwdISB_S9_SC_SE_Li256ELb1ELb0ELb0ELb0EEENS1_36VarlenDynamicPersistentTileSchedulerILi128ELi128ELi256ELi32ELb0ELb0ELb1ELb1ELb0ELb1EEEEEEEEEvNT_6ParamsE,"ax",@progbits
	.align	128
.text._ZN7cutlass13device_kernelIN5flash11enable_sm90INS1_16FlashAttnFwdSm90INS1_25CollectiveMainloopFwdSm90ILi2EN4cute5tupleIJNS5_1CILi1EEES8_S8_EEENS6_IJNS7_ILi128EEESA_SA_EEELi128ENS_6half_tEfNS_4arch4Sm90ELb0ELb1ELb0ELb1ELb0ELb1ELb0ELb1ELb1ELb0ELb0ELb0EEENS1_21CollectiveEpilogueFwdISB_S9_SC_SE_Li256ELb1ELb0ELb0ELb0EEENS1_36VarlenDynamicPersistentTileSchedulerILi128ELi128ELi256ELi32ELb0ELb0ELb1ELb1ELb0ELb1EEEEEEEEEvNT_6ParamsE:
        .type           _ZN7cutlass13device_kernelIN5flash11enable_sm90INS1_16FlashAttnFwdSm90INS1_25CollectiveMainloopFwdSm90ILi2EN4cute5tupleIJNS5_1CILi1EEES8_S8_EEENS6_IJNS7_ILi128EEESA_SA_EEELi128ENS_6half_tEfNS_4arch4Sm90ELb0ELb1ELb0ELb1ELb0ELb1ELb0ELb1ELb1ELb0ELb0ELb0EEENS1_21CollectiveEpilogueFwdISB_S9_SC_SE_Li256ELb1ELb0ELb0ELb0EEENS1_36VarlenDynamicPersistentTileSchedulerILi128ELi128ELi256ELi32ELb0ELb0ELb1ELb1ELb0ELb1EEEEEEEEEvNT_6ParamsE,@function
        .size           _ZN7cutlass13device_kernelIN5flash11enable_sm90INS1_16FlashAttnFwdSm90INS1_25CollectiveMainloopFwdSm90ILi2EN4cute5tupleIJNS5_1CILi1EEES8_S8_EEENS6_IJNS7_ILi128EEESA_SA_EEELi128ENS_6half_tEfNS_4arch4Sm90ELb0ELb1ELb0ELb1ELb0ELb1ELb0ELb1ELb1ELb0ELb0ELb0EEENS1_21CollectiveEpilogueFwdISB_S9_SC_SE_Li256ELb1ELb0ELb0ELb0EEENS1_36VarlenDynamicPersistentTileSchedulerILi128ELi128ELi256ELi32ELb0ELb0ELb1ELb1ELb0ELb1EEEEEEEEEvNT_6ParamsE,(.L_x_2732 - _ZN7cutlass13device_kernelIN5flash11enable_sm90INS1_16FlashAttnFwdSm90INS1_25CollectiveMainloopFwdSm90ILi2EN4cute5tupleIJNS5_1CILi1EEES8_S8_EEENS6_IJNS7_ILi128EEESA_SA_EEELi128ENS_6half_tEfNS_4arch4Sm90ELb0ELb1ELb0ELb1ELb0ELb1ELb0ELb1ELb1ELb0ELb0ELb0EEENS1_21CollectiveEpilogueFwdISB_S9_SC_SE_Li256ELb1ELb0ELb0ELb0EEENS1_36VarlenDynamicPersistentTileSchedulerILi128ELi128ELi256ELi32ELb0ELb0ELb1ELb1ELb0ELb1EEEEEEEEEvNT_6ParamsE)
        .other          _ZN7cutlass13device_kernelIN5flash11enable_sm90INS1_16FlashAttnFwdSm90INS1_25CollectiveMainloopFwdSm90ILi2EN4cute5tupleIJNS5_1CILi1EEES8_S8_EEENS6_IJNS7_ILi128EEESA_SA_EEELi128ENS_6half_tEfNS_4arch4Sm90ELb0ELb1ELb0ELb1ELb0ELb1ELb0ELb1ELb1ELb0ELb0ELb0EEENS1_21CollectiveEpilogueFwdISB_S9_SC_SE_Li256ELb1ELb0ELb0ELb0EEENS1_36VarlenDynamicPersistentTileSchedulerILi128ELi128ELi256ELi32ELb0ELb0ELb1ELb1ELb0ELb1EEEEEEEEEvNT_6ParamsE,@"STO_CUDA_ENTRY STV_DEFAULT"
_ZN7cutlass13device_kernelIN5flash11enable_sm90INS1_16FlashAttnFwdSm90INS1_25CollectiveMainloopFwdSm90ILi2EN4cute5tupleIJNS5_1CILi1EEES8_S8_EEENS6_IJNS7_ILi128EEESA_SA_EEELi128ENS_6half_tEfNS_4arch4Sm90ELb0ELb1ELb0ELb1ELb0ELb1ELb0ELb1ELb1ELb0ELb0ELb0EEENS1_21CollectiveEpilogueFwdISB_S9_SC_SE_Li256ELb1ELb0ELb0ELb0EEENS1_36VarlenDynamicPersistentTileSchedulerILi128ELi128ELi256ELi32ELb0ELb0ELb1ELb1ELb0ELb1EEEEEEEEEvNT_6ParamsE:
        /* <DEDUP_REMOVED lines=27> */
.L_x_1307:
[----:B------:R-:W-:Y:S05]  /*01b0*/  BSYNC B0 ;  /* 0x0000000000007941 */ /* 0x000fea0003800000 */
.L_x_1306:
        /* <DEDUP_REMOVED lines=41> */
.L_x_1308:
        /* <DEDUP_REMOVED lines=22> */
.L_x_1309:
        /* <DEDUP_REMOVED lines=18> */
.L_x_1310:
        /* <DEDUP_REMOVED lines=22> */
.L_x_1311:
        /* <DEDUP_REMOVED lines=22> */
.L_x_1312:
[----:B------:R-:W-:Y:S01]  /*0990*/  PLOP3.LUT P0, PT, PT, PT, UP0, 0x80, 0x0 ;  /* 0x000000000000781c */ /* 0x000fe20003f0f008 */
[----:B------:R-:W-:Y:S01]  /*09a0*/  UMOV UR36, 0x1 ;  /* 0x0000000100247882 */ /* 0x000fe20000000000 */
[----:B------:R-:W-:Y:S01]  /*09b0*/  NOP ;  /* 0x0000000000007918 */ /* 0x000fe20000000000 */
[----:B------:R-:W-:Y:S01]  /*09c0*/  USEL UR36, UR36, 0x2, !UP0 ;  /* 0x0000000224247887 */ /* 0x000fe2000c000000 */
[----:B------:R-:W-:Y:S01]  /*09d0*/  BSSY B7, `(.L_x_1313) ;  /* 0x00021d6000077945 */ /* 0x000fe20003800000 */
[----:B------:R-:W-:Y:S01]  /*09e0*/  ULDC.64 UR54, c[0x0][0x208] ;  /* 0x0000820000367ab9 */ /* 0x000fe20000000a00 */
[----:B012-4-:R-:W-:Y:S07]  /*09f0*/  BAR.SYNC.DEFER_BLOCKING 0x0 ;  /* 0x0000000000007b1d */ /* 0x017fee0000010000 */
[----:B------:R-:W-:Y:S05]  /*0a00*/  @!P0 BRA `(.L_x_1314) ;  /* 0x000001b800988947 */ /* 0x000fea0003800000 */
.L_x_1315:
[----:B------:R-:W-:-:S08]  /*0a10*/  NOP ;  /* 0x0000000000007918 */ /* 0x000fd00000000000 */
[----:B------:R-:W0:Y:S02]  /*0a20*/  USETMAXREG.TRY_ALLOC.CTAPOOL UP0, 0xf0 ;  /* 0x000000f0000079c8 */ /* 0x000e240008000600 */
[----:B0-----:R-:W-:-:S13]  /*0a30*/  PLOP3.LUT P0, PT, PT, PT, UP0, 0x80, 0x0 ;  /* 0x000000000000781c */ /* 0x001fda0003f0f008 */
[----:B------:R-:W-:Y:S05]  /*0a40*/  @!P0 BRA `(.L_x_1315) ;  /* 0xfffffffc00f08947 */ /* 0x000fea000383ffff */
[----:B------:R-:W-:Y:S01]  /*0a50*/  SHF.R.U32.HI R0, RZ, 0x7, R3 ;  /* 0x00000007ff007819 */ /* 0x000fe20000011603 */
[----:B------:R-:W0:Y:S08]  /*0a60*/  S2UR UR5, SR_CgaCtaId ;  /* 0x00000000000579c3 */ /* 0x000e300000008800 */
[----:B------:R-:W-:Y:S06]  /*0a70*/  BAR.ARV 0x8, 0x120 ;  /* 0x0204800000007b1d */ /* 0x000fec0000002000 */
[----:B------:R-:W-:Y:S01]  /*0a80*/  ISETP.NE.AND P0, PT, R0, 0x1, PT ;  /* 0x000000010000780c */ /* 0x000fe20003f05270 */
[----:B------:R-:W-:-:S12]  /*0a90*/  UMOV UR4, 0x400 ;  /* 0x0000040000047882 */ /* 0x000fd80000000000 */
[----:B------:R-:W-:Y:S06]  /*0aa0*/  @!P0 BAR.ARV 0x9, 0x100 ;  /* 0x0244000000008b1d */ /* 0x000fec0000002000 */
[----:B0-----:R-:W-:Y:S02]  /*0ab0*/  ULEA UR4, UR5, UR4, 0x18 ;  /* 0x0000000405047291 */ /* 0x001fe4000f8ec03f */
[----:B------:R-:W-:Y:S04]  /*0ac0*/  BAR.SYNC.DEFER_BLOCKING 0x5, 0x120 ;  /* 0x0144800000007b1d */ /* 0x000fe80000010000 */
[----:B------:R-:W-:-:S02]  /*0ad0*/  IMAD.U32 R2, RZ, RZ, UR4 ;  /* 0x00000004ff027e24 */ /* 0x000fc4000f8e00ff */
[----:B------:R-:W-:-:S03]  /*0ae0*/  ULDC UR4, c[0x0][0xc14] ;  /* 0x0003050000047ab9 */ /* 0x000fc60000000800 */
[----:B------:R-:W0:Y:S01]  /*0af0*/  LDS.128 R196, [R2+0x288d0] ;  /* 0x0288d00002c47984 */ /* 0x000e220000000c00 */
[----:B------:R-:W-:Y:S06]  /*0b00*/  BAR.ARV 0x4, 0x120 ;  /* 0x0104800000007b1d */ /* 0x000fec0000002000 */
[----:B0-----:R-:W-:-:S13]  /*0b10*/  ISETP.GE.AND P0, PT, R199, UR4, PT ;  /* 0x00000004c7007c0c */ /* 0x001fda000bf06270 */
[----:B------:R-:W-:Y:S05]  /*0b20*/  @P0 BRA `(.L_x_1316) ;  /* 0x0000021c00000947 */ /* 0x000fea0003800000 */
[----:B------:R-:W-:Y:S01]  /*0b30*/  VIADD R230, R3, 0xffffff80 ;  /* 0xffffff8003e67836 */ /* 0x000fe20000000000 */
[----:B------:R-:W-:Y:S01]  /*0b40*/  R2UR UR38, R2 ;  /* 0x00000000022672ca */ /* 0x000fe200000e0000 */
[----:B------:R-:W-:Y:S01]  /*0b50*/  IMAD.MOV.U32 R222, RZ, RZ, RZ ;  /* 0x000000ffffde7224 */ /* 0x000fe200078e00ff */
[----:B------:R-:W-:Y:S01]  /*0b60*/  CS2R R184, SRZ ;  /* 0x0000000000b87805 */ /* 0x000fe2000001ff00 */
[----:B------:R-:W-:Y:S01]  /*0b70*/  IMAD.MOV.U32 R194, RZ, RZ, RZ ;  /* 0x000000ffffc27224 */ /* 0x000fe200078e00ff */
[----:B------:R-:W-:Y:S01]  /*0b80*/  SHF.R.S32.HI R3, RZ, 0x1f, R230 ;  /* 0x0000001fff037819 */ /* 0x000fe200000114e6 */
[----:B------:R-:W-:Y:S01]  /*0b90*/  IMAD.MOV.U32 R186, RZ, RZ, RZ ;  /* 0x000000ffffba7224 */ /* 0x000fe200078e00ff */
[----:B------:R-:W-:Y:S02]  /*0ba0*/  ULOP3.LUT UR39, UR36, 0x1, URZ, 0xfc, !UPT ;  /* 0x0000000124277892 */ /* 0x000fe4000f8efc3f */
[CC--:B------:R-:W-:Y:S02]  /*0bb0*/  LEA.HI R5, R3.reuse, R230.reuse, RZ, 0x7 ;  /* 0x000000e603057211 */ /* 0x0c0fe400078f38ff */
[----:B------:R-:W-:-:S02]  /*0bc0*/  LEA.HI R4, R3, R230, RZ, 0x5 ;  /* 0x000000e603047211 */ /* 0x000fc400078f28ff */
[C---:B------:R-:W-:Y:S01]  /*0bd0*/  LOP3.LUT R7, R5.reuse, 0xffffff80, RZ, 0xc0, !PT ;  /* 0xffffff8005077812 */ /* 0x040fe200078ec0ff */
[----:B------:R-:W-:Y:S01]  /*0be0*/  UIADD3 UR38, UR38, 0x10400, URZ ;  /* 0x0001040026267890 */ /* 0x000fe2000fffe03f */
[----:B------:R-:W-:Y:S01]  /*0bf0*/  SHF.R.S32.HI R228, RZ, 0x7, R5 ;  /* 0x00000007ffe47819 */ /* 0x000fe20000011405 */
[----:B------:R-:W-:Y:S02]  /*0c00*/  IMAD.SHL.U32 R4, R4, 0x20, RZ ;  /* 0x0000002004047824 */ /* 0x000fe400078e00ff */
[----:B------:R-:W-:Y:S01]  /*0c10*/  IMAD.IADD R224, R230, 0x1, -R7 ;  /* 0x00000001e6e07824 */ /* 0x000fe200078e0a07 */
[----:B------:R-:W-:Y:S02]  /*0c20*/  LEA.HI R5, R5, R228, RZ, 0x1 ;  /* 0x000000e405057211 */ /* 0x000fe400078f08ff */
[----:B------:R-:W-:Y:S02]  /*0c30*/  LOP3.LUT R4, R4, 0xfffffc00, RZ, 0xc0, !PT ;  /* 0xfffffc0004047812 */ /* 0x000fe400078ec0ff */
[----:B------:R-:W-:-:S02]  /*0c40*/  SHF.R.S32.HI R11, RZ, 0x1f, R224 ;  /* 0x0000001fff0b7819 */ /* 0x000fc400000114e0 */
[----:B------:R-:W-:Y:S02]  /*0c50*/  LOP3.LUT R5, R5, 0x3fffffe, RZ, 0xc0, !PT ;  /* 0x03fffffe05057812 */ /* 0x000fe400078ec0ff */
[CC--:B------:R-:W-:Y:S02]  /*0c60*/  LEA.HI R6, R11.reuse, R224.reuse, RZ, 0x2 ;  /* 0x000000e00b067211 */ /* 0x0c0fe400078f10ff */
[----:B------:R-:W-:Y:S01]  /*0c70*/  LEA.HI R11, R11, R224, RZ, 0x5 ;  /* 0x000000e00b0b7211 */ /* 0x000fe200078f28ff */
[----:B------:R-:W-:Y:S01]  /*0c80*/  IMAD.IADD R5, R228, 0x1, -R5 ;  /* 0x00000001e4057824 */ /* 0x000fe200078e0a05 */
[--C-:B------:R-:W-:Y:S02]  /*0c90*/  SHF.R.S32.HI R7, RZ, 0x2, R6.reuse ;  /* 0x00000002ff077819 */ /* 0x100fe40000011406 */
[----:B------:R-:W-:Y:S02]  /*0ca0*/  SHF.R.S32.HI R0, RZ, 0x1f, R6 ;  /* 0x0000001fff007819 */ /* 0x000fe40000011406 */
[----:B------:R-:W-:-:S02]  /*0cb0*/  SHF.R.S32.HI R11, RZ, 0x5, R11 ;  /* 0x00000005ff0b7819 */ /* 0x000fc4000001140b */
[----:B------:R-:W-:Y:S02]  /*0cc0*/  LEA.HI R8, R0, R7, RZ, 0x3 ;  /* 0x0000000700087211 */ /* 0x000fe400078f18ff */
[----:B------:R-:W-:Y:S02]  /*0cd0*/  LEA.HI R0, R3, R230, RZ, 0x4 ;  /* 0x000000e603007211 */ /* 0x000fe400078f20ff */
[----:B------:R-:W-:Y:S02]  /*0ce0*/  LOP3.LUT R8, R8, 0xfffffff8, RZ, 0xc0, !PT ;  /* 0xfffffff808087812 */ /* 0x000fe400078ec0ff */
[----:B------:R-:W-:Y:S02]  /*0cf0*/  SHF.R.S32.HI R9, RZ, 0x4, R0 ;  /* 0x00000004ff097819 */ /* 0x000fe40000011400 */
[----:B------:R-:W-:Y:S01]  /*0d00*/  LOP3.LUT R191, R6, 0x7ffffffc, RZ, 0xc0, !PT ;  /* 0x7ffffffc06bf7812 */ /* 0x000fe200078ec0ff */
[----:B------:R-:W-:Y:S01]  /*0d10*/  IMAD.IADD R8, R7, 0x1, -R8 ;  /* 0x0000000107087824 */ /* 0x000fe200078e0a08 */
[----:B------:R-:W-:-:S02]  /*0d20*/  LOP3.LUT R7, R0, 0x3fffff0, RZ, 0xc0, !PT ;  /* 0x03fffff000077812 */ /* 0x000fc400078ec0ff */
[----:B------:R-:W-:Y:S01]  /*0d30*/  LEA.HI R0, R0, R9, RZ, 0x1 ;  /* 0x0000000900007211 */ /* 0x000fe200078f08ff */
[----:B------:R-:W-:Y:S02]  /*0d40*/  IMAD R8, R11, 0x10, R8 ;  /* 0x000000100b087824 */ /* 0x000fe400078e0208 */
[----:B------:R-:W-:Y:S01]  /*0d50*/  IMAD.IADD R7, R230, 0x1, -R7 ;  /* 0x00000001e6077824 */ /* 0x000fe200078e0a07 */
[----:B------:R-:W-:Y:S01]  /*0d60*/  LOP3.LUT R0, R0, 0x1ffffffe, RZ, 0xc0, !PT ;  /* 0x1ffffffe00007812 */ /* 0x000fe200078ec0ff */
[----:B------:R-:W-:Y:S02]  /*0d70*/  IMAD R204, R5, 0x40, R8 ;  /* 0x0000004005cc7824 */ /* 0x000fe400078e0208 */
[----:B------:R-:W-:Y:S02]  /*0d80*/  IMAD R7, R7, 0x40, R4 ;  /* 0x0000004007077824 */ /* 0x000fe400078e0204 */
[----:B------:R-:W-:Y:S02]  /*0d90*/  IMAD.IADD R0, R9, 0x1, -R0 ;  /* 0x0000000109007824 */ /* 0x000fe400078e0a00 */
[----:B------:R-:W-:-:S02]  /*0da0*/  IMAD.IADD R191, R224, 0x1, -R191 ;  /* 0x00000001e0bf7824 */ /* 0x000fc400078e0abf */
[----:B------:R-:W-:Y:S01]  /*0db0*/  IMAD R229, R0, 0x8, R7 ;  /* 0x0000000800e57824 */ /* 0x000fe200078e0207 */
[CC--:B------:R-:W-:Y:S02]  /*0dc0*/  LEA.HI R0, R3.reuse, R230.reuse, RZ, 0x6 ;  /* 0x000000e603007211 */ /* 0x0c0fe400078f30ff */
[----:B------:R-:W-:-:S03]  /*0dd0*/  LEA.HI R3, R3, R230, RZ, 0x3 ;  /* 0x000000e603037211 */ /* 0x000fc600078f18ff */
[----:B------:R-:W-:Y:S01]  /*0de0*/  IMAD.SHL.U32 R0, R0, 0x8, RZ ;  /* 0x0000000800007824 */ /* 0x000fe200078e00ff */
[----:B------:R-:W-:Y:S02]  /*0df0*/  SHF.R.S32.HI R18, RZ, 0x3, R3 ;  /* 0x00000003ff127819 */ /* 0x000fe40000011403 */
[----:B------:R-:W-:Y:S02]  /*0e00*/  LOP3.LUT R5, R3, 0xfffffff8, RZ, 0xc0, !PT ;  /* 0xfffffff803057812 */ /* 0x000fe400078ec0ff */
[----:B------:R-:W-:Y:S01]  /*0e10*/  LOP3.LUT R212, R0, 0xfffffe00, RZ, 0xc0, !PT ;  /* 0xfffffe0000d47812 */ /* 0x000fe200078ec0ff */
[C---:B------:R-:W-:Y:S01]  /*0e20*/  VIADD R189, R18.reuse, 0x20 ;  /* 0x0000002012bd7836 */ /* 0x040fe20000000000 */
[----:B------:R-:W-:Y:S01]  /*0e30*/  SHF.R.S32.HI R19, RZ, 0x1f, R18 ;  /* 0x0000001fff137819 */ /* 0x000fe20000011412 */
[C---:B------:R-:W-:Y:S02]  /*0e40*/  VIADD R188, R18.reuse, 0x40 ;  /* 0x0000004012bc7836 */ /* 0x040fe40000000000 */
[----:B------:R-:W-:Y:S01]  /*0e50*/  VIADD R190, R18, 0x60 ;  /* 0x0000006012be7836 */ /* 0x000fe20000000000 */
[----:B------:R-:W-:Y:S01]  /*0e60*/  SHF.R.S32.HI R0, RZ, 0x1f, R189 ;  /* 0x0000001fff007819 */ /* 0x000fe200000114bd */
[----:B------:R-:W-:Y:S01]  /*0e70*/  IMAD.IADD R220, R230, 0x1, -R5 ;  /* 0x00000001e6dc7824 */ /* 0x000fe200078e0a05 */
[----:B------:R-:W-:Y:S01]  /*0e80*/  SHF.R.S32.HI R5, RZ, 0x1f, R188 ;  /* 0x0000001fff057819 */ /* 0x000fe200000114bc */
[----:B------:R-:W-:Y:S01]  /*0e90*/  IMAD.SHL.U32 R203, R18, 0x40, RZ ;  /* 0x0000004012cb7824 */ /* 0x000fe200078e00ff */
[----:B------:R-:W-:Y:S01]  /*0ea0*/  SHF.R.S32.HI R7, RZ, 0x1f, R190 ;  /* 0x0000001fff077819 */ /* 0x000fe200000114be */
[----:B------:R-:W-:Y:S01]  /*0eb0*/  IMAD.SHL.U32 R202, R189, 0x40, RZ ;  /* 0x00000040bdca7824 */ /* 0x000fe200078e00ff */
[----:B------:R-:W-:Y:S01]  /*0ec0*/  LEA.HI R0, R0, R189, RZ, 0x3 ;  /* 0x000000bd00007211 */ /* 0x000fe200078f18ff */
[----:B------:R-:W-:Y:S01]  /*0ed0*/  IMAD.SHL.U32 R201, R188, 0x40, RZ ;  /* 0x00000040bcc97824 */ /* 0x000fe200078e00ff */
[----:B------:R-:W-:Y:S01]  /*0ee0*/  LEA.HI R5, R5, R188, RZ, 0x3 ;  /* 0x000000bc05057211 */ /* 0x000fe200078f18ff */
[----:B------:R-:W-:Y:S01]  /*0ef0*/  IMAD.SHL.U32 R200, R190, 0x40, RZ ;  /* 0x00000040bec87824 */ /* 0x000fe200078e00ff */
[----:B------:R-:W-:Y:S01]  /*0f00*/  LEA.HI R7, R7, R190, RZ, 0x3 ;  /* 0x000000be07077211 */ /* 0x000fe200078f18ff */
[----:B------:R-:W-:Y:S01]  /*0f10*/  IMAD.SHL.U32 R0, R0, 0x40, RZ ;  /* 0x0000004000007824 */ /* 0x000fe200078e00ff */
[----:B------:R-:W-:Y:S01]  /*0f20*/  SHF.L.U32 R16, R220, 0x3, RZ ;  /* 0x00000003dc107819 */ /* 0x000fe200000006ff */
[----:B------:R-:W-:Y:S01]  /*0f30*/  IMAD.SHL.U32 R5, R5, 0x40, RZ ;  /* 0x0000004005057824 */ /* 0x000fe200078e00ff */
[----:B------:R-:W-:Y:S01]  /*0f40*/  LOP3.LUT R3, R203, 0x1c0, RZ, 0xc0, !PT ;  /* 0x000001c0cb037812 */ /* 0x000fe200078ec0ff */
[----:B------:R-:W-:Y:S01]  /*0f50*/  IMAD.SHL.U32 R7, R7, 0x40, RZ ;  /* 0x0000004007077824 */ /* 0x000fe200078e00ff */
[----:B------:R-:W-:Y:S01]  /*0f60*/  LOP3.LUT R202, R202, 0x1c0, RZ, 0xc0, !PT ;  /* 0x000001c0caca7812 */ /* 0x000fe200078ec0ff */
[----:B------:R-:W-:Y:S01]  /*0f70*/  IMAD.SHL.U32 R22, R220, 0x4, RZ ;  /* 0x00000004dc167824 */ /* 0x000fe200078e00ff */
[----:B------:R-:W-:Y:S01]  /*0f80*/  LOP3.LUT R201, R201, 0x1c0, RZ, 0xc0, !PT ;  /* 0x000001c0c9c97812 */ /* 0x000fe200078ec0ff */
[----:B------:R-:W-:Y:S01]  /*0f90*/  VIADD R195, R16, 0x40 ;  /* 0x0000004010c37836 */ /* 0x000fe20000000000 */
[----:B------:R-:W-:Y:S01]  /*0fa0*/  LOP3.LUT R200, R200, 0x1c0, RZ, 0xc0, !PT ;  /* 0x000001c0c8c87812 */ /* 0x000fe200078ec0ff */
[----:B------:R-:W-:Y:S01]  /*0fb0*/  VIADD R187, R22, 0x20 ;  /* 0x0000002016bb7836 */ /* 0x000fe20000000000 */
[----:B------:R-:W-:-:S02]  /*0fc0*/  SHF.R.U32.HI R211, RZ, 0x3, R3 ;  /* 0x00000003ffd37819 */ /* 0x000fc40000011603 */
[----:B------:R-:W-:Y:S02]  /*0fd0*/  LOP3.LUT R214, R3, 0x38, R16, 0xf8, !PT ;  /* 0x0000003803d67812 */ /* 0x000fe400078ef810 */
[----:B------:R-:W-:Y:S02]  /*0fe0*/  SHF.R.U32.HI R209, RZ, 0x3, R202 ;  /* 0x00000003ffd17819 */ /* 0x000fe400000116ca */
[--C-:B------:R-:W-:Y:S02]  /*0ff0*/  LOP3.LUT R3, R202, 0x38, R16.reuse, 0xf8, !PT ;  /* 0x00000038ca037812 */ /* 0x100fe400078ef810 */
[----:B------:R-:W-:Y:S02]  /*1000*/  SHF.R.U32.HI R207, RZ, 0x3, R201 ;  /* 0x00000003ffcf7819 */ /* 0x000fe400000116c9 */
[----:B------:R-:W-:Y:S02]  /*1010*/  LOP3.LUT R4, R201, 0x38, R16, 0xf8, !PT ;  /* 0x00000038c9047812 */ /* 0x000fe400078ef810 */
[----:B------:R-:W-:-:S02]  /*1020*/  SHF.R.U32.HI R205, RZ, 0x3, R200 ;  /* 0x00000003ffcd7819 */ /* 0x000fc400000116c8 */
[----:B------:R-:W-:Y:S02]  /*1030*/  LOP3.LUT R6, R200, 0x38, R16, 0xf8, !PT ;  /* 0x00000038c8067812 */ /* 0x000fe400078ef810 */
[----:B------:R-:W-:Y:S02]  /*1040*/  LOP3.LUT R210, R0, 0xfffffe00, RZ, 0xc0, !PT ;  /* 0xfffffe0000d27812 */ /* 0x000fe400078ec0ff */
[----:B------:R-:W-:Y:S02]  /*1050*/  LOP3.LUT R208, R5, 0xfffffe00, RZ, 0xc0, !PT ;  /* 0xfffffe0005d07812 */ /* 0x000fe400078ec0ff */
[----:B------:R-:W-:Y:S02]  /*1060*/  LOP3.LUT R206, R7, 0xfffffe00, RZ, 0xc0, !PT ;  /* 0xfffffe0007ce7812 */ /* 0x000fe400078ec0ff */
[----:B------:R-:W-:Y:S02]  /*1070*/  LOP3.LUT R214, R212, R214, R211, 0xf6, !PT ;  /* 0x000000d6d4d67212 */ /* 0x000fe400078ef6d3 */
[----:B------:R-:W-:-:S02]  /*1080*/  LOP3.LUT R3, R210, R3, R209, 0xf6, !PT ;  /* 0x00000003d2037212 */ /* 0x000fc400078ef6d1 */
[----:B------:R-:W-:Y:S02]  /*1090*/  LOP3.LUT R4, R208, R4, R207, 0xf6, !PT ;  /* 0x00000004d0047212 */ /* 0x000fe400078ef6cf */
[----:B------:R-:W-:Y:S02]  /*10a0*/  LOP3.LUT R6, R206, R6, R205, 0xf6, !PT ;  /* 0x00000006ce067212 */ /* 0x000fe400078ef6cd */
[----:B------:R-:W-:Y:S02]  /*10b0*/  SHF.R.S32.HI R218, RZ, 0x1f, R189 ;  /* 0x0000001fffda7819 */ /* 0x000fe400000114bd */
[----:B------:R-:W-:Y:S02]  /*10c0*/  SHF.R.S32.HI R217, RZ, 0x1f, R188 ;  /* 0x0000001fffd97819 */ /* 0x000fe400000114bc */
[----:B------:R-:W-:Y:S02]  /*10d0*/  SHF.R.S32.HI R216, RZ, 0x1f, R190 ;  /* 0x0000001fffd87819 */ /* 0x000fe400000114be */
[----:B------:R-:W-:-:S02]  /*10e0*/  SHF.R.S32.HI R17, RZ, 0x1f, R16 ;  /* 0x0000001fff117819 */ /* 0x000fc40000011410 */
[----:B------:R-:W-:Y:S02]  /*10f0*/  LEA R213, R214, UR38, 0x1 ;  /* 0x00000026d6d57c11 */ /* 0x000fe4000f8e08ff */
[----:B------:R-:W-:Y:S02]  /*1100*/  LEA R227, R3, UR38, 0x1 ;  /* 0x0000002603e37c11 */ /* 0x000fe4000f8e08ff */
[----:B------:R-:W-:Y:S02]  /*1110*/  LEA R226, R4, UR38, 0x1 ;  /* 0x0000002604e27c11 */ /* 0x000fe4000f8e08ff */
[----:B------:R-:W-:-:S07]  /*1120*/  LEA R225, R6, UR38, 0x1 ;  /* 0x0000002606e17c11 */ /* 0x000fce000f8e08ff */
.L_x_1596:
[----:B------:R-:W-:Y:S05]  /*1130*/  YIELD ;  /* 0x0000000000007946 */ /* 0x000fea0003800000 */
[----:B------:R-:W-:Y:S01]  /*1140*/  ULDC.64 UR4, c[0x0][0xa28] ;  /* 0x00028a0000047ab9 */ /* 0x000fe20000000a00 */
[----:B0-2345:R-:W0:Y:S01]  /*1150*/  LDC.64 R6, c[0x0][0xa08] ;  /* 0x00028200ff067b82 */ /* 0x03de220000000a00 */
[----:B------:R-:W-:Y:S01]  /*1160*/  ISETP.NE.U32.AND P1, PT, RZ, UR4, PT ;  /* 0x00000004ff007c0c */ /* 0x000fe2000bf25070 */
[----:B------:R-:W-:Y:S02]  /*1170*/  IMAD.MOV.U32 R0, RZ, RZ, RZ ;  /* 0x000000ffff007224 */ /* 0x000fe400078e00ff */
[----:B------:R-:W-:Y:S01]  /*1180*/  IMAD.MOV.U32 R28, RZ, RZ, RZ ;  /* 0x000000ffff1c7224 */ /* 0x000fe200078e00ff */
[----:B------:R-:W-:Y:S01]  /*1190*/  ISETP.NE.AND.EX P1, PT, RZ, UR5, PT, P1 ;  /* 0x00000005ff007c0c */ /* 0x000fe2000bf25310 */
[----:B------:R-:W-:-:S02]  /*11a0*/  ULDC.64 UR4, c[0x0][0xa18] ;  /* 0x0002860000047ab9 */ /* 0x000fc40000000a00 */
[----:B------:R-:W-:-:S04]  /*11b0*/  ISETP.NE.U32.AND P2, PT, RZ, UR4, PT ;  /* 0x00000004ff007c0c */ /* 0x000fc8000bf45070 */
[----:B------:R-:W-:Y:S01]  /*11c0*/  ISETP.NE.AND.EX P2, PT, RZ, UR5, PT, P2 ;  /* 0x00000005ff007c0c */ /* 0x000fe2000bf45320 */
[----:B------:R-:W-:Y:S02]  /*11d0*/  ULDC.64 UR4, c[0x0][0xa08] ;  /* 0x0002820000047ab9 */ /* 0x000fe40000000a00 */
[----:B------:R-:W-:-:S03]  /*11e0*/  ISETP.NE.U32.AND P0, PT, RZ, UR4, PT ;  /* 0x00000004ff007c0c */ /* 0x000fc6000bf05070 */
[----:B------:R-:W1:Y:S01]  /*11f0*/  @P1 LDC.64 R4, c[0x0][0xa28] ;  /* 0x00028a00ff041b82 */ /* 0x000e620000000a00 */
[----:B------:R-:W-:Y:S01]  /*1200*/  ISETP.NE.AND.EX P0, PT, RZ, UR5, PT, P0 ;  /* 0x00000005ff007c0c */ /* 0x000fe2000bf05300 */
[----:B0-----:R-:W-:-:S06]  /*1210*/  IMAD.WIDE R10, R199, 0x4, R6 ;  /* 0x00000004c70a7825 */ /* 0x001fcc00078e0206 */
[----:B------:R-:W0:Y:S01]  /*1220*/  @P2 LDC.64 R8, c[0x0][0xa18] ;  /* 0x00028600ff082b82 */ /* 0x000e220000000a00 */
[----:B------:R-:W-:Y:S02]  /*1230*/  ULDC UR4, c[0x0][0x288] ;  /* 0x0000a20000047ab9 */ /* 0x000fe40000000800 */
[----:B------:R-:W-:Y:S01]  /*1240*/  IMAD.U32 R193, RZ, RZ, UR4 ;  /* 0x00000004ffc17e24 */ /* 0x000fe2000f8e00ff */
[----:B------:R-:W-:Y:S02]  /*1250*/  ULDC.64 UR4, c[0x0][0x3f8] ;  /* 0x0000fe0000047ab9 */ /* 0x000fe40000000a00 */
[----:B------:R2:W5:Y:S01]  /*1260*/  @P0 LDG.E R28, desc[UR54][R10.64] ;  /* 0x000000360a1c0981 */ /* 0x000562000c1e1900 */
[----:B-1----:R-:W-:-:S05]  /*1270*/  @P1 IMAD.WIDE R4, R199, 0x4, R4 ;  /* 0x00000004c7041825 */ /* 0x002fca00078e0204 */
[----:B------:R2:W5:Y:S01]  /*1280*/  @P1 LDG.E R0, desc[UR54][R4.64] ;  /* 0x0000003604001981 */ /* 0x000562000c1e1900 */
[----:B0-----:R-:W-:-:S05]  /*1290*/  @P2 IMAD.WIDE R6, R199, 0x4, R8 ;  /* 0x00000004c7062825 */ /* 0x001fca00078e0208 */
[----:B------:R2:W5:Y:S01]  /*12a0*/  @P2 LDG.E R193, desc[UR54][R6.64] ;  /* 0x0000003606c12981 */ /* 0x000562000c1e1900 */
[----:B------:R-:W-:-:S03]  /*12b0*/  UISETP.NE.U32.AND UP0, UPT, UR4, URZ, UPT ;  /* 0x0000003f0400728c */ /* 0x000fc6000bf05070 */
[----:B------:R-:W-:Y:S01]  /*12c0*/  ULDC UR4, c[0x0][0x404] ;  /* 0x0001010000047ab9 */ /* 0x000fe20000000800 */
[----:B------:R-:W-:-:S03]  /*12d0*/  UISETP.NE.AND.EX UP0, UPT, UR5, URZ, UPT, UP0 ;  /* 0x0000003f0500728c */ /* 0x000fc6000bf05300 */
[----:B------:R-:W-:Y:S01]  /*12e0*/  ULDC UR5, c[0x0][0x2e0] ;  /* 0x0000b80000057ab9 */ /* 0x000fe20000000800 */
[----:B------:R-:W-:-:S04]  /*12f0*/  USEL UR4, UR4, 0x1, UP0 ;  /* 0x0000000104047887 */ /* 0x000fc80008000000 */
[----:B------:R-:W-:-:S03]  /*1300*/  UIMAD UR4, UR4, UR5, URZ ;  /* 0x00000005040472a4 */ /* 0x000fc6000f8e023f */
[----:B------:R-:W-:Y:S02]  /*1310*/  ULDC UR5, c[0x0][0x338] ;  /* 0x0000ce0000057ab9 */ /* 0x000fe40000000800 */
[----:B------:R-:W-:Y:S02]  /*1320*/  IMAD.U32 R24, RZ, RZ, UR5 ;  /* 0x00000005ff187e24 */ /* 0x000fe4000f8e00ff */
[----:B------:R-:W-:Y:S01]  /*1330*/  IMAD.U32 R27, RZ, RZ, UR4 ;  /* 0x00000004ff1b7e24 */ /* 0x000fe2000f8e00ff */
[----:B--2---:R-:W-:Y:S06]  /*1340*/  @P2 BRA `(.L_x_1317) ;  /* 0x0000000000242947 */ /* 0x004fec0003800000 */
[----:B------:R-:W-:Y:S02]  /*1350*/  ULDC.64 UR4, c[0x0][0xa00] ;  /* 0x0002800000047ab9 */ /* 0x000fe40000000a00 */
[----:B------:R-:W-:-:S04]  /*1360*/  ISETP.NE.U32.AND P1, PT, RZ, UR4, PT ;  /* 0x00000004ff007c0c */ /* 0x000fc8000bf25070 */
[----:B------:R-:W-:-:S13]  /*1370*/  ISETP.NE.AND.EX P1, PT, RZ, UR5, PT, P1 ;  /* 0x00000005ff007c0c */ /* 0x000fda000bf25310 */
[----:B------:R-:W-:Y:S05]  /*1380*/  @!P1 BRA `(.L_x_1317) ;  /* 0x0000000000149947 */ /* 0x000fea0003800000 */
[----:B------:R-:W0:Y:S02]  /*1390*/  LDC.64 R4, c[0x0][0xa00] ;  /* 0x00028000ff047b82 */ /* 0x000e240000000a00 */
[----:B0-----:R-:W-:-:S05]  /*13a0*/  IMAD.WIDE R4, R199, 0x4, R4 ;  /* 0x00000004c7047825 */ /* 0x001fca00078e0204 */
[----:B-----5:R-:W2:Y:S04]  /*13b0*/  LDG.E R193, desc[UR54][R4.64] ;  /* 0x0000003604c17981 */ /* 0x020ea8000c1e1900 */
[----:B------:R-:W2:Y:S02]  /*13c0*/  LDG.E R6, desc[UR54][R4.64+0x4] ;  /* 0x0000043604067981 */ /* 0x000ea4000c1e1900 */
[----:B--2---:R-:W-:-:S07]  /*13d0*/  IMAD.IADD R193, R6, 0x1, -R193 ;  /* 0x0000000106c17824 */ /* 0x004fce00078e0ac1 */
.L_x_1317:
[----:B------:R-:W-:Y:S01]  /*13e0*/  ULDC.64 UR4, c[0x0][0xa20] ;  /* 0x0002880000047ab9 */ /* 0x000fe20000000a00 */
[----:B------:R-:W-:Y:S01]  /*13f0*/  IMAD.MOV.U32 R223, RZ, RZ, R197 ;  /* 0x000000ffffdf7224 */ /* 0x000fe200078e00c5 */
[----:B------:R-:W-:Y:S01]  /*1400*/  ISETP.NE.U32.AND P1, PT, RZ, UR4, PT ;  /* 0x00000004ff007c0c */ /* 0x000fe2000bf25070 */
[----:B------:R-:W-:Y:S02]  /*1410*/  IMAD.MOV.U32 R219, RZ, RZ, R198 ;  /* 0x000000ffffdb7224 */ /* 0x000fe400078e00c6 */
[----:B------:R-:W-:Y:S01]  /*1420*/  IMAD.MOV.U32 R221, RZ, RZ, R199 ;  /* 0x000000ffffdd7224 */ /* 0x000fe200078e00c7 */
[----:B------:R-:W-:-:S13]  /*1430*/  ISETP.NE.AND.EX P1, PT, RZ, UR5, PT, P1 ;  /* 0x00000005ff007c0c */ /* 0x000fda000bf25310 */
[----:B------:R-:W-:Y:S05]  /*1440*/  @!P1 BRA `(.L_x_1318) ;  /* 0x0000000000109947 */ /* 0x000fea0003800000 */
[----:B------:R-:W0:Y:S02]  /*1450*/  LDC.64 R4, c[0x0][0xa20] ;  /* 0x00028800ff047b82 */ /* 0x000e240000000a00 */
[----:B0-----:R-:W-:-:S05]  /*1460*/  IMAD.WIDE R4, R199, 0x4, R4 ;  /* 0x00000004c7047825 */ /* 0x001fca00078e0204 */
[----:B------:R0:W5:Y:S01]  /*1470*/  LDG.E R27, desc[UR54][R4.64] ;  /* 0x00000036041b7981 */ /* 0x000162000c1e1900 */
[----:B------:R-:W-:Y:S05]  /*1480*/  BRA `(.L_x_1319) ;  /* 0x0000000000107947 */ /* 0x000fea0003800000 */
.L_x_1318:
[----:B------:R-:W-:Y:S05]  /*1490*/  @!P0 BRA `(.L_x_1319) ;  /* 0x00000000000c8947 */ /* 0x000fea0003800000 */
[----:B------:R-:W2:Y:S04]  /*14a0*/  LDG.E R4, desc[UR54][R10.64] ;  /* 0x000000360a047981 */ /* 0x000ea8000c1e1900 */
[----:B------:R-:W2:Y:S02]  /*14b0*/  LDG.E R27, desc[UR54][R10.64+0x4] ;  /* 0x000004360a1b7981 */ /* 0x000ea4000c1e1900 */
[----:B--2---:R-:W-:-:S07]  /*14c0*/  IMAD.IADD R27, R27, 0x1, -R4 ;  /* 0x000000011b1b7824 */ /* 0x004fce00078e0a04 */
.L_x_1319:
[----:B------:R-:W-:Y:S01]  /*14d0*/  ULDC.64 UR4, c[0x0][0xa10] ;  /* 0x0002840000047ab9 */ /* 0x000fe20000000a00 */
[----:B------:R-:W1:Y:S01]  /*14e0*/  LDC.64 R10, c[0x0][0x9e0] ;  /* 0x00027800ff0a7b82 */ /* 0x000e620000000a00 */
[----:B------:R-:W-:-:S04]  /*14f0*/  ISETP.NE.U32.AND P0, PT, RZ, UR4, PT ;  /* 0x00000004ff007c0c */ /* 0x000fc8000bf05070 */
[----:B------:R-:W-:Y:S01]  /*1500*/  ISETP.NE.AND.EX P0, PT, RZ, UR5, PT, P0 ;  /* 0x00000005ff007c0c */ /* 0x000fe2000bf05300 */
[----:B------:R-:W-:Y:S02]  /*1510*/  ULDC.64 UR4, c[0x0][0xa30] ;  /* 0x00028c0000047ab9 */ /* 0x000fe40000000a00 */
[----:B------:R-:W-:-:S04]  /*1520*/  ISETP.NE.U32.AND P1, PT, RZ, UR4, PT ;  /* 0x00000004ff007c0c */ /* 0x000fc8000bf25070 */
[----:B------:R-:W-:-:S06]  /*1530*/  ISETP.NE.AND.EX P1, PT, RZ, UR5, PT, P1 ;  /* 0x00000005ff007c0c */ /* 0x000fcc000bf25310 */
[----:B0-----:R-:W0:Y:S08]  /*1540*/  @P0 LDC.64 R4, c[0x0][0xa10] ;  /* 0x00028400ff040b82 */ /* 0x001e300000000a00 */
[----:B------:R-:W2:Y:S01]  /*1550*/  @P1 LDC.64 R6, c[0x0][0xa30] ;  /* 0x00028c00ff061b82 */ /* 0x000ea20000000a00 */
[----:B0-----:R-:W-:-:S05]  /*1560*/  @P0 IMAD.WIDE R4, R199, 0x4, R4 ;  /* 0x00000004c7040825 */ /* 0x001fca00078e0204 */
[----:B------:R-:W3:Y:S04]  /*1570*/  @P0 LDG.E R3, desc[UR54][R4.64] ;  /* 0x0000003604030981 */ /* 0x000ee8000c1e1900 */
[----:B------:R-:W3:Y:S01]  /*1580*/  @P0 LDG.E R8, desc[UR54][R4.64+0x4] ;  /* 0x0000043604080981 */ /* 0x000ee2000c1e1900 */
[----:B-----5:R-:W-:Y:S01]  /*1590*/  IMAD.MOV.U32 R117, RZ, RZ, R27 ;  /* 0x000000ffff757224 */ /* 0x020fe200078e001b */
[----:B------:R-:W-:Y:S01]  /*15a0*/  IADD3 R9, -R0, R27, RZ ;  /* 0x0000001b00097210 */ /* 0x000fe20007ffe1ff */
[----:B--2---:R-:W-:-:S05]  /*15b0*/  @P1 IMAD.WIDE R6, R199, 0x4, R6 ;  /* 0x00000004c7061825 */ /* 0x004fca00078e0206 */
[----:B------:R0:W5:Y:S01]  /*15c0*/  @P1 LDG.E R117, desc[UR54][R6.64] ;  /* 0x0000003606751981 */ /* 0x000162000c1e1900 */
[----:B-1----:R-:W-:Y:S02]  /*15d0*/  ISETP.GE.AND P1, PT, R11, 0x1, PT ;  /* 0x000000010b00780c */ /* 0x002fe40003f26270 */
[----:B------:R-:W-:Y:S01]  /*15e0*/  LEA R119, R197, 0x80, 0x7 ;  /* 0x00000080c5777811 */ /* 0x000fe200078e38ff */
[----:B---3--:R-:W-:-:S04]  /*15f0*/  @P0 IMAD.IADD R24, R8, 0x1, -R3 ;  /* 0x0000000108180824 */ /* 0x008fc800078e0a03 */
[----:B------:R-:W-:-:S04]  /*1600*/  IMAD.IADD R192, R9, 0x1, R24 ;  /* 0x0000000109c07824 */ /* 0x000fc800078e0218 */
[C---:B------:R-:W-:Y:S01]  /*1610*/  VIADD R0, R192.reuse, 0x7f ;  /* 0x0000007fc0007836 */ /* 0x040fe20000000000 */
[----:B------:R-:W-:-:S04]  /*1620*/  IADD3 R119, R192, R119, -R193 ;  /* 0x00000077c0777210 */ /* 0x000fc80007ffe8c1 */
[----:B------:R-:W-:-:S04]  /*1630*/  SHF.R.S32.HI R3, RZ, 0x1f, R0 ;  /* 0x0000001fff037819 */ /* 0x000fc80000011400 */
[----:B------:R-:W-:Y:S01]  /*1640*/  LEA.HI R3, R3, R0, RZ, 0x7 ;  /* 0x0000000003037211 */ /* 0x000fe200078f38ff */
[----:B------:R-:W-:-:S03]  /*1650*/  IMAD.IADD R0, R119, 0x1, R10 ;  /* 0x0000000177007824 */ /* 0x000fc600078e020a */
[----:B------:R-:W-:Y:S01]  /*1660*/  SHF.R.S32.HI R129, RZ, 0x7, R3 ;  /* 0x00000007ff817819 */ /* 0x000fe20000011403 */
[----:B0-----:R-:W-:Y:S06]  /*1670*/  @!P1 BRA `(.L_x_1320) ;  /* 0x0000000000489947 */ /* 0x001fec0003800000 */
[C---:B------:R-:W-:Y:S01]  /*1680*/  ISETP.GT.AND P0, PT, R119.reuse, RZ, PT ;  /* 0x000000ff7700720c */ /* 0x040fe20003f04270 */
[----:B------:R-:W-:Y:S01]  /*1690*/  BSSY B0, `(.L_x_1321) ;  /* 0x000000e000007945 */ /* 0x000fe20003800000 */
[----:B------:R-:W-:-:S11]  /*16a0*/  VIADD R3, R119, 0xffffffff ;  /* 0xffffffff77037836 */ /* 0x000fd60000000000 */
        /* <DEDUP_REMOVED lines=8> */
.L_x_1322:
[----:B------:R-:W-:-:S13]  /*1730*/  ISETP.NE.AND P0, PT, R11, 0x1, PT ;  /* 0x000000010b00780c */ /* 0x000fda0003f05270 */
[----:B------:R-:W0:Y:S02]  /*1740*/  @P0 LDC.64 R4, c[0x0][0x9e8] ;  /* 0x00027a00ff040b82 */ /* 0x000e240000000a00 */
[----:B0-----:R-:W-:-:S05]  /*1750*/  @P0 IMAD.HI.U32 R4, R3, R4, RZ ;  /* 0x0000000403040227 */ /* 0x001fca00078e00ff */
[----:B------:R-:W-:-:S07]  /*1760*/  @P0 SHF.R.U32.HI R3, RZ, R5, R4 ;  /* 0x00000005ff030219 */ /* 0x000fce0000011604 */
.L_x_1323:
[----:B------:R-:W-:Y:S05]  /*1770*/  BSYNC B0 ;  /* 0x0000000000007941 */ /* 0x000fea0003800000 */
.L_x_1321:
[----:B------:R-:W-:-:S05]  /*1780*/  IMAD R3, R3, R11, R11 ;  /* 0x0000000b03037224 */ /* 0x000fca00078e020b */
[----:B------:R-:W-:-:S07]  /*1790*/  VIMNMX R0, R0, R3, PT ;  /* 0x0000000300007248 */ /* 0x000fce0003fe0100 */
.L_x_1320:
[----:B------:R-:W-:Y:S01]  /*17a0*/  IMAD R3, R197, 0x80, -R193 ;  /* 0x00000080c5037824 */ /* 0x000fe200078e0ac1 */
[----:B------:R-:W-:-:S03]  /*17b0*/  ULDC UR4, c[0x0][0x9dc] ;  /* 0x0002770000047ab9 */ /* 0x000fc60000000800 */
[----:B------:R-:W-:-:S04]  /*17c0*/  IMAD.IADD R118, R192, 0x1, R3 ;  /* 0x00000001c0767824 */ /* 0x000fc800078e0203 */
[----:B------:R-:W-:Y:S01]  /*17d0*/  VIADD R3, R118, -UR4 ;  /* 0x8000000476037c36 */ /* 0x000fe20008000000 */
[----:B------:R-:W-:Y:S06]  /*17e0*/  @!P1 BRA `(.L_x_1324) ;  /* 0x0000000000489947 */ /* 0x000fec0003800000 */
[----:B------:R-:W-:Y:S01]  /*17f0*/  ISETP.GT.AND P0, PT, R118, -0x1, PT ;  /* 0xffffffff7600780c */ /* 0x000fe20003f04270 */
[----:B------:R-:W-:-:S12]  /*1800*/  BSSY B0, `(.L_x_1325) ;  /* 0x000000e000007945 */ /* 0x000fd80003800000 */
        /* <DEDUP_REMOVED lines=8> */
.L_x_1326:
[----:B------:R-:W-:Y:S01]  /*1890*/  ISETP.NE.AND P0, PT, R11, 0x1, PT ;  /* 0x000000010b00780c */ /* 0x000fe20003f05270 */
[----:B------:R-:W-:-:S12]  /*18a0*/  IMAD.MOV.U32 R4, RZ, RZ, R118 ;  /* 0x000000ffff047224 */ /* 0x000fd800078e0076 */
[----:B------:R-:W0:Y:S02]  /*18b0*/  @P0 LDC.64 R6, c[0x0][0x9e8] ;  /* 0x00027a00ff060b82 */ /* 0x000e240000000a00 */
[----:B0-----:R-:W-:-:S05]  /*18c0*/  @P0 IMAD.HI.U32 R6, R118, R6, RZ ;  /* 0x0000000676060227 */ /* 0x001fca00078e00ff */
[----:B------:R-:W-:-:S07]  /*18d0*/  @P0 SHF.R.U32.HI R4, RZ, R7, R6 ;  /* 0x00000007ff040219 */ /* 0x000fce0000011606 */
.L_x_1327:
[----:B------:R-:W-:Y:S05]  /*18e0*/  BSYNC B0 ;  /* 0x0000000000007941 */ /* 0x000fea0003800000 */
.L_x_1325:
[----:B------:R-:W-:-:S05]  /*18f0*/  IMAD R4, R4, R11, RZ ;  /* 0x0000000b04047224 */ /* 0x000fca00078e02ff */
[----:B------:R-:W-:-:S07]  /*1900*/  VIMNMX R3, R3, R4, !PT ;  /* 0x0000000403037248 */ /* 0x000fce0007fe0100 */
.L_x_1324:
[----:B------:R-:W-:Y:S01]  /*1910*/  VIADD R0, R0, 0x7f ;  /* 0x0000007f00007836 */ /* 0x000fe20000000000 */
[----:B------:R-:W-:-:S04]  /*1920*/  SHF.R.S32.HI R4, RZ, 0x1f, R3 ;  /* 0x0000001fff047819 */ /* 0x000fc80000011403 */
[----:B------:R-:W-:Y:S02]  /*1930*/  SHF.R.S32.HI R5, RZ, 0x1f, R0 ;  /* 0x0000001fff057819 */ /* 0x000fe40000011400 */
[----:B------:R-:W-:Y:S02]  /*1940*/  LEA.HI R4, R4, R3, RZ, 0x7 ;  /* 0x0000000304047211 */ /* 0x000fe400078f38ff */
[----:B------:R-:W-:Y:S02]  /*1950*/  LEA.HI R5, R5, R0, RZ, 0x7 ;  /* 0x0000000005057211 */ /* 0x000fe400078f38ff */
[----:B------:R-:W-:Y:S02]  /*1960*/  SHF.R.S32.HI R4, RZ, 0x7, R4 ;  /* 0x00000007ff047819 */ /* 0x000fe40000011404 */
[----:B------:R-:W-:Y:S02]  /*1970*/  SHF.R.S32.HI R0, RZ, 0x7, R5 ;  /* 0x00000007ff007819 */ /* 0x000fe40000011405 */
[----:B------:R-:W-:-:S02]  /*1980*/  VIMNMX R4, RZ, R4, !PT ;  /* 0x00000004ff047248 */ /* 0x000fc40007fe0100 */
[----:B------:R-:W-:-:S03]  /*1990*/  VIMNMX R0, R129, R0, PT ;  /* 0x0000000081007248 */ /* 0x000fc60003fe0100 */
[--C-:B------:R-:W-:Y:S02]  /*19a0*/  IMAD R4, R4, 0x80, -R9.reuse ;  /* 0x0000008004047824 */ /* 0x100fe400078e0a09 */
[----:B------:R-:W-:-:S03]  /*19b0*/  IMAD R3, R0, 0x80, -R9 ;  /* 0x0000008000037824 */ /* 0x000fc600078e0a09 */
[----:B------:R-:W-:Y:S02]  /*19c0*/  VIMNMX R4, RZ, R4, !PT ;  /* 0x00000004ff047248 */ /* 0x000fe40007fe0100 */
[----:B------:R-:W-:Y:S02]  /*19d0*/  VIMNMX R3, R3, R24, PT ;  /* 0x0000001803037248 */ /* 0x000fe40003fe0100 */
[----:B------:R-:W-:Y:S02]  /*19e0*/  SHF.R.U32.HI R25, RZ, 0x7, R4 ;  /* 0x00000007ff197819 */ /* 0x000fe40000011604 */
[----:B------:R-:W-:-:S03]  /*19f0*/  ISETP.GT.AND P0, PT, R3, R4, PT ;  /* 0x000000040300720c */ /* 0x000fc60003f04270 */
[----:B------:R-:W-:-:S10]  /*1a00*/  IMAD.MOV.U32 R26, RZ, RZ, R25 ;  /* 0x000000ffff1a7224 */ /* 0x000fd400078e0019 */
[----:B------:R-:W-:-:S05]  /*1a10*/  @P0 VIADD R0, R3, 0x7f ;  /* 0x0000007f03000836 */ /* 0x000fca0000000000 */
[----:B------:R-:W-:-:S04]  /*1a20*/  @P0 SHF.R.S32.HI R3, RZ, 0x1f, R0 ;  /* 0x0000001fff030819 */ /* 0x000fc80000011400 */
[----:B------:R-:W-:-:S04]  /*1a30*/  @P0 LEA.HI R3, R3, R0, RZ, 0x7 ;  /* 0x0000000003030211 */ /* 0x000fc800078f38ff */
[----:B------:R-:W-:Y:S02]  /*1a40*/  @P0 SHF.R.S32.HI R26, RZ, 0x7, R3 ;  /* 0x00000007ff1a0819 */ /* 0x000fe40000011403 */
[----:B------:R-:W-:Y:S02]  /*1a50*/  PLOP3.LUT P0, PT, PT, PT, PT, 0x80, 0x0 ;  /* 0x000000000000781c */ /* 0x000fe40003f0f070 */
[----:B------:R-:W-:-:S13]  /*1a60*/  ISETP.GT.AND P1, PT, R26, R25, PT ;  /* 0x000000191a00720c */ /* 0x000fda0003f24270 */
[----:B------:R-:W-:Y:S05]  /*1a70*/  @!P1 BRA `(.L_x_1328) ;  /* 0x0000006c00289947 */ /* 0x000fea0003800000 */
        /* <DEDUP_REMOVED lines=20> */
.L_x_1330:
[----:B------:R-:W-:Y:S05]  /*1bc0*/  BSYNC B6 ;  /* 0x0000000000067941 */ /* 0x000fea0003800000 */
.L_x_1329:
        /* <DEDUP_REMOVED lines=19> */
[----:B-1---5:R-:W-:Y:S05]  /*1d00*/  CALL.ABS.NOINC R14 ;  /* 0x000000000e007343 */ /* 0x022fea0003c00000 */
.L_x_1332:
[----:B------:R-:W-:Y:S05]  /*1d10*/  BSYNC B6 ;  /* 0x0000000000067941 */ /* 0x000fea0003800000 */
.L_x_1331:
[----:B------:R-:W-:Y:S01]  /*1d20*/  ULDC.64 UR4, c[0x0][0x9f8] ;  /* 0x00027e0000047ab9 */ /* 0x000fe20000000a00 */
[----:B------:R-:W0:Y:S01]  /*1d30*/  LDC R0, c[0x0][0x428] ;  /* 0x00010a00ff007b82 */ /* 0x000e220000000800 */
[----:B------:R-:W-:-:S07]  /*1d40*/  ISETP.NE.U32.AND P0, PT, RZ, UR4, PT ;  /* 0x00000004ff007c0c */ /* 0x000fce000bf05070 */
[----:B------:R-:W1:Y:S01]  /*1d50*/  LDC.64 R38, c[0x0][0x2f0] ;  /* 0x0000bc00ff267b82 */ /* 0x000e620000000a00 */
[----:B------:R-:W-:Y:S01]  /*1d60*/  ISETP.NE.AND.EX P0, PT, RZ, UR5, PT, P0 ;  /* 0x00000005ff007c0c */ /* 0x000fe2000bf05300 */
[----:B------:R-:W2:Y:S01]  /*1d70*/  S2R R30, SR_TID.X ;  /* 0x00000000001e7919 */ /* 0x000ea20000002100 */
[----:B------:R-:W-:Y:S01]  /*1d80*/  IMAD.IADD R43, R28, 0x1, R27 ;  /* 0x000000011c2b7824 */ /* 0x000fe200078e021b */
[----:B------:R-:W-:Y:S01]  /*1d90*/  ULDC.64 UR6, c[0x0][0xa08] ;  /* 0x0002820000067ab9 */ /* 0x000fe20000000a00 */
[----:B------:R-:W-:-:S03]  /*1da0*/  ULDC.64 UR4, c[0x0][0x2f8] ;  /* 0x0000be0000047ab9 */ /* 0x000fc60000000a00 */
[----:B------:R-:W3:Y:S08]  /*1db0*/  LDC.64 R32, c[0x0][0x3d8] ;  /* 0x0000f600ff207b82 */ /* 0x000ef00000000a00 */
[----:B------:R-:W4:Y:S08]  /*1dc0*/  @P0 LDC.64 R4, c[0x0][0x9f8] ;  /* 0x00027e00ff040b82 */ /* 0x000f300000000a00 */
[----:B------:R-:W1:Y:S01]  /*1dd0*/  LDC R27, c[0x0][0x3d4] ;  /* 0x0000f500ff1b7b82 */ /* 0x000e620000000800 */
[----:B----4-:R-:W-:-:S05]  /*1de0*/  @P0 IMAD.WIDE R4, R199, 0x4, R4 ;  /* 0x00000004c7040825 */ /* 0x010fca00078e0204 */
[----:B------:R4:W4:Y:S01]  /*1df0*/  @P0 LDG.E R199, desc[UR54][R4.64] ;  /* 0x0000003604c70981 */ /* 0x000922000c1e1900 */
[----:B0-----:R-:W-:Y:S01]  /*1e00*/  ISETP.NE.AND P0, PT, R0, 0x1, PT ;  /* 0x000000010000780c */ /* 0x001fe20003f05270 */
[----:B---3--:R-:W-:Y:S01]  /*1e10*/  IMAD.WIDE.U32 R10, R18, R32, R16 ;  /* 0x00000020120a7225 */ /* 0x008fe200078e0010 */
[----:B------:R-:W-:Y:S02]  /*1e20*/  SHF.R.S32.HI R35, RZ, 0x1f, R43 ;  /* 0x0000001fff237819 */ /* 0x000fe4000001142b */
[----:B--2---:R-:W-:Y:S01]  /*1e30*/  SHF.R.U32.HI R30, RZ, 0x7, R30 ;  /* 0x00000007ff1e7819 */ /* 0x004fe2000001161e */
[----:B-1----:R-:W-:Y:S01]  /*1e40*/  IMAD.SHL.U32 R90, R38, 0x20, RZ ;  /* 0x00000020265a7824 */ /* 0x002fe200078e00ff */
[----:B------:R-:W-:Y:S01]  /*1e50*/  ISETP.GE.AND P1, PT, R16, R27, PT ;  /* 0x0000001b1000720c */ /* 0x000fe20003f26270 */
[-C--:B------:R-:W-:Y:S01]  /*1e60*/  IMAD R6, R35, R38.reuse, RZ ;  /* 0x0000002623067224 */ /* 0x080fe200078e02ff */
[----:B------:R-:W-:Y:S01]  /*1e70*/  ISETP.NE.AND P6, PT, R30, 0x1, PT ;  /* 0x000000011e00780c */ /* 0x000fe20003fc5270 */
[----:B----4-:R-:W-:Y:S01]  /*1e80*/  IMAD.WIDE.U32 R4, R43, R38, RZ ;  /* 0x000000262b047225 */ /* 0x010fe200078e00ff */
[----:B------:R-:W-:-:S02]  /*1e90*/  SHF.R.S32.HI R23, RZ, 0x1f, R22 ;  /* 0x0000001fff177819 */ /* 0x000fc40000011416 */
[----:B------:R-:W-:Y:S01]  /*1ea0*/  SHF.L.U64.HI R91, R38, 0x5, R39 ;  /* 0x00000005265b7819 */ /* 0x000fe20000010227 */
[----:B------:R-:W0:Y:S01]  /*1eb0*/  @P0 LDC R3, c[0x0][0x42c] ;  /* 0x00010b00ff030b82 */ /* 0x000e220000000800 */
[-C--:B------:R-:W-:Y:S01]  /*1ec0*/  IMAD.WIDE.U32 R40, R18, R38.reuse, R16 ;  /* 0x0000002612287225 */ /* 0x080fe200078e0010 */
[C-C-:B------:R-:W-:Y:S02]  /*1ed0*/  SHF.L.U64.HI R15, R32.reuse, 0x5, R33.reuse ;  /* 0x00000005200f7819 */ /* 0x140fe40000010221 */
[----:B------:R-:W-:Y:S01]  /*1ee0*/  SHF.L.U64.HI R110, R32, 0x7, R33 ;  /* 0x00000007206e7819 */ /* 0x000fe20000010221 */
[----:B------:R-:W-:Y:S01]  /*1ef0*/  IMAD.WIDE.U32 R88, R18, R38, R90 ;  /* 0x0000002612587225 */ /* 0x000fe200078e005a */
[----:B------:R-:W-:Y:S02]  /*1f00*/  SHF.L.U64.HI R105, R38, 0x6, R39 ;  /* 0x0000000626697819 */ /* 0x000fe40000010227 */
[----:B------:R-:W1:Y:S01]  /*1f10*/  @P0 LDC R7, c[0x0][0x430] ;  /* 0x00010c00ff070b82 */ /* 0x000e620000000800 */
[----:B------:R-:W-:-:S02]  /*1f20*/  VIADD R125, R30, 0x8 ;  /* 0x000000081e7d7836 */ /* 0x000fc40000000000 */
[----:B------:R-:W-:Y:S02]  /*1f30*/  IMAD.SHL.U32 R116, R27, 0x2, RZ ;  /* 0x000000021b747824 */ /* 0x000fe400078e00ff */
[----:B------:R-:W-:Y:S02]  /*1f40*/  IMAD.SHL.U32 R128, R38, 0x80, RZ ;  /* 0x0000008026807824 */ /* 0x000fe400078e00ff */
[----:B0-----:R-:W-:-:S04]  /*1f50*/  @P0 IMAD.HI.U32 R0, R198, R3, RZ ;  /* 0x00000003c6000227 */ /* 0x001fc800078e00ff */
[----:B------:R-:W-:Y:S01]  /*1f60*/  IMAD R3, R43, R39, R6 ;  /* 0x000000272b037224 */ /* 0x000fe200078e0206 */
[----:B-1----:R-:W-:-:S03]  /*1f70*/  @P0 SHF.R.U32.HI R198, RZ, R7, R0 ;  /* 0x00000007ffc60219 */ /* 0x002fc60000011600 */
[----:B------:R-:W-:Y:S01]  /*1f80*/  IMAD.IADD R5, R5, 0x1, R3 ;  /* 0x0000000105057824 */ /* 0x000fe200078e0203 */
[----:B------:R-:W-:Y:S01]  /*1f90*/  ISETP.NE.U32.AND P0, PT, RZ, UR6, PT ;  /* 0x00000006ff007c0c */ /* 0x000fe2000bf05070 */
[----:B------:R-:W0:Y:S01]  /*1fa0*/  LDC.64 R6, c[0x0][0x3e8] ;  /* 0x0000fa00ff067b82 */ /* 0x000e220000000a00 */
[----:B------:R-:W-:Y:S01]  /*1fb0*/  SHF.R.S32.HI R8, RZ, 0x1f, R198 ;  /* 0x0000001fff087819 */ /* 0x000fe200000114c6 */
[----:B------:R-:W-:Y:S01]  /*1fc0*/  IMAD.WIDE.U32 R4, R198, UR4, R4 ;  /* 0x00000004c6047c25 */ /* 0x000fe2000f8e0004 */
[----:B------:R-:W-:-:S03]  /*1fd0*/  ISETP.NE.AND.EX P0, PT, RZ, UR7, PT, P0 ;  /* 0x00000007ff007c0c */ /* 0x000fc6000bf05300 */
[----:B------:R-:W-:-:S04]  /*1fe0*/  IMAD R3, R8, UR4, RZ ;  /* 0x0000000408037c24 */ /* 0x000fc8000f8e02ff */
[----:B------:R-:W-:Y:S01]  /*1ff0*/  IMAD R3, R198, UR5, R3 ;  /* 0x00000005c6037c24 */ /* 0x000fe2000f8e0203 */
[----:B------:R-:W-:-:S03]  /*2000*/  ULDC.64 UR4, c[0x0][0x300] ;  /* 0x0000c00000047ab9 */ /* 0x000fc60000000a00 */
[----:B------:R-:W-:Y:S02]  /*2010*/  IMAD.IADD R5, R5, 0x1, R3 ;  /* 0x0000000105057824 */ /* 0x000fe400078e0203 */
[----:B0-----:R-:W-:Y:S01]  /*2020*/  IMAD R12, R19, R6, RZ ;  /* 0x00000006130c7224 */ /* 0x001fe200078e02ff */
[----:B------:R-:W-:-:S03]  /*2030*/  SHF.L.U64.HI R109, R6, 0x7, R7 ;  /* 0x00000007066d7819 */ /* 0x000fc60000010207 */
[----:B------:R-:W-:Y:S01]  /*2040*/  IMAD R85, R18, R7, R12 ;  /* 0x0000000712557224 */ /* 0x000fe200078e020c */
[----:B------:R-:W-:Y:S02]  /*2050*/  SHF.R.S32.HI R0, RZ, 0x1f, R199 ;  /* 0x0000001fff007819 */ /* 0x000fe400000114c7 */
[----:B------:R-:W-:Y:S02]  /*2060*/  SEL R97, R199, RZ, !P0 ;  /* 0x000000ffc7617207 */ /* 0x000fe40004000000 */
[----:B------:R-:W-:Y:S02]  /*2070*/  SEL R9, R0, RZ, !P0 ;  /* 0x000000ff00097207 */ /* 0x000fe40004000000 */
[----:B------:R-:W-:Y:S01]  /*2080*/  IADD3 R42, P0, R18, R43, RZ ;  /* 0x0000002b122a7210 */ /* 0x000fe20007f1e0ff */
[----:B------:R-:W-:-:S04]  /*2090*/  IMAD.WIDE.U32 R98, R97, UR4, R4 ;  /* 0x0000000461627c25 */ /* 0x000fc8000f8e0004 */
[----:B------:R-:W-:Y:S02]  /*20a0*/  IMAD R0, R9, UR4, RZ ;  /* 0x0000000409007c24 */ /* 0x000fe4000f8e02ff */
[----:B------:R-:W-:Y:S02]  /*20b0*/  IMAD.X R43, R19, 0x1, R35, P0 ;  /* 0x00000001132b7824 */ /* 0x000fe400000e0623 */
[----:B------:R-:W-:Y:S01]  /*20c0*/  IMAD R31, R97, UR5, R0 ;  /* 0x00000005611f7c24 */ /* 0x000fe2000f8e0200 */
[----:B------:R-:W-:Y:S05]  /*20d0*/  @!P6 WARPSYNC.ALL ;  /* 0x000000000000e948 */ /* 0x000fea0003800000 */
[----:B------:R-:W-:Y:S01]  /*20e0*/  ULDC.64 UR4, c[0x0][0x320] ;  /* 0x0000c80000047ab9 */ /* 0x000fe20000000a00 */
[----:B------:R-:W-:-:S02]  /*20f0*/  IMAD R0, R19, R32, RZ ;  /* 0x0000002013007224 */ /* 0x000fc400078e02ff */
[----:B------:R-:W-:Y:S02]  /*2100*/  IMAD R3, R8, UR4, RZ ;  /* 0x0000000408037c24 */ /* 0x000fe4000f8e02ff */
[----:B------:R-:W-:-:S04]  /*2110*/  IMAD.WIDE.U32 R4, R198, UR4, R16 ;  /* 0x00000004c6047c25 */ /* 0x000fc8000f8e0010 */
[----:B------:R-:W-:Y:S01]  /*2120*/  IMAD R3, R198, UR5, R3 ;  /* 0x00000005c6037c24 */ /* 0x000fe2000f8e0203 */
[----:B------:R-:W-:Y:S01]  /*2130*/  ULDC.64 UR4, c[0x0][0x328] ;  /* 0x0000ca0000047ab9 */ /* 0x000fe20000000a00 */
[C---:B------:R-:W-:Y:S01]  /*2140*/  IMAD R13, R18.reuse, R33, R0 ;  /* 0x00000021120d7224 */ /* 0x040fe200078e0200 */
[----:B------:R-:W-:Y:S01]  /*2150*/  P2R R0, PR, RZ, 0x2 ;  /* 0x00000002ff007803 */ /* 0x000fe20000000000 */
[----:B------:R-:W-:Y:S02]  /*2160*/  IMAD.IADD R5, R5, 0x1, R3 ;  /* 0x0000000105057824 */ /* 0x000fe400078e0203 */
[----:B------:R-:W-:Y:S02]  /*2170*/  IMAD R3, R9, UR4, RZ ;  /* 0x0000000409037c24 */ /* 0x000fe4000f8e02ff */
[----:B------:R-:W-:-:S04]  /*2180*/  IMAD.WIDE.U32 R8, R18, R6, R22 ;  /* 0x0000000612087225 */ /* 0x000fc800078e0016 */
[----:B------:R-:W-:Y:S01]  /*2190*/  IMAD R47, R97, UR5, R3 ;  /* 0x00000005612f7c24 */ /* 0x000fe2000f8e0203 */
[----:B------:R-:W-:Y:S01]  /*21a0*/  SEL R3, R27, RZ, P1 ;  /* 0x000000ff1b037207 */ /* 0x000fe20000800000 */
[----:B------:R-:W-:Y:S01]  /*21b0*/  IMAD.WIDE.U32 R96, R97, UR4, R4 ;  /* 0x0000000461607c25 */ /* 0x000fe2000f8e0004 */
[----:B------:R-:W-:Y:S02]  /*21c0*/  ULDC UR4, c[0x0][0x2e4] ;  /* 0x0000b90000047ab9 */ /* 0x000fe40000000800 */
[C---:B------:R-:W-:Y:S01]  /*21d0*/  ISETP.GE.AND P2, PT, R16.reuse, UR4, PT ;  /* 0x0000000410007c0c */ /* 0x040fe2000bf46270 */
[----:B------:R-:W-:Y:S02]  /*21e0*/  IMAD.IADD R3, R16, 0x1, R3 ;  /* 0x0000000110037824 */ /* 0x000fe400078e0203 */
[----:B------:R-:W-:-:S03]  /*21f0*/  IMAD.WIDE.U32 R4, R18, R32, R22 ;  /* 0x0000002012047225 */ /* 0x000fc600078e0016 */
[----:B------:R-:W-:Y:S01]  /*2200*/  SHF.R.S32.HI R14, RZ, 0x1f, R3 ;  /* 0x0000001fff0e7819 */ /* 0x000fe20000011403 */
[----:B------:R-:W-:Y:S02]  /*2210*/  IMAD.MOV.U32 R86, RZ, RZ, R8 ;  /* 0x000000ffff567224 */ /* 0x000fe400078e0008 */
[----:B------:R-:W-:Y:S01]  /*2220*/  IMAD.IADD R5, R5, 0x1, R13 ;  /* 0x0000000105057824 */ /* 0x000fe200078e020d */
[CC--:B------:R-:W-:Y:S01]  /*2230*/  LEA.HI R8, R14.reuse, R3.reuse, RZ, 0x6 ;  /* 0x000000030e087211 */ /* 0x0c0fe200078f30ff */
[----:B------:R-:W-:Y:S01]  /*2240*/  IMAD.IADD R11, R13, 0x1, R11 ;  /* 0x000000010d0b7824 */ /* 0x000fe200078e020b */
[----:B------:R-:W-:Y:S01]  /*2250*/  LEA.HI R37, R14, R3, RZ, 0x3 ;  /* 0x000000030e257211 */ /* 0x000fe200078f18ff */
[----:B------:R-:W-:Y:S01]  /*2260*/  IMAD.WIDE.U32 R12, R18, R6, R16 ;  /* 0x00000006120c7225 */ /* 0x000fe200078e0010 */
[----:B------:R-:W-:Y:S02]  /*2270*/  SHF.L.U32 R3, R8, 0x7, RZ ;  /* 0x0000000708037819 */ /* 0x000fe400000006ff */
[----:B------:R-:W-:Y:S01]  /*2280*/  LOP3.LUT R8, R37, 0x38, RZ, 0xc0, !PT ;  /* 0x0000003825087812 */ /* 0x000fe200078ec0ff */
[----:B------:R-:W-:Y:S01]  /*2290*/  IMAD.MOV.U32 R84, RZ, RZ, R12 ;  /* 0x000000ffff547224 */ /* 0x000fe200078e000c */
[----:B------:R-:W-:Y:S01]  /*22a0*/  LOP3.LUT R12, R202, 0x38, R37, 0xf8, !PT ;  /* 0x00000038ca0c7812 */ /* 0x000fe200078ef825 */
[----:B------:R-:W-:Y:S01]  /*22b0*/  IMAD.IADD R87, R9, 0x1, R85 ;  /* 0x0000000109577824 */ /* 0x000fe200078e0255 */
[----:B------:R-:W-:Y:S01]  /*22c0*/  LOP3.LUT R14, R201, 0x38, R37, 0xf8, !PT ;  /* 0x00000038c90e7812 */ /* 0x000fe200078ef825 */
[----:B-----5:R-:W-:Y:S01]  /*22d0*/  IMAD.WIDE.U32 R94, R117, R32, R4 ;  /* 0x00000020755e7225 */ /* 0x020fe200078e0004 */
[----:B------:R-:W-:-:S02]  /*22e0*/  LOP3.LUT R20, R200, 0x38, R37, 0xf8, !PT ;  /* 0x00000038c8147812 */ /* 0x000fc400078ef825 */
[----:B------:R-:W-:Y:S01]  /*22f0*/  LOP3.LUT R8, R8, 0x1c0, R203, 0xf8, !PT ;  /* 0x000001c008087812 */ /* 0x000fe200078ef8cb */
[----:B------:R-:W-:Y:S01]  /*2300*/  IMAD.IADD R30, R99, 0x1, R31 ;  /* 0x00000001631e7824 */ /* 0x000fe200078e021f */
[----:B------:R-:W-:Y:S01]  /*2310*/  LOP3.LUT R3, R3, 0xffffe000, RZ, 0xc0, !PT ;  /* 0xffffe00003037812 */ /* 0x000fe200078ec0ff */
[----:B------:R-:W-:Y:S01]  /*2320*/  IMAD.IADD R85, R85, 0x1, R13 ;  /* 0x0000000155557824 */ /* 0x000fe200078e020d */
[----:B------:R-:W-:Y:S01]  /*2330*/  LOP3.LUT R12, R12, R209, RZ, 0x3c, !PT ;  /* 0x000000d10c0c7212 */ /* 0x000fe200078e3cff */
[C---:B------:R-:W-:Y:S01]  /*2340*/  IMAD.WIDE.U32 R92, R117.reuse, R32, R10 ;  /* 0x00000020755c7225 */ /* 0x040fe200078e000a */
[----:B------:R-:W-:Y:S02]  /*2350*/  LOP3.LUT R14, R14, R207, RZ, 0x3c, !PT ;  /* 0x000000cf0e0e7212 */ /* 0x000fe400078e3cff */
[----:B------:R-:W-:Y:S01]  /*2360*/  LOP3.LUT R20, R20, R205, RZ, 0x3c, !PT ;  /* 0x000000cd14147212 */ /* 0x000fe200078e3cff */
[----:B------:R-:W-:Y:S01]  /*2370*/  IMAD.SHL.U32 R13, R32, 0x20, RZ ;  /* 0x00000020200d7824 */ /* 0x000fe200078e00ff */
[----:B------:R-:W-:Y:S01]  /*2380*/  LOP3.LUT R8, R8, R211, RZ, 0x3c, !PT ;  /* 0x000000d308087212 */ /* 0x000fe200078e3cff */
[----:B------:R-:W-:Y:S01]  /*2390*/  IMAD.SHL.U32 R11, R32, 0x80, RZ ;  /* 0x00000080200b7824 */ /* 0x000fe200078e00ff */
[----:B------:R-:W-:Y:S01]  /*23a0*/  SHF.R.S32.HI R9, RZ, 0x1f, R117 ;  /* 0x0000001fff097819 */ /* 0x000fe20000011475 */
[----:B------:R-:W-:Y:S01]  /*23b0*/  IMAD.WIDE.U32 R86, R117, R6, R86 ;  /* 0x0000000675567225 */ /* 0x000fe200078e0056 */
[----:B------:R-:W-:-:S02]  /*23c0*/  IADD3 R114, R12, R3, R210 ;  /* 0x000000030c727210 */ /* 0x000fc40007ffe0d2 */
[-C--:B------:R-:W-:Y:S01]  /*23d0*/  IADD3 R113, R14, R3.reuse, R208 ;  /* 0x000000030e717210 */ /* 0x080fe20007ffe0d0 */
[C---:B------:R-:W-:Y:S01]  /*23e0*/  IMAD R4, R9.reuse, R6, RZ ;  /* 0x0000000609047224 */ /* 0x040fe200078e02ff */
[-C--:B------:R-:W-:Y:S01]  /*23f0*/  IADD3 R111, R20, R3.reuse, R206 ;  /* 0x00000003146f7210 */ /* 0x080fe20007ffe0ce */
[----:B------:R-:W-:Y:S01]  /*2400*/  IMAD R28, R9, R32, RZ ;  /* 0x00000020091c7224 */ /* 0x000fe200078e02ff */
[----:B------:R-:W-:Y:S01]  /*2410*/  IADD3 R115, R8, R3, R212 ;  /* 0x0000000308737210 */ /* 0x000fe20007ffe0d4 */
[----:B------:R-:W-:Y:S01]  /*2420*/  IMAD R3, R19, R38, RZ ;  /* 0x0000002613037224 */ /* 0x000fe200078e02ff */
[----:B------:R-:W-:Y:S01]  /*2430*/  IADD3 R31, P0, R98, R40, RZ ;  /* 0x00000028621f7210 */ /* 0x000fe20007f1e0ff */
[C---:B------:R-:W-:Y:S01]  /*2440*/  IMAD R45, R117.reuse, R7, R4 ;  /* 0x00000007752d7224 */ /* 0x040fe200078e0204 */
[----:B------:R-:W-:Y:S01]  /*2450*/  IADD3 R4, P1, R90, R88, RZ ;  /* 0x000000585a047210 */ /* 0x000fe20007f3e0ff */
[----:B------:R-:W-:Y:S01]  /*2460*/  IMAD R21, R18, R39, R3 ;  /* 0x0000002712157224 */ /* 0x000fe200078e0203 */
[----:B------:R-:W-:Y:S01]  /*2470*/  SHF.L.U64.HI R14, R32, 0x6, R33 ;  /* 0x00000006200e7819 */ /* 0x000fe20000010221 */
[----:B------:R-:W-:Y:S01]  /*2480*/  IMAD R29, R117, R33, R28 ;  /* 0x00000021751d7224 */ /* 0x000fe200078e021c */
[----:B------:R-:W-:Y:S01]  /*2490*/  IADD3 R33, P3, R98, 0x40, RZ ;  /* 0x0000004062217810 */ /* 0x000fe20007f7e0ff */
[----:B------:R-:W-:Y:S01]  /*24a0*/  IMAD.IADD R5, R21, 0x1, R89 ;  /* 0x0000000115057824 */ /* 0x000fe200078e0259 */
[C---:B------:R-:W-:Y:S01]  /*24b0*/  SHF.L.U64.HI R10, R6.reuse, 0x5, R7 ;  /* 0x00000005060a7819 */ /* 0x040fe20000010207 */
[----:B------:R-:W-:Y:S01]  /*24c0*/  IMAD.IADD R21, R41, 0x1, R21 ;  /* 0x0000000129157824 */ /* 0x000fe200078e0215 */
[----:B------:R-:W-:Y:S01]  /*24d0*/  SHF.L.U64.HI R9, R6, 0x6, R7 ;  /* 0x0000000606097819 */ /* 0x000fe20000010207 */
[----:B------:R-:W-:Y:S01]  /*24e0*/  IMAD.X R20, R5, 0x1, R91, P1 ;  /* 0x0000000105147824 */ /* 0x000fe200008e065b */
[----:B------:R-:W-:Y:S01]  /*24f0*/  IADD3 R107, P1, R4, R90, RZ ;  /* 0x0000005a046b7210 */ /* 0x000fe20007f3e0ff */
[----:B------:R-:W-:Y:S01]  /*2500*/  IMAD.SHL.U32 R12, R32, 0x40, RZ ;  /* 0x00000040200c7824 */ /* 0x000fe200078e00ff */
[----:B------:R-:W-:Y:S01]  /*2510*/  LOP3.LUT R32, R37, 0xfffffff8, RZ, 0xc0, !PT ;  /* 0xfffffff825207812 */ /* 0x000fe200078ec0ff */
[----:B------:R-:W-:Y:S01]  /*2520*/  IMAD.X R34, R21, 0x1, R30, P0 ;  /* 0x0000000115227824 */ /* 0x000fe200000e061e */
[----:B------:R-:W-:Y:S01]  /*2530*/  IADD3 R35, P0, R31, 0x40, RZ ;  /* 0x000000401f237810 */ /* 0x000fe20007f1e0ff */
[----:B------:R-:W-:Y:S01]  /*2540*/  IMAD.WIDE.U32 R84, R117, R6, R84 ;  /* 0x0000000675547225 */ /* 0x000fe200078e0054 */
[----:B------:R-:W-:-:S02]  /*2550*/  SHF.L.U64.HI R3, R38, 0x7, R39 ;  /* 0x0000000726037819 */ /* 0x000fc40000010227 */
[----:B------:R-:W-:Y:S01]  /*2560*/  SHF.R.S32.HI R37, RZ, 0x3, R37 ;  /* 0x00000003ff257819 */ /* 0x000fe20000011425 */
[C---:B------:R-:W-:Y:S01]  /*2570*/  IMAD.SHL.U32 R8, R6.reuse, 0x20, RZ ;  /* 0x0000002006087824 */ /* 0x040fe200078e00ff */
[----:B------:R-:W-:Y:S01]  /*2580*/  SHF.R.S32.HI R39, RZ, 0x1f, R32 ;  /* 0x0000001fff277819 */ /* 0x000fe20000011420 */
[----:B------:R-:W-:Y:S01]  /*2590*/  IMAD.SHL.U32 R7, R6, 0x40, RZ ;  /* 0x0000004006077824 */ /* 0x000fe200078e00ff */
[----:B------:R-:W-:Y:S01]  /*25a0*/  IADD3.X R101, RZ, R34, RZ, P0, !PT ;  /* 0x00000022ff657210 */ /* 0x000fe200007fe4ff */
[----:B------:R-:W-:Y:S01]  /*25b0*/  IMAD.X R106, R20, 0x1, R91, P1 ;  /* 0x00000001146a7824 */ /* 0x000fe200008e065b */
[----:B------:R-:W-:Y:S01]  /*25c0*/  @!P6 BAR.SYNC.DEFER_BLOCKING 0x9, 0x100 ;  /* 0x024400000000eb1d */ /* 0x000fe20000010000 */
[----:B------:R-:W-:Y:S01]  /*25d0*/  IMAD.IADD R27, R95, 0x1, R29 ;  /* 0x000000015f1b7824 */ /* 0x000fe200078e021d */
[----:B------:R-:W-:Y:S01]  /*25e0*/  ISETP.GE.AND P1, PT, R195, UR4, PT ;  /* 0x00000004c3007c0c */ /* 0x000fe2000bf26270 */
[----:B------:R-:W-:Y:S02]  /*25f0*/  IMAD.IADD R28, R29, 0x1, R93 ;  /* 0x000000011d1c7824 */ /* 0x000fe400078e025d */
[----:B------:R-:W-:-:S02]  /*2600*/  IMAD.SHL.U32 R6, R6, 0x80, RZ ;  /* 0x0000008006067824 */ /* 0x000fc400078e00ff */
[----:B------:R-:W-:Y:S02]  /*2610*/  IMAD.IADD R29, R87, 0x1, R45 ;  /* 0x00000001571d7824 */ /* 0x000fe400078e022d */
[----:B------:R-:W-:Y:S02]  /*2620*/  IMAD.IADD R36, R45, 0x1, R85 ;  /* 0x000000012d247824 */ /* 0x000fe400078e0255 */
[----:B------:R-:W-:Y:S02]  /*2630*/  IMAD.X R100, RZ, RZ, R30, P3 ;  /* 0x000000ffff647224 */ /* 0x000fe400018e061e */
[----:B------:R-:W-:-:S07]  /*2640*/  IMAD.IADD R102, R97, 0x1, R47 ;  /* 0x0000000161667824 */ /* 0x000fce00078e022f */
.L_x_1418:
[----:B0-----:R-:W0:Y:S01]  /*2650*/  LDC R123, c[0x0][0x3d4] ;  /* 0x0000f500ff7b7b82 */ /* 0x001e220000000800 */
[----:B------:R-:W-:Y:S01]  /*2660*/  VIADD R26, R26, 0xffffffff ;  /* 0xffffffff1a1a7836 */ /* 0x000fe20000000000 */
[----:B------:R-:W-:Y:S05]  /*2670*/  YIELD ;  /* 0x0000000000007946 */ /* 0x000fea0003800000 */
[----:B------:R-:W-:Y:S01]  /*2680*/  IMAD R45, R185, 0x4000, R214 ;  /* 0x00004000b92d7824 */ /* 0x000fe200078e02d6 */
[----:B------:R-:W-:Y:S01]  /*2690*/  ISETP.GT.AND P3, PT, R26, R25, PT ;  /* 0x000000191a00720c */ /* 0x000fe20003f64270 */
[----:B------:R-:W-:Y:S02]  /*26a0*/  BSSY B0, `(.L_x_1333) ;  /* 0x0000589000007945 */ /* 0x000fe40003800000 */
[----:B------:R-:W-:Y:S01]  /*26b0*/  IMAD R108, R45, 0x2, R2 ;  /* 0x000000022d6c7824 */ /* 0x000fe200078e0202 */
[----:B------:R-:W-:-:S02]  /*26c0*/  P2R R104, PR, RZ, 0x8 ;  /* 0x00000008ff687803 */ /* 0x000fc40000000000 */
[----:B0-----:R-:W-:-:S13]  /*26d0*/  ISETP.GE.AND P0, PT, R123, 0x1, PT ;  /* 0x000000017b00780c */ /* 0x001fda0003f06270 */
[----:B------:R-:W-:Y:S05]  /*26e0*/  @!P0 BRA `(.L_x_1334) ;  /* 0x0000005000908947 */ /* 0x000fea0003800000 */
[----:B------:R-:W-:Y:S01]  /*26f0*/  ULDC.U8 UR4, c[0x0][0x3f0] ;  /* 0x0000fc0000047ab9 */ /* 0x000fe20000000000 */
[----:B------:R-:W-:Y:S01]  /*2700*/  SHF.R.S32.HI R45, RZ, 0x1f, R26 ;  /* 0x0000001fff2d7819 */ /* 0x000fe2000001141a */
[-C--:B------:R-:W-:Y:S01]  /*2710*/  IMAD R44, R3, R26.reuse, RZ ;  /* 0x0000001a032c7224 */ /* 0x080fe200078e02ff */
[----:B------:R-:W-:Y:S01]  /*2720*/  ISETP.NE.AND P0, PT, RZ, UR4, PT ;  /* 0x00000004ff007c0c */ /* 0x000fe2000bf05270 */
[-C--:B------:R-:W-:Y:S02]  /*2730*/  IMAD R46, R110, R26.reuse, RZ ;  /* 0x0000001a6e2e7224 */ /* 0x080fe400078e02ff */
[----:B------:R-:W-:Y:S02]  /*2740*/  IMAD R48, R109, R26, RZ ;  /* 0x0000001a6d307224 */ /* 0x000fe400078e02ff */
[----:B------:R-:W-:Y:S02]  /*2750*/  IMAD R112, R26, -0x80, R24 ;  /* 0xffffff801a707824 */ /* 0x000fe400078e0218 */
[----:B------:R-:W-:-:S02]  /*2760*/  IMAD R47, R45, R128, R44 ;  /* 0x000000802d2f7224 */ /* 0x000fc400078e022c */
[C---:B------:R-:W-:Y:S01]  /*2770*/  IMAD R49, R45.reuse, R11, R46 ;  /* 0x0000000b2d317224 */ /* 0x040fe200078e022e */
[----:B------:R-:W-:Y:S01]  /*2780*/  VIMNMX R112, R112, 0x80, PT ;  /* 0x0000008070707848 */ /* 0x000fe20003fe0100 */
[----:B------:R-:W-:Y:S02]  /*2790*/  IMAD R103, R45, R6, R48 ;  /* 0x000000062d677224 */ /* 0x000fe400078e0230 */
[----:B------:R-:W-:-:S04]  /*27a0*/  IMAD.WIDE.U32 R120, R128, R26, RZ ;  /* 0x0000001a80787225 */ /* 0x000fc800078e00ff */
[----:B------:R-:W-:-:S04]  /*27b0*/  IMAD.WIDE.U32 R78, R11, R26, RZ ;  /* 0x0000001a0b4e7225 */ /* 0x000fc800078e00ff */
[----:B------:R-:W-:-:S04]  /*27c0*/  IMAD.WIDE.U32 R76, R6, R26, RZ ;  /* 0x0000001a064c7225 */ /* 0x000fc800078e00ff */
[----:B------:R-:W-:Y:S02]  /*27d0*/  IMAD.IADD R122, R121, 0x1, R47 ;  /* 0x00000001797a7824 */ /* 0x000fe400078e022f */
        /* <DEDUP_REMOVED lines=31> */
.L_x_1337:
[----:B------:R-:W-:Y:S05]  /*29d0*/  BSYNC B1 ;  /* 0x0000000000017941 */ /* 0x000fea0003800000 */
.L_x_1336:
[----:B------:R-:W-:Y:S01]  /*29e0*/  ISETP.GE.AND P4, PT, R189, R112, PT ;  /* 0x00000070bd00720c */ /* 0x000fe20003f86270 */
[----:B0----5:R-:W-:Y:S01]  /*29f0*/  IMAD.MOV.U32 R44, RZ, RZ, R72 ;  /* 0x000000ffff2c7224 */ /* 0x021fe200078e0048 */
[----:B------:R-:W-:Y:S01]  /*2a00*/  BSSY B1, `(.L_x_1338) ;  /* 0x0000026000017945 */ /* 0x000fe20003800000 */
[----:B------:R-:W-:Y:S01]  /*2a10*/  IMAD.MOV.U32 R45, RZ, RZ, R73 ;  /* 0x000000ffff2d7224 */ /* 0x000fe200078e0049 */
[----:B------:R-:W-:Y:S01]  /*2a20*/  CS2R R68, SRZ ;  /* 0x0000000000447805 */ /* 0x000fe2000001ff00 */
[----:B------:R-:W-:Y:S01]  /*2a30*/  IMAD.MOV.U32 R46, RZ, RZ, R80 ;  /* 0x000000ffff2e7224 */ /* 0x000fe200078e0050 */
[----:B------:R-:W-:Y:S01]  /*2a40*/  CS2R R66, SRZ ;  /* 0x0000000000427805 */ /* 0x000fe2000001ff00 */
[----:B------:R-:W-:Y:S01]  /*2a50*/  IMAD.MOV.U32 R47, RZ, RZ, R81 ;  /* 0x000000ffff2f7224 */ /* 0x000fe200078e0051 */
[----:B------:R-:W-:Y:S01]  /*2a60*/  PRMT R134, R44, 0x5410, R45 ;  /* 0x000054102c867816 */ /* 0x000fe2000000002d */
[----:B------:R-:W-:Y:S01]  /*2a70*/  IMAD.MOV.U32 R44, RZ, RZ, R74 ;  /* 0x000000ffff2c7224 */ /* 0x000fe200078e004a */
[----:B------:R-:W-:Y:S01]  /*2a80*/  PRMT R142, R142, 0x5410, R46 ;  /* 0x000054108e8e7816 */ /* 0x000fe2000000002e */
[----:B------:R-:W-:Y:S01]  /*2a90*/  IMAD.MOV.U32 R45, RZ, RZ, R75 ;  /* 0x000000ffff2d7224 */ /* 0x000fe200078e004b */
[----:B------:R-:W-:Y:S01]  /*2aa0*/  PRMT R139, R47, 0x7610, R139 ;  /* 0x000076102f8b7816 */ /* 0x000fe2000000008b */
[----:B------:R-:W-:Y:S01]  /*2ab0*/  IMAD.MOV.U32 R46, RZ, RZ, R82 ;  /* 0x000000ffff2e7224 */ /* 0x000fe200078e0052 */
[----:B------:R-:W-:Y:S01]  /*2ac0*/  CS2R R70, SRZ ;  /* 0x0000000000467805 */ /* 0x000fe2000001ff00 */
[----:B------:R-:W-:Y:S01]  /*2ad0*/  IMAD.MOV.U32 R47, RZ, RZ, R83 ;  /* 0x000000ffff2f7224 */ /* 0x000fe200078e0053 */
[----:B------:R-:W-:-:S02]  /*2ae0*/  PRMT R135, R44, 0x5410, R45 ;  /* 0x000054102c877816 */ /* 0x000fc4000000002d */
[----:B------:R-:W-:Y:S02]  /*2af0*/  PRMT R142, R46, 0x7610, R142 ;  /* 0x000076102e8e7816 */ /* 0x000fe4000000008e */
[----:B------:R-:W-:Y:S01]  /*2b00*/  PRMT R141, R141, 0x5410, R47 ;  /* 0x000054108d8d7816 */ /* 0x000fe2000000002f */
[----:B------:R-:W-:Y:S06]  /*2b10*/  @P4 BRA `(.L_x_1339) ;  /* 0x0000000000504947 */ /* 0x000fec0003800000 */
[----:B------:R-:W-:Y:S01]  /*2b20*/  IADD3 R45, P0, P5, R94, R78, R13 ;  /* 0x0000004e5e2d7210 */ /* 0x000fe20007d1e00d */
[----:B------:R-:W-:Y:S01]  /*2b30*/  ULDC.64 UR4, c[0x0][0x3c8] ;  /* 0x0000f20000047ab9 */ /* 0x000fe20000000a00 */
[----:B------:R-:W-:Y:S02]  /*2b40*/  CS2R R68, SRZ ;  /* 0x0000000000447805 */ /* 0x000fe4000001ff00 */
[----:B------:R-:W-:Y:S02]  /*2b50*/  CS2R R70, SRZ ;  /* 0x0000000000467805 */ /* 0x000fe4000001ff00 */
[----:B------:R-:W-:Y:S02]  /*2b60*/  IADD3.X R46, R27, R124, R15, P0, P5 ;  /* 0x0000007c1b2e7210 */ /* 0x000fe400007ea40f */
        /* <DEDUP_REMOVED lines=15> */
.L_x_1339:
[----:B------:R-:W-:Y:S05]  /*2c60*/  BSYNC B1 ;  /* 0x0000000000017941 */ /* 0x000fea0003800000 */
.L_x_1338:
        /* <DEDUP_REMOVED lines=10> */
[----:B------:R-:W-:-:S02]  /*2d10*/  MOV R45, R67 ;  /* 0x00000043002d7202 */ /* 0x000fc40000000f00 */
[----:B------:R-:W-:Y:S02]  /*2d20*/  CS2R R60, SRZ ;  /* 0x00000000003c7805 */ /* 0x000fe4000001ff00 */
[----:B------:R-:W-:Y:S01]  /*2d30*/  PRMT R130, R46, 0x5410, R47 ;  /* 0x000054102e827816 */ /* 0x000fe2000000002f */
[----:B------:R-:W-:Y:S01]  /*2d40*/  IMAD.MOV.U32 R46, RZ, RZ, R70 ;  /* 0x000000ffff2e7224 */ /* 0x000fe200078e0046 */
[----:B------:R-:W-:Y:S01]  /*2d50*/  PRMT R126, R45, 0x5410, R44 ;  /* 0x000054102d7e7816 */ /* 0x000fe2000000002c */
[----:B------:R-:W-:Y:S01]  /*2d60*/  IMAD.MOV.U32 R47, RZ, RZ, R71 ;  /* 0x000000ffff2f7224 */ /* 0x000fe200078e0047 */
[----:B------:R-:W-:Y:S02]  /*2d70*/  CS2R R58, SRZ ;  /* 0x00000000003a7805 */ /* 0x000fe4000001ff00 */
[----:B------:R-:W-:Y:S02]  /*2d80*/  CS2R R62, SRZ ;  /* 0x00000000003e7805 */ /* 0x000fe4000001ff00 */
[----:B------:R-:W-:-:S02]  /*2d90*/  CS2R R52, SRZ ;  /* 0x0000000000347805 */ /* 0x000fc4000001ff00 */
[----:B------:R-:W-:Y:S02]  /*2da0*/  CS2R R50, SRZ ;  /* 0x0000000000327805 */ /* 0x000fe4000001ff00 */
[----:B------:R-:W-:Y:S02]  /*2db0*/  PRMT R131, R46, 0x5410, R47 ;  /* 0x000054102e837816 */ /* 0x000fe4000000002f */
[----:B------:R-:W-:Y:S02]  /*2dc0*/  CS2R R54, SRZ ;  /* 0x0000000000367805 */ /* 0x000fe4000001ff00 */
[----:B------:R-:W-:Y:S01]  /*2dd0*/  P2R R137, PR, RZ, 0x1 ;  /* 0x00000001ff897803 */ /* 0x000fe20000000000 */
        /* <DEDUP_REMOVED lines=21> */
.L_x_1341:
[----:B------:R-:W-:Y:S05]  /*2f30*/  BSYNC B1 ;  /* 0x0000000000017941 */ /* 0x000fea0003800000 */
.L_x_1340:
[----:B------:R-:W-:Y:S01]  /*2f40*/  ISETP.GE.AND P5, PT, R190, R112, PT ;  /* 0x00000070be00720c */ /* 0x000fe20003fa6270 */
[----:B------:R-:W-:-:S12]  /*2f50*/  BSSY B1, `(.L_x_1342) ;  /* 0x000001e000017945 */ /* 0x000fd80003800000 */
[----:B------:R-:W-:Y:S05]  /*2f60*/  @P5 BRA `(.L_x_1343) ;  /* 0x0000000000705947 */ /* 0x000fea0003800000 */
[----:B0-----:R-:W0:Y:S01]  /*2f70*/  LDC.64 R44, c[0x0][0x3d8] ;  /* 0x0000f600ff2c7b82 */ /* 0x001e220000000a00 */
[----:B------:R-:W-:Y:S01]  /*2f80*/  IMAD.MOV.U32 R79, RZ, RZ, R124 ;  /* 0x000000ffff4f7224 */ /* 0x000fe200078e007c */
[----:B------:R-:W-:Y:S01]  /*2f90*/  ULDC.64 UR4, c[0x0][0x3c8] ;  /* 0x0000f20000047ab9 */ /* 0x000fe20000000a00 */
[----:B------:R-:W-:Y:S01]  /*2fa0*/  IMAD.MOV.U32 R77, RZ, RZ, R103 ;  /* 0x000000ffff4d7224 */ /* 0x000fe200078e0067 */
[----:B------:R-:W-:Y:S02]  /*2fb0*/  CS2R R52, SRZ ;  /* 0x0000000000347805 */ /* 0x000fe4000001ff00 */
[----:B------:R-:W-:Y:S01]  /*2fc0*/  CS2R R54, SRZ ;  /* 0x0000000000367805 */ /* 0x000fe2000001ff00 */
        /* <DEDUP_REMOVED lines=22> */
.L_x_1343:
[----:B------:R-:W-:Y:S05]  /*3130*/  BSYNC B1 ;  /* 0x0000000000017941 */ /* 0x000fea0003800000 */
.L_x_1342:
[----:B01---5:R-:W-:Y:S01]  /*3140*/  IMAD.MOV.U32 R44, RZ, RZ, R56 ;  /* 0x000000ffff2c7224 */ /* 0x023fe200078e0038 */
[----:B------:R-:W-:Y:S01]  /*3150*/  UISETP.NE.AND UP0, UPT, UR39, 0x3, UPT ;  /* 0x000000032700788c */ /* 0x000fe2000bf05270 */
[----:B------:R-:W-:Y:S02]  /*3160*/  IMAD.MOV.U32 R45, RZ, RZ, R57 ;  /* 0x000000ffff2d7224 */ /* 0x000fe400078e0039 */
[----:B------:R-:W-:Y:S02]  /*3170*/  IMAD.MOV.U32 R46, RZ, RZ, R60 ;  /* 0x000000ffff2e7224 */ /* 0x000fe400078e003c */
        /* <DEDUP_REMOVED lines=17> */
[----:B------:R-:W-:Y:S02]  /*3290*/  IMAD.MOV.U32 R44, RZ, RZ, R50 ;  /* 0x000000ffff2c7224 */ /* 0x000fe400078e0032 */
[----:B------:R-:W-:Y:S01]  /*32a0*/  IMAD.MOV.U32 R45, RZ, RZ, R51 ;  /* 0x000000ffff2d7224 */ /* 0x000fe200078e0033 */
[----:B------:R-:W-:Y:S01]  /*32b0*/  PRMT R132, R46, 0x5410, R47 ;  /* 0x000054102e847816 */ /* 0x000fe2000000002f */
[----:B------:R-:W-:Y:S02]  /*32c0*/  IMAD.MOV.U32 R46, RZ, RZ, R54 ;  /* 0x000000ffff2e7224 */ /* 0x000fe400078e0036 */
[----:B------:R-:W-:Y:S01]  /*32d0*/  IMAD.MOV.U32 R47, RZ, RZ, R55 ;  /* 0x000000ffff2f7224 */ /* 0x000fe200078e0037 */
[----:B------:R-:W-:-:S04]  /*32e0*/  PRMT R78, R45, 0x5410, R44 ;  /* 0x000054102d4e7816 */ /* 0x000fc8000000002c */
[----:B------:R-:W-:Y:S01]  /*32f0*/  PRMT R133, R46, 0x5410, R47 ;  /* 0x000054102e857816 */ /* 0x000fe2000000002f */
[----:B------:R-:W-:Y:S06]  /*3300*/  @!P0 BRA `(.L_x_1344) ;  /* 0x0000000000048947 */ /* 0x000fec0003800000 */
[----:B------:R-:W-:Y:S01]  /*3310*/  BPT.TRAP 0x1 ;  /* 0x000000040000795c */ /* 0x000fe20000300000 */
.L_x_1344:
[----:B------:R-:W-:Y:S01]  /*3320*/  IMAD R103, R185, 0x8, R2 ;  /* 0x00000008b9677824 */ /* 0x000fe200078e0202 */
[----:B------:R-:W-:Y:S01]  /*3330*/  SHF.L.U32 R124, R194, 0x1f, RZ ;  /* 0x0000001fc27c7819 */ /* 0x000fe200000006ff */
[----:B------:R-:W-:Y:S03]  /*3340*/  BSSY B1, `(.L_x_1345) ;  /* 0x0000003000017945 */ /* 0x000fe60003800000 */
[----:B------:R-:W0:Y:S02]  /*3350*/  SYNCS.PHASECHK.TRANS64.TRYWAIT P6, [R103+URZ+0x28890], R124 ;  /* 0x0288907c670075a7 */ /* 0x000e2400080c017f */
[----:B0-----:R-:W-:Y:S05]  /*3360*/  @!P6 BRA `(.L_x_1346) ;  /* 0x000001f000f8e947 */ /* 0x001fea0003800000 */
.L_x_1716:
[----:B------:R-:W-:Y:S05]  /*3370*/  BSYNC B1 ;  /* 0x0000000000017941 */ /* 0x000fea0003800000 */
.L_x_1345:
        /* <DEDUP_REMOVED lines=15> */
[--C-:B------:R-:W-:Y:S01]  /*3470*/  HADD2.F32 R46, -RZ, R45.reuse.H1_H1 ;  /* 0x3000002dff2e7230 */ /* 0x100fe20000004100 */
[----:B------:R-:W-:Y:S01]  /*3480*/  SHF.R.U32.HI R145, RZ, 0x10, R83 ;  /* 0x00000010ff917819 */ /* 0x000fe20000011653 */
[----:B------:R-:W-:Y:S01]  /*3490*/  HADD2.F32 R45, -RZ, R45.H0_H0 ;  /* 0x2000002dff2d7230 */ /* 0x000fe20000004100 */
[----:B------:R-:W-:Y:S01]  /*34a0*/  SHF.R.U32.HI R147, RZ, 0x10, R81 ;  /* 0x00000010ff937819 */ /* 0x000fe20000011651 */
[----:B------:R-:W-:Y:S02]  /*34b0*/  HADD2.F32 R83, -RZ, R80.H0_H0 ;  /* 0x20000050ff537230 */ /* 0x000fe40000004100 */
[----:B------:R-:W-:Y:S02]  /*34c0*/  HADD2.F32 R145, -RZ, R145.H0_H0 ;  /* 0x20000091ff917230 */ /* 0x000fe40000004100 */
[----:B------:R-:W-:-:S02]  /*34d0*/  HADD2.F32 R80, -RZ, R47.H1_H1 ;  /* 0x3000002fff507230 */ /* 0x000fc40000004100 */
[----:B------:R-:W-:Y:S02]  /*34e0*/  HADD2.F32 R81, -RZ, R148.H0_H0 ;  /* 0x20000094ff517230 */ /* 0x000fe40000004100 */
[----:B------:R-:W-:Y:S01]  /*34f0*/  FMUL.FTZ R148, R46, R83 ;  /* 0x000000532e947220 */ /* 0x000fe20000410000 */
[----:B------:R-:W-:Y:S02]  /*3500*/  HADD2.F32 R47, -RZ, R47.H0_H0 ;  /* 0x2000002fff2f7230 */ /* 0x000fe40000004100 */
[----:B------:R-:W-:Y:S01]  /*3510*/  FMUL.FTZ R150, R80, R145 ;  /* 0x0000009150967220 */ /* 0x000fe20000410000 */
[----:B------:R-:W-:Y:S02]  /*3520*/  HADD2.F32 R82, -RZ, R147.H0_H0 ;  /* 0x20000093ff527230 */ /* 0x000fe40000004100 */
[C---:B------:R-:W-:Y:S01]  /*3530*/  FMUL.FTZ R83, R45.reuse, R83 ;  /* 0x000000532d537220 */ /* 0x040fe20000410000 */
[----:B------:R-:W-:Y:S01]  /*3540*/  FFMA.FTZ R148, R45, R81, -R148 ;  /* 0x000000512d947223 */ /* 0x000fe20000010894 */
[----:B------:R-:W-:Y:S01]  /*3550*/  FMUL.FTZ R145, R47, R145 ;  /* 0x000000912f917220 */ /* 0x000fe20000410000 */
[----:B------:R-:W-:-:S02]  /*3560*/  HADD2.F32 R45, -RZ, R44.H1_H1 ;  /* 0x3000002cff2d7230 */ /* 0x000fc40000004100 */
[-C--:B------:R-:W-:Y:S01]  /*3570*/  FFMA.FTZ R150, R47, R82.reuse, -R150 ;  /* 0x000000522f967223 */ /* 0x080fe20000010896 */
[----:B------:R-:W-:Y:S01]  /*3580*/  FFMA.FTZ R147, R46, R81, R83 ;  /* 0x000000512e937223 */ /* 0x000fe20000010053 */
[--C-:B------:R-:W-:Y:S02]  /*3590*/  HADD2.F32 R47, -RZ, R142.reuse.H1_H1 ;  /* 0x3000008eff2f7230 */ /* 0x100fe40000004100 */
[----:B------:R-:W-:Y:S01]  /*35a0*/  FFMA.FTZ R151, R80, R82, R145 ;  /* 0x0000005250977223 */ /* 0x000fe20000010091 */
[----:B------:R-:W-:Y:S02]  /*35b0*/  HADD2.F32 R142, -RZ, R142.H0_H0 ;  /* 0x2000008eff8e7230 */ /* 0x000fe40000004100 */
[----:B------:R-:W-:Y:S02]  /*35c0*/  HADD2.F32 R83, -RZ, R141.H1_H1 ;  /* 0x3000008dff537230 */ /* 0x000fe40000004100 */
[----:B------:R-:W-:Y:S02]  /*35d0*/  HADD2.F32 R46, -RZ, R76.H1_H1 ;  /* 0x3000004cff2e7230 */ /* 0x000fe40000004100 */
[----:B------:R-:W-:Y:S01]  /*35e0*/  FMUL.FTZ R145, R45, R142 ;  /* 0x0000008e2d917220 */ /* 0x000fe20000410000 */
[----:B------:R-:W-:-:S02]  /*35f0*/  HADD2.F32 R44, -RZ, R44.H0_H0 ;  /* 0x2000002cff2c7230 */ /* 0x000fc40000004100 */
[----:B------:R-:W-:Y:S02]  /*3600*/  HADD2.F32 R76, -RZ, R76.H0_H0 ;  /* 0x2000004cff4c7230 */ /* 0x000fe40000004100 */
[----:B------:R-:W-:Y:S01]  /*3610*/  FMUL.FTZ R149, R46, R83 ;  /* 0x000000532e957220 */ /* 0x000fe20000410000 */
[----:B------:R-:W-:Y:S02]  /*3620*/  HADD2.F32 R81, -RZ, R139.H0_H0 ;  /* 0x2000008bff517230 */ /* 0x000fe40000004100 */
[C---:B------:R-:W-:Y:S01]  /*3630*/  FMUL.FTZ R142, R44.reuse, R142 ;  /* 0x0000008e2c8e7220 */ /* 0x040fe20000410000 */
[----:B------:R-:W-:Y:S01]  /*3640*/  FFMA.FTZ R145, R44, R47, -R145 ;  /* 0x0000002f2c917223 */ /* 0x000fe20000010891 */
[C---:B------:R-:W-:Y:S02]  /*3650*/  FMUL.FTZ R83, R76.reuse, R83 ;  /* 0x000000534c537220 */ /* 0x040fe40000410000 */
[----:B------:R-:W-:Y:S01]  /*3660*/  FFMA.FTZ R142, R45, R47, R142 ;  /* 0x0000002f2d8e7223 */ /* 0x000fe2000001008e */
[-C--:B------:R-:W-:Y:S01]  /*3670*/  FFMA.FTZ R149, R76, R81.reuse, -R149 ;  /* 0x000000514c957223 */ /* 0x080fe20000010895 */
[----:B------:R-:W-:Y:S01]  /*3680*/  FFMA.FTZ R46, R46, R81, R83 ;  /* 0x000000512e2e7223 */ /* 0x000fe20000010053 */
[----:B------:R-:W-:-:S02]  /*3690*/  F2FP.F16.F32.PACK_AB R45, R147, R148 ;  /* 0x00000094932d723e */ /* 0x000fc400000000ff */
[----:B------:R-:W-:Y:S02]  /*36a0*/  F2FP.F16.F32.PACK_AB R47, R151, R150 ;  /* 0x00000096972f723e */ /* 0x000fe400000000ff */
[----:B------:R-:W-:Y:S02]  /*36b0*/  F2FP.F16.F32.PACK_AB R44, R142, R145 ;  /* 0x000000918e2c723e */ /* 0x000fe400000000ff */
[----:B------:R-:W-:-:S07]  /*36c0*/  F2FP.F16.F32.PACK_AB R46, R46, R149 ;  /* 0x000000952e2e723e */ /* 0x000fce00000000ff */
.L_x_1352:
[----:B------:R-:W-:Y:S05]  /*36d0*/  BSYNC B3 ;  /* 0x0000000000037941 */ /* 0x000fea0003800000 */
.L_x_1351:
[----:B------:R-:W-:Y:S02]  /*36e0*/  ULDC.64 UR4, c[0x0][0x2d8] ;  /* 0x0000b60000047ab9 */ /* 0x000fe40000000a00 */
[----:B------:R-:W-:-:S04]  /*36f0*/  LEA R76, P3, R77, UR4, 0x1 ;  /* 0x000000044d4c7c11 */ /* 0x000fc8000f8608ff */
[----:B------:R-:W-:-:S05]  /*3700*/  LEA.HI.X R77, R77, UR5, R146, 0x1, P3 ;  /* 0x000000054d4d7c11 */ /* 0x000fca00098f0c92 */
[----:B--2---:R1:W-:Y:S04]  /*3710*/  STG.E.128 desc[UR54][R76.64], R44 ;  /* 0x0000002c4c007986 */ /* 0x0043e8000c101d36 */
.L_x_1350:
[----:B------:R-:W-:Y:S05]  /*3720*/  BSYNC B2 ;  /* 0x0000000000027941 */ /* 0x000fea0003800000 */
.L_x_1349:
[----:B------:R-:W-:Y:S05]  /*3730*/  @P1 BRA `(.L_x_1348) ;  /* 0x0000000000d01947 */ /* 0x000fea0003800000 */
[----:B-1----:R1:W2:Y:S01]  /*3740*/  LDS.128 R44, [R108+0x1c400] ;  /* 0x01c400006c2c7984 */ /* 0x0022a20000000c00 */
        /* <DEDUP_REMOVED lines=46> */
.L_x_1354:
[----:B------:R-:W-:Y:S05]  /*3a30*/  BSYNC B2 ;  /* 0x0000000000027941 */ /* 0x000fea0003800000 */
.L_x_1353:
[----:B------:R-:W-:Y:S02]  /*3a40*/  ULDC.64 UR4, c[0x0][0x2d8] ;  /* 0x0000b60000047ab9 */ /* 0x000fe40000000a00 */
[----:B------:R-:W-:-:S04]  /*3a50*/  LEA R72, P3, R144, UR4, 0x1 ;  /* 0x0000000490487c11 */ /* 0x000fc8000f8608ff */
[----:B------:R-:W-:-:S05]  /*3a60*/  LEA.HI.X R73, R144, UR5, R143, 0x1, P3 ;  /* 0x0000000590497c11 */ /* 0x000fca00098f0c8f */
[----:B--2---:R2:W-:Y:S04]  /*3a70*/  STG.E.128 desc[UR54][R72.64], R44 ;  /* 0x0000002c48007986 */ /* 0x0045e8000c101d36 */
.L_x_1348:
[----:B------:R-:W-:Y:S05]  /*3a80*/  BSYNC B1 ;  /* 0x0000000000017941 */ /* 0x000fea0003800000 */
.L_x_1347:
[----:B------:R-:W-:Y:S04]  /*3a90*/  BSSY B1, `(.L_x_1355) ;  /* 0x0000070000017945 */ /* 0x000fe80003800000 */
[----:B------:R-:W-:Y:S05]  /*3aa0*/  @P4 BRA `(.L_x_1356) ;  /* 0x0000000400b84947 */ /* 0x000fea0003800000 */
[----:B------:R-:W-:Y:S01]  /*3ab0*/  IADD3 R83, P3, P4, R88, R120, R16 ;  /* 0x0000007858537210 */ /* 0x000fe20007c7e010 */
        /* <DEDUP_REMOVED lines=50> */
.L_x_1360:
[----:B------:R-:W-:Y:S05]  /*3de0*/  BSYNC B3 ;  /* 0x0000000000037941 */ /* 0x000fea0003800000 */
.L_x_1359:
[----:B------:R-:W-:Y:S02]  /*3df0*/  ULDC.64 UR4, c[0x0][0x2d8] ;  /* 0x0000b60000047ab9 */ /* 0x000fe40000000a00 */
[----:B------:R-:W-:-:S04]  /*3e00*/  LEA R68, P3, R81, UR4, 0x1 ;  /* 0x0000000451447c11 */ /* 0x000fc8000f8608ff */
[----:B------:R-:W-:-:S05]  /*3e10*/  LEA.HI.X R69, R81, UR5, R82, 0x1, P3 ;  /* 0x0000000551457c11 */ /* 0x000fca00098f0c52 */
[----:B--2---:R3:W-:Y:S04]  /*3e20*/  STG.E.128 desc[UR54][R68.64], R44 ;  /* 0x0000002c44007986 */ /* 0x0047e8000c101d36 */
.L_x_1358:
[----:B------:R-:W-:Y:S05]  /*3e30*/  BSYNC B2 ;  /* 0x0000000000027941 */ /* 0x000fea0003800000 */
.L_x_1357:
[----:B------:R-:W-:Y:S05]  /*3e40*/  @P1 BRA `(.L_x_1356) ;  /* 0x0000000000d01947 */ /* 0x000fea0003800000 */
        /* <DEDUP_REMOVED lines=28> */
[--C-:B------:R-:W-:Y:S02]  /*4010*/  HADD2.F32 R65, -RZ, R126.reuse.H1_H1 ;  /* 0x3000007eff417230 */ /* 0x100fe40000004100 */
[----:B------:R-:W-:Y:S01]  /*4020*/  FFMA.FTZ R74, R47, R68, -R74 ;  /* 0x000000442f4a7223 */ /* 0x000fe2000001084a */
[----:B------:R-:W-:Y:S02]  /*4030*/  HADD2.F32 R67, -RZ, R126.H0_H0 ;  /* 0x2000007eff437230 */ /* 0x000fe40000004100 */
[--C-:B------:R-:W-:Y:S02]  /*4040*/  HADD2.F32 R46, -RZ, R64.reuse.H1_H1 ;  /* 0x30000040ff2e7230 */ /* 0x100fe40000004100 */
[----:B------:R-:W-:Y:S01]  /*4050*/  FMUL.FTZ R69, R45, R65 ;  /* 0x000000412d457220 */ /* 0x000fe20000410000 */
[----:B------:R-:W-:-:S02]  /*4060*/  HADD2.F32 R64, -RZ, R64.H0_H0 ;  /* 0x20000040ff407230 */ /* 0x000fc40000004100 */
[----:B------:R-:W-:Y:S01]  /*4070*/  FMUL.FTZ R66, R44, R65 ;  /* 0x000000412c427220 */ /* 0x000fe20000410000 */
        /* <DEDUP_REMOVED lines=12> */
.L_x_1362:
[----:B------:R-:W-:Y:S05]  /*4140*/  BSYNC B2 ;  /* 0x0000000000027941 */ /* 0x000fea0003800000 */
.L_x_1361:
[----:B------:R-:W-:Y:S02]  /*4150*/  ULDC.64 UR4, c[0x0][0x2d8] ;  /* 0x0000b60000047ab9 */ /* 0x000fe40000000a00 */
[----:B------:R-:W-:-:S04]  /*4160*/  LEA R64, P3, R75, UR4, 0x1 ;  /* 0x000000044b407c11 */ /* 0x000fc8000f8608ff */
[----:B------:R-:W-:-:S05]  /*4170*/  LEA.HI.X R65, R75, UR5, R76, 0x1, P3 ;  /* 0x000000054b417c11 */ /* 0x000fca00098f0c4c */
[----:B--2---:R4:W-:Y:S04]  /*4180*/  STG.E.128 desc[UR54][R64.64], R44 ;  /* 0x0000002c40007986 */ /* 0x0049e8000c101d36 */
.L_x_1356:
[----:B------:R-:W-:Y:S05]  /*4190*/  BSYNC B1 ;  /* 0x0000000000017941 */ /* 0x000fea0003800000 */
.L_x_1355:
[----:B------:R-:W-:Y:S01]  /*41a0*/  ISETP.NE.AND P3, PT, R137, RZ, PT ;  /* 0x000000ff8900720c */ /* 0x000fe20003f65270 */
[----:B------:R-:W-:-:S12]  /*41b0*/  BSSY B1, `(.L_x_1363) ;  /* 0x0000070000017945 */ /* 0x000fd80003800000 */
[----:B------:R-:W-:Y:S05]  /*41c0*/  @P3 BRA `(.L_x_1364) ;  /* 0x0000000400b83947 */ /* 0x000fea0003800000 */
[----:B------:R-:W-:Y:S01]  /*41d0*/  IADD3 R71, P3, P4, R4, R120, R16 ;  /* 0x0000007804477210 */ /* 0x000fe20007c7e010 */
[----:B------:R-:W-:Y:S03]  /*41e0*/  BSSY B2, `(.L_x_1365) ;  /* 0x0000037000027945 */ /* 0x000fe60003800000 */
[----:B--2---:R-:W-:Y:S01]  /*41f0*/  IADD3.X R73, R20, R122, R17, P3, P4 ;  /* 0x0000007a14497210 */ /* 0x004fe20001fe8411 */
[----:B------:R-:W-:Y:S08]  /*4200*/  @P2 BRA `(.L_x_1366) ;  /* 0x0000000000d02947 */ /* 0x000ff00003800000 */
[----:B-1-34-:R1:W2:Y:S01]  /*4210*/  LDS.128 R44, [R108+0x1a400] ;  /* 0x01a400006c2c7984 */ /* 0x01a2a20000000c00 */
        /* <DEDUP_REMOVED lines=27> */
[----:B------:R-:W-:Y:S02]  /*43d0*/  HADD2.F32 R61, -RZ, R140.H1_H1 ;  /* 0x3000008cff3d7230 */ /* 0x000fe40000004100 */
[----:B------:R-:W-:Y:S01]  /*43e0*/  FFMA.FTZ R70, R47, R64, -R70 ;  /* 0x000000402f467223 */ /* 0x000fe20000010846 */
[----:B------:R-:W-:Y:S02]  /*43f0*/  HADD2.F32 R141, -RZ, R141.H0_H0 ;  /* 0x2000008dff8d7230 */ /* 0x000fe40000004100 */
[--C-:B------:R-:W-:Y:S02]  /*4400*/  HADD2.F32 R46, -RZ, R60.reuse.H1_H1 ;  /* 0x3000003cff2e7230 */ /* 0x100fe40000004100 */
[----:B------:R-:W-:Y:S01]  /*4410*/  FMUL.FTZ R63, R45, R61 ;  /* 0x0000003d2d3f7220 */ /* 0x000fe20000410000 */
[----:B------:R-:W-:-:S02]  /*4420*/  HADD2.F32 R60, -RZ, R60.H0_H0 ;  /* 0x2000003cff3c7230 */ /* 0x000fc40000004100 */
[----:B------:R-:W-:Y:S01]  /*4430*/  FMUL.FTZ R62, R44, R61 ;  /* 0x0000003d2c3e7220 */ /* 0x000fe20000410000 */
[----:B------:R-:W-:Y:S02]  /*4440*/  HADD2.F32 R139, -RZ, R139.H1_H1 ;  /* 0x3000008bff8b7230 */ /* 0x000fe40000004100 */
        /* <DEDUP_REMOVED lines=11> */
.L_x_1368:
[----:B------:R-:W-:Y:S05]  /*4500*/  BSYNC B3 ;  /* 0x0000000000037941 */ /* 0x000fea0003800000 */
.L_x_1367:
[----:B------:R-:W-:Y:S02]  /*4510*/  ULDC.64 UR4, c[0x0][0x2d8] ;  /* 0x0000b60000047ab9 */ /* 0x000fe40000000a00 */
[----:B------:R-:W-:-:S04]  /*4520*/  LEA R60, P3, R69, UR4, 0x1 ;  /* 0x00000004453c7c11 */ /* 0x000fc8000f8608ff */
[----:B------:R-:W-:-:S05]  /*4530*/  LEA.HI.X R61, R69, UR5, R72, 0x1, P3 ;  /* 0x00000005453d7c11 */ /* 0x000fca00098f0c48 */
[----:B--2---:R2:W-:Y:S04]  /*4540*/  STG.E.128 desc[UR54][R60.64], R44 ;  /* 0x0000002c3c007986 */ /* 0x0045e8000c101d36 */
.L_x_1366:
[----:B------:R-:W-:Y:S05]  /*4550*/  BSYNC B2 ;  /* 0x0000000000027941 */ /* 0x000fea0003800000 */
.L_x_1365:
        /* <DEDUP_REMOVED lines=19> */
[----:B------:R-:W-:Y:S02]  /*4690*/  HADD2.F32 R47, -RZ, R47.H0_H0 ;  /* 0x2000002fff2f7230 */ /* 0x000fe40000004100 */
[----:B------:R-:W-:Y:S01]  /*46a0*/  FMUL.FTZ R59, R45, R59 ;  /* 0x0000003b2d3b7220 */ /* 0x000fe20000410000 */
[----:B------:R-:W-:Y:S02]  /*46b0*/  HADD2.F32 R60, -RZ, R60.H0_H0 ;  /* 0x2000003cff3c7230 */ /* 0x000fe40000004100 */
[----:B------:R-:W-:Y:S01]  /*46c0*/  FMUL.FTZ R66, R57, R62 ;  /* 0x0000003e39427220 */ /* 0x000fe20000410000 */
[-C--:B------:R-:W-:Y:S01]  /*46d0*/  FFMA.FTZ R64, R45, R58.reuse, -R64 ;  /* 0x0000003a2d407223 */ /* 0x080fe20000010840 */
[----:B------:R-:W-:Y:S01]  /*46e0*/  FFMA.FTZ R63, R46, R58, R59 ;  /* 0x0000003a2e3f7223 */ /* 0x000fe2000001003b */
[----:B------:R-:W-:Y:S01]  /*46f0*/  FMUL.FTZ R62, R47, R62 ;  /* 0x0000003e2f3e7220 */ /* 0x000fe20000410000 */
[----:B------:R-:W-:-:S02]  /*4700*/  HADD2.F32 R58, -RZ, R138.H0_H0 ;  /* 0x2000008aff3a7230 */ /* 0x000fc40000004100 */
[-C--:B------:R-:W-:Y:S01]  /*4710*/  FFMA.FTZ R66, R47, R60.reuse, -R66 ;  /* 0x0000003c2f427223 */ /* 0x080fe20000010842 */
[----:B------:R-:W-:Y:S02]  /*4720*/  HADD2.F32 R59, -RZ, R138.H1_H1 ;  /* 0x3000008aff3b7230 */ /* 0x000fe40000004100 */
[----:B------:R-:W-:Y:S01]  /*4730*/  FFMA.FTZ R67, R57, R60, R62 ;  /* 0x0000003c39437223 */ /* 0x000fe2000001003e */
[----:B------:R-:W-:Y:S02]  /*4740*/  HADD2.F32 R45, -RZ, R44.H1_H1 ;  /* 0x3000002cff2d7230 */ /* 0x000fe40000004100 */
        /* <DEDUP_REMOVED lines=17> */
.L_x_1370:
[----:B------:R-:W-:Y:S05]  /*4860*/  BSYNC B2 ;  /* 0x0000000000027941 */ /* 0x000fea0003800000 */
.L_x_1369:
[----:B------:R-:W-:Y:S02]  /*4870*/  ULDC.64 UR4, c[0x0][0x2d8] ;  /* 0x0000b60000047ab9 */ /* 0x000fe40000000a00 */
[----:B------:R-:W-:-:S04]  /*4880*/  LEA R56, P3, R68, UR4, 0x1 ;  /* 0x0000000444387c11 */ /* 0x000fc8000f8608ff */
[----:B------:R-:W-:-:S05]  /*4890*/  LEA.HI.X R57, R68, UR5, R69, 0x1, P3 ;  /* 0x0000000544397c11 */ /* 0x000fca00098f0c45 */
[----:B--2---:R1:W-:Y:S04]  /*48a0*/  STG.E.128 desc[UR54][R56.64], R44 ;  /* 0x0000002c38007986 */ /* 0x0043e8000c101d36 */
.L_x_1364:
[----:B------:R-:W-:Y:S05]  /*48b0*/  BSYNC B1 ;  /* 0x0000000000017941 */ /* 0x000fea0003800000 */
.L_x_1363:
[----:B------:R-:W-:Y:S05]  /*48c0*/  @P5 BRA `(.L_x_1371) ;  /* 0x0000003400985947 */ /* 0x000fea0003800000 */
[----:B------:R-:W-:Y:S01]  /*48d0*/  IADD3 R120, P3, P4, R107, R120, R16 ;  /* 0x000000786b787210 */ /* 0x000fe20007c7e010 */
[----:B------:R-:W-:Y:S03]  /*48e0*/  BSSY B1, `(.L_x_1372) ;  /* 0x0000037000017945 */ /* 0x000fe60003800000 */
[----:B-1----:R-:W-:Y:S01]  /*48f0*/  IADD3.X R57, R106, R122, R17, P3, P4 ;  /* 0x0000007a6a397210 */ /* 0x002fe20001fe8411 */
[----:B------:R-:W-:Y:S08]  /*4900*/  @P2 BRA `(.L_x_1373) ;  /* 0x0000000000d02947 */ /* 0x000ff00003800000 */
[----:B--234-:R1:W2:Y:S01]  /*4910*/  LDS.128 R44, [R108+0x1b400] ;  /* 0x01b400006c2c7984 */ /* 0x01c2a20000000c00 */
        /* <DEDUP_REMOVED lines=45> */
.L_x_1375:
[----:B------:R-:W-:Y:S05]  /*4bf0*/  BSYNC B2 ;  /* 0x0000000000027941 */ /* 0x000fea0003800000 */
.L_x_1374:
[----:B------:R-:W-:Y:S01]  /*4c00*/  ULDC.64 UR4, c[0x0][0x2d8] ;  /* 0x0000b60000047ab9 */ /* 0x000fe20000000a00 */
[----:B------:R-:W-:Y:S01]  /*4c10*/  IMAD.X R53, R57, 0x1, R30, P3 ;  /* 0x0000000139357824 */ /* 0x000fe200018e061e */
[----:B------:R-:W-:-:S04]  /*4c20*/  LEA R52, P3, R64, UR4, 0x1 ;  /* 0x0000000440347c11 */ /* 0x000fc8000f8608ff */
[----:B------:R-:W-:-:S05]  /*4c30*/  LEA.HI.X R53, R64, UR5, R53, 0x1, P3 ;  /* 0x0000000540357c11 */ /* 0x000fca00098f0c35 */
[----:B--2---:R1:W-:Y:S04]  /*4c40*/  STG.E.128 desc[UR54][R52.64], R44 ;  /* 0x0000002c34007986 */ /* 0x0043e8000c101d36 */
.L_x_1373:
[----:B------:R-:W-:Y:S05]  /*4c50*/  BSYNC B1 ;  /* 0x0000000000017941 */ /* 0x000fea0003800000 */
.L_x_1372:
        /* <DEDUP_REMOVED lines=47> */
.L_x_1377:
[----:B------:R-:W-:Y:S05]  /*4f50*/  BSYNC B1 ;  /* 0x0000000000017941 */ /* 0x000fea0003800000 */
.L_x_1376:
[----:B------:R-:W-:Y:S01]  /*4f60*/  ULDC.64 UR4, c[0x0][0x2d8] ;  /* 0x0000b60000047ab9 */ /* 0x000fe20000000a00 */
[----:B------:R-:W-:Y:S01]  /*4f70*/  IMAD.X R57, R57, 0x1, R100, P3 ;  /* 0x0000000139397824 */ /* 0x000fe200018e0664 */
[----:B------:R-:W-:-:S04]  /*4f80*/  LEA R48, P3, R60, UR4, 0x1 ;  /* 0x000000043c307c11 */ /* 0x000fc8000f8608ff */
[----:B------:R-:W-:-:S05]  /*4f90*/  LEA.HI.X R49, R60, UR5, R57, 0x1, P3 ;  /* 0x000000053c317c11 */ /* 0x000fca00098f0c39 */
[----:B--2---:R1:W-:Y:S01]  /*4fa0*/  STG.E.128 desc[UR54][R48.64], R44 ;  /* 0x0000002c30007986 */ /* 0x0043e2000c101d36 */
[----:B------:R-:W-:Y:S05]  /*4fb0*/  BRA `(.L_x_1371) ;  /* 0x0000002c00dc7947 */ /* 0x000fea0003800000 */
.L_x_1335:
[----:B------:R-:W-:Y:S02]  /*4fc0*/  ISETP.GE.AND P3, PT, R189, R112, PT ;  /* 0x00000070bd00720c */ /* 0x000fe40003f66270 */
[----:B------:R-:W-:Y:S02]  /*4fd0*/  CS2R R50, SRZ ;  /* 0x0000000000327805 */ /* 0x000fe4000001ff00 */
        /* <DEDUP_REMOVED lines=17> */
[----:B------:R-:W4:Y:S01]  /*50f0*/  @!P4 LDC.64 R52, c[0x0][0x3c8] ;  /* 0x0000f200ff34cb82 */ /* 0x000f220000000a00 */
[----:B------:R-:W-:-:S05]  /*5100*/  @!P4 IADD3 R48, P5, R92, R78, RZ ;  /* 0x0000004e5c30c210 */ /* 0x000fca0007fbe0ff */
[----:B------:R-:W-:Y:S02]  /*5110*/  @!P4 IMAD.X R49, R124, 0x1, R28, P5 ;  /* 0x000000017c31c824 */ /* 0x000fe400028e061c */
[----:B------:R-:W0:Y:S01]  /*5120*/  @!P4 LDC.64 R54, c[0x0][0x3e0] ;  /* 0x0000f800ff36cb82 */ /* 0x000e220000000a00 */
[----:B----4-:R-:W-:-:S04]  /*5130*/  @!P4 LEA R52, P5, R48, R52, 0x1 ;  /* 0x000000343034c211 */ /* 0x010fc800078a08ff */
[----:B------:R-:W-:Y:S02]  /*5140*/  @!P4 LEA.HI.X R53, R48, R53, R49, 0x1, P5 ;  /* 0x000000353035c211 */ /* 0x000fe400028f0c31 */
[----:B------:R-:W-:-:S05]  /*5150*/  @!P4 IADD3 R48, P5, R84, R76, RZ ;  /* 0x0000004c5430c210 */ /* 0x000fca0007fbe0ff */
[----:B------:R-:W-:Y:S01]  /*5160*/  @!P4 IMAD.X R49, R103, 0x1, R36, P5 ;  /* 0x000000016731c824 */ /* 0x000fe200028e0624 */
[----:B0-----:R-:W-:-:S04]  /*5170*/  @!P4 LEA R54, P5, R48, R54, 0x1 ;  /* 0x000000363036c211 */ /* 0x001fc800078a08ff */
[----:B------:R-:W-:Y:S02]  /*5180*/  @!P4 LEA.HI.X R55, R48, R55, R49, 0x1, P5 ;  /* 0x000000373037c211 */ /* 0x000fe400028f0c31 */
[----:B------:R-:W-:Y:S02]  /*5190*/  CS2R R48, SRZ ;  /* 0x0000000000307805 */ /* 0x000fe4000001ff00 */
[----:B------:R-:W-:-:S04]  /*51a0*/  @!P3 LEA R60, P5, R46, R60, 0x1 ;  /* 0x0000003c2e3cb211 */ /* 0x000fc800078a08ff */
[----:B------:R-:W-:Y:S02]  /*51b0*/  @!P3 LEA.HI.X R61, R46, R61, R47, 0x1, P5 ;  /* 0x0000003d2e3db211 */ /* 0x000fe400028f0c2f */
[----:B------:R-:W-:Y:S02]  /*51c0*/  CS2R R46, SRZ ;  /* 0x00000000002e7805 */ /* 0x000fe4000001ff00 */
[C---:B-1----:R-:W-:Y:S01]  /*51d0*/  @!P3 LEA R62, P5, R44.reuse, R62, 0x1 ;  /* 0x0000003e2c3eb211 */ /* 0x042fe200078a08ff */
[----:B------:R0:W5:Y:S03]  /*51e0*/  @!P4 LDG.E.128 R48, desc[UR54][R54.64] ;  /* 0x000000363630c981 */ /* 0x000166000c1e1d00 */
[----:B------:R-:W-:Y:S02]  /*51f0*/  @!P3 LEA.HI.X R63, R44, R63, R45, 0x1, P5 ;  /* 0x0000003f2c3fb211 */ /* 0x000fe400028f0c2d */
[----:B------:R-:W-:-:S02]  /*5200*/  CS2R R44, SRZ ;  /* 0x00000000002c7805 */ /* 0x000fc4000001ff00 */
[----:B------:R-:W-:Y:S02]  /*5210*/  CS2R R58, SRZ ;  /* 0x00000000003a7805 */ /* 0x000fe4000001ff00 */
[----:B------:R-:W-:Y:S02]  /*5220*/  CS2R R56, SRZ ;  /* 0x0000000000387805 */ /* 0x000fe4000001ff00 */
[----:B------:R1:W5:Y:S01]  /*5230*/  @!P4 LDG.E.128 R44, desc[UR54][R52.64] ;  /* 0x00000036342cc981 */ /* 0x000362000c1e1d00 */
[----:B0-----:R-:W-:-:S03]  /*5240*/  CS2R R54, SRZ ;  /* 0x0000000000367805 */ /* 0x001fc6000001ff00 */
[----:B------:R0:W5:Y:S01]  /*5250*/  @!P3 LDG.E.128 R56, desc[UR54][R62.64] ;  /* 0x000000363e38b981 */ /* 0x000162000c1e1d00 */
[----:B-1----:R-:W-:-:S06]  /*5260*/  CS2R R52, SRZ ;  /* 0x0000000000347805 */ /* 0x002fcc000001ff00 */
[----:B------:R1:W5:Y:S01]  /*5270*/  @!P3 LDG.E.128 R52, desc[UR54][R60.64] ;  /* 0x000000363c34b981 */ /* 0x000362000c1e1d00 */
[----:B--2---:R-:W-:-:S04]  /*5280*/  @!P0 LEA R68, P3, R66, R68, 0x1 ;  /* 0x0000004442448211 */ /* 0x004fc800078608ff */
[----:B------:R-:W-:Y:S02]  /*5290*/  @!P0 LEA.HI.X R69, R66, R69, R67, 0x1, P3 ;  /* 0x0000004542458211 */ /* 0x000fe400018f0c43 */
[C---:B---3--:R-:W-:Y:S02]  /*52a0*/  @!P0 LEA R70, P3, R64.reuse, R70, 0x1 ;  /* 0x0000004640468211 */ /* 0x048fe400078608ff */
[----:B0-----:R-:W-:Y:S02]  /*52b0*/  CS2R R62, SRZ ;  /* 0x00000000003e7805 */ /* 0x001fe4000001ff00 */
[----:B------:R-:W-:Y:S02]  /*52c0*/  CS2R R66, SRZ ;  /* 0x0000000000427805 */ /* 0x000fe4000001ff00 */
[----:B-1----:R-:W-:Y:S02]  /*52d0*/  CS2R R60, SRZ ;  /* 0x00000000003c7805 */ /* 0x002fe4000001ff00 */
[----:B------:R-:W-:-:S02]  /*52e0*/  @!P0 LEA.HI.X R71, R64, R71, R65, 0x1, P3 ;  /* 0x0000004740478211 */ /* 0x000fc400018f0c41 */
[----:B------:R-:W-:Y:S02]  /*52f0*/  CS2R R64, SRZ ;  /* 0x0000000000407805 */ /* 0x000fe4000001ff00 */
[----:B------:R0:W5:Y:S04]  /*5300*/  @!P0 LDG.E.128 R60, desc[UR54][R68.64] ;  /* 0x00000036443c8981 */ /* 0x000168000c1e1d00 */
[----:B------:R1:W5:Y:S01]  /*5310*/  @!P0 LDG.E.128 R64, desc[UR54][R70.64] ;  /* 0x0000003646408981 */ /* 0x000362000c1e1d00 */
[----:B------:R-:W-:-:S04]  /*5320*/  ISETP.GE.AND P0, PT, R190, R112, PT ;  /* 0x00000070be00720c */ /* 0x000fc80003f06270 */
[CC--:B------:R-:W-:Y:S01]  /*5330*/  ISETP.GE.OR P0, PT, R16.reuse, R123.reuse, P0 ;  /* 0x0000007b1000720c */ /* 0x0c0fe20000706670 */
[----:B------:R-:W-:Y:S01]  /*5340*/  BSSY B1, `(.L_x_1378) ;  /* 0x000001c000017945 */ /* 0x000fe20003800000 */
[----:B------:R-:W-:Y:S02]  /*5350*/  ISETP.GE.AND P3, PT, R16, R123, PT ;  /* 0x0000007b1000720c */ /* 0x000fe40003f66270 */
[----:B0-----:R-:W-:Y:S02]  /*5360*/  CS2R R68, SRZ ;  /* 0x0000000000447805 */ /* 0x001fe4000001ff00 */
[----:B------:R-:W-:Y:S02]  /*5370*/  CS2R R74, SRZ ;  /* 0x00000000004a7805 */ /* 0x000fe4000001ff00 */
[----:B-1----:R-:W-:Y:S02]  /*5380*/  CS2R R70, SRZ ;  /* 0x0000000000467805 */ /* 0x002fe4000001ff00 */
[----:B------:R-:W-:-:S03]  /*5390*/  CS2R R72, SRZ ;  /* 0x0000000000487805 */ /* 0x000fc6000001ff00 */
[----:B------:R-:W-:Y:S05]  /*53a0*/  @P0 BRA `(.L_x_1379) ;  /* 0x0000000000540947 */ /* 0x000fea0003800000 */
[----:B------:R-:W0:Y:S01]  /*53b0*/  LDC.64 R68, c[0x0][0x3d8] ;  /* 0x0000f600ff447b82 */ /* 0x000e220000000a00 */
[----:B------:R-:W-:Y:S01]  /*53c0*/  IMAD.MOV.U32 R72, RZ, RZ, R78 ;  /* 0x000000ffff487224 */ /* 0x000fe200078e004e */
[----:B------:R-:W-:Y:S01]  /*53d0*/  ULDC.64 UR4, c[0x0][0x3c8] ;  /* 0x0000f20000047ab9 */ /* 0x000fe20000000a00 */
[----:B------:R-:W-:Y:S01]  /*53e0*/  IMAD.MOV.U32 R73, RZ, RZ, R124 ;  /* 0x000000ffff497224 */ /* 0x000fe200078e007c */
[----:B------:R-:W-:Y:S01]  /*53f0*/  ULDC.64 UR6, c[0x0][0x3e0] ;  /* 0x0000f80000067ab9 */ /* 0x000fe20000000a00 */
[----:B------:R-:W-:-:S03]  /*5400*/  IMAD.MOV.U32 R77, RZ, RZ, R103 ;  /* 0x000000ffff4d7224 */ /* 0x000fc600078e0067 */
        /* <DEDUP_REMOVED lines=15> */
.L_x_1379:
[----:B------:R-:W-:Y:S05]  /*5500*/  BSYNC B1 ;  /* 0x0000000000017941 */ /* 0x000fea0003800000 */
.L_x_1378:
[----:B-----5:R-:W-:Y:S01]  /*5510*/  IMAD.MOV.U32 R76, RZ, RZ, R70 ;  /* 0x000000ffff4c7224 */ /* 0x020fe200078e0046 */
[----:B------:R-:W-:Y:S01]  /*5520*/  MOV R78, R68 ;  /* 0x00000044004e7202 */ /* 0x000fe20000000f00 */
[----:B------:R-:W-:Y:S01]  /*5530*/  IMAD.MOV.U32 R77, RZ, RZ, R71 ;  /* 0x000000ffff4d7224 */ /* 0x000fe200078e0047 */
[----:B------:R-:W-:Y:S01]  /*5540*/  UISETP.NE.AND UP0, UPT, UR39, 0x3, UPT ;  /* 0x000000032700788c */ /* 0x000fe2000bf05270 */
[----:B------:R-:W-:-:S03]  /*5550*/  IMAD.MOV.U32 R79, RZ, RZ, R69 ;  /* 0x000000ffff4f7224 */ /* 0x000fc600078e0045 */
[----:B------:R-:W-:Y:S01]  /*5560*/  PRMT R134, R77, 0x5410, R76 ;  /* 0x000054104d867816 */ /* 0x000fe2000000004c */
[----:B------:R-:W-:Y:S01]  /*5570*/  IMAD.MOV.U32 R76, RZ, RZ, R74 ;  /* 0x000000ffff4c7224 */ /* 0x000fe200078e004a */
[----:B------:R-:W-:Y:S01]  /*5580*/  PRMT R133, R79, 0x5410, R78 ;  /* 0x000054104f857816 */ /* 0x000fe2000000004e */
[----:B------:R-:W-:Y:S01]  /*5590*/  IMAD.MOV.U32 R77, RZ, RZ, R75 ;  /* 0x000000ffff4d7224 */ /* 0x000fe200078e004b */
[----:B------:R-:W-:Y:S01]  /*55a0*/  PLOP3.LUT P0, PT, PT, PT, UP0, 0x80, 0x0 ;  /* 0x000000000000781c */ /* 0x000fe20003f0f008 */
[----:B------:R-:W-:Y:S02]  /*55b0*/  IMAD.MOV.U32 R78, RZ, RZ, R72 ;  /* 0x000000ffff4e7224 */ /* 0x000fe400078e0048 */
[----:B------:R-:W-:Y:S01]  /*55c0*/  IMAD.MOV.U32 R79, RZ, RZ, R73 ;  /* 0x000000ffff4f7224 */ /* 0x000fe200078e0049 */
[----:B------:R-:W-:Y:S01]  /*55d0*/  PRMT R132, R77, 0x5410, R76 ;  /* 0x000054104d847816 */ /* 0x000fe2000000004c */
[----:B------:R-:W-:Y:S02]  /*55e0*/  IMAD.MOV.U32 R76, RZ, RZ, R46 ;  /* 0x000000ffff4c7224 */ /* 0x000fe400078e002e */
        /* <DEDUP_REMOVED lines=11> */
[----:B------:R-:W-:Y:S02]  /*56a0*/  IMAD.MOV.U32 R79, RZ, RZ, R49 ;  /* 0x000000ffff4f7224 */ /* 0x000fe400078e0031 */
        /* <DEDUP_REMOVED lines=12> */
[----:B------:R-:W-:Y:S01]  /*5770*/  PRMT R141, R77, 0x5410, R76 ;  /* 0x000054104d8d7816 */ /* 0x000fe2000000004c */
[----:B------:R-:W-:Y:S01]  /*5780*/  IMAD.MOV.U32 R76, RZ, RZ, R62 ;  /* 0x000000ffff4c7224 */ /* 0x000fe200078e003e */
[----:B------:R-:W-:-:S02]  /*5790*/  MOV R77, R63 ;  /* 0x0000003f004d7202 */ /* 0x000fc40000000f00 */
[----:B------:R-:W-:Y:S01]  /*57a0*/  PRMT R140, R79, 0x5410, R78 ;  /* 0x000054104f8c7816 */ /* 0x000fe2000000004e */
[----:B------:R-:W-:Y:S01]  /*57b0*/  IMAD.MOV.U32 R78, RZ, RZ, R60 ;  /* 0x000000ffff4e7224 */ /* 0x000fe200078e003c */
[----:B------:R-:W-:Y:S01]  /*57c0*/  PRMT R136, R76, 0x5410, R77 ;  /* 0x000054104c887816 */ /* 0x000fe2000000004d */
[----:B------:R-:W-:Y:S02]  /*57d0*/  IMAD.MOV.U32 R79, RZ, RZ, R61 ;  /* 0x000000ffff4f7224 */ /* 0x000fe400078e003d */
        /* <DEDUP_REMOVED lines=9> */
.L_x_1380:
[----:B------:R-:W-:Y:S01]  /*5870*/  IMAD R103, R185, 0x8, R2 ;  /* 0x00000008b9677824 */ /* 0x000fe200078e0202 */
[----:B------:R-:W-:Y:S01]  /*5880*/  SHF.L.U32 R124, R194, 0x1f, RZ ;  /* 0x0000001fc27c7819 */ /* 0x000fe200000006ff */
[----:B------:R-:W0:Y:S01]  /*5890*/  LDC R131, c[0x0][0x2e4] ;  /* 0x0000b900ff837b82 */ /* 0x000e220000000800 */
[----:B------:R-:W-:Y:S01]  /*58a0*/  IMAD.MOV.U32 R121, RZ, RZ, R122 ;  /* 0x000000ffff797224 */ /* 0x000fe200078e007a */
[----:B------:R-:W-:Y:S01]  /*58b0*/  BSSY B1, `(.L_x_1381) ;  /* 0x0000005000017945 */ /* 0x000fe20003800000 */
[----:B------:R-:W1:Y:S05]  /*58c0*/  SYNCS.PHASECHK.TRANS64.TRYWAIT P4, [R103+URZ+0x28890], R124 ;  /* 0x0288907c670075a7 */ /* 0x000e6a000808017f */
[----:B------:R-:W2:Y:S01]  /*58d0*/  LDC.64 R122, c[0x0][0x2f0] ;  /* 0x0000bc00ff7a7b82 */ /* 0x000ea20000000a00 */
[----:B0-----:R-:W-:Y:S01]  /*58e0*/  IMAD.IADD R135, R131, 0x1, -R116 ;  /* 0x0000000183877824 */ /* 0x001fe200078e0a74 */
[----:B-1----:R-:W-:Y:S06]  /*58f0*/  @!P4 BRA `(.L_x_1382) ;  /* 0x000001cc00a8c947 */ /* 0x002fec0003800000 */
.L_x_1717:
[----:B------:R-:W-:Y:S05]  /*5900*/  BSYNC B1 ;  /* 0x0000000000017941 */ /* 0x000fea0003800000 */
.L_x_1381:
[----:B------:R-:W-:Y:S01]  /*5910*/  ISETP.GE.OR P4, PT, R18, R112, P2 ;  /* 0x000000701200720c */ /* 0x000fe20001786670 */
[----:B------:R-:W-:-:S12]  /*5920*/  BSSY B1, `(.L_x_1383) ;  /* 0x000007c000017945 */ /* 0x000fd80003800000 */
[----:B------:R-:W-:Y:S05]  /*5930*/  @P4 BRA `(.L_x_1384) ;  /* 0x0000000400e84947 */ /* 0x000fea0003800000 */
[-C--:B--2---:R-:W-:Y:S01]  /*5940*/  IMAD R76, R19, R122.reuse, RZ ;  /* 0x0000007a134c7224 */ /* 0x084fe200078e02ff */
[----:B------:R-:W-:Y:S01]  /*5950*/  ISETP.NE.AND P6, PT, R0, RZ, PT ;  /* 0x000000ff0000720c */ /* 0x000fe20003fc5270 */
[C---:B------:R-:W-:Y:S01]  /*5960*/  IMAD.WIDE.U32 R126, R18.reuse, R122, R120 ;  /* 0x0000007a127e7225 */ /* 0x040fe200078e0078 */
[----:B------:R-:W-:Y:S03]  /*5970*/  BSSY B2, `(.L_x_1385) ;  /* 0x000006b000027945 */ /* 0x000fe60003800000 */
[----:B------:R-:W-:Y:S01]  /*5980*/  IMAD R147, R18, R123, R76 ;  /* 0x0000007b12937224 */ /* 0x000fe200078e024c */
[----:B------:R-:W-:Y:S02]  /*5990*/  SEL R76, R116, R135, !P6 ;  /* 0x00000087744c7207 */ /* 0x000fe40007000000 */
[----:B------:R-:W-:Y:S01]  /*59a0*/  IADD3 R144, P4, P5, R98, R126, R32 ;  /* 0x0000007e62907210 */ /* 0x000fe20007d9e020 */
[----:B------:R-:W-:Y:S01]  /*59b0*/  IMAD.IADD R147, R147, 0x1, R127 ;  /* 0x0000000193937824 */ /* 0x000fe200078e027f */
[----:B------:R-:W-:-:S04]  /*59c0*/  SHF.R.S32.HI R77, RZ, 0x1f, R76 ;  /* 0x0000001fff4d7819 */ /* 0x000fc8000001144c */
[----:B------:R-:W-:Y:S02]  /*59d0*/  LEA.HI R76, R77, R76, RZ, 0x4 ;  /* 0x0000004c4d4c7211 */ /* 0x000fe400078f20ff */
[----:B------:R-:W-:Y:S02]  /*59e0*/  IADD3.X R145, R30, R147, R39, P4, P5 ;  /* 0x000000931e917210 */ /* 0x000fe400027ea427 */
[----:B------:R-:W-:-:S04]  /*59f0*/  LEA.HI.SX32 R76, R76, R37, 0x1c ;  /* 0x000000254c4c7211 */ /* 0x000fc800078fe2ff */
[----:B------:R-:W-:Y:S01]  /*5a00*/  SHF.R.S32.HI R77, RZ, 0x1f, R76 ;  /* 0x0000001fff4d7819 */ /* 0x000fe2000001144c */
[----:B------:R-:W-:-:S03]  /*5a10*/  IMAD.SHL.U32 R149, R76, 0x8, RZ ;  /* 0x000000084c957824 */ /* 0x000fc600078e00ff */
[----:B------:R-:W-:Y:S02]  /*5a20*/  LEA.HI R77, R77, R76, RZ, 0x3 ;  /* 0x0000004c4d4d7211 */ /* 0x000fe400078f18ff */
[----:B------:R-:W-:-:S03]  /*5a30*/  LOP3.LUT R76, R149, 0x38, RZ, 0xc0, !PT ;  /* 0x00000038954c7812 */ /* 0x000fc600078ec0ff */
[----:B------:R-:W-:Y:S01]  /*5a40*/  IMAD.SHL.U32 R77, R77, 0x400, RZ ;  /* 0x000004004d4d7824 */ /* 0x000fe200078e00ff */
[----:B------:R-:W-:-:S04]  /*5a50*/  LOP3.LUT R76, R76, 0x1c0, R203, 0xf8, !PT ;  /* 0x000001c04c4c7812 */ /* 0x000fc800078ef8cb */
[----:B------:R-:W-:Y:S02]  /*5a60*/  LOP3.LUT R77, R77, 0x7fffe000, RZ, 0xc0, !PT ;  /* 0x7fffe0004d4d7812 */ /* 0x000fe400078ec0ff */
[----:B------:R-:W-:-:S04]  /*5a70*/  LOP3.LUT R76, R76, R211, RZ, 0x3c, !PT ;  /* 0x000000d34c4c7212 */ /* 0x000fc800078e3cff */
[----:B------:R-:W-:Y:S01]  /*5a80*/  IADD3 R76, R76, R77, R212 ;  /* 0x0000004d4c4c7210 */ /* 0x000fe20007ffe0d4 */
[----:B------:R-:W-:-:S04]  /*5a90*/  IMAD R77, R185, 0x4000, R115 ;  /* 0x00004000b94d7824 */ /* 0x000fc800078e0273 */
[----:B------:R-:W-:Y:S02]  /*5aa0*/  IMAD R79, R185, 0x4000, R76 ;  /* 0x00004000b94f7824 */ /* 0x000fe400078e024c */
[--C-:B------:R-:W-:Y:S02]  /*5ab0*/  IMAD R77, R77, 0x2, R2.reuse ;  /* 0x000000024d4d7824 */ /* 0x100fe400078e0202 */
[----:B------:R-:W-:-:S04]  /*5ac0*/  IMAD R80, R79, 0x2, R2 ;  /* 0x000000024f507824 */ /* 0x000fc800078e0202 */
[----:B------:R-:W1:Y:S04]  /*5ad0*/  LDS.128 R76, [R77+0x18400] ;  /* 0x018400004d4c7984 */ /* 0x000e680000000c00 */
[----:B------:R-:W2:Y:S01]  /*5ae0*/  LDS.128 R80, [R80+0x18400] ;  /* 0x0184000050507984 */ /* 0x000ea20000000c00 */
[----:B------:R-:W-:Y:S05]  /*5af0*/  @P3 BRA `(.L_x_1386) ;  /* 0x0000000400483947 */ /* 0x000fea0003800000 */
[----:B------:R-:W-:Y:S01]  /*5b00*/  SHF.R.U32.HI R153, RZ, 0x10, R49 ;  /* 0x00000010ff997819 */ /* 0x000fe20000011631 */
[--C-:B------:R-:W-:Y:S01]  /*5b10*/  HADD2.F32 R156, -RZ, R152.reuse.H0_H0 ;  /* 0x20000098ff9c7230 */ /* 0x100fe20000004100 */
[--C-:B------:R-:W-:Y:S01]  /*5b20*/  SHF.R.U64 R44, R44, 0x10, R45.reuse ;  /* 0x000000102c2c7819 */ /* 0x100fe2000000122d */
[----:B------:R-:W-:Y:S01]  /*5b30*/  HADD2.F32 R154, -RZ, R152.H1_H1 ;  /* 0x30000098ff9a7230 */ /* 0x000fe20000004100 */
[----:B------:R-:W-:Y:S01]  /*5b40*/  SHF.R.U32.HI R155, RZ, 0x10, R45 ;  /* 0x00000010ff9b7819 */ /* 0x000fe2000001162d */
[----:B------:R-:W-:Y:S01]  /*5b50*/  HADD2.F32 R153, -RZ, R153.H0_H0 ;  /* 0x20000099ff997230 */ /* 0x000fe20000004100 */
[----:B------:R-:W-:Y:S01]  /*5b60*/  SHF.R.U64 R48, R48, 0x10, R49 ;  /* 0x0000001030307819 */ /* 0x000fe20000001231 */
[--C-:B--2---:R-:W-:Y:S01]  /*5b70*/  HADD2.F32 R49, -RZ, R81.reuse.H0_H0 ;  /* 0x20000051ff317230 */ /* 0x104fe20000004100 */
[--C-:B------:R-:W-:Y:S01]  /*5b80*/  SHF.R.U64 R45, R46, 0x10, R47.reuse ;  /* 0x000000102e2d7819 */ /* 0x100fe2000000122f */
[----:B------:R-:W-:Y:S01]  /*5b90*/  HADD2.F32 R81, -RZ, R81.H1_H1 ;  /* 0x30000051ff517230 */ /* 0x000fe20000004100 */
[----:B------:R-:W-:Y:S01]  /*5ba0*/  SHF.R.U32.HI R151, RZ, 0x10, R47 ;  /* 0x00000010ff977819 */ /* 0x000fe2000001162f */
[--C-:B-1----:R-:W-:Y:S01]  /*5bb0*/  HADD2.F32 R47, -RZ, R77.reuse.H0_H0 ;  /* 0x2000004dff2f7230 */ /* 0x102fe20000004100 */
[----:B------:R-:W-:Y:S01]  /*5bc0*/  SHF.R.U64 R46, R50, 0x10, R51 ;  /* 0x00000010322e7819 */ /* 0x000fe20000001233 */
[----:B------:R-:W-:-:S02]  /*5bd0*/  HADD2.F32 R50, -RZ, R77.H1_H1 ;  /* 0x3000004dff327230 */ /* 0x000fc40000004100 */
[-C--:B------:R-:W-:Y:S01]  /*5be0*/  FMUL.FTZ R158, R49, R156.reuse ;  /* 0x0000009c319e7220 */ /* 0x080fe20000410000 */
[----:B------:R-:W-:Y:S02]  /*5bf0*/  HADD2.F32 R152, -RZ, R155.H0_H0 ;  /* 0x2000009bff987230 */ /* 0x000fe40000004100 */
[----:B------:R-:W-:Y:S01]  /*5c00*/  FMUL.FTZ R156, R47, R156 ;  /* 0x0000009c2f9c7220 */ /* 0x000fe20000410000 */
[-C--:B------:R-:W-:Y:S01]  /*5c10*/  FMUL.FTZ R77, R81, R153.reuse ;  /* 0x00000099514d7220 */ /* 0x080fe20000410000 */
[C---:B------:R-:W-:Y:S01]  /*5c20*/  FMUL.FTZ R160, R50.reuse, R153 ;  /* 0x0000009932a07220 */ /* 0x040fe20000410000 */
[----:B------:R-:W-:Y:S01]  /*5c30*/  SHF.R.U32.HI R51, RZ, 0x10, R51 ;  /* 0x00000010ff337819 */ /* 0x000fe20000011633 */
[-C--:B------:R-:W-:Y:S01]  /*5c40*/  FFMA.FTZ R47, R47, R154.reuse, -R158 ;  /* 0x0000009a2f2f7223 */ /* 0x080fe2000001089e */
[----:B------:R-:W-:Y:S01]  /*5c50*/  FFMA.FTZ R49, R49, R154, R156 ;  /* 0x0000009a31317223 */ /* 0x000fe2000001009c */
[-C--:B------:R-:W-:Y:S01]  /*5c60*/  FFMA.FTZ R50, R50, R152.reuse, -R77 ;  /* 0x0000009832327223 */ /* 0x080fe2000001084d */
[----:B------:R-:W-:Y:S01]  /*5c70*/  FFMA.FTZ R152, R81, R152, R160 ;  /* 0x0000009851987223 */ /* 0x000fe200000100a0 */
[----:B------:R-:W-:-:S02]  /*5c80*/  HADD2.F32 R154, -RZ, R150.H0_H0 ;  /* 0x20000096ff9a7230 */ /* 0x000fc40000004100 */
[----:B------:R-:W-:Y:S01]  /*5c90*/  HADD2.F32 R150, -RZ, R150.H1_H1 ;  /* 0x30000096ff967230 */ /* 0x000fe20000004100 */
[----:B------:R-:W-:Y:S01]  /*5ca0*/  F2FP.F16.F32.PACK_AB R47, R50, R47 ;  /* 0x0000002f322f723e */ /* 0x000fe200000000ff */
[----:B------:R-:W-:Y:S01]  /*5cb0*/  HADD2.F32 R81, -RZ, R83.H0_H0 ;  /* 0x20000053ff517230 */ /* 0x000fe20000004100 */
[----:B------:R-:W-:Y:S01]  /*5cc0*/  F2FP.F16.F32.PACK_AB R49, R152, R49 ;  /* 0x000000319831723e */ /* 0x000fe200000000ff */
[----:B------:R-:W-:Y:S02]  /*5cd0*/  HADD2.F32 R77, -RZ, R79.H0_H0 ;  /* 0x2000004fff4d7230 */ /* 0x000fe40000004100 */
[----:B------:R-:W-:Y:S02]  /*5ce0*/  HADD2.F32 R83, -RZ, R83.H1_H1 ;  /* 0x30000053ff537230 */ /* 0x000fe40000004100 */
[-C--:B------:R-:W-:Y:S01]  /*5cf0*/  FMUL.FTZ R160, R81, R150.reuse ;  /* 0x0000009651a07220 */ /* 0x080fe20000410000 */
[----:B------:R-:W-:Y:S02]  /*5d00*/  HADD2.F32 R158, -RZ, R51.H0_H0 ;  /* 0x20000033ff9e7230 */ /* 0x000fe40000004100 */
[----:B------:R-:W-:Y:S01]  /*5d10*/  FMUL.FTZ R150, R77, R150 ;  /* 0x000000964d967220 */ /* 0x000fe20000410000 */
[----:B------:R-:W-:-:S02]  /*5d20*/  HADD2.F32 R79, -RZ, R79.H1_H1 ;  /* 0x3000004fff4f7230 */ /* 0x000fc40000004100 */
[----:B------:R-:W-:Y:S01]  /*5d30*/  FFMA.FTZ R51, R77, R154, -R160 ;  /* 0x0000009a4d337223 */ /* 0x000fe200000108a0 */
[----:B------:R-:W-:Y:S02]  /*5d40*/  HADD2.F32 R156, -RZ, R151.H0_H0 ;  /* 0x20000097ff9c7230 */ /* 0x000fe40000004100 */
[----:B------:R-:W-:Y:S01]  /*5d50*/  FMUL.FTZ R162, R83, R158 ;  /* 0x0000009e53a27220 */ /* 0x000fe20000410000 */
[----:B------:R-:W-:Y:S01]  /*5d60*/  FFMA.FTZ R77, R81, R154, R150 ;  /* 0x0000009a514d7223 */ /* 0x000fe20000010096 */
[C---:B------:R-:W-:Y:S01]  /*5d70*/  FMUL.FTZ R158, R79.reuse, R158 ;  /* 0x0000009e4f9e7220 */ /* 0x040fe20000410000 */
[----:B------:R-:W-:Y:S02]  /*5d80*/  HADD2.F32 R153, -RZ, R48.H0_H0 ;  /* 0x20000030ff997230 */ /* 0x000fe40000004100 */
[-C--:B------:R-:W-:Y:S01]  /*5d90*/  FFMA.FTZ R150, R79, R156.reuse, -R162 ;  /* 0x0000009c4f967223 */ /* 0x080fe200000108a2 */
[----:B------:R-:W-:Y:S02]  /*5da0*/  HADD2.F32 R151, -RZ, R148.H1_H1 ;  /* 0x30000094ff977230 */ /* 0x000fe40000004100 */
[----:B------:R-:W-:Y:S01]  /*5db0*/  FFMA.FTZ R154, R83, R156, R158 ;  /* 0x0000009c539a7223 */ /* 0x000fe2000001009e */
[----:B------:R-:W-:-:S02]  /*5dc0*/  HADD2.F32 R79, -RZ, R80.H0_H0 ;  /* 0x20000050ff4f7230 */ /* 0x000fc40000004100 */
[----:B------:R-:W-:Y:S02]  /*5dd0*/  HADD2.F32 R48, -RZ, R76.H0_H0 ;  /* 0x2000004cff307230 */ /* 0x000fe40000004100 */
[----:B------:R-:W-:Y:S02]  /*5de0*/  HADD2.F32 R80, -RZ, R80.H1_H1 ;  /* 0x30000050ff507230 */ /* 0x000fe40000004100 */
[-C--:B------:R-:W-:Y:S01]  /*5df0*/  FMUL.FTZ R155, R79, R151.reuse ;  /* 0x000000974f9b7220 */ /* 0x080fe20000410000 */
[----:B------:R-:W-:Y:S02]  /*5e00*/  HADD2.F32 R76, -RZ, R76.H1_H1 ;  /* 0x3000004cff4c7230 */ /* 0x000fe40000004100 */
[----:B------:R-:W-:Y:S02]  /*5e10*/  HADD2.F32 R83, -RZ, R44.H0_H0 ;  /* 0x2000002cff537230 */ /* 0x000fe40000004100 */
[----:B------:R-:W-:Y:S01]  /*5e20*/  FMUL.FTZ R44, R48, R151 ;  /* 0x00000097302c7220 */ /* 0x000fe20000410000 */
[----:B------:R-:W-:Y:S01]  /*5e30*/  FMUL.FTZ R151, R80, R153 ;  /* 0x0000009950977220 */ /* 0x000fe20000410000 */
[----:B------:R-:W-:-:S02]  /*5e40*/  HADD2.F32 R81, -RZ, R146.H0_H0 ;  /* 0x20000092ff517230 */ /* 0x000fc40000004100 */
[C---:B------:R-:W-:Y:S01]  /*5e50*/  FMUL.FTZ R153, R76.reuse, R153 ;  /* 0x000000994c997220 */ /* 0x040fe20000410000 */
[----:B------:R-:W-:Y:S02]  /*5e60*/  HADD2.F32 R45, -RZ, R45.H0_H0 ;  /* 0x2000002dff2d7230 */ /* 0x000fe40000004100 */
[-C--:B------:R-:W-:Y:S01]  /*5e70*/  FFMA.FTZ R76, R76, R83.reuse, -R151 ;  /* 0x000000534c4c7223 */ /* 0x080fe20000010897 */
[----:B------:R-:W-:Y:S01]  /*5e80*/  FFMA.FTZ R153, R80, R83, R153 ;  /* 0x0000005350997223 */ /* 0x000fe20000010099 */
[-C--:B------:R-:W-:Y:S01]  /*5e90*/  FFMA.FTZ R155, R48, R81.reuse, -R155 ;  /* 0x00000051309b7223 */ /* 0x080fe2000001089b */
[----:B------:R-:W-:Y:S02]  /*5ea0*/  HADD2.F32 R83, -RZ, R46.H0_H0 ;  /* 0x2000002eff537230 */ /* 0x000fe40000004100 */
[----:B------:R-:W-:Y:S01]  /*5eb0*/  FFMA.FTZ R48, R79, R81, R44 ;  /* 0x000000514f307223 */ /* 0x000fe2000001002c */
[----:B------:R-:W-:Y:S02]  /*5ec0*/  HADD2.F32 R46, -RZ, R82.H0_H0 ;  /* 0x20000052ff2e7230 */ /* 0x000fe40000004100 */
[----:B------:R-:W-:Y:S01]  /*5ed0*/  HADD2.F32 R81, -RZ, R148.H0_H0 ;  /* 0x20000094ff517230 */ /* 0x000fe20000004100 */
[----:B------:R-:W-:Y:S01]  /*5ee0*/  F2FP.F16.F32.PACK_AB R76, R76, R155 ;  /* 0x0000009b4c4c723e */ /* 0x000fe200000000ff */
[----:B------:R-:W-:Y:S01]  /*5ef0*/  HADD2.F32 R44, -RZ, R78.H0_H0 ;  /* 0x2000004eff2c7230 */ /* 0x000fe20000004100 */
[----:B------:R-:W-:Y:S01]  /*5f00*/  F2FP.F16.F32.PACK_AB R80, R153, R48 ;  /* 0x000000309950723e */ /* 0x000fe200000000ff */
[----:B------:R-:W-:-:S02]  /*5f10*/  HADD2.F32 R82, -RZ, R82.H1_H1 ;  /* 0x30000052ff527230 */ /* 0x000fc40000004100 */
[-C--:B------:R-:W-:Y:S01]  /*5f20*/  FMUL.FTZ R151, R46, R81.reuse ;  /* 0x000000512e977220 */ /* 0x080fe20000410000 */
[----:B------:R-:W-:Y:S02]  /*5f30*/  HADD2.F32 R78, -RZ, R78.H1_H1 ;  /* 0x3000004eff4e7230 */ /* 0x000fe40000004100 */
[----:B------:R-:W-:Y:S01]  /*5f40*/  FMUL.FTZ R81, R44, R81 ;  /* 0x000000512c517220 */ /* 0x000fe20000410000 */
[----:B------:R-:W-:Y:S02]  /*5f50*/  HADD2.F32 R79, -RZ, R146.H1_H1 ;  /* 0x30000092ff4f7230 */ /* 0x000fe40000004100 */
[-C--:B------:R-:W-:Y:S01]  /*5f60*/  FMUL.FTZ R157, R82, R83.reuse ;  /* 0x00000053529d7220 */ /* 0x080fe20000410000 */
[----:B------:R-:W-:Y:S02]  /*5f70*/  FMUL.FTZ R83, R78, R83 ;  /* 0x000000534e537220 */ /* 0x000fe40000410000 */
[-C--:B------:R-:W-:Y:S01]  /*5f80*/  FFMA.FTZ R81, R46, R79.reuse, R81 ;  /* 0x0000004f2e517223 */ /* 0x080fe20000010051 */
[----:B------:R-:W-:Y:S01]  /*5f90*/  FFMA.FTZ R151, R44, R79, -R151 ;  /* 0x0000004f2c977223 */ /* 0x000fe20000010897 */
[-C--:B------:R-:W-:Y:S01]  /*5fa0*/  FFMA.FTZ R82, R82, R45.reuse, R83 ;  /* 0x0000002d52527223 */ /* 0x080fe20000010053 */
[----:B------:R-:W-:Y:S01]  /*5fb0*/  FFMA.FTZ R78, R78, R45, -R157 ;  /* 0x0000002d4e4e7223 */ /* 0x000fe2000001089d */
[----:B------:R-:W-:Y:S01]  /*5fc0*/  F2FP.F16.F32.PACK_AB R83, R154, R77 ;  /* 0x0000004d9a53723e */ /* 0x000fe200000000ff */
[----:B------:R-:W-:Y:S01]  /*5fd0*/  IMAD.MOV.U32 R77, RZ, RZ, R47 ;  /* 0x000000ffff4d7224 */ /* 0x000fe200078e002f */
[----:B------:R-:W-:-:S02]  /*5fe0*/  F2FP.F16.F32.PACK_AB R79, R150, R51 ;  /* 0x00000033964f723e */ /* 0x000fc400000000ff */
[----:B------:R-:W-:Y:S01]  /*5ff0*/  F2FP.F16.F32.PACK_AB R82, R82, R81 ;  /* 0x000000515252723e */ /* 0x000fe200000000ff */
[----:B------:R-:W-:Y:S01]  /*6000*/  IMAD.MOV.U32 R81, RZ, RZ, R49 ;  /* 0x000000ffff517224 */ /* 0x000fe200078e0031 */
[----:B------:R-:W-:-:S07]  /*6010*/  F2FP.F16.F32.PACK_AB R78, R78, R151 ;  /* 0x000000974e4e723e */ /* 0x000fce00000000ff */
.L_x_1386:
[----:B------:R-:W-:Y:S05]  /*6020*/  BSYNC B2 ;  /* 0x0000000000027941 */ /* 0x000fea0003800000 */
.L_x_1385:
[----:B------:R-:W-:Y:S01]  /*6030*/  ISETP.GE.AND P4, PT, R149, R131, PT ;  /* 0x000000839500720c */ /* 0x000fe20003f86270 */
[----:B------:R-:W-:-:S12]  /*6040*/  ULDC.64 UR4, c[0x0][0x2d8] ;  /* 0x0000b60000047ab9 */ /* 0x000fd80000000a00 */
        /* <DEDUP_REMOVED lines=9> */
.L_x_1384:
[----:B------:R-:W-:Y:S05]  /*60e0*/  BSYNC B1 ;  /* 0x0000000000017941 */ /* 0x000fea0003800000 */
.L_x_1383:
[----:B------:R-:W-:Y:S01]  /*60f0*/  ISETP.GE.OR P4, PT, R189, R112, P2 ;  /* 0x00000070bd00720c */ /* 0x000fe20001786670 */
[----:B------:R-:W-:-:S12]  /*6100*/  BSSY B1, `(.L_x_1387) ;  /* 0x0000080000017945 */ /* 0x000fd80003800000 */
[----:B------:R-:W-:Y:S05]  /*6110*/  @P4 BRA `(.L_x_1388) ;  /* 0x0000000400f84947 */ /* 0x000fea0003800000 */
[-C--:B-12---:R-:W-:Y:S01]  /*6120*/  IMAD R44, R218, R122.reuse, RZ ;  /* 0x0000007ada2c7224 */ /* 0x086fe200078e02ff */
        /* <DEDUP_REMOVED lines=14> */
[----:B------:R-:W-:-:S03]  /*6210*/  LOP3.LUT R44, R202, 0x38, R83, 0xf8, !PT ;  /* 0x00000038ca2c7812 */ /* 0x000fc600078ef853 */
[----:B------:R-:W-:Y:S01]  /*6220*/  IMAD.SHL.U32 R46, R45, 0x400, RZ ;  /* 0x000004002d2e7824 */ /* 0x000fe200078e00ff */
[----:B------:R-:W-:-:S04]  /*6230*/  LOP3.LUT R45, R44, R209, RZ, 0x3c, !PT ;  /* 0x000000d12c2d7212 */ /* 0x000fc800078e3cff */
[----:B------:R-:W-:-:S04]  /*6240*/  LOP3.LUT R44, R46, 0x7fffe000, RZ, 0xc0, !PT ;  /* 0x7fffe0002e2c7812 */ /* 0x000fc800078ec0ff */
[----:B------:R-:W-:Y:S01]  /*6250*/  IADD3 R44, R45, R44, R210 ;  /* 0x0000002c2d2c7210 */ /* 0x000fe20007ffe0d2 */
[----:B------:R-:W-:-:S03]  /*6260*/  IMAD R45, R185, 0x4000, R114 ;  /* 0x00004000b92d7824 */ /* 0x000fc600078e0272 */
[----:B------:R-:W-:Y:S01]  /*6270*/  LEA R47, R185, R44, 0xe ;  /* 0x0000002cb92f7211 */ /* 0x000fe200078e70ff */
[----:B------:R-:W-:-:S04]  /*6280*/  IMAD R45, R45, 0x2, R2 ;  /* 0x000000022d2d7824 */ /* 0x000fc800078e0202 */
[----:B------:R-:W-:Y:S02]  /*6290*/  IMAD R48, R47, 0x2, R2 ;  /* 0x000000022f307824 */ /* 0x000fe400078e0202 */
[----:B------:R-:W1:Y:S04]  /*62a0*/  LDS.128 R44, [R45+0x18400] ;  /* 0x018400002d2c7984 */ /* 0x000e680000000c00 */
[----:B------:R-:W2:Y:S01]  /*62b0*/  LDS.128 R48, [R48+0x18400] ;  /* 0x0184000030307984 */ /* 0x000ea20000000c00 */
[----:B------:R-:W-:Y:S05]  /*62c0*/  @P3 BRA `(.L_x_1390) ;  /* 0x00000004005c3947 */ /* 0x000fea0003800000 */
[----:B------:R-:W-:Y:S01]  /*62d0*/  SHF.R.U64 R80, R52, 0x10, R53 ;  /* 0x0000001034507819 */ /* 0x000fe20000001235 */
[----:B------:R-:W-:Y:S01]  /*62e0*/  HADD2.F32 R127, -RZ, R140.H0_H0 ;  /* 0x2000008cff7f7230 */ /* 0x000fe20000004100 */
[----:B------:R-:W-:Y:S01]  /*62f0*/  SHF.R.U64 R52, R54, 0x10, R55 ;  /* 0x0000001036347819 */ /* 0x000fe20000001237 */
[----:B-1----:R-:W-:Y:S01]  /*6300*/  IMAD.MOV.U32 R54, RZ, RZ, R44 ;  /* 0x000000ffff367224 */ /* 0x002fe200078e002c */
[----:B------:R-:W-:Y:S01]  /*6310*/  SHF.R.U32.HI R82, RZ, 0x10, R57 ;  /* 0x00000010ff527819 */ /* 0x000fe20000011639 */
[----:B--2---:R-:W-:Y:S01]  /*6320*/  IMAD.MOV.U32 R44, RZ, RZ, R49 ;  /* 0x000000ffff2c7224 */ /* 0x004fe200078e0031 */
[----:B------:R-:W-:Y:S01]  /*6330*/  SHF.R.U64 R56, R56, 0x10, R57 ;  /* 0x0000001038387819 */ /* 0x000fe20000001239 */
[----:B------:R-:W-:Y:S01]  /*6340*/  IMAD.MOV.U32 R57, RZ, RZ, R51 ;  /* 0x000000ffff397224 */ /* 0x000fe200078e0033 */
[----:B------:R-:W-:Y:S01]  /*6350*/  SHF.R.U32.HI R145, RZ, 0x10, R55 ;  /* 0x00000010ff917819 */ /* 0x000fe20000011637 */
[----:B------:R-:W-:Y:S01]  /*6360*/  IMAD.MOV.U32 R55, RZ, RZ, R48 ;  /* 0x000000ffff377224 */ /* 0x000fe200078e0030 */
[----:B------:R-:W-:Y:S01]  /*6370*/  SHF.R.U32.HI R126, RZ, 0x10, R53 ;  /* 0x00000010ff7e7819 */ /* 0x000fe20000011635 */
[--C-:B------:R-:W-:Y:S01]  /*6380*/  HADD2.F32 R48, -RZ, R44.reuse.H0_H0 ;  /* 0x2000002cff307230 */ /* 0x100fe20000004100 */
[--C-:B------:R-:W-:Y:S01]  /*6390*/  SHF.R.U64 R53, R58, 0x10, R59.reuse ;  /* 0x000000103a357819 */ /* 0x100fe2000000123b */
[----:B------:R-:W-:Y:S01]  /*63a0*/  HADD2.F32 R51, -RZ, R44.H1_H1 ;  /* 0x3000002cff337230 */ /* 0x000fe20000004100 */
[----:B------:R-:W-:Y:S01]  /*63b0*/  SHF.R.U32.HI R144, RZ, 0x10, R59 ;  /* 0x00000010ff907819 */ /* 0x000fe2000001163b */
[----:B------:R-:W-:-:S02]  /*63c0*/  IMAD.MOV.U32 R49, RZ, RZ, R47 ;  /* 0x000000ffff317224 */ /* 0x000fc400078e002f */
[--C-:B------:R-:W-:Y:S02]  /*63d0*/  HADD2.F32 R44, -RZ, R45.reuse.H0_H0 ;  /* 0x2000002dff2c7230 */ /* 0x100fe40000004100 */
[----:B------:R-:W-:Y:S02]  /*63e0*/  HADD2.F32 R82, -RZ, R82.H0_H0 ;  /* 0x20000052ff527230 */ /* 0x000fe40000004100 */
[----:B------:R-:W-:Y:S02]  /*63f0*/  HADD2.F32 R47, -RZ, R45.H1_H1 ;  /* 0x3000002dff2f7230 */ /* 0x000fe40000004100 */
[-C--:B------:R-:W-:Y:S01]  /*6400*/  FMUL.FTZ R45, R48, R127.reuse ;  /* 0x0000007f302d7220 */ /* 0x080fe20000410000 */
[----:B------:R-:W-:Y:S02]  /*6410*/  HADD2.F32 R59, -RZ, R142.H0_H0 ;  /* 0x2000008eff3b7230 */ /* 0x000fe40000004100 */
[----:B------:R-:W-:Y:S01]  /*6420*/  FMUL.FTZ R127, R44, R127 ;  /* 0x0000007f2c7f7220 */ /* 0x000fe20000410000 */
[----:B------:R-:W-:-:S02]  /*6430*/  HADD2.F32 R58, -RZ, R126.H0_H0 ;  /* 0x2000007eff3a7230 */ /* 0x000fc40000004100 */
[-C--:B------:R-:W-:Y:S01]  /*6440*/  FMUL.FTZ R126, R51, R82.reuse ;  /* 0x00000052337e7220 */ /* 0x080fe20000410000 */
[C---:B------:R-:W-:Y:S01]  /*6450*/  FMUL.FTZ R82, R47.reuse, R82 ;  /* 0x000000522f527220 */ /* 0x040fe20000410000 */
[-C--:B------:R-:W-:Y:S01]  /*6460*/  FFMA.FTZ R44, R44, R59.reuse, -R45 ;  /* 0x0000003b2c2c7223 */ /* 0x080fe2000001082d */
[----:B------:R-:W-:Y:S01]  /*6470*/  FFMA.FTZ R45, R48, R59, R127 ;  /* 0x0000003b302d7223 */ /* 0x000fe2000001007f */
[-C--:B------:R-:W-:Y:S01]  /*6480*/  FFMA.FTZ R47, R47, R58.reuse, -R126 ;  /* 0x0000003a2f2f7223 */ /* 0x080fe2000001087e */
[----:B------:R-:W-:Y:S01]  /*6490*/  FFMA.FTZ R48, R51, R58, R82 ;  /* 0x0000003a33307223 */ /* 0x000fe20000010052 */
[----:B------:R-:W-:Y:S02]  /*64a0*/  HADD2.F32 R126, -RZ, R141.H0_H0 ;  /* 0x2000008dff7e7230 */ /* 0x000fe40000004100 */
[--C-:B------:R-:W-:Y:S01]  /*64b0*/  HADD2.F32 R58, -RZ, R57.reuse.H0_H0 ;  /* 0x20000039ff3a7230 */ /* 0x100fe20000004100 */
[----:B------:R-:W-:Y:S01]  /*64c0*/  F2FP.F16.F32.PACK_AB R47, R47, R44 ;  /* 0x0000002c2f2f723e */ /* 0x000fe200000000ff */
[----:B------:R-:W-:-:S02]  /*64d0*/  HADD2.F32 R57, -RZ, R57.H1_H1 ;  /* 0x30000039ff397230 */ /* 0x000fc40000004100 */
[----:B------:R-:W-:Y:S02]  /*64e0*/  HADD2.F32 R144, -RZ, R144.H0_H0 ;  /* 0x20000090ff907230 */ /* 0x000fe40000004100 */
[----:B------:R-:W-:Y:S01]  /*64f0*/  FMUL.FTZ R146, R58, R126 ;  /* 0x0000007e3a927220 */ /* 0x000fe20000410000 */
[----:B------:R-:W-:Y:S02]  /*6500*/  HADD2.F32 R59, -RZ, R143.H0_H0 ;  /* 0x2000008fff3b7230 */ /* 0x000fe40000004100 */
[--C-:B------:R-:W-:Y:S02]  /*6510*/  HADD2.F32 R51, -RZ, R49.reuse.H0_H0 ;  /* 0x20000031ff337230 */ /* 0x100fe40000004100 */
[----:B------:R-:W-:Y:S01]  /*6520*/  FMUL.FTZ R148, R57, R144 ;  /* 0x0000009039947220 */ /* 0x000fe20000410000 */
[----:B------:R-:W-:Y:S02]  /*6530*/  HADD2.F32 R49, -RZ, R49.H1_H1 ;  /* 0x30000031ff317230 */ /* 0x000fe40000004100 */
[----:B------:R-:W-:-:S02]  /*6540*/  HADD2.F32 R82, -RZ, R145.H0_H0 ;  /* 0x20000091ff527230 */ /* 0x000fc40000004100 */
[C---:B------:R-:W-:Y:S01]  /*6550*/  FMUL.FTZ R127, R51.reuse, R126 ;  /* 0x0000007e337f7220 */ /* 0x040fe20000410000 */
[-C--:B------:R-:W-:Y:S01]  /*6560*/  FFMA.FTZ R146, R51, R59.reuse, -R146 ;  /* 0x0000003b33927223 */ /* 0x080fe20000010892 */
[C---:B------:R-:W-:Y:S01]  /*6570*/  FMUL.FTZ R144, R49.reuse, R144 ;  /* 0x0000009031907220 */ /* 0x040fe20000410000 */
[----:B------:R-:W-:Y:S02]  /*6580*/  HADD2.F32 R140, -RZ, R140.H1_H1 ;  /* 0x3000008cff8c7230 */ /* 0x000fe40000004100 */
[-C--:B------:R-:W-:Y:S01]  /*6590*/  FFMA.FTZ R145, R49, R82.reuse, -R148 ;  /* 0x0000005231917223 */ /* 0x080fe20000010894 */
[----:B------:R-:W-:Y:S02]  /*65a0*/  HADD2.F32 R51, -RZ, R55.H0_H0 ;  /* 0x20000037ff337230 */ /* 0x000fe40000004100 */
[----:B------:R-:W-:Y:S01]  /*65b0*/  FFMA.FTZ R126, R58, R59, R127 ;  /* 0x0000003b3a7e7223 */ /* 0x000fe2000001007f */
[----:B------:R-:W-:Y:S02]  /*65c0*/  HADD2.F32 R56, -RZ, R56.H0_H0 ;  /* 0x20000038ff387230 */ /* 0x000fe40000004100 */
[----:B------:R-:W-:Y:S01]  /*65d0*/  FFMA.FTZ R147, R57, R82, R144 ;  /* 0x0000005239937223 */ /* 0x000fe20000010090 */
[----:B------:R-:W-:-:S02]  /*65e0*/  HADD2.F32 R49, -RZ, R54.H0_H0 ;  /* 0x20000036ff317230 */ /* 0x000fc40000004100 */
[----:B------:R-:W-:Y:S01]  /*65f0*/  FMUL.FTZ R58, R51, R140 ;  /* 0x0000008c333a7220 */ /* 0x000fe20000410000 */
[----:B------:R-:W-:Y:S01]  /*6600*/  HADD2.F32 R55, -RZ, R55.H1_H1 ;  /* 0x30000037ff377230 */ /* 0x000fe20000004100 */
[----:B------:R-:W-:Y:S01]  /*6610*/  F2FP.F16.F32.PACK_AB R145, R145, R146 ;  /* 0x000000929191723e */ /* 0x000fe200000000ff */
[----:B------:R-:W-:Y:S02]  /*6620*/  HADD2.F32 R54, -RZ, R54.H1_H1 ;  /* 0x30000036ff367230 */ /* 0x000fe40000004100 */
[----:B------:R-:W-:Y:S01]  /*6630*/  FMUL.FTZ R140, R49, R140 ;  /* 0x0000008c318c7220 */ /* 0x000fe20000410000 */
[----:B------:R-:W-:Y:S02]  /*6640*/  HADD2.F32 R142, -RZ, R142.H1_H1 ;  /* 0x3000008eff8e7230 */ /* 0x000fe40000004100 */
[-C--:B------:R-:W-:Y:S01]  /*6650*/  FMUL.FTZ R57, R55, R56.reuse ;  /* 0x0000003837397220 */ /* 0x080fe20000410000 */
[----:B------:R-:W-:Y:S02]  /*6660*/  HADD2.F32 R80, -RZ, R80.H0_H0 ;  /* 0x20000050ff507230 */ /* 0x000fe40000004100 */
[----:B------:R-:W-:Y:S01]  /*6670*/  FMUL.FTZ R56, R54, R56 ;  /* 0x0000003836387220 */ /* 0x000fe20000410000 */
[-C--:B------:R-:W-:Y:S01]  /*6680*/  FFMA.FTZ R140, R51, R142.reuse, R140 ;  /* 0x0000008e338c7223 */ /* 0x080fe2000001008c */
[----:B------:R-:W-:-:S02]  /*6690*/  FFMA.FTZ R58, R49, R142, -R58 ;  /* 0x0000008e313a7223 */ /* 0x000fc4000001083a */
[-C--:B------:R-:W-:Y:S01]  /*66a0*/  FFMA.FTZ R59, R55, R80.reuse, R56 ;  /* 0x00000050373b7223 */ /* 0x080fe20000010038 */
[----:B------:R-:W-:Y:S02]  /*66b0*/  HADD2.F32 R51, -RZ, R50.H0_H0 ;  /* 0x20000032ff337230 */ /* 0x000fe40000004100 */
[----:B------:R-:W-:Y:S01]  /*66c0*/  FFMA.FTZ R57, R54, R80, -R57 ;  /* 0x0000005036397223 */ /* 0x000fe20000010839 */
[----:B------:R-:W-:Y:S02]  /*66d0*/  HADD2.F32 R56, -RZ, R141.H1_H1 ;  /* 0x3000008dff387230 */ /* 0x000fe40000004100 */
[----:B------:R-:W-:Y:S02]  /*66e0*/  HADD2.F32 R55, -RZ, R53.H0_H0 ;  /* 0x20000035ff377230 */ /* 0x000fe40000004100 */
[----:B------:R-:W-:Y:S01]  /*66f0*/  HADD2.F32 R49, -RZ, R46.H0_H0 ;  /* 0x2000002eff317230 */ /* 0x000fe20000004100 */
[----:B------:R-:W-:Y:S01]  /*6700*/  F2FP.F16.F32.PACK_AB R44, R57, R58 ;  /* 0x0000003a392c723e */ /* 0x000fe200000000ff */
[----:B------:R-:W-:-:S02]  /*6710*/  HADD2.F32 R50, -RZ, R50.H1_H1 ;  /* 0x30000032ff327230 */ /* 0x000fc40000004100 */
[----:B------:R-:W-:Y:S02]  /*6720*/  HADD2.F32 R46, -RZ, R46.H1_H1 ;  /* 0x3000002eff2e7230 */ /* 0x000fe40000004100 */
[----:B------:R-:W-:Y:S02]  /*6730*/  HADD2.F32 R53, -RZ, R52.H0_H0 ;  /* 0x20000034ff357230 */ /* 0x000fe40000004100 */
[-C--:B------:R-:W-:Y:S01]  /*6740*/  FMUL.FTZ R52, R51, R56.reuse ;  /* 0x0000003833347220 */ /* 0x080fe20000410000 */
[----:B------:R-:W-:Y:S02]  /*6750*/  HADD2.F32 R54, -RZ, R143.H1_H1 ;  /* 0x3000008fff367230 */ /* 0x000fe40000004100 */
[-C--:B------:R-:W-:Y:S01]  /*6760*/  FMUL.FTZ R127, R50, R55.reuse ;  /* 0x00000037327f7220 */ /* 0x080fe20000410000 */
[C---:B------:R-:W-:Y:S01]  /*6770*/  FMUL.FTZ R56, R49.reuse, R56 ;  /* 0x0000003831387220 */ /* 0x040fe20000410000 */
[----:B------:R-:W-:Y:S01]  /*6780*/  FMUL.FTZ R55, R46, R55 ;  /* 0x000000372e377220 */ /* 0x000fe20000410000 */
[----:B------:R-:W-:-:S02]  /*6790*/  FFMA.FTZ R52, R49, R54, -R52 ;  /* 0x0000003631347223 */ /* 0x000fc40000010834 */
[----:B------:R-:W-:Y:S01]  /*67a0*/  FFMA.FTZ R56, R51, R54, R56 ;  /* 0x0000003633387223 */ /* 0x000fe20000010038 */
[-C--:B------:R-:W-:Y:S01]  /*67b0*/  FFMA.FTZ R127, R46, R53.reuse, -R127 ;  /* 0x000000352e7f7223 */ /* 0x080fe2000001087f */
[----:B------:R-:W-:Y:S01]  /*67c0*/  FFMA.FTZ R55, R50, R53, R55 ;  /* 0x0000003532377223 */ /* 0x000fe20000010037 */
[----:B------:R-:W-:Y:S01]  /*67d0*/  F2FP.F16.F32.PACK_AB R49, R48, R45 ;  /* 0x0000002d3031723e */ /* 0x000fe200000000ff */
[----:B------:R-:W-:Y:S01]  /*67e0*/  IMAD.MOV.U32 R45, RZ, RZ, R47 ;  /* 0x000000ffff2d7224 */ /* 0x000fe200078e002f */
[----:B------:R-:W-:Y:S01]  /*67f0*/  F2FP.F16.F32.PACK_AB R51, R147, R126 ;  /* 0x0000007e9333723e */ /* 0x000fe200000000ff */
[----:B------:R-:W-:Y:S01]  /*6800*/  IMAD.MOV.U32 R47, RZ, RZ, R145 ;  /* 0x000000ffff2f7224 */ /* 0x000fe200078e0091 */
[----:B------:R-:W-:Y:S02]  /*6810*/  F2FP.F16.F32.PACK_AB R48, R59, R140 ;  /* 0x0000008c3b30723e */ /* 0x000fe400000000ff */
[----:B------:R-:W-:Y:S02]  /*6820*/  F2FP.F16.F32.PACK_AB R46, R127, R52 ;  /* 0x000000347f2e723e */ /* 0x000fe400000000ff */
[----:B------:R-:W-:-:S07]  /*6830*/  F2FP.F16.F32.PACK_AB R50, R55, R56 ;  /* 0x000000383732723e */ /* 0x000fce00000000ff */
.L_x_1390:
[----:B------:R-:W-:Y:S05]  /*6840*/  BSYNC B2 ;  /* 0x0000000000027941 */ /* 0x000fea0003800000 */
.L_x_1389:
        /* <DEDUP_REMOVED lines=11> */
.L_x_1388:
[----:B------:R-:W-:Y:S05]  /*6900*/  BSYNC B1 ;  /* 0x0000000000017941 */ /* 0x000fea0003800000 */
.L_x_1387:
[----:B------:R-:W-:Y:S01]  /*6910*/  ISETP.GE.OR P4, PT, R188, R112, P2 ;  /* 0x00000070bc00720c */ /* 0x000fe20001786670 */
[----:B------:R-:W-:-:S12]  /*6920*/  BSSY B1, `(.L_x_1391) ;  /* 0x000007f000017945 */ /* 0x000fd80003800000 */
[----:B------:R-:W-:Y:S05]  /*6930*/  @P4 BRA `(.L_x_1392) ;  /* 0x0000000400f44947 */ /* 0x000fea0003800000 */
[-C--:B-123--:R-:W-:Y:S01]  /*6940*/  IMAD R44, R217, R122.reuse, RZ ;  /* 0x0000007ad92c7224 */ /* 0x08efe200078e02ff */
        /* <DEDUP_REMOVED lines=26> */
[--C-:B------:R-:W-:Y:S02]  /*6af0*/  SHF.R.U64 R79, R64, 0x10, R65.reuse ;  /* 0x00000010404f7819 */ /* 0x100fe40000001241 */
[----:B------:R-:W-:Y:S01]  /*6b00*/  SHF.R.U32.HI R64, RZ, 0x10, R65 ;  /* 0x00000010ff407819 */ /* 0x000fe20000011641 */
[----:B------:R-:W-:Y:S01]  /*6b10*/  HADD2.F32 R65, -RZ, R139.H1_H1 ;  /* 0x3000008bff417230 */ /* 0x000fe20000004100 */
[--C-:B------:R-:W-:Y:S01]  /*6b20*/  SHF.R.U64 R80, R60, 0x10, R61.reuse ;  /* 0x000000103c507819 */ /* 0x100fe2000000123d */
[----:B--2---:R-:W-:Y:S01]  /*6b30*/  IMAD.MOV.U32 R60, RZ, RZ, R48 ;  /* 0x000000ffff3c7224 */ /* 0x004fe200078e0030 */
[----:B------:R-:W-:Y:S01]  /*6b40*/  SHF.R.U32.HI R76, RZ, 0x10, R61 ;  /* 0x00000010ff4c7819 */ /* 0x000fe2000001163d */
[----:B------:R-:W-:Y:S01]  /*6b50*/  IMAD.MOV.U32 R61, RZ, RZ, R50 ;  /* 0x000000ffff3d7224 */ /* 0x000fe200078e0032 */
[----:B------:R-:W-:Y:S01]  /*6b60*/  SHF.R.U64 R58, R62, 0x10, R63 ;  /* 0x000000103e3a7819 */ /* 0x000fe2000000123f */
[----:B-1----:R-:W-:Y:S01]  /*6b70*/  IMAD.MOV.U32 R48, RZ, RZ, R46 ;  /* 0x000000ffff307224 */ /* 0x002fe200078e002e */
[----:B------:R-:W-:Y:S01]  /*6b80*/  SHF.R.U64 R59, R66, 0x10, R67 ;  /* 0x00000010423b7819 */ /* 0x000fe20000001243 */
[--C-:B------:R-:W-:Y:S01]  /*6b90*/  HADD2.F32 R50, -RZ, R49.reuse.H0_H0 ;  /* 0x20000031ff327230 */ /* 0x100fe20000004100 */
[----:B------:R-:W-:Y:S01]  /*6ba0*/  SHF.R.U32.HI R78, RZ, 0x10, R63 ;  /* 0x00000010ff4e7819 */ /* 0x000fe2000001163f */
[----:B------:R-:W-:Y:S01]  /*6bb0*/  HADD2.F32 R49, -RZ, R49.H1_H1 ;  /* 0x30000031ff317230 */ /* 0x000fe20000004100 */
[----:B------:R-:W-:Y:S01]  /*6bc0*/  SHF.R.U32.HI R77, RZ, 0x10, R67 ;  /* 0x00000010ff4d7819 */ /* 0x000fe20000011643 */
[----:B------:R-:W-:-:S02]  /*6bd0*/  HADD2.F32 R46, -RZ, R45.H0_H0 ;  /* 0x2000002dff2e7230 */ /* 0x000fc40000004100 */
[-C--:B------:R-:W-:Y:S01]  /*6be0*/  FMUL.FTZ R67, R50, R65.reuse ;  /* 0x0000004132437220 */ /* 0x080fe20000410000 */
[----:B------:R-:W-:Y:S02]  /*6bf0*/  HADD2.F32 R64, -RZ, R64.H0_H0 ;  /* 0x20000040ff407230 */ /* 0x000fe40000004100 */
[----:B------:R-:W-:Y:S02]  /*6c00*/  HADD2.F32 R45, -RZ, R45.H1_H1 ;  /* 0x3000002dff2d7230 */ /* 0x000fe40000004100 */
[----:B------:R-:W-:Y:S01]  /*6c10*/  FMUL.FTZ R65, R46, R65 ;  /* 0x000000412e417220 */ /* 0x000fe20000410000 */
[----:B------:R-:W-:Y:S02]  /*6c20*/  HADD2.F32 R62, -RZ, R76.H0_H0 ;  /* 0x2000004cff3e7230 */ /* 0x000fe40000004100 */
[-C--:B------:R-:W-:Y:S01]  /*6c30*/  FMUL.FTZ R66, R49, R64.reuse ;  /* 0x0000004031427220 */ /* 0x080fe20000410000 */
[----:B------:R-:W-:Y:S02]  /*6c40*/  HADD2.F32 R63, -RZ, R137.H1_H1 ;  /* 0x30000089ff3f7230 */ /* 0x000fe40000004100 */
[----:B------:R-:W-:Y:S01]  /*6c50*/  FMUL.FTZ R64, R45, R64 ;  /* 0x000000402d407220 */ /* 0x000fe20000410000 */
[----:B------:R-:W-:-:S02]  /*6c60*/  HADD2.F32 R139, -RZ, R139.H0_H0 ;  /* 0x2000008bff8b7230 */ /* 0x000fc40000004100 */
[-C--:B------:R-:W-:Y:S01]  /*6c70*/  FFMA.FTZ R66, R45, R62.reuse, -R66 ;  /* 0x0000003e2d427223 */ /* 0x080fe20000010842 */
[----:B------:R-:W-:Y:S02]  /*6c80*/  HADD2.F32 R45, -RZ, R47.H0_H0 ;  /* 0x2000002fff2d7230 */ /* 0x000fe40000004100 */
[----:B------:R-:W-:Y:S01]  /*6c90*/  FFMA.FTZ R76, R49, R62, R64 ;  /* 0x0000003e314c7223 */ /* 0x000fe20000010040 */
[-C--:B------:R-:W-:Y:S01]  /*6ca0*/  FFMA.FTZ R67, R46, R63.reuse, -R67 ;  /* 0x0000003f2e437223 */ /* 0x080fe20000010843 */
[----:B------:R-:W-:Y:S02]  /*6cb0*/  HADD2.F32 R62, -RZ, R138.H1_H1 ;  /* 0x3000008aff3e7230 */ /* 0x000fe40000004100 */
[----:B------:R-:W-:Y:S01]  /*6cc0*/  FFMA.FTZ R65, R50, R63, R65 ;  /* 0x0000003f32417223 */ /* 0x000fe20000010041 */
[----:B------:R-:W-:Y:S02]  /*6cd0*/  HADD2.F32 R46, -RZ, R51.H0_H0 ;  /* 0x20000033ff2e7230 */ /* 0x000fe40000004100 */
[----:B------:R-:W-:-:S02]  /*6ce0*/  HADD2.F32 R49, -RZ, R136.H1_H1 ;  /* 0x30000088ff317230 */ /* 0x000fc40000004100 */
[-C--:B------:R-:W-:Y:S01]  /*6cf0*/  FMUL.FTZ R63, R45, R62.reuse ;  /* 0x0000003e2d3f7220 */ /* 0x080fe20000410000 */
[----:B------:R-:W-:Y:S02]  /*6d00*/  HADD2.F32 R51, -RZ, R51.H1_H1 ;  /* 0x30000033ff337230 */ /* 0x000fe40000004100 */
[----:B------:R-:W-:Y:S02]  /*6d10*/  HADD2.F32 R64, -RZ, R77.H0_H0 ;  /* 0x2000004dff407230 */ /* 0x000fe40000004100 */
[C---:B------:R-:W-:Y:S01]  /*6d20*/  FFMA.FTZ R63, R46.reuse, R49, R63 ;  /* 0x000000312e3f7223 */ /* 0x040fe2000001003f */
[----:B------:R-:W-:Y:S02]  /*6d30*/  HADD2.F32 R47, -RZ, R47.H1_H1 ;  /* 0x3000002fff2f7230 */ /* 0x000fe40000004100 */
[----:B------:R-:W-:Y:S02]  /*6d40*/  HADD2.F32 R50, -RZ, R78.H0_H0 ;  /* 0x2000004eff327230 */ /* 0x000fe40000004100 */
[----:B------:R-:W-:Y:S01]  /*6d50*/  FMUL.FTZ R78, R46, R62 ;  /* 0x0000003e2e4e7220 */ /* 0x000fe20000410000 */
[-C--:B------:R-:W-:Y:S01]  /*6d60*/  FMUL.FTZ R62, R51, R64.reuse ;  /* 0x00000040333e7220 */ /* 0x080fe20000410000 */
[----:B------:R-:W-:Y:S01]  /*6d70*/  FMUL.FTZ R64, R47, R64 ;  /* 0x000000402f407220 */ /* 0x000fe20000410000 */
[----:B------:R-:W-:-:S02]  /*6d80*/  HADD2.F32 R46, -RZ, R60.H0_H0 ;  /* 0x2000003cff2e7230 */ /* 0x000fc40000004100 */
[----:B------:R-:W-:Y:S01]  /*6d90*/  FFMA.FTZ R78, R45, R49, -R78 ;  /* 0x000000312d4e7223 */ /* 0x000fe2000001084e */
[----:B------:R-:W-:Y:S02]  /*6da0*/  HADD2.F32 R49, -RZ, R79.H0_H0 ;  /* 0x2000004fff317230 */ /* 0x000fe40000004100 */
[-C--:B------:R-:W-:Y:S01]  /*6db0*/  FFMA.FTZ R77, R47, R50.reuse, -R62 ;  /* 0x000000322f4d7223 */ /* 0x080fe2000001083e */
[----:B------:R-:W-:Y:S02]  /*6dc0*/  HADD2.F32 R60, -RZ, R60.H1_H1 ;  /* 0x3000003cff3c7230 */ /* 0x000fe40000004100 */
[----:B------:R-:W-:Y:S01]  /*6dd0*/  FFMA.FTZ R64, R51, R50, R64 ;  /* 0x0000003233407223 */ /* 0x000fe20000010040 */
[----:B------:R-:W-:Y:S02]  /*6de0*/  HADD2.F32 R137, -RZ, R137.H0_H0 ;  /* 0x20000089ff897230 */ /* 0x000fe40000004100 */
[----:B------:R-:W-:Y:S01]  /*6df0*/  FMUL.FTZ R50, R46, R139 ;  /* 0x0000008b2e327220 */ /* 0x000fe20000410000 */
[----:B------:R-:W-:-:S02]  /*6e00*/  HADD2.F32 R45, -RZ, R44.H0_H0 ;  /* 0x2000002cff2d7230 */ /* 0x000fc40000004100 */
[----:B------:R-:W-:Y:S01]  /*6e10*/  FMUL.FTZ R51, R60, R49 ;  /* 0x000000313c337220 */ /* 0x000fe20000410000 */
[----:B------:R-:W-:Y:S01]  /*6e20*/  HADD2.F32 R44, -RZ, R44.H1_H1 ;  /* 0x3000002cff2c7230 */ /* 0x000fe20000004100 */
[----:B------:R-:W-:Y:S01]  /*6e30*/  F2FP.F16.F32.PACK_AB R77, R77, R78 ;  /* 0x0000004e4d4d723e */ /* 0x000fe200000000ff */
[----:B------:R-:W-:Y:S02]  /*6e40*/  HADD2.F32 R47, -RZ, R80.H0_H0 ;  /* 0x20000050ff2f7230 */ /* 0x000fe40000004100 */
[C---:B------:R-:W-:Y:S01]  /*6e50*/  FMUL.FTZ R139, R45.reuse, R139 ;  /* 0x0000008b2d8b7220 */ /* 0x040fe20000410000 */
[----:B------:R-:W-:Y:S01]  /*6e60*/  FFMA.FTZ R50, R45, R137, -R50 ;  /* 0x000000892d327223 */ /* 0x000fe20000010832 */
[C---:B------:R-:W-:Y:S01]  /*6e70*/  FMUL.FTZ R49, R44.reuse, R49 ;  /* 0x000000312c317220 */ /* 0x040fe20000410000 */
[----:B------:R-:W-:Y:S02]  /*6e80*/  HADD2.F32 R45, -RZ, R61.H0_H0 ;  /* 0x2000003dff2d7230 */ /* 0x000fe40000004100 */
[----:B------:R-:W-:Y:S01]  /*6e90*/  FFMA.FTZ R51, R44, R47, -R51 ;  /* 0x0000002f2c337223 */ /* 0x000fe20000010833 */
[----:B------:R-:W-:-:S02]  /*6ea0*/  HADD2.F32 R138, -RZ, R138.H0_H0 ;  /* 0x2000008aff8a7230 */ /* 0x000fc40000004100 */
[----:B------:R-:W-:Y:S01]  /*6eb0*/  FFMA.FTZ R60, R60, R47, R49 ;  /* 0x0000002f3c3c7223 */ /* 0x000fe20000010031 */
[----:B------:R-:W-:Y:S02]  /*6ec0*/  HADD2.F32 R59, -RZ, R59.H0_H0 ;  /* 0x2000003bff3b7230 */ /* 0x000fe40000004100 */
[----:B------:R-:W-:Y:S01]  /*6ed0*/  FFMA.FTZ R139, R46, R137, R139 ;  /* 0x000000892e8b7223 */ /* 0x000fe2000001008b */
[--C-:B------:R-:W-:Y:S02]  /*6ee0*/  HADD2.F32 R44, -RZ, R48.reuse.H0_H0 ;  /* 0x20000030ff2c7230 */ /* 0x100fe40000004100 */
[-C--:B------:R-:W-:Y:S01]  /*6ef0*/  FMUL.FTZ R47, R45, R138.reuse ;  /* 0x0000008a2d2f7220 */ /* 0x080fe20000410000 */
[----:B------:R-:W-:Y:S01]  /*6f00*/  HADD2.F32 R61, -RZ, R61.H1_H1 ;  /* 0x3000003dff3d7230 */ /* 0x000fe20000004100 */
[----:B------:R-:W-:Y:S01]  /*6f10*/  F2FP.F16.F32.PACK_AB R63, R64, R63 ;  /* 0x0000003f403f723e */ /* 0x000fe200000000ff */
[----:B------:R-:W-:Y:S02]  /*6f20*/  HADD2.F32 R48, -RZ, R48.H1_H1 ;  /* 0x30000030ff307230 */ /* 0x000fe40000004100 */
[----:B------:R-:W-:Y:S01]  /*6f30*/  FMUL.FTZ R138, R44, R138 ;  /* 0x0000008a2c8a7220 */ /* 0x000fe20000410000 */
[----:B------:R-:W-:-:S02]  /*6f40*/  HADD2.F32 R136, -RZ, R136.H0_H0 ;  /* 0x20000088ff887230 */ /* 0x000fc40000004100 */
        /* <DEDUP_REMOVED lines=13> */
[----:B------:R-:W-:Y:S01]  /*7020*/  F2FP.F16.F32.PACK_AB R49, R76, R65 ;  /* 0x000000414c31723e */ /* 0x000fe200000000ff */
[----:B------:R-:W-:Y:S01]  /*7030*/  IMAD.MOV.U32 R47, RZ, RZ, R77 ;  /* 0x000000ffff2f7224 */ /* 0x000fe200078e004d */
[----:B------:R-:W-:-:S07]  /*7040*/  F2FP.F16.F32.PACK_AB R50, R61, R138 ;  /* 0x0000008a3d32723e */ /* 0x000fce00000000ff */
.L_x_1394:
[----:B------:R-:W-:Y:S05]  /*7050*/  BSYNC B2 ;  /* 0x0000000000027941 */ /* 0x000fea0003800000 */
.L_x_1393:
        /* <DEDUP_REMOVED lines=11> */
.L_x_1392:
[----:B------:R-:W-:Y:S05]  /*7110*/  BSYNC B1 ;  /* 0x0000000000017941 */ /* 0x000fea0003800000 */
.L_x_1391:
[----:B------:R-:W-:Y:S01]  /*7120*/  ISETP.GE.OR P4, PT, R190, R112, P2 ;  /* 0x00000070be00720c */ /* 0x000fe20001786670 */
[-C--:B-1234-:R-:W-:Y:S02]  /*7130*/  IMAD R44, R216, R122.reuse, RZ ;  /* 0x0000007ad82c7224 */ /* 0x09efe400078e02ff */
[----:B------:R-:W-:-:S04]  /*7140*/  IMAD.WIDE.U32 R120, R190, R122, R120 ;  /* 0x0000007abe787225 */ /* 0x000fc800078e0078 */
[----:B------:R-:W-:-:S06]  /*7150*/  IMAD R57, R190, R123, R44 ;  /* 0x0000007bbe397224 */ /* 0x000fcc00078e022c */
[----:B------:R-:W-:Y:S05]  /*7160*/  @P4 BRA `(.L_x_1371) ;  /* 0x0000000c00704947 */ /* 0x000fea0003800000 */
[----:B------:R-:W1:Y:S01]  /*7170*/  LDC.64 R52, c[0x0][0x2d8] ;  /* 0x0000b600ff347b82 */ /* 0x000e620000000a00 */
[----:B------:R-:W-:Y:S01]  /*7180*/  IADD3 R57, R121, R57, RZ ;  /* 0x0000003979397210 */ /* 0x000fe20007ffe0ff */
[----:B------:R-:W-:Y:S01]  /*7190*/  BSSY B1, `(.L_x_1395) ;  /* 0x000006f000017945 */ /* 0x000fe20003800000 */
[----:B------:R-:W-:Y:S02]  /*71a0*/  IADD3 R44, P4, P5, R98, R120, R32 ;  /* 0x00000078622c7210 */ /* 0x000fe40007d9e020 */
[----:B------:R-:W-:Y:S02]  /*71b0*/  ISETP.NE.AND P6, PT, R0, RZ, PT ;  /* 0x000000ff0000720c */ /* 0x000fe40003fc5270 */
[----:B------:R-:W-:Y:S02]  /*71c0*/  IADD3.X R45, R30, R57, R39, P4, P5 ;  /* 0x000000391e2d7210 */ /* 0x000fe400027ea427 */
[----:B------:R-:W-:Y:S02]  /*71d0*/  SEL R135, R116, R135, !P6 ;  /* 0x0000008774877207 */ /* 0x000fe40007000000 */
[----:B-1----:R-:W-:-:S04]  /*71e0*/  LEA R54, P4, R44, R52, 0x1 ;  /* 0x000000342c367211 */ /* 0x002fc800078808ff */
[----:B------:R-:W-:Y:S02]  /*71f0*/  LEA.HI.X R55, R44, R53, R45, 0x1, P4 ;  /* 0x000000352c377211 */ /* 0x000fe400020f0c2d */
[----:B------:R-:W-:-:S04]  /*7200*/  SHF.R.S32.HI R44, RZ, 0x1f, R135 ;  /* 0x0000001fff2c7819 */ /* 0x000fc80000011487 */
[----:B------:R-:W-:-:S04]  /*7210*/  LEA.HI R44, R44, R135, RZ, 0x4 ;  /* 0x000000872c2c7211 */ /* 0x000fc800078f20ff */
        /* <DEDUP_REMOVED lines=23> */
[--C-:B------:R-:W-:Y:S01]  /*7390*/  HADD2.F32 R50, -RZ, R49.reuse.H0_H0 ;  /* 0x20000031ff327230 */ /* 0x100fe20000004100 */
[----:B------:R-:W-:Y:S01]  /*73a0*/  SHF.R.U64 R76, R68, 0x10, R69 ;  /* 0x00000010444c7819 */ /* 0x000fe20000001245 */
[----:B------:R-:W-:Y:S01]  /*73b0*/  HADD2.F32 R49, -RZ, R49.H1_H1 ;  /* 0x30000031ff317230 */ /* 0x000fe20000004100 */
[----:B------:R-:W-:Y:S01]  /*73c0*/  SHF.R.U64 R69, R72, 0x10, R73 ;  /* 0x0000001048457819 */ /* 0x000fe20000001249 */
[--C-:B------:R-:W-:Y:S01]  /*73d0*/  HADD2.F32 R46, -RZ, R45.reuse.H0_H0 ;  /* 0x2000002dff2e7230 */ /* 0x100fe20000004100 */
[--C-:B------:R-:W-:Y:S01]  /*73e0*/  SHF.R.U64 R72, R70, 0x10, R71.reuse ;  /* 0x0000001046487819 */ /* 0x100fe20000001247 */
[----:B------:R-:W-:Y:S01]  /*73f0*/  HADD2.F32 R62, -RZ, R62.H0_H0 ;  /* 0x2000003eff3e7230 */ /* 0x000fe20000004100 */
[----:B------:R-:W-:Y:S01]  /*7400*/  SHF.R.U32.HI R70, RZ, 0x10, R71 ;  /* 0x00000010ff467819 */ /* 0x000fe20000011647 */
[----:B------:R-:W-:-:S02]  /*7410*/  HADD2.F32 R45, -RZ, R45.H1_H1 ;  /* 0x3000002dff2d7230 */ /* 0x000fc40000004100 */
[----:B------:R-:W-:Y:S02]  /*7420*/  HADD2.F32 R63, -RZ, R130.H0_H0 ;  /* 0x20000082ff3f7230 */ /* 0x000fe40000004100 */
[-C--:B------:R-:W-:Y:S01]  /*7430*/  FMUL.FTZ R64, R49, R62.reuse ;  /* 0x0000003e31407220 */ /* 0x080fe20000410000 */
[----:B------:R-:W-:Y:S02]  /*7440*/  HADD2.F32 R60, -RZ, R60.H0_H0 ;  /* 0x2000003cff3c7230 */ /* 0x000fe40000004100 */
[C---:B------:R-:W-:Y:S01]  /*7450*/  FMUL.FTZ R62, R45.reuse, R62 ;  /* 0x0000003e2d3e7220 */ /* 0x040fe20000410000 */
[----:B------:R-:W-:Y:S02]  /*7460*/  HADD2.F32 R61, -RZ, R133.H0_H0 ;  /* 0x20000085ff3d7230 */ /* 0x000fe40000004100 */
[-C--:B------:R-:W-:Y:S01]  /*7470*/  FMUL.FTZ R65, R50, R63.reuse ;  /* 0x0000003f32417220 */ /* 0x080fe20000410000 */
[C---:B------:R-:W-:Y:S01]  /*7480*/  FMUL.FTZ R63, R46.reuse, R63 ;  /* 0x0000003f2e3f7220 */ /* 0x040fe20000410000 */
[-C--:B------:R-:W-:Y:S01]  /*7490*/  FFMA.FTZ R64, R45, R60.reuse, -R64 ;  /* 0x0000003c2d407223 */ /* 0x080fe20000010840 */
[----:B------:R-:W-:Y:S01]  /*74a0*/  FFMA.FTZ R66, R49, R60, R62 ;  /* 0x0000003c31427223 */ /* 0x000fe2000001003e */
[----:B------:R-:W-:Y:S01]  /*74b0*/  FFMA.FTZ R65, R46, R61, -R65 ;  /* 0x0000003d2e417223 */ /* 0x000fe20000010841 */
[----:B------:R-:W-:-:S02]  /*74c0*/  HADD2.F32 R60, -RZ, R132.H0_H0 ;  /* 0x20000084ff3c7230 */ /* 0x000fc40000004100 */
[----:B------:R-:W-:Y:S01]  /*74d0*/  FFMA.FTZ R63, R50, R61, R63 ;  /* 0x0000003d323f7223 */ /* 0x000fe2000001003f */
[----:B------:R-:W-:Y:S02]  /*74e0*/  HADD2.F32 R45, -RZ, R47.H0_H0 ;  /* 0x2000002fff2d7230 */ /* 0x000fe40000004100 */
[--C-:B------:R-:W-:Y:S02]  /*74f0*/  HADD2.F32 R46, -RZ, R51.reuse.H0_H0 ;  /* 0x20000033ff2e7230 */ /* 0x100fe40000004100 */
[----:B------:R-:W-:Y:S02]  /*7500*/  HADD2.F32 R49, -RZ, R134.H0_H0 ;  /* 0x20000086ff317230 */ /* 0x000fe40000004100 */
[-C--:B------:R-:W-:Y:S01]  /*7510*/  FMUL.FTZ R61, R45, R60.reuse ;  /* 0x0000003c2d3d7220 */ /* 0x080fe20000410000 */
[----:B------:R-:W-:Y:S02]  /*7520*/  HADD2.F32 R51, -RZ, R51.H1_H1 ;  /* 0x30000033ff337230 */ /* 0x000fe40000004100 */
[----:B------:R-:W-:Y:S01]  /*7530*/  FMUL.FTZ R68, R46, R60 ;  /* 0x0000003c2e447220 */ /* 0x000fe20000410000 */
[----:B------:R-:W-:-:S02]  /*7540*/  HADD2.F32 R62, -RZ, R74.H0_H0 ;  /* 0x2000004aff3e7230 */ /* 0x000fc40000004100 */
[-C--:B------:R-:W-:Y:S01]  /*7550*/  FFMA.FTZ R60, R46, R49.reuse, R61 ;  /* 0x000000312e3c7223 */ /* 0x080fe2000001003d */
[----:B------:R-:W-:Y:S02]  /*7560*/  HADD2.F32 R47, -RZ, R47.H1_H1 ;  /* 0x3000002fff2f7230 */ /* 0x000fe40000004100 */
[----:B------:R-:W-:Y:S01]  /*7570*/  FFMA.FTZ R68, R45, R49, -R68 ;  /* 0x000000312d447223 */ /* 0x000fe20000010844 */
[----:B------:R-:W-:Y:S02]  /*7580*/  HADD2.F32 R50, -RZ, R70.H0_H0 ;  /* 0x20000046ff327230 */ /* 0x000fe40000004100 */
[-C--:B------:R-:W-:Y:S01]  /*7590*/  FMUL.FTZ R70, R51, R62.reuse ;  /* 0x0000003e33467220 */ /* 0x080fe20000410000 */
[----:B------:R-:W-:Y:S02]  /*75a0*/  HADD2.F32 R46, -RZ, R56.H0_H0 ;  /* 0x20000038ff2e7230 */ /* 0x000fe40000004100 */
[----:B------:R-:W-:Y:S01]  /*75b0*/  FMUL.FTZ R62, R47, R62 ;  /* 0x0000003e2f3e7220 */ /* 0x000fe20000410000 */
[----:B------:R-:W-:-:S02]  /*75c0*/  HADD2.F32 R130, -RZ, R130.H1_H1 ;  /* 0x30000082ff827230 */ /* 0x000fc40000004100 */
[-C--:B------:R-:W-:Y:S01]  /*75d0*/  FFMA.FTZ R71, R47, R50.reuse, -R70 ;  /* 0x000000322f477223 */ /* 0x080fe20000010846 */
[----:B------:R-:W-:Y:S02]  /*75e0*/  HADD2.F32 R49, -RZ, R69.H0_H0 ;  /* 0x20000045ff317230 */ /* 0x000fe40000004100 */
[----:B------:R-:W-:Y:S01]  /*75f0*/  FFMA.FTZ R73, R51, R50, R62 ;  /* 0x0000003233497223 */ /* 0x000fe2000001003e */
[----:B------:R-:W-:Y:S02]  /*7600*/  HADD2.F32 R45, -RZ, R44.H0_H0 ;  /* 0x2000002cff2d7230 */ /* 0x000fe40000004100 */
[-C--:B------:R-:W-:Y:S01]  /*7610*/  FMUL.FTZ R50, R46, R130.reuse ;  /* 0x000000822e327220 */ /* 0x080fe20000410000 */
[----:B------:R-:W-:Y:S01]  /*7620*/  HADD2.F32 R56, -RZ, R56.H1_H1 ;  /* 0x30000038ff387230 */ /* 0x000fe20000004100 */
[----:B------:R-:W-:Y:S01]  /*7630*/  F2FP.F16.F32.PACK_AB R63, R66, R63 ;  /* 0x0000003f423f723e */ /* 0x000fe200000000ff */
[----:B------:R-:W-:Y:S02]  /*7640*/  HADD2.F32 R44, -RZ, R44.H1_H1 ;  /* 0x3000002cff2c7230 */ /* 0x000fe40000004100 */
[----:B------:R-:W-:Y:S01]  /*7650*/  FMUL.FTZ R51, R45, R130 ;  /* 0x000000822d337220 */ /* 0x000fe20000410000 */
[----:B------:R-:W-:-:S02]  /*7660*/  HADD2.F32 R133, -RZ, R133.H1_H1 ;  /* 0x30000085ff857230 */ /* 0x000fc40000004100 */
[-C--:B------:R-:W-:Y:S01]  /*7670*/  FMUL.FTZ R61, R56, R49.reuse ;  /* 0x00000031383d7220 */ /* 0x080fe20000410000 */
[----:B------:R-:W-:Y:S02]  /*7680*/  HADD2.F32 R47, -RZ, R76.H0_H0 ;  /* 0x2000004cff2f7230 */ /* 0x000fe40000004100 */
[C---:B------:R-:W-:Y:S01]  /*7690*/  FMUL.FTZ R49, R44.reuse, R49 ;  /* 0x000000312c317220 */ /* 0x040fe20000410000 */
[----:B------:R-:W-:Y:S02]  /*76a0*/  HADD2.F32 R132, -RZ, R132.H1_H1 ;  /* 0x30000084ff847230 */ /* 0x000fe40000004100 */
[----:B------:R-:W-:Y:S01]  /*76b0*/  FFMA.FTZ R50, R45, R133, -R50 ;  /* 0x000000852d327223 */ /* 0x000fe20000010832 */
[----:B------:R-:W-:Y:S02]  /*76c0*/  HADD2.F32 R45, -RZ, R58.H0_H0 ;  /* 0x2000003aff2d7230 */ /* 0x000fe40000004100 */
[-C--:B------:R-:W-:Y:S01]  /*76d0*/  FFMA.FTZ R61, R44, R47.reuse, -R61 ;  /* 0x0000002f2c3d7223 */ /* 0x080fe2000001083d */
[----:B------:R-:W-:Y:S01]  /*76e0*/  FFMA.FTZ R56, R56, R47, R49 ;  /* 0x0000002f38387223 */ /* 0x000fe20000010031 */
[----:B------:R-:W-:-:S02]  /*76f0*/  HADD2.F32 R49, -RZ, R67.H0_H0 ;  /* 0x20000043ff317230 */ /* 0x000fc40000004100 */
[----:B------:R-:W-:Y:S01]  /*7700*/  FFMA.FTZ R51, R46, R133, R51 ;  /* 0x000000852e337223 */ /* 0x000fe20000010033 */
[----:B------:R-:W-:Y:S02]  /*7710*/  HADD2.F32 R44, -RZ, R48.H0_H0 ;  /* 0x20000030ff2c7230 */ /* 0x000fe40000004100 */
[----:B------:R-:W-:Y:S01]  /*7720*/  FMUL.FTZ R67, R45, R132 ;  /* 0x000000842d437220 */ /* 0x000fe20000410000 */
[----:B------:R-:W-:Y:S01]  /*7730*/  HADD2.F32 R58, -RZ, R58.H1_H1 ;  /* 0x3000003aff3a7230 */ /* 0x000fe20000004100 */
[----:B------:R-:W-:Y:S01]  /*7740*/  F2FP.F16.F32.PACK_AB R60, R73, R60 ;  /* 0x0000003c493c723e */ /* 0x000fe200000000ff */
[----:B------:R-:W-:Y:S02]  /*7750*/  HADD2.F32 R48, -RZ, R48.H1_H1 ;  /* 0x30000030ff307230 */ /* 0x000fe40000004100 */
[----:B------:R-:W-:Y:S01]  /*7760*/  FMUL.FTZ R132, R44, R132 ;  /* 0x000000842c847220 */ /* 0x000fe20000410000 */
[----:B------:R-:W-:Y:S02]  /*7770*/  HADD2.F32 R134, -RZ, R134.H1_H1 ;  /* 0x30000086ff867230 */ /* 0x000fe40000004100 */
[----:B------:R-:W-:Y:S01]  /*7780*/  FMUL.FTZ R69, R58, R49 ;  /* 0x000000313a457220 */ /* 0x000fe20000410000 */
[----:B------:R-:W-:-:S02]  /*7790*/  HADD2.F32 R47, -RZ, R72.H0_H0 ;  /* 0x20000048ff2f7230 */ /* 0x000fc40000004100 */
        /* <DEDUP_REMOVED lines=8> */
[----:B------:R-:W-:Y:S02]  /*7820*/  F2FP.F16.F32.PACK_AB R45, R64, R65 ;  /* 0x00000041402d723e */ /* 0x000fe400000000ff */
[----:B------:R-:W-:Y:S01]  /*7830*/  F2FP.F16.F32.PACK_AB R46, R48, R67 ;  /* 0x00000043302e723e */ /* 0x000fe200000000ff */
[----:B------:R-:W-:Y:S01]  /*7840*/  IMAD.MOV.U32 R48, RZ, RZ, R62 ;  /* 0x000000ffff307224 */ /* 0x000fe200078e003e */
[----:B------:R-:W-:Y:S01]  /*7850*/  F2FP.F16.F32.PACK_AB R50, R49, R132 ;  /* 0x000000843132723e */ /* 0x000fe200000000ff */
[----:B------:R-:W-:Y:S01]  /*7860*/  IMAD.MOV.U32 R49, RZ, RZ, R63 ;  /* 0x000000ffff317224 */ /* 0x000fe200078e003f */
[----:B------:R-:W-:-:S07]  /*7870*/  F2FP.F16.F32.PACK_AB R47, R71, R68 ;  /* 0x00000044472f723e */ /* 0x000fce00000000ff */
.L_x_1396:
[----:B------:R-:W-:Y:S05]  /*7880*/  BSYNC B1 ;  /* 0x0000000000017941 */ /* 0x000fea0003800000 */
.L_x_1395:
[----:B-1----:R1:W-:Y:S01]  /*7890*/  STG.E.128 desc[UR54][R54.64], R44 ;  /* 0x0000002c36007986 */ /* 0x0023e2000c101d36 */
[----:B------:R-:W-:-:S13]  /*78a0*/  ISETP.GE.AND P3, PT, R59, R131, PT ;  /* 0x000000833b00720c */ /* 0x000fda0003f66270 */
[----:B------:R-:W-:Y:S05]  /*78b0*/  @P3 BRA `(.L_x_1371) ;  /* 0x00000004009c3947 */ /* 0x000fea0003800000 */
[--C-:B-1----:R-:W-:Y:S02]  /*78c0*/  SHF.R.S32.HI R44, RZ, 0x1f, R59.reuse ;  /* 0x0000001fff2c7819 */ /* 0x102fe4000001143b */
[----:B------:R-:W-:-:S04]  /*78d0*/  IADD3 R59, P3, P4, R98, R120, R59 ;  /* 0x00000078623b7210 */ /* 0x000fc80007c7e03b */
[----:B------:R-:W-:Y:S02]  /*78e0*/  IADD3.X R44, R30, R57, R44, P3, P4 ;  /* 0x000000391e2c7210 */ /* 0x000fe40001fe842c */
[----:B------:R-:W-:-:S04]  /*78f0*/  LEA R52, P3, R59, R52, 0x1 ;  /* 0x000000343b347211 */ /* 0x000fc800078608ff */
[----:B------:R-:W-:-:S05]  /*7900*/  LEA.HI.X R53, R59, R53, R44, 0x1, P3 ;  /* 0x000000353b357211 */ /* 0x000fca00018f0c2c */
[----:B--2---:R1:W-:Y:S01]  /*7910*/  STG.E.128 desc[UR54][R52.64], R48 ;  /* 0x0000003034007986 */ /* 0x0043e2000c101d36 */
[----:B------:R-:W-:Y:S05]  /*7920*/  BRA `(.L_x_1371) ;  /* 0x0000000400807947 */ /* 0x000fea0003800000 */
.L_x_1334:
[----:B------:R-:W-:-:S06]  /*7930*/  UISETP.NE.AND UP0, UPT, UR39, 0x3, UPT ;  /* 0x000000032700788c */ /* 0x000fcc000bf05270 */
[----:B------:R-:W-:-:S13]  /*7940*/  PLOP3.LUT P0, PT, PT, PT, UP0, 0x80, 0x0 ;  /* 0x000000000000781c */ /* 0x000fda0003f0f008 */
[----:B------:R-:W-:Y:S05]  /*7950*/  @!P0 BRA `(.L_x_1397) ;  /* 0x0000000000048947 */ /* 0x000fea0003800000 */
[----:B------:R-:W-:Y:S01]  /*7960*/  BPT.TRAP 0x1 ;  /* 0x000000040000795c */ /* 0x000fe20000300000 */
.L_x_1397:
[----:B------:R-:W-:Y:S01]  /*7970*/  IMAD R103, R185, 0x8, R2 ;  /* 0x00000008b9677824 */ /* 0x000fe200078e0202 */
[----:B------:R-:W-:Y:S01]  /*7980*/  SHF.L.U32 R124, R194, 0x1f, RZ ;  /* 0x0000001fc27c7819 */ /* 0x000fe200000006ff */
[----:B------:R-:W-:Y:S01]  /*7990*/  IMAD R112, R26, -0x80, R24 ;  /* 0xffffff801a707824 */ /* 0x000fe200078e0218 */
[----:B------:R-:W-:Y:S01]  /*79a0*/  BSSY B1, `(.L_x_1398) ;  /* 0x0000006000017945 */ /* 0x000fe20003800000 */
[----:B------:R-:W-:Y:S01]  /*79b0*/  SHF.R.S32.HI R45, RZ, 0x1f, R26 ;  /* 0x0000001fff2d7819 */ /* 0x000fe2000001141a */
[----:B------:R-:W0:Y:S01]  /*79c0*/  SYNCS.PHASECHK.TRANS64.TRYWAIT P3, [R103+URZ+0x28890], R124 ;  /* 0x0288907c670075a7 */ /* 0x000e22000806017f */
[----:B------:R-:W-:Y:S01]  /*79d0*/  IMAD R44, R3, R26, RZ ;  /* 0x0000001a032c7224 */ /* 0x000fe200078e02ff */
[----:B------:R-:W-:Y:S01]  /*79e0*/  VIMNMX R112, R112, 0x80, PT ;  /* 0x0000008070707848 */ /* 0x000fe20003fe0100 */
[----:B0-----:R-:W-:Y:S06]  /*79f0*/  @!P3 BRA `(.L_x_1399) ;  /* 0x000001ac007cb947 */ /* 0x001fec0003800000 */
.L_x_1718:
[----:B------:R-:W-:Y:S05]  /*7a00*/  BSYNC B1 ;  /* 0x0000000000017941 */ /* 0x000fea0003800000 */
.L_x_1398:
[----:B------:R-:W-:Y:S01]  /*7a10*/  ISETP.GE.AND P3, PT, R18, R112, PT ;  /* 0x000000701200720c */ /* 0x000fe20003f66270 */
[----:B------:R-:W-:Y:S01]  /*7a20*/  IMAD R45, R45, R128, R44 ;  /* 0x000000802d2d7224 */ /* 0x000fe200078e022c */
[----:B------:R-:W-:Y:S01]  /*7a30*/  BSSY B1, `(.L_x_1400) ;  /* 0x0000012000017945 */ /* 0x000fe20003800000 */
[----:B------:R-:W-:-:S04]  /*7a40*/  IMAD.WIDE.U32 R52, R128, R26, RZ ;  /* 0x0000001a80347225 */ /* 0x000fc800078e00ff */
[----:B------:R-:W-:-:S06]  /*7a50*/  IMAD.IADD R61, R45, 0x1, R53 ;  /* 0x000000012d3d7824 */ /* 0x000fcc00078e0235 */
[----:B------:R-:W-:Y:S05]  /*7a60*/  @P3 BRA `(.L_x_1401) ;  /* 0x0000000000383947 */ /* 0x000fea0003800000 */
[----:B------:R-:W1:Y:S01]  /*7a70*/  @!P2 LDC.64 R54, c[0x0][0x2d8] ;  /* 0x0000b600ff36ab82 */ /* 0x000e620000000a00 */
[----:B------:R-:W2:Y:S01]  /*7a80*/  @!P2 LDS.128 R44, [R108+0x18400] ;  /* 0x018400006c2ca984 */ /* 0x000ea20000000c00 */
[----:B------:R-:W-:-:S03]  /*7a90*/  @!P2 IADD3 R58, P3, R31, R52, RZ ;  /* 0x000000341f3aa210 */ /* 0x000fc60007f7e0ff */
        /* <DEDUP_REMOVED lines=11> */
.L_x_1401:
[----:B------:R-:W-:Y:S05]  /*7b50*/  BSYNC B1 ;  /* 0x0000000000017941 */ /* 0x000fea0003800000 */
.L_x_1400:
[----:B------:R-:W-:Y:S01]  /*7b60*/  ISETP.GE.AND P3, PT, R189, R112, PT ;  /* 0x00000070bd00720c */ /* 0x000fe20003f66270 */
[----:B------:R-:W-:-:S12]  /*7b70*/  BSSY B1, `(.L_x_1402) ;  /* 0x0000012000017945 */ /* 0x000fd80003800000 */
[----:B------:R-:W-:Y:S05]  /*7b80*/  @P3 BRA `(.L_x_1403) ;  /* 0x0000000000403947 */ /* 0x000fea0003800000 */
[----:B-1----:R-:W1:Y:S01]  /*7b90*/  @!P2 LDC.64 R54, c[0x0][0x2d8] ;  /* 0x0000b600ff36ab82 */ /* 0x002e620000000a00 */
[----:B------:R-:W2:Y:S01]  /*7ba0*/  @!P2 LDS.128 R44, [R108+0x19400] ;  /* 0x019400006c2ca984 */ /* 0x000ea20000000c00 */
[----:B------:R-:W-:-:S03]  /*7bb0*/  IADD3 R60, P3, R90, R52, RZ ;  /* 0x000000345a3c7210 */ /* 0x000fc60007f7e0ff */
        /* <DEDUP_REMOVED lines=13> */
.L_x_1403:
[----:B------:R-:W-:Y:S05]  /*7c90*/  BSYNC B1 ;  /* 0x0000000000017941 */ /* 0x000fea0003800000 */
.L_x_1402:
[----:B------:R-:W-:Y:S01]  /*7ca0*/  ISETP.GE.AND P3, PT, R188, R112, PT ;  /* 0x00000070bc00720c */ /* 0x000fe20003f66270 */
[----:B------:R-:W-:-:S12]  /*7cb0*/  BSSY B1, `(.L_x_1404) ;  /* 0x0000012000017945 */ /* 0x000fd80003800000 */
[----:B------:R-:W-:Y:S05]  /*7cc0*/  @P3 BRA `(.L_x_1405) ;  /* 0x0000000000403947 */ /* 0x000fea0003800000 */
[----:B-12---:R-:W1:Y:S01]  /*7cd0*/  @!P2 LDC.64 R54, c[0x0][0x2d8] ;  /* 0x0000b600ff36ab82 */ /* 0x006e620000000a00 */
[----:B------:R-:W2:Y:S01]  /*7ce0*/  @!P2 LDS.128 R44, [R108+0x1a400] ;  /* 0x01a400006c2ca984 */ /* 0x000ea20000000c00 */
[----:B------:R-:W-:-:S03]  /*7cf0*/  LEA R60, P3, R38, R52, 0x6 ;  /* 0x00000034263c7211 */ /* 0x000fc600078630ff */
        /* <DEDUP_REMOVED lines=13> */
.L_x_1405:
[----:B------:R-:W-:Y:S05]  /*7dd0*/  BSYNC B1 ;  /* 0x0000000000017941 */ /* 0x000fea0003800000 */
.L_x_1404:
[----:B------:R-:W-:-:S13]  /*7de0*/  ISETP.GE.AND P3, PT, R190, R112, PT ;  /* 0x00000070be00720c */ /* 0x000fda0003f66270 */
[----:B------:R-:W-:Y:S05]  /*7df0*/  @P3 BRA `(.L_x_1371) ;  /* 0x00000000004c3947 */ /* 0x000fea0003800000 */
[----:B------:R-:W3:Y:S01]  /*7e00*/  LDC.64 R58, c[0x0][0x2f0] ;  /* 0x0000bc00ff3a7b82 */ /* 0x000ee20000000a00 */
[----:B-12-4-:R-:W1:Y:S01]  /*7e10*/  @!P2 LDS.128 R44, [R108+0x1b400] ;  /* 0x01b400006c2ca984 */ /* 0x016e620000000c00 */
[----:B------:R-:W-:-:S03]  /*7e20*/  MOV R53, R61 ;  /* 0x0000003d00357202 */ /* 0x000fc60000000f00 */
[----:B------:R-:W2:Y:S03]  /*7e30*/  @!P1 LDS.128 R48, [R108+0x1f400] ;  /* 0x01f400006c309984 */ /* 0x000ea60000000c00 */
[----:B------:R-:W4:Y:S08]  /*7e40*/  @!P2 LDC.64 R54, c[0x0][0x2d8] ;  /* 0x0000b600ff36ab82 */ /* 0x000f300000000a00 */
[----:B------:R-:W5:Y:S01]  /*7e50*/  @!P1 LDC.64 R56, c[0x0][0x2d8] ;  /* 0x0000b600ff389b82 */ /* 0x000f620000000a00 */
[----:B---3--:R-:W-:-:S04]  /*7e60*/  IMAD.WIDE.U32 R52, R58, 0x60, R52 ;  /* 0x000000603a347825 */ /* 0x008fc800078e0034 */
[----:B------:R-:W-:-:S04]  /*7e70*/  IMAD R59, R59, 0x60, RZ ;  /* 0x000000603b3b7824 */ /* 0x000fc800078e02ff */
[----:B------:R-:W-:Y:S01]  /*7e80*/  IMAD.IADD R59, R53, 0x1, R59 ;  /* 0x00000001353b7824 */ /* 0x000fe200078e023b */
[----:B------:R-:W-:-:S05]  /*7e90*/  @!P2 IADD3 R53, P3, R31, R52, RZ ;  /* 0x000000341f35a210 */ /* 0x000fca0007f7e0ff */
        /* <DEDUP_REMOVED lines=9> */
.L_x_1371:
[----:B------:R-:W-:Y:S05]  /*7f30*/  BSYNC B0 ;  /* 0x0000000000007941 */ /* 0x000fea0003800000 */
.L_x_1333:
        /* <DEDUP_REMOVED lines=17> */
.L_x_1407:
[----:B------:R-:W-:Y:S05]  /*8050*/  BSYNC B0 ;  /* 0x0000000000007941 */ /* 0x000fea0003800000 */
.L_x_1406:
[----:B------:R-:W2:Y:S01]  /*8060*/  SYNCS.PHASECHK.TRANS64.TRYWAIT P0, [R103+URZ+0x288b0], R124 ;  /* 0x0288b07c670075a7 */ /* 0x000ea2000800017f */
[----:B------:R-:W-:Y:S01]  /*8070*/  ULDC UR37, c[0x0][0x2e4] ;  /* 0x0000b90000257ab9 */ /* 0x000fe20000000800 */
[----:B------:R-:W-:Y:S01]  /*8080*/  ULDC.64 UR40, c[0x0][0x318] ;  /* 0x0000c60000287ab9 */ /* 0x000fe20000000a00 */
[----:B------:R-:W-:Y:S01]  /*8090*/  ULDC.64 UR42, c[0x0][0x308] ;  /* 0x0000c200002a7ab9 */ /* 0x000fe20000000a00 */
[----:B------:R-:W-:Y:S04]  /*80a0*/  BSSY B0, `(.L_x_1408) ;  /* 0x0000002000007945 */ /* 0x000fe80003800000 */
[----:B--2---:R-:W-:Y:S05]  /*80b0*/  @!P0 BRA `(.L_x_1409) ;  /* 0x000001a400e08947 */ /* 0x004fea0003800000 */
.L_x_1719:
[----:B------:R-:W-:Y:S05]  /*80c0*/  BSYNC B0 ;  /* 0x0000000000007941 */ /* 0x000fea0003800000 */
.L_x_1408:
[----:B------:R-:W-:Y:S01]  /*80d0*/  ISETP.GE.AND P0, PT, R18, R112, PT ;  /* 0x000000701200720c */ /* 0x000fe20003f06270 */
[----:B------:R-:W-:Y:S01]  /*80e0*/  BSSY B0, `(.L_x_1410) ;  /* 0x0000011000007945 */ /* 0x000fe20003800000 */
[----:B------:R-:W-:-:S11]  /*80f0*/  IMAD.WIDE R48, R26, 0x80, R42 ;  /* 0x000000801a307825 */ /* 0x000fd600078e022a */
[----:B------:R-:W-:Y:S05]  /*8100*/  @P0 BRA `(.L_x_1411) ;  /* 0x0000000000380947 */ /* 0x000fea0003800000 */
[----:B------:R-:W-:Y:S02]  /*8110*/  IMAD R47, R49, UR40, RZ ;  /* 0x00000028312f7c24 */ /* 0x000fe4000f8e02ff */
        /* <DEDUP_REMOVED lines=13> */
.L_x_1411:
[----:B------:R-:W-:Y:S05]  /*81f0*/  BSYNC B0 ;  /* 0x0000000000007941 */ /* 0x000fea0003800000 */
.L_x_1410:
[----:B------:R-:W-:Y:S01]  /*8200*/  ISETP.GE.AND P0, PT, R189, R112, PT ;  /* 0x00000070bd00720c */ /* 0x000fe20003f06270 */
[----:B------:R-:W-:-:S12]  /*8210*/  BSSY B0, `(.L_x_1412) ;  /* 0x0000012000007945 */ /* 0x000fd80003800000 */
[----:B------:R-:W-:Y:S05]  /*8220*/  @P0 BRA `(.L_x_1413) ;  /* 0x0000000000400947 */ /* 0x000fea0003800000 */
[----:B---3--:R-:W-:Y:S01]  /*8230*/  IADD3 R47, P0, R48, 0x20, RZ ;  /* 0x00000020302f7810 */ /* 0x008fe20007f1e0ff */
[----:B------:R-:W-:-:S04]  /*8240*/  IMAD.MOV.U32 R45, RZ, RZ, R102 ;  /* 0x000000ffff2d7224 */ /* 0x000fc800078e0066 */
[----:B-1----:R-:W-:-:S04]  /*8250*/  IMAD.X R44, RZ, RZ, R49, P0 ;  /* 0x000000ffff2c7224 */ /* 0x002fc800000e0631 */
[----:B------:R-:W-:Y:S02]  /*8260*/  IMAD R46, R44, UR40, RZ ;  /* 0x000000282c2e7c24 */ /* 0x000fe4000f8e02ff */
[----:B------:R-:W-:-:S04]  /*8270*/  IMAD.MOV.U32 R44, RZ, RZ, R96 ;  /* 0x000000ffff2c7224 */ /* 0x000fc800078e0060 */
[----:B------:R-:W-:-:S04]  /*8280*/  IMAD.WIDE.U32 R44, R47, UR40, R44 ;  /* 0x000000282f2c7c25 */ /* 0x000fc8000f8e002c */
[----:B------:R-:W-:Y:S01]  /*8290*/  IMAD R47, R47, UR41, R46 ;  /* 0x000000292f2f7c24 */ /* 0x000fe2000f8e022e */
[----:B------:R-:W-:-:S03]  /*82a0*/  LEA R50, P0, R44, UR42, 0x1 ;  /* 0x0000002a2c327c11 */ /* 0x000fc6000f8008ff */
[----:B------:R-:W-:-:S05]  /*82b0*/  IMAD.IADD R45, R45, 0x1, R47 ;  /* 0x000000012d2d7824 */ /* 0x000fca00078e022f */
[----:B------:R-:W-:Y:S02]  /*82c0*/  LEA.HI.X R51, R44, UR43, R45, 0x1, P0 ;  /* 0x0000002b2c337c11 */ /* 0x000fe400080f0c2d */
[----:B------:R-:W-:-:S13]  /*82d0*/  ISETP.GE.AND P0, PT, R16, UR37, PT ;  /* 0x0000002510007c0c */ /* 0x000fda000bf06270 */
[----:B------:R-:W1:Y:S04]  /*82e0*/  @!P0 LDS.128 R44, [R108+0x1400] ;  /* 0x001400006c2c8984 */ /* 0x000e680000000c00 */
[----:B-1----:R-:W-:Y:S01]  /*82f0*/  @!P0 STG.E.128 desc[UR54][R50.64], R44 ;  /* 0x0000002c32008986 */ /* 0x002fe2000c101d36 */
[----:B------:R-:W-:-:S13]  /*8300*/  ISETP.GE.AND P0, PT, R195, UR37, PT ;  /* 0x00000025c3007c0c */ /* 0x000fda000bf06270 */
[----:B------:R-:W1:Y:S04]  /*8310*/  @!P0 LDS.128 R44, [R108+0x5400] ;  /* 0x005400006c2c8984 */ /* 0x000e680000000c00 */
[----:B-1----:R4:W-:Y:S02]  /*8320*/  @!P0 STG.E.128 desc[UR54][R50.64+0x80], R44 ;  /* 0x0000802c32008986 */ /* 0x0029e4000c101d36 */
.L_x_1413:
[----:B------:R-:W-:Y:S05]  /*8330*/  BSYNC B0 ;  /* 0x0000000000007941 */ /* 0x000fea0003800000 */
.L_x_1412:
[----:B------:R-:W-:Y:S01]  /*8340*/  ISETP.GE.AND P0, PT, R188, R112, PT ;  /* 0x00000070bc00720c */ /* 0x000fe20003f06270 */
[----:B------:R-:W-:-:S12]  /*8350*/  BSSY B0, `(.L_x_1414) ;  /* 0x0000012000007945 */ /* 0x000fd80003800000 */
[----:B------:R-:W-:Y:S05]  /*8360*/  @P0 BRA `(.L_x_1415) ;  /* 0x0000000000400947 */ /* 0x000fea0003800000 */
[----:B---34-:R-:W-:Y:S01]  /*8370*/  IADD3 R47, P0, R48, 0x40, RZ ;  /* 0x00000040302f7810 */ /* 0x018fe20007f1e0ff */
        /* <DEDUP_REMOVED lines=15> */
.L_x_1415:
[----:B------:R-:W-:Y:S05]  /*8470*/  BSYNC B0 ;  /* 0x0000000000007941 */ /* 0x000fea0003800000 */
.L_x_1414:
[----:B------:R-:W-:Y:S01]  /*8480*/  ISETP.GE.AND P0, PT, R190, R112, PT ;  /* 0x00000070be00720c */ /* 0x000fe20003f06270 */
[----:B------:R-:W-:-:S12]  /*8490*/  BSSY B0, `(.L_x_1416) ;  /* 0x0000012000007945 */ /* 0x000fd80003800000 */
[----:B------:R-:W-:Y:S05]  /*84a0*/  @P0 BRA `(.L_x_1417) ;  /* 0x0000000000400947 */ /* 0x000fea0003800000 */
[----:B-1-34-:R-:W-:Y:S01]  /*84b0*/  IADD3 R47, P0, R48, 0x60, RZ ;  /* 0x00000060302f7810 */ /* 0x01afe20007f1e0ff */
[----:B------:R-:W-:Y:S02]  /*84c0*/  IMAD.MOV.U32 R44, RZ, RZ, R96 ;  /* 0x000000ffff2c7224 */ /* 0x000fe400078e0060 */
        /* <DEDUP_REMOVED lines=14> */
.L_x_1417:
[----:B------:R-:W-:Y:S05]  /*85b0*/  BSYNC B0 ;  /* 0x0000000000007941 */ /* 0x000fea0003800000 */
.L_x_1416:
[----:B------:R-:W-:Y:S01]  /*85c0*/  @!PT LDS RZ, [RZ] ;  /* 0x00000000fffff984 */ /* 0x000fe20000000800 */
[----:B------:R-:W-:Y:S01]  /*85d0*/  @!PT LDS RZ, [RZ] ;  /* 0x00000000fffff984 */ /* 0x000fe20000000800 */
[----:B------:R-:W-:Y:S01]  /*85e0*/  @!PT LDS RZ, [RZ] ;  /* 0x00000000fffff984 */ /* 0x000fe20000000800 */
[----:B------:R-:W-:Y:S01]  /*85f0*/  @!PT LDS RZ, [RZ] ;  /* 0x00000000fffff984 */ /* 0x000fe20000000800 */
[----:B------:R5:W-:Y:S06]  /*8600*/  MEMBAR.ALL.CTA ;  /* 0x0000000000007992 */ /* 0x000bec0000008000 */
[----:B-----5:R-:W5:Y:S02]  /*8610*/  FENCE.VIEW.ASYNC.S ;  /* 0x00000000000073c6 */ /* 0x020f640000000000 */
[----:B-----5:R1:W-:Y:S01]  /*8620*/  BAR.SYNC.DEFER_BLOCKING R125, 0x80 ;  /* 0x0002007d0000751d */ /* 0x0203e20000010000 */
[----:B------:R-:W-:Y:S01]  /*8630*/  ISETP.NE.AND P4, PT, R104, RZ, PT ;  /* 0x000000ff6800720c */ /* 0x000fe20003f85270 */
[----:B------:R-:W-:-:S02]  /*8640*/  VIADD R185, R185, 0x1 ;  /* 0x00000001b9b97836 */ /* 0x000fc40000000000 */
[----:B0-2---:R-:W-:-:S03]  /*8650*/  @!P3 VIADD R103, R103, 0x288c0 ;  /* 0x000288c06767b836 */ /* 0x005fc60000000000 */
[C---:B------:R-:W-:Y:S02]  /*8660*/  ISETP.NE.AND P0, PT, R185.reuse, 0x2, PT ;  /* 0x00000002b900780c */ /* 0x040fe40003f05270 */
[----:B------:R-:W-:Y:S02]  /*8670*/  @!P3 PRMT R103, RZ, 0x654, R103 ;  /* 0x00000654ff67b816 */ /* 0x000fe40000000067 */
[----:B-1-34-:R-:W-:Y:S02]  /*8680*/  SEL R45, RZ, 0x1, P0 ;  /* 0x00000001ff2d7807 */ /* 0x01afe40000000000 */
[----:B------:R-:W-:Y:S02]  /*8690*/  SEL R185, R185, RZ, P0 ;  /* 0x000000ffb9b97207 */ /* 0x000fe40000000000 */
[----:B------:R-:W-:Y:S01]  /*86a0*/  LOP3.LUT R194, R194, R45, RZ, 0x3c, !PT ;  /* 0x0000002dc2c27212 */ /* 0x000fe200078e3cff */
[----:B------:R0:W-:Y:S01]  /*86b0*/  @!P3 SYNCS.ARRIVE.TRANS64.RED.A1T0 RZ, [R103+URZ], RZ ;  /* 0x000000ff67ffb9a7 */ /* 0x0001e2000810043f */
[----:B------:R-:W-:Y:S05]  /*86c0*/  @P4 BRA `(.L_x_1418) ;  /* 0xffffff9c00e04947 */ /* 0x000fea000383ffff */
[----:B------:R-:W1:Y:S01]  /*86d0*/  S2R R44, SR_TID.X ;  /* 0x00000000002c7919 */ /* 0x000e620000002100 */
[----:B------:R-:W-:Y:S02]  /*86e0*/  PLOP3.LUT P0, PT, PT, PT, PT, 0x8, 0x0 ;  /* 0x000000000000781c */ /* 0x000fe40003f0e170 */
[----:B-1----:R-:W-:-:S04]  /*86f0*/  SHF.R.U32.HI R44, RZ, 0x7, R44 ;  /* 0x00000007ff2c7819 */ /* 0x002fc8000001162c */
[----:B------:R-:W-:-:S13]  /*8700*/  ISETP.NE.AND P4, PT, R44, 0x1, PT ;  /* 0x000000012c00780c */ /* 0x000fda0003f85270 */
[----:B------:R-:W-:Y:S06]  /*8710*/  @!P4 BAR.ARV 0x9, 0x100 ;  /* 0x024400000000cb1d */ /* 0x000fec0000002000 */
.L_x_1328:
[----:B------:R-:W1:Y:S02]  /*8720*/  LDC.64 R4, c[0x0][0x9e0] ;  /* 0x00027800ff047b82 */ /* 0x000e640000000a00 */
[----:B-1----:R-:W-:Y:S01]  /*8730*/  ISETP.GE.AND P1, PT, R5, 0x1, PT ;  /* 0x000000010500780c */ /* 0x002fe20003f26270 */
[----:B------:R-:W-:-:S12]  /*8740*/  @P0 BRA `(.L_x_1419) ;  /* 0x00000000000c0947 */ /* 0x000fd80003800000 */
[----:B------:R-:W1:Y:S01]  /*8750*/  FENCE.VIEW.ASYNC.G ;  /* 0x00000000000073c6 */ /* 0x000e620000000100 */
[----:B------:R-:W-:Y:S05]  /*8760*/  WARPSYNC.ALL ;  /* 0x0000000000007948 */ /* 0x000fea0003800000 */
[----:B-1----:R-:W-:Y:S06]  /*8770*/  BAR.ARV 0xc, 0x120 ;  /* 0x0304800000007b1d */ /* 0x002fec0000002000 */
.L_x_1419:
[----:B------:R-:W-:Y:S01]  /*8780*/  IMAD.IADD R0, R119, 0x1, R4 ;  /* 0x0000000177007824 */ /* 0x000fe200078e0204 */
[----:B------:R-:W-:Y:S06]  /*8790*/  @!P1 BRA `(.L_x_1420) ;  /* 0x0000000000489947 */ /* 0x000fec0003800000 */
[C---:B------:R-:W-:Y:S01]  /*87a0*/  ISETP.GT.AND P0, PT, R119.reuse, RZ, PT ;  /* 0x000000ff7700720c */ /* 0x040fe20003f04270 */
[----:B------:R-:W-:Y:S01]  /*87b0*/  BSSY B0, `(.L_x_1421) ;  /* 0x000000e000007945 */ /* 0x000fe20003800000 */
[----:B------:R-:W-:-:S11]  /*87c0*/  IADD3 R3, R119, -0x1, RZ ;  /* 0xffffffff77037810 */ /* 0x000fd60007ffe0ff */
        /* <DEDUP_REMOVED lines=8> */
.L_x_1422:
[----:B------:R-:W-:-:S13]  /*8850*/  ISETP.NE.AND P0, PT, R5, 0x1, PT ;  /* 0x000000010500780c */ /* 0x000fda0003f05270 */
[----:B------:R-:W1:Y:S02]  /*8860*/  @P0 LDC.64 R6, c[0x0][0x9e8] ;  /* 0x00027a00ff060b82 */ /* 0x000e640000000a00 */
[----:B-1----:R-:W-:-:S05]  /*8870*/  @P0 IMAD.HI.U32 R4, R3, R6, RZ ;  /* 0x0000000603040227 */ /* 0x002fca00078e00ff */
[----:B------:R-:W-:-:S07]  /*8880*/  @P0 SHF.R.U32.HI R3, RZ, R7, R4 ;  /* 0x00000007ff030219 */ /* 0x000fce0000011604 */
.L_x_1423:
[----:B------:R-:W-:Y:S05]  /*8890*/  BSYNC B0 ;  /* 0x0000000000007941 */ /* 0x000fea0003800000 */
.L_x_1421:
[----:B------:R-:W-:-:S05]  /*88a0*/  IMAD R3, R3, R5, R5 ;  /* 0x0000000503037224 */ /* 0x000fca00078e0205 */
[----:B------:R-:W-:-:S07]  /*88b0*/  VIMNMX R0, R0, R3, PT ;  /* 0x0000000300007248 */ /* 0x000fce0003fe0100 */
.L_x_1420:
[----:B------:R-:W-:Y:S01]  /*88c0*/  VIADD R0, R0, 0x7f ;  /* 0x0000007f00007836 */ /* 0x000fe20000000000 */
[----:B------:R-:W-:Y:S02]  /*88d0*/  ULDC UR4, c[0x0][0x9dc] ;  /* 0x0002770000047ab9 */ /* 0x000fe40000000800 */
[----:B------:R-:W-:Y:S02]  /*88e0*/  VIADD R4, R118, -UR4 ;  /* 0x8000000476047c36 */ /* 0x000fe40008000000 */
[----:B------:R-:W-:-:S04]  /*88f0*/  SHF.R.S32.HI R3, RZ, 0x1f, R0 ;  /* 0x0000001fff037819 */ /* 0x000fc80000011400 */
[----:B------:R-:W-:-:S04]  /*8900*/  LEA.HI R3, R3, R0, RZ, 0x7 ;  /* 0x0000000003037211 */ /* 0x000fc800078f38ff */
[----:B------:R-:W-:-:S04]  /*8910*/  SHF.R.S32.HI R0, RZ, 0x7, R3 ;  /* 0x00000007ff007819 */ /* 0x000fc80000011403 */
[----:B------:R-:W-:Y:S01]  /*8920*/  VIMNMX R129, R129, R0, PT ;  /* 0x0000000081817248 */ /* 0x000fe20003fe0100 */
[----:B------:R-:W-:Y:S06]  /*8930*/  @!P1 BRA `(.L_x_1424) ;  /* 0x0000000000449947 */ /* 0x000fec0003800000 */
[----:B------:R-:W-:Y:S01]  /*8940*/  ISETP.GT.AND P0, PT, R118, -0x1, PT ;  /* 0xffffffff7600780c */ /* 0x000fe20003f04270 */
[----:B------:R-:W-:-:S12]  /*8950*/  BSSY B0, `(.L_x_1425) ;  /* 0x000000d000007945 */ /* 0x000fd80003800000 */
        /* <DEDUP_REMOVED lines=8> */
.L_x_1426:
[----:B------:R-:W-:-:S13]  /*89e0*/  ISETP.NE.AND P0, PT, R5, 0x1, PT ;  /* 0x000000010500780c */ /* 0x000fda0003f05270 */
[----:B------:R-:W1:Y:S02]  /*89f0*/  @P0 LDC.64 R6, c[0x0][0x9e8] ;  /* 0x00027a00ff060b82 */ /* 0x000e640000000a00 */
[----:B-1----:R-:W-:-:S05]  /*8a00*/  @P0 IMAD.HI.U32 R6, R118, R6, RZ ;  /* 0x0000000676060227 */ /* 0x002fca00078e00ff */
[----:B------:R-:W-:-:S07]  /*8a10*/  @P0 SHF.R.U32.HI R118, RZ, R7, R6 ;  /* 0x00000007ff760219 */ /* 0x000fce0000011606 */
.L_x_1427:
[----:B------:R-:W-:Y:S05]  /*8a20*/  BSYNC B0 ;  /* 0x0000000000007941 */ /* 0x000fea0003800000 */
.L_x_1425:
[----:B------:R-:W-:-:S05]  /*8a30*/  IMAD R3, R118, R5, RZ ;  /* 0x0000000576037224 */ /* 0x000fca00078e02ff */
[----:B------:R-:W-:-:S07]  /*8a40*/  VIMNMX R4, R4, R3, !PT ;  /* 0x0000000304047248 */ /* 0x000fce0007fe0100 */
.L_x_1424:
[----:B------:R-:W-:Y:S01]  /*8a50*/  SHF.R.S32.HI R5, RZ, 0x1f, R4 ;  /* 0x0000001fff057819 */ /* 0x000fe20000011404 */
[----:B------:R-:W-:Y:S01]  /*8a60*/  IMAD.MOV.U32 R3, RZ, RZ, RZ ;  /* 0x000000ffff037224 */ /* 0x000fe200078e00ff */
[----:B------:R-:W-:Y:S02]  /*8a70*/  PLOP3.LUT P0, PT, PT, PT, PT, 0x80, 0x0 ;  /* 0x000000000000781c */ /* 0x000fe40003f0f070 */
[----:B------:R-:W-:Y:S02]  /*8a80*/  CS2R R20, SRZ ;  /* 0x0000000000147805 */ /* 0x000fe4000001ff00 */
[----:B------:R-:W-:Y:S02]  /*8a90*/  LEA.HI R5, R5, R4, RZ, 0x7 ;  /* 0x0000000405057211 */ /* 0x000fe400078f38ff */
[----:B------:R-:W-:Y:S02]  /*8aa0*/  CS2R R150, SRZ ;  /* 0x0000000000967805 */ /* 0x000fe4000001ff00 */
[----:B------:R-:W-:-:S02]  /*8ab0*/  CS2R R148, SRZ ;  /* 0x0000000000947805 */ /* 0x000fc4000001ff00 */
[----:B------:R-:W-:Y:S02]  /*8ac0*/  CS2R R146, SRZ ;  /* 0x0000000000927805 */ /* 0x000fe4000001ff00 */
[----:B------:R-:W-:Y:S02]  /*8ad0*/  SHF.R.S32.HI R5, RZ, 0x7, R5 ;  /* 0x00000007ff057819 */ /* 0x000fe40000011405 */
[----:B------:R-:W-:Y:S02]  /*8ae0*/  CS2R R144, SRZ ;  /* 0x0000000000907805 */ /* 0x000fe4000001ff00 */
[----:B------:R-:W-:Y:S01]  /*8af0*/  CS2R R34, SRZ ;  /* 0x0000000000227805 */ /* 0x000fe2000001ff00 */
[----:B------:R-:W-:Y:S01]  /*8b00*/  IMAD.MOV.U32 R142, RZ, RZ, RZ ;  /* 0x000000ffff8e7224 */ /* 0x000fe200078e00ff */
[----:B------:R-:W-:Y:S01]  /*8b10*/  VIMNMX R198, RZ, R5, !PT ;  /* 0x00000005ffc67248 */ /* 0x000fe20007fe0100 */
[----:B------:R-:W-:Y:S01]  /*8b20*/  IMAD.MOV.U32 R141, RZ, RZ, RZ ;  /* 0x000000ffff8d7224 */ /* 0x000fe200078e00ff */
[----:B------:R-:W-:Y:S01]  /*8b30*/  CS2R R32, SRZ ;  /* 0x0000000000207805 */ /* 0x000fe2000001ff00 */
[----:B------:R-:W-:Y:S01]  /*8b40*/  IMAD.MOV.U32 R138, RZ, RZ, RZ ;  /* 0x000000ffff8a7224 */ /* 0x000fe200078e00ff */
[----:B------:R-:W-:Y:S01]  /*8b50*/  ISETP.GT.AND P1, PT, R129, R198, PT ;  /* 0x000000c68100720c */ /* 0x000fe20003f24270 */
[----:B------:R-:W-:Y:S01]  /*8b60*/  IMAD.MOV.U32 R137, RZ, RZ, RZ ;  /* 0x000000ffff897224 */ /* 0x000fe200078e00ff */
[----:B------:R-:W-:Y:S01]  /*8b70*/  CS2R R134, SRZ ;  /* 0x0000000000867805 */ /* 0x000fe2000001ff00 */
[----:B------:R-:W-:Y:S01]  /*8b80*/  IMAD.MOV.U32 R133, RZ, RZ, RZ ;  /* 0x000000ffff857224 */ /* 0x000fe200078e00ff */
[----:B------:R-:W-:-:S02]  /*8b90*/  CS2R R30, SRZ ;  /* 0x00000000001e7805 */ /* 0x000fc4000001ff00 */
[----:B------:R-:W-:Y:S01]  /*8ba0*/  CS2R R130, SRZ ;  /* 0x0000000000827805 */ /* 0x000fe2000001ff00 */
[----:B------:R-:W-:Y:S01]  /*8bb0*/  IMAD.MOV.U32 R128, RZ, RZ, RZ ;  /* 0x000000ffff807224 */ /* 0x000fe200078e00ff */
[----:B------:R-:W-:Y:S02]  /*8bc0*/  CS2R R126, SRZ ;  /* 0x00000000007e7805 */ /* 0x000fe4000001ff00 */
[----:B------:R-:W-:Y:S02]  /*8bd0*/  CS2R R124, SRZ ;  /* 0x00000000007c7805 */ /* 0x000fe4000001ff00 */
[----:B------:R-:W-:Y:S02]  /*8be0*/  CS2R R122, SRZ ;  /* 0x00000000007a7805 */ /* 0x000fe4000001ff00 */
[----:B------:R-:W-:Y:S02]  /*8bf0*/  CS2R R120, SRZ ;  /* 0x0000000000787805 */ /* 0x000fe4000001ff00 */
        /* <DEDUP_REMOVED lines=8> */
[----:B0-----:R-:W-:-:S02]  /*8c80*/  CS2R R102, SRZ ;  /* 0x0000000000667805 */ /* 0x001fc4000001ff00 */
[----:B------:R-:W-:Y:S02]  /*8c90*/  CS2R R100, SRZ ;  /* 0x0000000000647805 */ /* 0x000fe4000001ff00 */
[----:B------:R-:W-:Y:S02]  /*8ca0*/  CS2R R98, SRZ ;  /* 0x0000000000627805 */ /* 0x000fe4000001ff00 */
[----:B------:R-:W-:Y:S02]  /*8cb0*/  CS2R R96, SRZ ;  /* 0x0000000000607805 */ /* 0x000fe4000001ff00 */
[----:B------:R-:W-:Y:S01]  /*8cc0*/  CS2R R6, SRZ ;  /* 0x0000000000067805 */ /* 0x000fe2000001ff00 */
[----:B------:R-:W-:Y:S01]  /*8cd0*/  IMAD.MOV.U32 R94, RZ, RZ, RZ ;  /* 0x000000ffff5e7224 */ /* 0x000fe200078e00ff */
[----:B------:R-:W-:Y:S01]  /*8ce0*/  CS2R R90, SRZ ;  /* 0x00000000005a7805 */ /* 0x000fe2000001ff00 */
[----:B------:R-:W-:Y:S01]  /*8cf0*/  IMAD.MOV.U32 R39, RZ, RZ, RZ ;  /* 0x000000ffff277224 */ /* 0x000fe200078e00ff */
[----:B------:R-:W-:Y:S01]  /*8d00*/  CS2R R88, SRZ ;  /* 0x0000000000587805 */ /* 0x000fe2000001ff00 */
[----:B------:R-:W-:Y:S06]  /*8d10*/  @!P1 BRA `(.L_x_1428) ;  /* 0x00000118008c9947 */ /* 0x000fec0003800000 */
[----:B------:R-:W-:-:S03]  /*8d20*/  UMOV UR4, 0xffffffff ;  /* 0xffffffff00047882 */ /* 0x000fc60000000000 */
[----:B------:R-:W-:Y:S05]  /*8d30*/  BRA.DIV UR4, `(.L_x_1429) ;  /* 0x0000019a04d47947 */ /* 0x000fea000b800000 */
[----:B------:R0:W1:Y:S02]  /*8d40*/  SHFL.IDX PT, R196, R228, RZ, 0x1f ;  /* 0x00001fffe4c47589 */ /* 0x00006400000e0000 */
.L_x_1722:
[----:B-1----:R-:W-:-:S04]  /*8d50*/  LEA.HI R0, R196, R196, RZ, 0x1 ;  /* 0x000000c4c4007211 */ /* 0x002fc800078f08ff */
[----:B------:R-:W-:Y:S01]  /*8d60*/  LOP3.LUT R3, R0, 0x1e, RZ, 0xc0, !PT ;  /* 0x0000001e00037812 */ /* 0x000fe200078ec0ff */
[----:B------:R-:W-:-:S04]  /*8d70*/  IMAD.U32 R0, RZ, RZ, UR38 ;  /* 0x00000026ff007e24 */ /* 0x000fc8000f8e00ff */
[----:B------:R-:W-:Y:S01]  /*8d80*/  IMAD.IADD R3, R196, 0x1, -R3 ;  /* 0x00000001c4037824 */ /* 0x000fe200078e0a03 */
[----:B------:R-:W-:-:S04]  /*8d90*/  LOP3.LUT P0, RZ, R0, 0x3ff, RZ, 0xc0, !PT ;  /* 0x000003ff00ff7812 */ /* 0x000fc8000780c0ff */
[----:B------:R-:W-:Y:S02]  /*8da0*/  LEA R3, R3, UR38, 0xd ;  /* 0x0000002603037c11 */ /* 0x000fe4000f8e68ff */
[----:B------:R-:W-:Y:S02]  /*8db0*/  P2R R24, PR, RZ, 0x1 ;  /* 0x00000001ff187803 */ /* 0x000fe40000000000 */
[----:B------:R-:W-:-:S04]  /*8dc0*/  SHF.R.U32.HI R3, RZ, 0x4, R3 ;  /* 0x00000004ff037819 */ /* 0x000fc80000011603 */
[----:B------:R-:W-:Y:S01]  /*8dd0*/  LOP3.LUT R52, R3, 0x3fff, RZ, 0xc0, !PT ;  /* 0x00003fff03347812 */ /* 0x000fe200078ec0ff */
[----:B------:R-:W-:Y:S06]  /*8de0*/  @!P0 BRA `(.L_x_1430) ;  /* 0x0000000000408947 */ /* 0x000fec0003800000 */
[----:B------:R-:W-:Y:S01]  /*8df0*/  MOV R0, 0x0 ;  /* 0x0000000000007802 */ /* 0x000fe20000000f00 */
[----:B------:R-:W-:Y:S01]  /*8e00*/  ULDC.64 UR4, c[0x4][0xa0] ;  /* 0x0100280000047ab9 */ /* 0x000fe20000000a00 */
[----:B------:R-:W-:Y:S01]  /*8e10*/  ULDC.64 UR6, c[0x4][0xa8] ;  /* 0x01002a0000067ab9 */ /* 0x000fe20000000a00 */
[----:B------:R-:W-:Y:S01]  /*8e20*/  IMAD.U32 R4, RZ, RZ, UR4 ;  /* 0x00000004ff047e24 */ /* 0x000fe2000f8e00ff */
[----:B------:R1:W2:Y:S01]  /*8e30*/  LDC.64 R14, c[0x4][R0] ;  /* 0x01000000000e7b82 */ /* 0x0002a20000000a00 */
        /* <DEDUP_REMOVED lines=8> */
[----:B-1----:R-:W-:-:S07]  /*8ec0*/  IMAD.MOV.U32 R13, RZ, RZ, RZ ;  /* 0x000000ffff0d7224 */ /* 0x002fce00078e00ff */
[----:B------:R-:W-:-:S07]  /*8ed0*/  LEPC R20, `(.L_x_1430) ;  /* 0x000000001014794e */ /* 0x000fce0000000000 */
[----:B0-2--5:R-:W-:Y:S05]  /*8ee0*/  CALL.ABS.NOINC R14 ;  /* 0x000000000e007343 */ /* 0x025fea0003c00000 */
.L_x_1430:
[----:B------:R-:W-:Y:S02]  /*8ef0*/  ULDC UR4, c[0x0][0x3d4] ;  /* 0x0000f50000047ab9 */ /* 0x000fe40000000800 */
[----:B------:R-:W-:-:S13]  /*8f00*/  ISETP.LT.AND P0, PT, RZ, UR4, PT ;  /* 0x00000004ff007c0c */ /* 0x000fda000bf01270 */
[----:B------:R-:W-:Y:S05]  /*8f10*/  @P0 BRA `(.L_x_1431) ;  /* 0x00000000003c0947 */ /* 0x000fea0003800000 */
[----:B------:R-:W-:-:S04]  /*8f20*/  LEA.HI R0, R222, R222, RZ, 0x1 ;  /* 0x000000dede007211 */ /* 0x000fc800078f08ff */
        /* <DEDUP_REMOVED lines=8> */
.L_x_1434:
[----:B--2---:R2:W3:Y:S02]  /*8fb0*/  SYNCS.PHASECHK.TRANS64.TRYWAIT P0, [R2+URZ+0x28800], R3 ;  /* 0x02880003020075a7 */ /* 0x0044e4000800017f */
[----:B---3--:R-:W-:Y:S05]  /*8fc0*/  @!P0 NANOSLEEP.SYNCS 0x989680 ;  /* 0x009896800000895d */ /* 0x008fea0003900000 */
[----:B------:R-:W3:Y:S02]  /*8fd0*/  @!P0 SYNCS.PHASECHK.TRANS64 P0, [R2+URZ+0x28800], R3 ;  /* 0x02880003020085a7 */ /* 0x000ee4000800007f */
[----:B---3--:R-:W-:Y:S05]  /*8fe0*/  @!P0 BRA `(.L_x_1434) ;  /* 0xfffffffc00f08947 */ /* 0x008fea000383ffff */
.L_x_1433:
[----:B------:R-:W-:Y:S05]  /*8ff0*/  BSYNC B0 ;  /* 0x0000000000007941 */ /* 0x000fea0003800000 */
.L_x_1432:
[----:B------:R-:W-:Y:S05]  /*9000*/  BRA `(.L_x_1435) ;  /* 0x0000005000347947 */ /* 0x000fea0003800000 */
.L_x_1431:
[----:B------:R-:W1:Y:S01]  /*9010*/  LDC.64 R12, c[0x0][0x3d8] ;  /* 0x0000f600ff0c7b82 */ /* 0x000e620000000a00 */
[----:B-----5:R-:W-:Y:S01]  /*9020*/  SHF.R.S32.HI R3, RZ, 0x1f, R117 ;  /* 0x0000001fff037819 */ /* 0x020fe20000011475 */
[----:B------:R-:W-:Y:S01]  /*9030*/  IMAD.MOV.U32 R6, RZ, RZ, R16 ;  /* 0x000000ffff067224 */ /* 0x000fe200078e0010 */
[----:B------:R-:W-:Y:S01]  /*9040*/  ISETP.NE.AND P4, PT, R24, RZ, PT ;  /* 0x000000ff1800720c */ /* 0x000fe20003f85270 */
[----:B------:R-:W-:Y:S01]  /*9050*/  IMAD.MOV.U32 R7, RZ, RZ, R17 ;  /* 0x000000ffff077224 */ /* 0x000fe200078e0011 */
[--C-:B------:R-:W-:Y:S01]  /*9060*/  SHF.R.S32.HI R5, RZ, 0x1f, R22.reuse ;  /* 0x0000001fff057819 */ /* 0x100fe20000011416 */
[----:B------:R-:W-:Y:S02]  /*9070*/  IMAD.MOV.U32 R4, RZ, RZ, R22 ;  /* 0x000000ffff047224 */ /* 0x000fe400078e0016 */
[----:B------:R-:W2:Y:S01]  /*9080*/  LDC.64 R14, c[0x0][0x3e8] ;  /* 0x0000fa00ff0e7b82 */ /* 0x000ea20000000a00 */
[-C--:B-1----:R-:W-:Y:S01]  /*9090*/  IMAD R0, R3, R12.reuse, RZ ;  /* 0x0000000c03007224 */ /* 0x082fe200078e02ff */
[----:B------:R-:W-:Y:S01]  /*90a0*/  SHF.L.U64.HI R30, R12, 0x5, R13 ;  /* 0x000000050c1e7819 */ /* 0x000fe2000001020d */
[----:B------:R-:W-:-:S04]  /*90b0*/  IMAD.WIDE.U32 R8, R18, R12, R6 ;  /* 0x0000000c12087225 */ /* 0x000fc800078e0006 */
[----:B------:R-:W-:Y:S02]  /*90c0*/  IMAD R21, R19, R12, RZ ;  /* 0x0000000c13157224 */ /* 0x000fe400078e02ff */
[-C--:B--2---:R-:W-:Y:S01]  /*90d0*/  IMAD R20, R3, R14.reuse, RZ ;  /* 0x0000000e03147224 */ /* 0x084fe200078e02ff */
[----:B------:R-:W-:Y:S01]  /*90e0*/  SHF.L.U64.HI R28, R14, 0x5, R15 ;  /* 0x000000050e1c7819 */ /* 0x000fe2000001020f */
[----:B------:R-:W-:-:S04]  /*90f0*/  IMAD.WIDE.U32 R10, R18, R14, R6 ;  /* 0x0000000e120a7225 */ /* 0x000fc800078e0006 */
[----:B------:R-:W-:-:S04]  /*9100*/  IMAD.WIDE.U32 R6, R18, R12, R4 ;  /* 0x0000000c12067225 */ /* 0x000fc800078e0004 */
[----:B------:R-:W-:-:S04]  /*9110*/  IMAD.WIDE.U32 R54, R117, R12, RZ ;  /* 0x0000000c75367225 */ /* 0x000fc800078e00ff */
[----:B------:R-:W-:Y:S01]  /*9120*/  IMAD R3, R19, R14, RZ ;  /* 0x0000000e13037224 */ /* 0x000fe200078e02ff */
[-C--:B------:R-:W-:Y:S01]  /*9130*/  IADD3 R27, P2, R8, R54.reuse, RZ ;  /* 0x00000036081b7210 */ /* 0x080fe20007f5e0ff */
[C---:B------:R-:W-:Y:S01]  /*9140*/  IMAD R59, R117.reuse, R13, R0 ;  /* 0x0000000d753b7224 */ /* 0x040fe200078e0200 */
[----:B------:R-:W-:Y:S01]  /*9150*/  IADD3 R63, P0, R6, R54, RZ ;  /* 0x00000036063f7210 */ /* 0x000fe20007f1e0ff */
[C---:B------:R-:W-:Y:S02]  /*9160*/  IMAD R53, R117.reuse, R15, R20 ;  /* 0x0000000f75357224 */ /* 0x040fe400078e0214 */
[----:B------:R-:W-:-:S04]  /*9170*/  IMAD.WIDE.U32 R56, R117, R14, RZ ;  /* 0x0000000e75387225 */ /* 0x000fc800078e00ff */
[----:B------:R-:W-:Y:S01]  /*9180*/  IMAD.WIDE.U32 R4, R18, R14, R4 ;  /* 0x0000000e12047225 */ /* 0x000fe200078e0004 */
[----:B------:R-:W-:-:S03]  /*9190*/  IADD3 R33, P3, R10, R56, RZ ;  /* 0x000000380a217210 */ /* 0x000fc60007f7e0ff */
[----:B------:R-:W-:Y:S01]  /*91a0*/  IMAD R21, R18, R13, R21 ;  /* 0x0000000d12157224 */ /* 0x000fe200078e0215 */
[----:B------:R-:W-:Y:S01]  /*91b0*/  IADD3 R61, P1, R4, R56, RZ ;  /* 0x00000038043d7210 */ /* 0x000fe20007f3e0ff */
[----:B------:R-:W-:Y:S02]  /*91c0*/  IMAD R3, R18, R15, R3 ;  /* 0x0000000f12037224 */ /* 0x000fe400078e0203 */
[----:B------:R-:W-:Y:S02]  /*91d0*/  IMAD.IADD R59, R59, 0x1, R55 ;  /* 0x000000013b3b7824 */ /* 0x000fe400078e0237 */
[----:B------:R-:W-:Y:S02]  /*91e0*/  IMAD.IADD R53, R53, 0x1, R57 ;  /* 0x0000000135357824 */ /* 0x000fe400078e0239 */
[----:B------:R-:W-:Y:S01]  /*91f0*/  IMAD.SHL.U32 R29, R12, 0x20, RZ ;  /* 0x000000200c1d7824 */ /* 0x000fe200078e00ff */
[C---:B------:R-:W-:Y:S01]  /*9200*/  IADD3.X R65, R59.reuse, R7, R21, P0, !PT ;  /* 0x000000073b417210 */ /* 0x040fe200007fe415 */
[----:B------:R-:W-:Y:S01]  /*9210*/  IMAD.SHL.U32 R24, R14, 0x20, RZ ;  /* 0x000000200e187824 */ /* 0x000fe200078e00ff */
[----:B------:R-:W-:-:S02]  /*9220*/  IADD3.X R31, R59, R21, R9, P2, !PT ;  /* 0x000000153b1f7210 */ /* 0x000fc400017fe409 */
[C---:B------:R-:W-:Y:S02]  /*9230*/  IADD3.X R75, R53.reuse, R5, R3, P1, !PT ;  /* 0x00000005354b7210 */ /* 0x040fe40000ffe403 */
[----:B------:R-:W-:Y:S01]  /*9240*/  IADD3.X R35, R53, R3, R11, P3, !PT ;  /* 0x0000000335237210 */ /* 0x000fe20001ffe40b */
        /* <DEDUP_REMOVED lines=16> */
[----:B0-2---:R-:W-:Y:S05]  /*9350*/  CALL.ABS.NOINC R14 ;  /* 0x000000000e007343 */ /* 0x005fea0003c00000 */
.L_x_1436:
[----:B------:R-:W1:Y:S01]  /*9360*/  LDC.64 R12, c[0x0][0x3d8] ;  /* 0x0000f600ff0c7b82 */ /* 0x000e620000000a00 */
[----:B------:R-:W-:Y:S01]  /*9370*/  SHF.R.S32.HI R3, RZ, 0x1f, R197 ;  /* 0x0000001fff037819 */ /* 0x000fe200000114c5 */
[----:B------:R-:W-:Y:S01]  /*9380*/  ULDC.U8 UR4, c[0x0][0x3f0] ;  /* 0x0000fc0000047ab9 */ /* 0x000fe20000000000 */
[----:B------:R-:W-:Y:S01]  /*9390*/  BSSY B0, `(.L_x_1437) ;  /* 0x00004cc000007945 */ /* 0x000fe20003800000 */
[----:B------:R-:W-:-:S04]  /*93a0*/  ISETP.NE.AND P0, PT, RZ, UR4, PT ;  /* 0x00000004ff007c0c */ /* 0x000fc8000bf05270 */
[----:B------:R-:W2:Y:S01]  /*93b0*/  LDC.64 R10, c[0x0][0x3e8] ;  /* 0x0000fa00ff0a7b82 */ /* 0x000ea20000000a00 */
[-C--:B-1----:R-:W-:Y:S02]  /*93c0*/  IMAD R0, R3, R12.reuse, RZ ;  /* 0x0000000c03007224 */ /* 0x082fe400078e02ff */
[----:B------:R-:W-:-:S04]  /*93d0*/  IMAD.WIDE.U32 R4, R197, R12, RZ ;  /* 0x0000000cc5047225 */ /* 0x000fc800078e00ff */
[-C--:B--2---:R-:W-:Y:S02]  /*93e0*/  IMAD R6, R3, R10.reuse, RZ ;  /* 0x0000000a03067224 */ /* 0x084fe400078e02ff */
[C---:B------:R-:W-:Y:S02]  /*93f0*/  IMAD R3, R197.reuse, R13, R0 ;  /* 0x0000000dc5037224 */ /* 0x040fe400078e0200 */
[----:B------:R-:W-:-:S04]  /*9400*/  IMAD.WIDE.U32 R8, R197, R10, RZ ;  /* 0x0000000ac5087225 */ /* 0x000fc800078e00ff */
[----:B------:R-:W-:Y:S02]  /*9410*/  IMAD R7, R197, R11, R6 ;  /* 0x0000000bc5077224 */ /* 0x000fe400078e0206 */
[----:B------:R-:W-:Y:S02]  /*9420*/  IMAD.IADD R5, R5, 0x1, R3 ;  /* 0x0000000105057824 */ /* 0x000fe400078e0203 */
[----:B------:R-:W-:Y:S02]  /*9430*/  IMAD R0, R197, -0x80, R193 ;  /* 0xffffff80c5007824 */ /* 0x000fe400078e02c1 */
[----:B------:R-:W-:Y:S01]  /*9440*/  IMAD.IADD R3, R9, 0x1, R7 ;  /* 0x0000000109037824 */ /* 0x000fe200078e0207 */
[C---:B------:R-:W-:Y:S01]  /*9450*/  SHF.L.U64.HI R7, R4.reuse, 0x7, R5 ;  /* 0x0000000704077819 */ /* 0x040fe20000010205 */
[----:B------:R-:W-:Y:S01]  /*9460*/  IMAD.SHL.U32 R6, R4, 0x80, RZ ;  /* 0x0000008004067824 */ /* 0x000fe200078e00ff */
[----:B------:R-:W-:Y:S01]  /*9470*/  VIMNMX R73, R0, 0x80, PT ;  /* 0x0000008000497848 */ /* 0x000fe20003fe0100 */
[C---:B------:R-:W-:Y:S01]  /*9480*/  IMAD.SHL.U32 R4, R8.reuse, 0x80, RZ ;  /* 0x0000008008047824 */ /* 0x040fe200078e00ff */
[----:B------:R-:W-:Y:S01]  /*9490*/  SHF.L.U64.HI R5, R8, 0x7, R3 ;  /* 0x0000000708057819 */ /* 0x000fe20000010203 */
[----:B------:R-:W-:Y:S06]  /*94a0*/  @!P0 BRA `(.L_x_1438) ;  /* 0x0000002400b08947 */ /* 0x000fec0003800000 */
[----:B------:R-:W1:Y:S01]  /*94b0*/  LDC R0, c[0x0][0x428] ;  /* 0x00010a00ff007b82 */ /* 0x000e620000000800 */
[-C--:B------:R-:W-:Y:S01]  /*94c0*/  ISETP.GE.AND P0, PT, R18, R73.reuse, PT ;  /* 0x000000491200720c */ /* 0x080fe20003f06270 */
[----:B------:R-:W-:Y:S01]  /*94d0*/  BSSY B1, `(.L_x_1439) ;  /* 0x0000023000017945 */ /* 0x000fe20003800000 */
[----:B------:R-:W-:Y:S02]  /*94e0*/  ISETP.GE.AND P1, PT, R189, R73, PT ;  /* 0x00000049bd00720c */ /* 0x000fe40003f26270 */
        /* <DEDUP_REMOVED lines=8> */
[----:B-1----:R-:W-:-:S13]  /*9570*/  ISETP.NE.AND P4, PT, R0, 0x1, PT ;  /* 0x000000010000780c */ /* 0x002fda0003f85270 */
[----:B------:R-:W1:Y:S08]  /*9580*/  @P4 LDC R20, c[0x0][0x42c] ;  /* 0x00010b00ff144b82 */ /* 0x000e700000000800 */
[----:B------:R-:W2:Y:S01]  /*9590*/  @P4 LDC R21, c[0x0][0x430] ;  /* 0x00010c00ff154b82 */ /* 0x000ea20000000800 */
[----:B------:R-:W-:Y:S05]  /*95a0*/  @P0 BRA `(.L_x_1440) ;  /* 0x0000000000540947 */ /* 0x000fea0003800000 */
[----:B------:R-:W-:Y:S01]  /*95b0*/  IADD3 R3, P2, R6, R63, RZ ;  /* 0x0000003f06037210 */ /* 0x000fe20007f5e0ff */
[----:B------:R-:W-:Y:S01]  /*95c0*/  ULDC.64 UR4, c[0x0][0x3c8] ;  /* 0x0000f20000047ab9 */ /* 0x000fe20000000a00 */
[----:B------:R-:W-:Y:S01]  /*95d0*/  ULDC.64 UR6, c[0x0][0x3e0] ;  /* 0x0000f80000067ab9 */ /* 0x000fe20000000a00 */
[----:B------:R-:W-:Y:S02]  /*95e0*/  CS2R R50, SRZ ;  /* 0x0000000000327805 */ /* 0x000fe4000001ff00 */
[----:B------:R-:W-:Y:S02]  /*95f0*/  IADD3.X R14, R7, R65, RZ, P2, !PT ;  /* 0x00000041070e7210 */ /* 0x000fe400017fe4ff */
[----:B------:R-:W-:Y:S02]  /*9600*/  CS2R R44, SRZ ;  /* 0x00000000002c7805 */ /* 0x000fe4000001ff00 */
[----:B------:R-:W-:Y:S01]  /*9610*/  LEA R8, P3, R3, UR4, 0x1 ;  /* 0x0000000403087c11 */ /* 0x000fe2000f8608ff */
[----:B------:R-:W-:Y:S01]  /*9620*/  ULDC UR4, c[0x0][0x3d4] ;  /* 0x0000f50000047ab9 */ /* 0x000fe20000000800 */
[----:B------:R-:W-:-:S02]  /*9630*/  IADD3 R0, P2, R4, R61, RZ ;  /* 0x0000003d04007210 */ /* 0x000fc40007f5e0ff */
[----:B------:R-:W-:Y:S02]  /*9640*/  CS2R R48, SRZ ;  /* 0x0000000000307805 */ /* 0x000fe4000001ff00 */
[----:B------:R-:W-:Y:S02]  /*9650*/  LEA.HI.X R9, R3, UR5, R14, 0x1, P3 ;  /* 0x0000000503097c11 */ /* 0x000fe400098f0c0e */
[----:B------:R-:W-:Y:S02]  /*9660*/  CS2R R46, SRZ ;  /* 0x00000000002e7805 */ /* 0x000fe4000001ff00 */
[----:B------:R-:W-:Y:S01]  /*9670*/  ISETP.GE.AND P5, PT, R22, UR4, PT ;  /* 0x0000000416007c0c */ /* 0x000fe2000bfa6270 */
[----:B------:R-:W-:Y:S01]  /*9680*/  IMAD.X R3, R5, 0x1, R75, P2 ;  /* 0x0000000105037824 */ /* 0x000fe200010e064b */
[----:B------:R-:W-:Y:S02]  /*9690*/  ISETP.GE.AND P3, PT, R187, UR4, PT ;  /* 0x00000004bb007c0c */ /* 0x000fe4000bf66270 */
[----:B------:R-:W-:-:S04]  /*96a0*/  LEA R14, P2, R0, UR6, 0x1 ;  /* 0x00000006000e7c11 */ /* 0x000fc8000f8408ff */
[----:B------:R-:W-:-:S05]  /*96b0*/  LEA.HI.X R15, R0, UR7, R3, 0x1, P2 ;  /* 0x00000007000f7c11 */ /* 0x000fca00090f0c03 */
[----:B------:R3:W5:Y:S04]  /*96c0*/  @!P5 LDG.E.64 R50, desc[UR54][R8.64] ;  /* 0x000000360832d981 */ /* 0x000768000c1e1b00 */
[----:B------:R3:W5:Y:S04]  /*96d0*/  @!P3 LDG.E.64 R44, desc[UR54][R8.64+0x40] ;  /* 0x00004036082cb981 */ /* 0x000768000c1e1b00 */
[----:B------:R3:W5:Y:S04]  /*96e0*/  @!P5 LDG.E.64 R48, desc[UR54][R14.64] ;  /* 0x000000360e30d981 */ /* 0x000768000c1e1b00 */
[----:B------:R3:W5:Y:S02]  /*96f0*/  @!P3 LDG.E.64 R46, desc[UR54][R14.64+0x40] ;  /* 0x000040360e2eb981 */ /* 0x000764000c1e1b00 */
.L_x_1440:
[----:B------:R-:W-:Y:S05]  /*9700*/  BSYNC B1 ;  /* 0x0000000000017941 */ /* 0x000fea0003800000 */
.L_x_1439:
[----:B------:R-:W-:Y:S04]  /*9710*/  BSSY B1, `(.L_x_1441) ;  /* 0x0000017000017945 */ /* 0x000fe80003800000 */
[----:B------:R-:W-:Y:S05]  /*9720*/  @P1 BRA `(.L_x_1442) ;  /* 0x0000000000541947 */ /* 0x000fea0003800000 */
[----:B---3--:R-:W-:Y:S01]  /*9730*/  IADD3 R9, P2, P3, R63, R29, R6 ;  /* 0x0000001d3f097210 */ /* 0x008fe20007b5e006 */
[----:B------:R-:W-:Y:S01]  /*9740*/  ULDC.64 UR6, c[0x0][0x3c8] ;  /* 0x0000f20000067ab9 */ /* 0x000fe20000000a00 */
[----:B------:R-:W-:Y:S01]  /*9750*/  ULDC UR4, c[0x0][0x3d4] ;  /* 0x0000f50000047ab9 */ /* 0x000fe20000000800 */
[----:B------:R-:W-:Y:S01]  /*9760*/  ULDC.64 UR8, c[0x0][0x3e0] ;  /* 0x0000f80000087ab9 */ /* 0x000fe20000000a00 */
[----:B------:R-:W-:Y:S02]  /*9770*/  IADD3.X R14, R65, R30, R7, P2, P3 ;  /* 0x0000001e410e7210 */ /* 0x000fe400017e6407 */
[----:B------:R-:W-:Y:S02]  /*9780*/  CS2R R42, SRZ ;  /* 0x00000000002a7805 */ /* 0x000fe4000001ff00 */
[----:B------:R-:W-:Y:S02]  /*9790*/  IADD3 R0, P3, P5, R61, R24, R4 ;  /* 0x000000183d007210 */ /* 0x000fe40007d7e004 */
[----:B------:R-:W-:-:S02]  /*97a0*/  CS2R R36, SRZ ;  /* 0x0000000000247805 */ /* 0x000fc4000001ff00 */
[----:B------:R-:W-:Y:S02]  /*97b0*/  LEA R8, P2, R9, UR6, 0x1 ;  /* 0x0000000609087c11 */ /* 0x000fe4000f8408ff */
[----:B------:R-:W-:Y:S02]  /*97c0*/  CS2R R40, SRZ ;  /* 0x0000000000287805 */ /* 0x000fe4000001ff00 */
[----:B------:R-:W-:Y:S02]  /*97d0*/  IADD3.X R3, R75, R28, R5, P3, P5 ;  /* 0x0000001c4b037210 */ /* 0x000fe40001fea405 */
[----:B------:R-:W-:Y:S02]  /*97e0*/  CS2R R38, SRZ ;  /* 0x0000000000267805 */ /* 0x000fe4000001ff00 */
[----:B------:R-:W-:Y:S02]  /*97f0*/  ISETP.GE.AND P5, PT, R22, UR4, PT ;  /* 0x0000000416007c0c */ /* 0x000fe4000bfa6270 */
[----:B------:R-:W-:-:S02]  /*9800*/  ISETP.GE.AND P3, PT, R187, UR4, PT ;  /* 0x00000004bb007c0c */ /* 0x000fc4000bf66270 */
[----:B------:R-:W-:Y:S02]  /*9810*/  LEA.HI.X R9, R9, UR7, R14, 0x1, P2 ;  /* 0x0000000709097c11 */ /* 0x000fe400090f0c0e */
[----:B------:R-:W-:-:S04]  /*9820*/  LEA R14, P2, R0, UR8, 0x1 ;  /* 0x00000008000e7c11 */ /* 0x000fc8000f8408ff */
[----:B------:R-:W-:-:S03]  /*9830*/  LEA.HI.X R15, R0, UR9, R3, 0x1, P2 ;  /* 0x00000009000f7c11 */ /* 0x000fc600090f0c03 */
[----:B------:R4:W5:Y:S04]  /*9840*/  @!P5 LDG.E.64 R42, desc[UR54][R8.64] ;  /* 0x00000036082ad981 */ /* 0x000968000c1e1b00 */
[----:B------:R4:W5:Y:S04]  /*9850*/  @!P3 LDG.E.64 R36, desc[UR54][R8.64+0x40] ;  /* 0x000040360824b981 */ /* 0x000968000c1e1b00 */
[----:B------:R4:W5:Y:S04]  /*9860*/  @!P5 LDG.E.64 R40, desc[UR54][R14.64] ;  /* 0x000000360e28d981 */ /* 0x000968000c1e1b00 */
[----:B------:R4:W5:Y:S02]  /*9870*/  @!P3 LDG.E.64 R38, desc[UR54][R14.64+0x40] ;  /* 0x000040360e26b981 */ /* 0x000964000c1e1b00 */
.L_x_1442:
[----:B------:R-:W-:Y:S05]  /*9880*/  BSYNC B1 ;  /* 0x0000000000017941 */ /* 0x000fea0003800000 */
.L_x_1441:
[----:B-----5:R-:W-:Y:S01]  /*9890*/  IMAD.MOV.U32 R0, RZ, RZ, R48 ;  /* 0x000000ffff007224 */ /* 0x020fe200078e0030 */
[-C--:B------:R-:W-:Y:S01]  /*98a0*/  ISETP.GE.AND P2, PT, R188, R73.reuse, PT ;  /* 0x00000049bc00720c */ /* 0x080fe20003f46270 */
[----:B------:R-:W-:Y:S01]  /*98b0*/  IMAD R3, R197, 0x80, R18 ;  /* 0x00000080c5037824 */ /* 0x000fe200078e0212 */
[----:B------:R-:W-:Y:S01]  /*98c0*/  BSSY B1, `(.L_x_1443) ;  /* 0x0000047000017945 */ /* 0x000fe20003800000 */
[----:B---34-:R-:W-:Y:S01]  /*98d0*/  IMAD.MOV.U32 R15, RZ, RZ, R47 ;  /* 0x000000ffff0f7224 */ /* 0x018fe200078e002f */
[----:B------:R-:W-:Y:S01]  /*98e0*/  PRMT R62, R0, 0x7610, R62 ;  /* 0x00007610003e7816 */ /* 0x000fe2000000003e */
[----:B------:R-:W-:Y:S01]  /*98f0*/  IMAD.MOV.U32 R0, RZ, RZ, R49 ;  /* 0x000000ffff007224 */ /* 0x000fe200078e0031 */
[----:B------:R-:W-:Y:S01]  /*9900*/  ISETP.GE.AND P3, PT, R190, R73, PT ;  /* 0x00000049be00720c */ /* 0x000fe20003f66270 */
[----:B------:R-:W-:Y:S01]  /*9910*/  IMAD R3, R220, 0x20, R3 ;  /* 0x00000020dc037824 */ /* 0x000fe200078e0203 */
[----:B------:R-:W-:Y:S01]  /*9920*/  CS2R R26, SRZ ;  /* 0x00000000001a7805 */ /* 0x000fe2000001ff00 */
[----:B------:R-:W-:Y:S01]  /*9930*/  IMAD.MOV.U32 R14, RZ, RZ, R46 ;  /* 0x000000ffff0e7224 */ /* 0x000fe200078e002e */
[----:B------:R-:W-:Y:S01]  /*9940*/  PRMT R60, R60, 0x5410, R0 ;  /* 0x000054103c3c7816 */ /* 0x000fe20000000000 */
[----:B-1----:R-:W-:Y:S01]  /*9950*/  @P4 IMAD.HI.U32 R0, R3, R20, RZ ;  /* 0x0000001403004227 */ /* 0x002fe200078e00ff */
[----:B------:R-:W-:-:S02]  /*9960*/  CS2R R32, SRZ ;  /* 0x0000000000207805 */ /* 0x000fc4000001ff00 */
[----:B------:R-:W-:Y:S02]  /*9970*/  CS2R R30, SRZ ;  /* 0x00000000001e7805 */ /* 0x000fe4000001ff00 */
[----:B------:R-:W-:Y:S01]  /*9980*/  PRMT R57, R57, 0x5410, R14 ;  /* 0x0000541039397816 */ /* 0x000fe2000000000e */
[----:B------:R-:W-:Y:S01]  /*9990*/  IMAD.MOV.U32 R8, RZ, RZ, R56 ;  /* 0x000000ffff087224 */ /* 0x000fe200078e0038 */
[----:B------:R-:W-:Y:S01]  /*99a0*/  PRMT R56, R56, 0x5410, R15 ;  /* 0x0000541038387816 */ /* 0x000fe2000000000f */
[----:B------:R-:W-:Y:S01]  /*99b0*/  IMAD.MOV.U32 R20, RZ, RZ, R45 ;  /* 0x000000ffff147224 */ /* 0x000fe200078e002d */
[----:B--2---:R-:W-:Y:S01]  /*99c0*/  @P4 SHF.R.U32.HI R3, RZ, R21, R0 ;  /* 0x00000015ff034219 */ /* 0x004fe20000011600 */
[----:B------:R-:W-:Y:S01]  /*99d0*/  IMAD.MOV.U32 R15, RZ, RZ, R44 ;  /* 0x000000ffff0f7224 */ /* 0x000fe200078e002c */
[----:B------:R-:W-:Y:S01]  /*99e0*/  CS2R R34, SRZ ;  /* 0x0000000000227805 */ /* 0x000fe2000001ff00 */
[----:B------:R-:W-:Y:S01]  /*99f0*/  IMAD.MOV.U32 R14, RZ, RZ, R51 ;  /* 0x000000ffff0e7224 */ /* 0x000fe200078e0033 */
[----:B------:R-:W-:Y:S01]  /*9a00*/  PRMT R56, R20, 0x7610, R56 ;  /* 0x0000761014387816 */ /* 0x000fe20000000038 */
[----:B------:R-:W-:Y:S01]  /*9a10*/  IMAD.MOV.U32 R20, RZ, RZ, R38 ;  /* 0x000000ffff147224 */ /* 0x000fe200078e0026 */
[----:B------:R-:W-:Y:S01]  /*9a20*/  PRMT R60, R15, 0x7610, R60 ;  /* 0x000076100f3c7816 */ /* 0x000fe2000000003c */
[----:B------:R-:W-:Y:S01]  /*9a30*/  IMAD.MOV.U32 R21, RZ, RZ, R39 ;  /* 0x000000ffff157224 */ /* 0x000fe200078e0027 */
[----:B------:R-:W-:Y:S01]  /*9a40*/  SHF.R.S32.HI R15, RZ, 0x1f, R3 ;  /* 0x0000001fff0f7819 */ /* 0x000fe20000011403 */
[----:B------:R-:W-:Y:S01]  /*9a50*/  IMAD.MOV.U32 R0, RZ, RZ, R40 ;  /* 0x000000ffff007224 */ /* 0x000fe200078e0028 */
[----:B------:R-:W-:Y:S01]  /*9a60*/  PRMT R70, R14, 0x7610, R70 ;  /* 0x000076100e467816 */ /* 0x000fe20000000046 */
        /* <DEDUP_REMOVED lines=8> */
[----:B------:R-:W-:-:S02]  /*9af0*/  IMAD R20, R15, R10, RZ ;  /* 0x0000000a0f147224 */ /* 0x000fc400078e02ff */
[-C--:B------:R-:W-:Y:S01]  /*9b00*/  IMAD R0, R15, R12.reuse, RZ ;  /* 0x0000000c0f007224 */ /* 0x080fe200078e02ff */
[----:B------:R-:W-:Y:S01]  /*9b10*/  PRMT R62, R62, 0x5410, R24 ;  /* 0x000054103e3e7816 */ /* 0x000fe20000000018 */
[----:B------:R-:W-:Y:S01]  /*9b20*/  IMAD.WIDE.U32 R14, R3, R12, R58 ;  /* 0x0000000c030e7225 */ /* 0x000fe200078e003a */
[----:B------:R-:W-:-:S03]  /*9b30*/  CS2R R24, SRZ ;  /* 0x0000000000187805 */ /* 0x000fc6000001ff00 */
[----:B------:R-:W-:Y:S01]  /*9b40*/  IMAD.WIDE.U32 R58, R3, R10, R8 ;  /* 0x0000000a033a7225 */ /* 0x000fe200078e0008 */
[----:B------:R-:W-:-:S03]  /*9b50*/  CS2R R8, SRZ ;  /* 0x0000000000087805 */ /* 0x000fc6000001ff00 */
[C---:B------:R-:W-:Y:S01]  /*9b60*/  IMAD R73, R3.reuse, R11, R20 ;  /* 0x0000000b03497224 */ /* 0x040fe200078e0214 */
[----:B------:R-:W-:Y:S01]  /*9b70*/  CS2R R20, SRZ ;  /* 0x0000000000147805 */ /* 0x000fe2000001ff00 */
[----:B------:R-:W-:Y:S01]  /*9b80*/  IMAD R71, R3, R13, R0 ;  /* 0x0000000d03477224 */ /* 0x000fe200078e0200 */
[----:B------:R-:W-:Y:S06]  /*9b90*/  @P2 BRA `(.L_x_1444) ;  /* 0x0000000000642947 */ /* 0x000fec0003800000 */
[----:B------:R-:W-:Y:S01]  /*9ba0*/  LEA R28, P4, R12, R6, 0x6 ;  /* 0x000000060c1c7211 */ /* 0x000fe200078830ff */
[----:B------:R-:W-:Y:S01]  /*9bb0*/  ULDC.64 UR4, c[0x0][0x3c8] ;  /* 0x0000f20000047ab9 */ /* 0x000fe20000000a00 */
[----:B------:R-:W-:Y:S01]  /*9bc0*/  ULDC.64 UR6, c[0x0][0x3e0] ;  /* 0x0000f80000067ab9 */ /* 0x000fe20000000a00 */
[----:B------:R-:W-:Y:S02]  /*9bd0*/  CS2R R34, SRZ ;  /* 0x0000000000227805 */ /* 0x000fe4000001ff00 */
[----:B------:R-:W-:Y:S02]  /*9be0*/  IADD3 R28, P5, R28, R63, RZ ;  /* 0x0000003f1c1c7210 */ /* 0x000fe40007fbe0ff */
[----:B------:R-:W-:Y:S02]  /*9bf0*/  CS2R R32, SRZ ;  /* 0x0000000000207805 */ /* 0x000fe4000001ff00 */
[----:B------:R-:W-:Y:S02]  /*9c00*/  LEA.HI.X R30, R12, R7, R13, 0x6, P4 ;  /* 0x000000070c1e7211 */ /* 0x000fe400020f340d */
[----:B------:R-:W-:-:S03]  /*9c10*/  LEA R0, P4, R10, R4, 0x6 ;  /* 0x000000040a007211 */ /* 0x000fc600078830ff */
[----:B------:R-:W-:Y:S01]  /*9c20*/  IMAD.X R29, R30, 0x1, R65, P5 ;  /* 0x000000011e1d7824 */ /* 0x000fe200028e0641 */
[----:B------:R-:W-:Y:S02]  /*9c30*/  IADD3 R0, P5, R0, R61, RZ ;  /* 0x0000003d00007210 */ /* 0x000fe40007fbe0ff */
[----:B------:R-:W-:Y:S02]  /*9c40*/  CS2R R30, SRZ ;  /* 0x00000000001e7805 */ /* 0x000fe4000001ff00 */
[----:B------:R-:W-:Y:S02]  /*9c50*/  LEA.HI.X R3, R10, R5, R11, 0x6, P4 ;  /* 0x000000050a037211 */ /* 0x000fe400020f340b */
[----:B------:R-:W-:Y:S01]  /*9c60*/  LEA R66, P4, R28, UR4, 0x1 ;  /* 0x000000041c427c11 */ /* 0x000fe2000f8808ff */
[----:B------:R-:W-:Y:S02]  /*9c70*/  ULDC UR4, c[0x0][0x3d4] ;  /* 0x0000f50000047ab9 */ /* 0x000fe40000000800 */
[----:B------:R-:W-:Y:S01]  /*9c80*/  IMAD.X R3, R3, 0x1, R75, P5 ;  /* 0x0000000103037824 */ /* 0x000fe200028e064b */
[----:B------:R-:W-:-:S02]  /*9c90*/  LEA R68, P5, R0, UR6, 0x1 ;  /* 0x0000000600447c11 */ /* 0x000fc4000f8a08ff */
[----:B------:R-:W-:Y:S02]  /*9ca0*/  LEA.HI.X R67, R28, UR5, R29, 0x1, P4 ;  /* 0x000000051c437c11 */ /* 0x000fe4000a0f0c1d */
[----:B------:R-:W-:Y:S02]  /*9cb0*/  CS2R R28, SRZ ;  /* 0x00000000001c7805 */ /* 0x000fe4000001ff00 */
[----:B------:R-:W-:Y:S02]  /*9cc0*/  LEA.HI.X R69, R0, UR7, R3, 0x1, P5 ;  /* 0x0000000700457c11 */ /* 0x000fe4000a8f0c03 */
[----:B------:R-:W-:Y:S02]  /*9cd0*/  ISETP.GE.AND P4, PT, R22, UR4, PT ;  /* 0x0000000416007c0c */ /* 0x000fe4000bf86270 */
[----:B------:R-:W-:-:S11]  /*9ce0*/  ISETP.GE.AND P5, PT, R187, UR4, PT ;  /* 0x00000004bb007c0c */ /* 0x000fd6000bfa6270 */
[----:B------:R1:W5:Y:S04]  /*9cf0*/  @!P4 LDG.E.64 R34, desc[UR54][R66.64] ;  /* 0x000000364222c981 */ /* 0x000368000c1e1b00 */
[----:B------:R1:W5:Y:S04]  /*9d00*/  @!P5 LDG.E.64 R28, desc[UR54][R66.64+0x40] ;  /* 0x00004036421cd981 */ /* 0x000368000c1e1b00 */
[----:B------:R1:W5:Y:S04]  /*9d10*/  @!P4 LDG.E.64 R32, desc[UR54][R68.64] ;  /* 0x000000364420c981 */ /* 0x000368000c1e1b00 */
[----:B------:R1:W5:Y:S02]  /*9d20*/  @!P5 LDG.E.64 R30, desc[UR54][R68.64+0x40] ;  /* 0x00004036441ed981 */ /* 0x000364000c1e1b00 */
.L_x_1444:
[----:B------:R-:W-:Y:S05]  /*9d30*/  BSYNC B1 ;  /* 0x0000000000017941 */ /* 0x000fea0003800000 */
.L_x_1443:
[----:B------:R-:W-:Y:S04]  /*9d40*/  BSSY B1, `(.L_x_1445) ;  /* 0x000001b000017945 */ /* 0x000fe80003800000 */
[----:B------:R-:W-:Y:S05]  /*9d50*/  @P3 BRA `(.L_x_1446) ;  /* 0x0000000000643947 */ /* 0x000fea0003800000 */
[----:B------:R-:W-:Y:S01]  /*9d60*/  IMAD.WIDE.U32 R6, R12, 0x60, R6 ;  /* 0x000000600c067825 */ /* 0x000fe200078e0006 */
[----:B------:R-:W-:Y:S01]  /*9d70*/  ULDC.64 UR4, c[0x0][0x3c8] ;  /* 0x0000f20000047ab9 */ /* 0x000fe20000000a00 */
[----:B------:R-:W-:Y:S01]  /*9d80*/  ULDC.64 UR6, c[0x0][0x3e0] ;  /* 0x0000f80000067ab9 */ /* 0x000fe20000000a00 */
[----:B------:R-:W-:Y:S01]  /*9d90*/  CS2R R24, SRZ ;  /* 0x0000000000187805 */ /* 0x000fe2000001ff00 */
[----:B------:R-:W-:Y:S01]  /*9da0*/  IMAD.WIDE.U32 R4, R10, 0x60, R4 ;  /* 0x000000600a047825 */ /* 0x000fe200078e0004 */
[----:B------:R-:W-:Y:S02]  /*9db0*/  IADD3 R63, P4, R63, R6, RZ ;  /* 0x000000063f3f7210 */ /* 0x000fe40007f9e0ff */
[----:B------:R-:W-:Y:S02]  /*9dc0*/  CS2R R26, SRZ ;  /* 0x00000000001a7805 */ /* 0x000fe4000001ff00 */
[----:B------:R-:W-:Y:S01]  /*9dd0*/  CS2R R20, SRZ ;  /* 0x0000000000147805 */ /* 0x000fe2000001ff00 */
[----:B------:R-:W-:Y:S01]  /*9de0*/  IMAD R8, R13, 0x60, RZ ;  /* 0x000000600d087824 */ /* 0x000fe200078e02ff */
[----:B------:R-:W-:Y:S01]  /*9df0*/  IADD3 R61, P5, R61, R4, RZ ;  /* 0x000000043d3d7210 */ /* 0x000fe20007fbe0ff */
[----:B------:R-:W-:-:S03]  /*9e00*/  IMAD R0, R11, 0x60, RZ ;  /* 0x000000600b007824 */ /* 0x000fc600078e02ff */
[----:B------:R-:W-:Y:S02]  /*9e10*/  IADD3.X R8, R65, R8, R7, P4, !PT ;  /* 0x0000000841087210 */ /* 0x000fe400027fe407 */
[----:B------:R-:W-:Y:S02]  /*9e20*/  IADD3.X R0, R75, R0, R5, P5, !PT ;  /* 0x000000004b007210 */ /* 0x000fe40002ffe405 */
[----:B------:R-:W-:Y:S01]  /*9e30*/  LEA R4, P4, R63, UR4, 0x1 ;  /* 0x000000043f047c11 */ /* 0x000fe2000f8808ff */
[----:B------:R-:W-:Y:S01]  /*9e40*/  ULDC UR4, c[0x0][0x3d4] ;  /* 0x0000f50000047ab9 */ /* 0x000fe20000000800 */
[----:B------:R-:W-:Y:S02]  /*9e50*/  LEA R6, P5, R61, UR6, 0x1 ;  /* 0x000000063d067c11 */ /* 0x000fe4000f8a08ff */
[----:B------:R-:W-:Y:S02]  /*9e60*/  LEA.HI.X R5, R63, UR5, R8, 0x1, P4 ;  /* 0x000000053f057c11 */ /* 0x000fe4000a0f0c08 */
[----:B------:R-:W-:-:S02]  /*9e70*/  CS2R R8, SRZ ;  /* 0x0000000000087805 */ /* 0x000fc4000001ff00 */
[----:B------:R-:W-:Y:S02]  /*9e80*/  LEA.HI.X R7, R61, UR7, R0, 0x1, P5 ;  /* 0x000000073d077c11 */ /* 0x000fe4000a8f0c00 */
[----:B------:R-:W-:Y:S02]  /*9e90*/  ISETP.GE.AND P4, PT, R22, UR4, PT ;  /* 0x0000000416007c0c */ /* 0x000fe4000bf86270 */
[----:B------:R-:W-:-:S11]  /*9ea0*/  ISETP.GE.AND P5, PT, R187, UR4, PT ;  /* 0x00000004bb007c0c */ /* 0x000fd6000bfa6270 */
[----:B------:R2:W5:Y:S04]  /*9eb0*/  @!P4 LDG.E.64 R24, desc[UR54][R4.64] ;  /* 0x000000360418c981 */ /* 0x000568000c1e1b00 */
[----:B------:R2:W5:Y:S04]  /*9ec0*/  @!P5 LDG.E.64 R8, desc[UR54][R4.64+0x40] ;  /* 0x000040360408d981 */ /* 0x000568000c1e1b00 */
[----:B------:R2:W5:Y:S04]  /*9ed0*/  @!P4 LDG.E.64 R26, desc[UR54][R6.64] ;  /* 0x00000036061ac981 */ /* 0x000568000c1e1b00 */
[----:B------:R2:W5:Y:S02]  /*9ee0*/  @!P5 LDG.E.64 R20, desc[UR54][R6.64+0x40] ;  /* 0x000040360614d981 */ /* 0x000564000c1e1b00 */
.L_x_1446:
[----:B------:R-:W-:Y:S05]  /*9ef0*/  BSYNC B1 ;  /* 0x0000000000017941 */ /* 0x000fea0003800000 */
.L_x_1445:
[----:B------:R-:W-:Y:S01]  /*9f00*/  ULDC.64 UR4, c[0x0][0x3c8] ;  /* 0x0000f20000047ab9 */ /* 0x000fe20000000a00 */
[----:B------:R-:W-:Y:S01]  /*9f10*/  ULDC.64 UR6, c[0x0][0x3e0] ;  /* 0x0000f80000067ab9 */ /* 0x000fe20000000a00 */
[----:B------:R-:W-:Y:S01]  /*9f20*/  IMAD.IADD R3, R59, 0x1, R73 ;  /* 0x000000013b037824 */ /* 0x000fe200078e0249 */
[----:B--2---:R-:W-:Y:S01]  /*9f30*/  IADD3 R5, R15, R71, RZ ;  /* 0x000000470f057210 */ /* 0x004fe20007ffe0ff */
[----:B------:R-:W-:Y:S01]  /*9f40*/  IMAD.MOV.U32 R6, RZ, RZ, R42 ;  /* 0x000000ffff067224 */ /* 0x000fe200078e002a */
[----:B------:R-:W-:Y:S01]  /*9f50*/  LEA R4, P4, R14, UR4, 0x1 ;  /* 0x000000040e047c11 */ /* 0x000fe2000f8808ff */
[----:B------:R-:W-:Y:S01]  /*9f60*/  IMAD.MOV.U32 R7, RZ, RZ, R43 ;  /* 0x000000ffff077224 */ /* 0x000fe200078e002b */
[----:B------:R-:W-:Y:S01]  /*9f70*/  LEA R0, P5, R58, UR6, 0x1 ;  /* 0x000000063a007c11 */ /* 0x000fe2000f8a08ff */
[----:B------:R-:W-:Y:S01]  /*9f80*/  UMOV UR4, 0xffffffff ;  /* 0xffffffff00047882 */ /* 0x000fe20000000000 */
[----:B------:R-:W-:Y:S02]  /*9f90*/  LEA.HI.X R5, R14, UR5, R5, 0x1, P4 ;  /* 0x000000050e057c11 */ /* 0x000fe4000a0f0c05 */
[----:B------:R-:W-:-:S02]  /*9fa0*/  LEA.HI.X R3, R58, UR7, R3, 0x1, P5 ;  /* 0x000000073a037c11 */ /* 0x000fc4000a8f0c03 */
[----:B------:R-:W-:Y:S02]  /*9fb0*/  PRMT R59, R6, 0x7610, R59 ;  /* 0x00007610063b7816 */ /* 0x000fe4000000003b */
[----:B------:R-:W-:Y:S02]  /*9fc0*/  PRMT R57, R7, 0x7610, R57 ;  /* 0x0000761007397816 */ /* 0x000fe40000000039 */
[----:B------:R-:W-:Y:S01]  /*9fd0*/  LEA.HI R6, R222, R222, RZ, 0x1 ;  /* 0x000000dede067211 */ /* 0x000fe200078f08ff */
[----:B------:R-:W-:Y:S06]  /*9fe0*/  BRA.DIV UR4, `(.L_x_1447) ;  /* 0x0000018a04547947 */ /* 0x000fec000b800000 */
.L_x_1725:
[----:B------:R-:W-:-:S03]  /*9ff0*/  UMOV UR4, 0xffffffff ;  /* 0xffffffff00047882 */ /* 0x000fc60000000000 */
[----:B------:R-:W-:Y:S05]  /*a000*/  BRA.DIV UR4, `(.L_x_1448) ;  /* 0x0000018a04747947 */ /* 0x000fea000b800000 */
.L_x_1728:
[----:B------:R-:W-:-:S03]  /*a010*/  UMOV UR4, 0xffffffff ;  /* 0xffffffff00047882 */ /* 0x000fc60000000000 */
[----:B------:R-:W-:Y:S05]  /*a020*/  BRA.DIV UR4, `(.L_x_1449) ;  /* 0x0000018a04947947 */ /* 0x000fea000b800000 */
.L_x_1731:
[----:B------:R-:W-:-:S03]  /*a030*/  UMOV UR4, 0xffffffff ;  /* 0xffffffff00047882 */ /* 0x000fc60000000000 */
[----:B------:R-:W-:Y:S05]  /*a040*/  BRA.DIV UR4, `(.L_x_1450) ;  /* 0x0000018a04b47947 */ /* 0x000fea000b800000 */
.L_x_1734:
[----:B------:R-:W-:-:S03]  /*a050*/  UMOV UR4, 0xffffffff ;  /* 0xffffffff00047882 */ /* 0x000fc60000000000 */
[----:B------:R-:W-:Y:S05]  /*a060*/  BRA.DIV UR4, `(.L_x_1451) ;  /* 0x0000018a04d47947 */ /* 0x000fea000b800000 */
.L_x_1737:
[----:B------:R-:W-:-:S03]  /*a070*/  UMOV UR4, 0xffffffff ;  /* 0xffffffff00047882 */ /* 0x000fc60000000000 */
[----:B------:R-:W-:Y:S05]  /*a080*/  BRA.DIV UR4, `(.L_x_1452) ;  /* 0x0000018a04f47947 */ /* 0x000fea000b800000 */
.L_x_1740:
[----:B------:R-:W-:-:S03]  /*a090*/  UMOV UR4, 0xffffffff ;  /* 0xffffffff00047882 */ /* 0x000fc60000000000 */
[----:B------:R-:W-:Y:S05]  /*a0a0*/  BRA.DIV UR4, `(.L_x_1453) ;  /* 0x0000018e04147947 */ /* 0x000fea000b800000 */
.L_x_1743:
[----:B------:R-:W-:-:S03]  /*a0b0*/  UMOV UR4, 0xffffffff ;  /* 0xffffffff00047882 */ /* 0x000fc60000000000 */
[----:B------:R-:W-:Y:S05]  /*a0c0*/  BRA.DIV UR4, `(.L_x_1454) ;  /* 0x0000018e04347947 */ /* 0x000fea000b800000 */
.L_x_1746:
[----:B------:R-:W-:-:S03]  /*a0d0*/  UMOV UR4, 0xffffffff ;  /* 0xffffffff00047882 */ /* 0x000fc60000000000 */
[----:B------:R-:W-:Y:S05]  /*a0e0*/  BRA.DIV UR4, `(.L_x_1455) ;  /* 0x0000018e04547947 */ /* 0x000fea000b800000 */
.L_x_1749:
[----:B------:R-:W-:-:S03]  /*a0f0*/  UMOV UR4, 0xffffffff ;  /* 0xffffffff00047882 */ /* 0x000fc60000000000 */
[----:B------:R-:W-:Y:S05]  /*a100*/  BRA.DIV UR4, `(.L_x_1456) ;  /* 0x0000018e04747947 */ /* 0x000fea000b800000 */
.L_x_1752:
[----:B------:R-:W-:-:S03]  /*a110*/  UMOV UR4, 0xffffffff ;  /* 0xffffffff00047882 */ /* 0x000fc60000000000 */
[----:B------:R-:W-:Y:S05]  /*a120*/  BRA.DIV UR4, `(.L_x_1457) ;  /* 0x0000018e04947947 */ /* 0x000fea000b800000 */
.L_x_1755:
[----:B------:R-:W-:-:S03]  /*a130*/  UMOV UR4, 0xffffffff ;  /* 0xffffffff00047882 */ /* 0x000fc60000000000 */
[----:B------:R-:W-:Y:S05]  /*a140*/  BRA.DIV UR4, `(.L_x_1458) ;  /* 0x0000018e04b47947 */ /* 0x000fea000b800000 */
.L_x_1758:
[----:B------:R-:W-:-:S03]  /*a150*/  UMOV UR4, 0xffffffff ;  /* 0xffffffff00047882 */ /* 0x000fc60000000000 */
[----:B------:R-:W-:Y:S05]  /*a160*/  BRA.DIV UR4, `(.L_x_1459) ;  /* 0x0000018e04d47947 */ /* 0x000fea000b800000 */
.L_x_1761:
[----:B------:R-:W-:Y:S01]  /*a170*/  UMOV UR4, 0xffffffff ;  /* 0xffffffff00047882 */ /* 0x000fe20000000000 */
[----:B------:R-:W-:Y:S02]  /*a180*/  LOP3.LUT R5, R6, 0xfffffffe, RZ, 0xc0, !PT ;  /* 0xfffffffe06057812 */ /* 0x000fe400078ec0ff */
[----:B------:R-:W-:Y:S05]  /*a190*/  BRA.DIV UR4, `(.L_x_1460) ;  /* 0x0000018e04f07947 */ /* 0x000fea000b800000 */
.L_x_1764:
[----:B------:R-:W-:Y:S01]  /*a1a0*/  UMOV UR4, 0xffffffff ;  /* 0xffffffff00047882 */ /* 0x000fe20000000000 */
[----:B------:R-:W-:Y:S02]  /*a1b0*/  IMAD.IADD R5, R222, 0x1, -R5 ;  /* 0x00000001de057824 */ /* 0x000fe400078e0a05 */
[----:B------:R-:W-:Y:S05]  /*a1c0*/  BRA.DIV UR4, `(.L_x_1461) ;  /* 0x00000192040c7947 */ /* 0x000fea000b800000 */
.L_x_1767:
[----:B------:R-:W-:Y:S01]  /*a1d0*/  UMOV UR4, 0xffffffff ;  /* 0xffffffff00047882 */ /* 0x000fe20000000000 */
[----:B------:R-:W-:Y:S02]  /*a1e0*/  SHF.L.U32 R3, R5, 0x1f, RZ ;  /* 0x0000001f05037819 */ /* 0x000fe400000006ff */
[----:B------:R-:W-:Y:S05]  /*a1f0*/  BRA.DIV UR4, `(.L_x_1462) ;  /* 0x0000019204287947 */ /* 0x000fea000b800000 */
.L_x_1770:
[----:B------:R-:W2:Y:S01]  /*a200*/  SYNCS.PHASECHK.TRANS64.TRYWAIT P4, [R2+URZ+0x28800], R3 ;  /* 0x02880003020075a7 */ /* 0x000ea2000808017f */
[----:B------:R-:W-:Y:S01]  /*a210*/  IMAD.MOV.U32 R0, RZ, RZ, R36 ;  /* 0x000000ffff007224 */ /* 0x000fe200078e0024 */
[----:B------:R-:W-:Y:S01]  /*a220*/  BSSY B1, `(.L_x_1463) ;  /* 0x000001c000017945 */ /* 0x000fe20003800000 */
[----:B------:R-:W-:Y:S02]  /*a230*/  IMAD.MOV.U32 R4, RZ, RZ, R37 ;  /* 0x000000ffff047224 */ /* 0x000fe400078e0025 */
[----:B-----5:R-:W-:Y:S01]  /*a240*/  IMAD.MOV.U32 R5, RZ, RZ, R32 ;  /* 0x000000ffff057224 */ /* 0x020fe200078e0020 */
[----:B------:R-:W-:Y:S01]  /*a250*/  PRMT R55, R0, 0x7610, R55 ;  /* 0x0000761000377816 */ /* 0x000fe20000000037 */
        /* <DEDUP_REMOVED lines=20> */
[----:B------:R-:W-:-:S03]  /*a3a0*/  IMAD.MOV.U32 R4, RZ, RZ, R8 ;  /* 0x000000ffff047224 */ /* 0x000fc600078e0008 */
[----:B------:R-:W-:Y:S01]  /*a3b0*/  PRMT R11, R5, 0x5410, R6 ;  /* 0x00005410050b7816 */ /* 0x000fe20000000006 */
[----:B------:R-:W-:Y:S01]  /*a3c0*/  IMAD.MOV.U32 R5, RZ, RZ, R9 ;  /* 0x000000ffff057224 */ /* 0x000fe200078e0009 */
[----:B--2---:R-:W-:Y:S06]  /*a3d0*/  @!P4 BRA `(.L_x_1464) ;  /* 0x0000018c00d8c947 */ /* 0x004fec0003800000 */
.L_x_1771:
[----:B------:R-:W-:Y:S05]  /*a3e0*/  BSYNC B1 ;  /* 0x0000000000017941 */ /* 0x000fea0003800000 */
.L_x_1463:
[----:B------:R-:W-:Y:S01]  /*a3f0*/  BSSY B1, `(.L_x_1465) ;  /* 0x000005e000017945 */ /* 0x000fe20003800000 */
[----:B--2---:R-:W-:-:S03]  /*a400*/  PRMT R3, R4, 0x5410, R5 ;  /* 0x0000541004037816 */ /* 0x004fc60000000005 */
[----:B------:R-:W-:Y:S05]  /*a410*/  @P0 BRA `(.L_x_1466) ;  /* 0x00000004006c0947 */ /* 0x000fea0003800000 */
[----:B------:R-:W2:Y:S01]  /*a420*/  LDC R4, c[0x0][0x3d4] ;  /* 0x0000f500ff047b82 */ /* 0x000ea20000000800 */
[----:B------:R-:W-:Y:S01]  /*a430*/  BSSY B2, `(.L_x_1467) ;  /* 0x000002e000027945 */ /* 0x000fe20003800000 */
[-C--:B--2---:R-:W-:Y:S02]  /*a440*/  ISETP.GE.AND P0, PT, R22, R4.reuse, PT ;  /* 0x000000041600720c */ /* 0x084fe40003f06270 */
[----:B------:R-:W-:-:S11]  /*a450*/  ISETP.GE.AND P4, PT, R187, R4, PT ;  /* 0x00000004bb00720c */ /* 0x000fd60003f86270 */
[----:B------:R-:W-:Y:S05]  /*a460*/  @P0 BRA `(.L_x_1468) ;  /* 0x0000000000a80947 */ /* 0x000fea0003800000 */
[----:B------:R-:W2:Y:S01]  /*a470*/  LDS.128 R4, [R213] ;  /* 0x00000000d5047984 */ /* 0x000ea20000000c00 */
[----:B------:R-:W-:Y:S01]  /*a480*/  SHF.R.U32.HI R61, RZ, 0x10, R51 ;  /* 0x00000010ff3d7819 */ /* 0x000fe20000011633 */
[--C-:B------:R-:W-:Y:S01]  /*a490*/  HADD2.F32 R58, -RZ, R62.reuse.H1_H1 ;  /* 0x3000003eff3a7230 */ /* 0x100fe20000004100 */
[----:B------:R-:W-:Y:S01]  /*a4a0*/  SHF.R.U32.HI R63, RZ, 0x10, R49 ;  /* 0x00000010ff3f7819 */ /* 0x000fe20000011631 */
[----:B------:R-:W-:Y:S01]  /*a4b0*/  HADD2.F32 R62, -RZ, R62.H0_H0 ;  /* 0x2000003eff3e7230 */ /* 0x000fe20000004100 */
[----:B-1----:R-:W-:Y:S01]  /*a4c0*/  SHF.R.U64 R69, R50, 0x10, R51 ;  /* 0x0000001032457819 */ /* 0x002fe20000001233 */
[----:B------:R-:W-:Y:S01]  /*a4d0*/  HADD2.F32 R61, -RZ, R61.H0_H0 ;  /* 0x2000003dff3d7230 */ /* 0x000fe20000004100 */
[----:B------:R-:W-:Y:S01]  /*a4e0*/  SHF.R.U64 R67, R48, 0x10, R49 ;  /* 0x0000001030437819 */ /* 0x000fe20000001231 */
[----:B------:R-:W-:Y:S02]  /*a4f0*/  HADD2.F32 R63, -RZ, R63.H0_H0 ;  /* 0x2000003fff3f7230 */ /* 0x000fe40000004100 */
[----:B--2---:R-:W-:-:S02]  /*a500*/  HADD2.F32 R50, -RZ, R7.H0_H0 ;  /* 0x20000007ff327230 */ /* 0x004fc40000004100 */
[----:B------:R-:W-:Y:S02]  /*a510*/  HADD2.F32 R51, -RZ, R7.H1_H1 ;  /* 0x30000007ff337230 */ /* 0x000fe40000004100 */
[--C-:B------:R-:W-:Y:S02]  /*a520*/  HADD2.F32 R7, -RZ, R4.reuse.H0_H0 ;  /* 0x20000004ff077230 */ /* 0x100fe40000004100 */
[----:B------:R-:W-:Y:S02]  /*a530*/  HADD2.F32 R4, -RZ, R4.H1_H1 ;  /* 0x30000004ff047230 */ /* 0x000fe40000004100 */
[C---:B------:R-:W-:Y:S01]  /*a540*/  FMUL.FTZ R66, R51.reuse, R61 ;  /* 0x0000003d33427220 */ /* 0x040fe20000410000 */
[-C--:B------:R-:W-:Y:S01]  /*a550*/  FMUL.FTZ R65, R51, R63.reuse ;  /* 0x0000003f33417220 */ /* 0x080fe20000410000 */
[--C-:B------:R-:W-:Y:S02]  /*a560*/  HADD2.F32 R48, -RZ, R6.reuse.H0_H0 ;  /* 0x20000006ff307230 */ /* 0x100fe40000004100 */
[----:B------:R-:W-:Y:S01]  /*a570*/  FMUL.FTZ R64, R4, R62 ;  /* 0x0000003e04407220 */ /* 0x000fe20000410000 */
[----:B------:R-:W-:Y:S01]  /*a580*/  FFMA.FTZ R68, R50, R63, R66 ;  /* 0x0000003f32447223 */ /* 0x000fe20000010042 */
[----:B------:R-:W-:-:S02]  /*a590*/  HADD2.F32 R49, -RZ, R6.H1_H1 ;  /* 0x30000006ff317230 */ /* 0x000fc40000004100 */
[-C--:B------:R-:W-:Y:S01]  /*a5a0*/  FMUL.FTZ R66, R4, R58.reuse ;  /* 0x0000003a04427220 */ /* 0x080fe20000410000 */
[C---:B------:R-:W-:Y:S01]  /*a5b0*/  FFMA.FTZ R64, R7.reuse, R58, -R64 ;  /* 0x0000003a07407223 */ /* 0x040fe20000010840 */
[--C-:B------:R-:W-:Y:S02]  /*a5c0*/  HADD2.F32 R6, -RZ, R5.reuse.H0_H0 ;  /* 0x20000005ff067230 */ /* 0x100fe40000004100 */
[----:B------:R-:W-:Y:S01]  /*a5d0*/  FFMA.FTZ R65, R50, R61, -R65 ;  /* 0x0000003d32417223 */ /* 0x000fe20000010841 */
[----:B------:R-:W-:Y:S02]  /*a5e0*/  HADD2.F32 R58, -RZ, R60.H1_H1 ;  /* 0x3000003cff3a7230 */ /* 0x000fe40000004100 */
[----:B------:R-:W-:Y:S01]  /*a5f0*/  FFMA.FTZ R61, R7, R62, R66 ;  /* 0x0000003e073d7223 */ /* 0x000fe20000010042 */
[----:B------:R-:W-:Y:S02]  /*a600*/  HADD2.F32 R5, -RZ, R5.H1_H1 ;  /* 0x30000005ff057230 */ /* 0x000fe40000004100 */
[----:B------:R-:W-:-:S02]  /*a610*/  HADD2.F32 R50, -RZ, R70.H0_H0 ;  /* 0x20000046ff327230 */ /* 0x000fc40000004100 */
[C---:B------:R-:W-:Y:S01]  /*a620*/  FMUL.FTZ R63, R49.reuse, R58 ;  /* 0x0000003a313f7220 */ /* 0x040fe20000410000 */
[----:B------:R-:W-:Y:S02]  /*a630*/  HADD2.F32 R51, -RZ, R67.H0_H0 ;  /* 0x20000043ff337230 */ /* 0x000fe40000004100 */
[----:B------:R-:W-:Y:S02]  /*a640*/  HADD2.F32 R4, -RZ, R69.H0_H0 ;  /* 0x20000045ff047230 */ /* 0x000fe40000004100 */
[-C--:B------:R-:W-:Y:S01]  /*a650*/  FMUL.FTZ R49, R49, R50.reuse ;  /* 0x0000003231317220 */ /* 0x080fe20000410000 */
[C---:B------:R-:W-:Y:S01]  /*a660*/  FFMA.FTZ R63, R48.reuse, R50, -R63 ;  /* 0x00000032303f7223 */ /* 0x040fe2000001083f */
[C---:B------:R-:W-:Y:S01]  /*a670*/  FMUL.FTZ R7, R5.reuse, R51 ;  /* 0x0000003305077220 */ /* 0x040fe20000410000 */
[----:B------:R-:W-:Y:S01]  /*a680*/  FMUL.FTZ R62, R5, R4 ;  /* 0x00000004053e7220 */ /* 0x000fe20000410000 */
[----:B------:R-:W-:Y:S02]  /*a690*/  FFMA.FTZ R48, R48, R58, R49 ;  /* 0x0000003a30307223 */ /* 0x000fe40000010031 */
[----:B------:R-:W-:Y:S01]  /*a6a0*/  FFMA.FTZ R5, R6, R4, -R7 ;  /* 0x0000000406057223 */ /* 0x000fe20000010807 */
[----:B------:R-:W-:Y:S01]  /*a6b0*/  F2FP.F16.F32.PACK_AB R7, R68, R65 ;  /* 0x000000414407723e */ /* 0x000fe200000000ff */
[----:B------:R-:W-:Y:S01]  /*a6c0*/  FFMA.FTZ R62, R6, R51, R62 ;  /* 0x00000033063e7223 */ /* 0x000fe2000001003e */
[----:B------:R-:W-:-:S02]  /*a6d0*/  F2FP.F16.F32.PACK_AB R4, R61, R64 ;  /* 0x000000403d04723e */ /* 0x000fc400000000ff */
[----:B------:R-:W-:Y:S02]  /*a6e0*/  F2FP.F16.F32.PACK_AB R6, R48, R63 ;  /* 0x0000003f3006723e */ /* 0x000fe400000000ff */
[----:B------:R-:W-:-:S05]  /*a6f0*/  F2FP.F16.F32.PACK_AB R5, R62, R5 ;  /* 0x000000053e05723e */ /* 0x000fca00000000ff */
[----:B------:R2:W-:Y:S02]  /*a700*/  STS.128 [R213], R4 ;  /* 0x00000004d5007388 */ /* 0x0005e40000000c00 */
.L_x_1468:
[----:B------:R-:W-:Y:S05]  /*a710*/  BSYNC B2 ;  /* 0x0000000000027941 */ /* 0x000fea0003800000 */
.L_x_1467:
[----:B------:R-:W-:Y:S05]  /*a720*/  @P4 BRA `(.L_x_1466) ;  /* 0x0000000000a84947 */ /* 0x000fea0003800000 */
[----:B--2---:R-:W2:Y:S01]  /*a730*/  LDS.128 R4, [R213+0x4000] ;  /* 0x00400000d5047984 */ /* 0x004ea20000000c00 */
[----:B------:R-:W-:Y:S01]  /*a740*/  SHF.R.U32.HI R50, RZ, 0x10, R47 ;  /* 0x00000010ff327819 */ /* 0x000fe2000001162f */
[----:B------:R-:W-:Y:S01]  /*a750*/  HADD2.F32 R60, -RZ, R60.H0_H0 ;  /* 0x2000003cff3c7230 */ /* 0x000fe20000004100 */
[----:B------:R-:W-:Y:S01]  /*a760*/  SHF.R.U32.HI R48, RZ, 0x10, R45 ;  /* 0x00000010ff307819 */ /* 0x000fe2000001162d */
[----:B------:R-:W-:Y:S01]  /*a770*/  HADD2.F32 R49, -RZ, R57.H1_H1 ;  /* 0x30000039ff317230 */ /* 0x000fe20000004100 */
[----:B------:R-:W-:Y:S01]  /*a780*/  SHF.R.U64 R62, R46, 0x10, R47 ;  /* 0x000000102e3e7819 */ /* 0x000fe2000000122f */
[----:B------:R-:W-:Y:S01]  /*a790*/  HADD2.F32 R50, -RZ, R50.H0_H0 ;  /* 0x20000032ff327230 */ /* 0x000fe20000004100 */
[----:B------:R-:W-:Y:S01]  /*a7a0*/  SHF.R.U64 R63, R44, 0x10, R45 ;  /* 0x000000102c3f7819 */ /* 0x000fe2000000122d */
[----:B------:R-:W-:Y:S02]  /*a7b0*/  HADD2.F32 R48, -RZ, R48.H0_H0 ;  /* 0x20000030ff307230 */ /* 0x000fe40000004100 */
[----:B--2---:R-:W-:-:S02]  /*a7c0*/  HADD2.F32 R47, -RZ, R7.H1_H1 ;  /* 0x30000007ff2f7230 */ /* 0x004fc40000004100 */
[----:B------:R-:W-:Y:S02]  /*a7d0*/  HADD2.F32 R46, -RZ, R7.H0_H0 ;  /* 0x20000007ff2e7230 */ /* 0x000fe40000004100 */
[--C-:B------:R-:W-:Y:S02]  /*a7e0*/  HADD2.F32 R7, -RZ, R4.reuse.H0_H0 ;  /* 0x20000004ff077230 */ /* 0x100fe40000004100 */
[C---:B------:R-:W-:Y:S01]  /*a7f0*/  FMUL.FTZ R51, R47.reuse, R50 ;  /* 0x000000322f337220 */ /* 0x040fe20000410000 */
[----:B------:R-:W-:Y:S01]  /*a800*/  FMUL.FTZ R47, R47, R48 ;  /* 0x000000302f2f7220 */ /* 0x000fe20000410000 */
[----:B------:R-:W-:Y:S02]  /*a810*/  HADD2.F32 R4, -RZ, R4.H1_H1 ;  /* 0x30000004ff047230 */ /* 0x000fe40000004100 */
[--C-:B------:R-:W-:Y:S02]  /*a820*/  HADD2.F32 R44, -RZ, R6.reuse.H0_H0 ;  /* 0x20000006ff2c7230 */ /* 0x100fe40000004100 */
[----:B------:R-:W-:Y:S01]  /*a830*/  FFMA.FTZ R50, R46, R50, R47 ;  /* 0x000000322e327223 */ /* 0x000fe2000001002f */
[----:B------:R-:W-:-:S02]  /*a840*/  HADD2.F32 R45, -RZ, R6.H1_H1 ;  /* 0x30000006ff2d7230 */ /* 0x000fc40000004100 */
[----:B------:R-:W-:Y:S01]  /*a850*/  FFMA.FTZ R61, R46, R48, -R51 ;  /* 0x000000302e3d7223 */ /* 0x000fe20000010833 */
[--C-:B------:R-:W-:Y:S02]  /*a860*/  HADD2.F32 R47, -RZ, R56.reuse.H1_H1 ;  /* 0x30000038ff2f7230 */ /* 0x100fe40000004100 */
[C---:B------:R-:W-:Y:S01]  /*a870*/  FMUL.FTZ R58, R4.reuse, R49 ;  /* 0x00000031043a7220 */ /* 0x040fe20000410000 */
[--C-:B------:R-:W-:Y:S02]  /*a880*/  HADD2.F32 R6, -RZ, R5.reuse.H0_H0 ;  /* 0x20000005ff067230 */ /* 0x100fe40000004100 */
[-C--:B------:R-:W-:Y:S01]  /*a890*/  FMUL.FTZ R48, R4, R60.reuse ;  /* 0x0000003c04307220 */ /* 0x080fe20000410000 */
[----:B------:R-:W-:Y:S02]  /*a8a0*/  HADD2.F32 R56, -RZ, R56.H0_H0 ;  /* 0x20000038ff387230 */ /* 0x000fe40000004100 */
[----:B------:R-:W-:Y:S01]  /*a8b0*/  FFMA.FTZ R58, R7, R60, -R58 ;  /* 0x0000003c073a7223 */ /* 0x000fe2000001083a */
[----:B------:R-:W-:-:S02]  /*a8c0*/  HADD2.F32 R5, -RZ, R5.H1_H1 ;  /* 0x30000005ff057230 */ /* 0x000fc40000004100 */
[----:B------:R-:W-:Y:S01]  /*a8d0*/  FFMA.FTZ R49, R7, R49, R48 ;  /* 0x0000003107317223 */ /* 0x000fe20000010030 */
[----:B------:R-:W-:Y:S02]  /*a8e0*/  HADD2.F32 R46, -RZ, R62.H0_H0 ;  /* 0x2000003eff2e7230 */ /* 0x000fe40000004100 */
[CC--:B------:R-:W-:Y:S01]  /*a8f0*/  FMUL.FTZ R51, R45.reuse, R47.reuse ;  /* 0x0000002f2d337220 */ /* 0x0c0fe20000410000 */
[----:B------:R-:W-:Y:S02]  /*a900*/  HADD2.F32 R4, -RZ, R63.H0_H0 ;  /* 0x2000003fff047230 */ /* 0x000fe40000004100 */
[----:B------:R-:W-:Y:S01]  /*a910*/  FMUL.FTZ R48, R45, R56 ;  /* 0x000000382d307220 */ /* 0x000fe20000410000 */
[C---:B------:R-:W-:Y:S01]  /*a920*/  FMUL.FTZ R7, R5.reuse, R46 ;  /* 0x0000002e05077220 */ /* 0x040fe20000410000 */
[C---:B------:R-:W-:Y:S01]  /*a930*/  FFMA.FTZ R51, R44.reuse, R56, -R51 ;  /* 0x000000382c337223 */ /* 0x040fe20000010833 */
[-C--:B------:R-:W-:Y:S01]  /*a940*/  FMUL.FTZ R45, R5, R4.reuse ;  /* 0x00000004052d7220 */ /* 0x080fe20000410000 */
[----:B------:R-:W-:Y:S01]  /*a950*/  FFMA.FTZ R48, R44, R47, R48 ;  /* 0x0000002f2c307223 */ /* 0x000fe20000010030 */
[----:B------:R-:W-:Y:S01]  /*a960*/  FFMA.FTZ R5, R6, R4, -R7 ;  /* 0x0000000406057223 */ /* 0x000fe20000010807 */
[----:B------:R-:W-:Y:S01]  /*a970*/  F2FP.F16.F32.PACK_AB R7, R50, R61 ;  /* 0x0000003d3207723e */ /* 0x000fe200000000ff */
[----:B------:R-:W-:Y:S01]  /*a980*/  FFMA.FTZ R46, R6, R46, R45 ;  /* 0x0000002e062e7223 */ /* 0x000fe2000001002d */
[----:B------:R-:W-:-:S02]  /*a990*/  F2FP.F16.F32.PACK_AB R4, R49, R58 ;  /* 0x0000003a3104723e */ /* 0x000fc400000000ff */
[----:B------:R-:W-:Y:S02]  /*a9a0*/  F2FP.F16.F32.PACK_AB R6, R48, R51 ;  /* 0x000000333006723e */ /* 0x000fe400000000ff */
[----:B------:R-:W-:-:S05]  /*a9b0*/  F2FP.F16.F32.PACK_AB R5, R46, R5 ;  /* 0x000000052e05723e */ /* 0x000fca00000000ff */
[----:B------:R3:W-:Y:S02]  /*a9c0*/  STS.128 [R213+0x4000], R4 ;  /* 0x00400004d5007388 */ /* 0x0007e40000000c00 */
.L_x_1466:
[----:B------:R-:W-:Y:S05]  /*a9d0*/  BSYNC B1 ;  /* 0x0000000000017941 */ /* 0x000fea0003800000 */
.L_x_1465:
[----:B------:R-:W-:Y:S04]  /*a9e0*/  BSSY B1, `(.L_x_1469) ;  /* 0x000005d000017945 */ /* 0x000fe80003800000 */
[----:B------:R-:W-:Y:S05]  /*a9f0*/  @P1 BRA `(.L_x_1470) ;  /* 0x00000004006c1947 */ /* 0x000fea0003800000 */
[----:B--23--:R-:W2:Y:S01]  /*aa00*/  LDC R4, c[0x0][0x3d4] ;  /* 0x0000f500ff047b82 */ /* 0x00cea20000000800 */
[----:B------:R-:W-:Y:S01]  /*aa10*/  BSSY B2, `(.L_x_1471) ;  /* 0x000002e000027945 */ /* 0x000fe20003800000 */
[-C--:B--2---:R-:W-:Y:S02]  /*aa20*/  ISETP.GE.AND P0, PT, R22, R4.reuse, PT ;  /* 0x000000041600720c */ /* 0x084fe40003f06270 */
[----:B------:R-:W-:-:S11]  /*aa30*/  ISETP.GE.AND P1, PT, R187, R4, PT ;  /* 0x00000004bb00720c */ /* 0x000fd60003f26270 */
[----:B------:R-:W-:Y:S05]  /*aa40*/  @P0 BRA `(.L_x_1472) ;  /* 0x0000000000a80947 */ /* 0x000fea0003800000 */
[----:B------:R-:W2:Y:S01]  /*aa50*/  LDS.128 R4, [R213+0x1000] ;  /* 0x00100000d5047984 */ /* 0x000ea20000000c00 */
[----:B------:R-:W-:Y:S01]  /*aa60*/  SHF.R.U32.HI R46, RZ, 0x10, R41 ;  /* 0x00000010ff2e7819 */ /* 0x000fe20000011629 */
[----:B------:R-:W-:Y:S01]  /*aa70*/  HADD2.F32 R59, -RZ, R59.H0_H0 ;  /* 0x2000003bff3b7230 */ /* 0x000fe20000004100 */
[--C-:B------:R-:W-:Y:S01]  /*aa80*/  SHF.R.U32.HI R44, RZ, 0x10, R43.reuse ;  /* 0x00000010ff2c7819 */ /* 0x100fe2000001162b */
[----:B------:R-:W-:Y:S01]  /*aa90*/  HADD2.F32 R45, -RZ, R55.H1_H1 ;  /* 0x30000037ff2d7230 */ /* 0x000fe20000004100 */
[----:B------:R-:W-:Y:S01]  /*aaa0*/  SHF.R.U64 R51, R42, 0x10, R43 ;  /* 0x000000102a337819 */ /* 0x000fe2000000122b */
[----:B------:R-:W-:Y:S01]  /*aab0*/  HADD2.F32 R46, -RZ, R46.H0_H0 ;  /* 0x2000002eff2e7230 */ /* 0x000fe20000004100 */
[----:B------:R-:W-:Y:S01]  /*aac0*/  SHF.R.U64 R50, R40, 0x10, R41 ;  /* 0x0000001028327819 */ /* 0x000fe20000001229 */
[----:B------:R-:W-:Y:S02]  /*aad0*/  HADD2.F32 R44, -RZ, R44.H0_H0 ;  /* 0x2000002cff2c7230 */ /* 0x000fe40000004100 */
[----:B------:R-:W-:-:S02]  /*aae0*/  HADD2.F32 R57, -RZ, R57.H0_H0 ;  /* 0x20000039ff397230 */ /* 0x000fc40000004100 */
[--C-:B--2---:R-:W-:Y:S02]  /*aaf0*/  HADD2.F32 R43, -RZ, R7.reuse.H1_H1 ;  /* 0x30000007ff2b7230 */ /* 0x104fe40000004100 */
[----:B------:R-:W-:Y:S02]  /*ab00*/  HADD2.F32 R42, -RZ, R7.H0_H0 ;  /* 0x20000007ff2a7230 */ /* 0x000fe40000004100 */
[--C-:B------:R-:W-:Y:S02]  /*ab10*/  HADD2.F32 R7, -RZ, R4.reuse.H0_H0 ;  /* 0x20000004ff077230 */ /* 0x100fe40000004100 */
[C---:B------:R-:W-:Y:S01]  /*ab20*/  FMUL.FTZ R47, R43.reuse, R46 ;  /* 0x0000002e2b2f7220 */ /* 0x040fe20000410000 */
[----:B------:R-:W-:Y:S02]  /*ab30*/  HADD2.F32 R4, -RZ, R4.H1_H1 ;  /* 0x30000004ff047230 */ /* 0x000fe40000004100 */
[----:B------:R-:W-:Y:S01]  /*ab40*/  FMUL.FTZ R43, R43, R44 ;  /* 0x0000002c2b2b7220 */ /* 0x000fe20000410000 */
[----:B------:R-:W-:-:S02]  /*ab50*/  HADD2.F32 R40, -RZ, R6.H0_H0 ;  /* 0x20000006ff287230 */ /* 0x000fc40000004100 */
[C---:B------:R-:W-:Y:S01]  /*ab60*/  FFMA.FTZ R49, R42.reuse, R44, -R47 ;  /* 0x0000002c2a317223 */ /* 0x040fe2000001082f */
[----:B------:R-:W-:Y:S02]  /*ab70*/  HADD2.F32 R41, -RZ, R6.H1_H1 ;  /* 0x30000006ff297230 */ /* 0x000fe40000004100 */
[----:B------:R-:W-:Y:S01]  /*ab80*/  FFMA.FTZ R46, R42, R46, R43 ;  /* 0x0000002e2a2e7223 */ /* 0x000fe2000001002b */
[--C-:B------:R-:W-:Y:S02]  /*ab90*/  HADD2.F32 R6, -RZ, R5.reuse.H0_H0 ;  /* 0x20000005ff067230 */ /* 0x100fe40000004100 */
[C---:B------:R-:W-:Y:S01]  /*aba0*/  FMUL.FTZ R48, R4.reuse, R45 ;  /* 0x0000002d04307220 */ /* 0x040fe20000410000 */
[----:B------:R-:W-:Y:S01]  /*abb0*/  FMUL.FTZ R44, R4, R59 ;  /* 0x0000003b042c7220 */ /* 0x000fe20000410000 */
[----:B------:R-:W-:Y:S02]  /*abc0*/  HADD2.F32 R43, -RZ, R54.H0_H0 ;  /* 0x20000036ff2b7230 */ /* 0x000fe40000004100 */
[----:B------:R-:W-:-:S02]  /*abd0*/  HADD2.F32 R5, -RZ, R5.H1_H1 ;  /* 0x30000005ff057230 */ /* 0x000fc40000004100 */
[C---:B------:R-:W-:Y:S01]  /*abe0*/  FFMA.FTZ R45, R7.reuse, R45, R44 ;  /* 0x0000002d072d7223 */ /* 0x040fe2000001002c */
[----:B------:R-:W-:Y:S02]  /*abf0*/  HADD2.F32 R42, -RZ, R50.H0_H0 ;  /* 0x20000032ff2a7230 */ /* 0x000fe40000004100 */
[----:B------:R-:W-:Y:S01]  /*ac00*/  FFMA.FTZ R48, R7, R59, -R48 ;  /* 0x0000003b07307223 */ /* 0x000fe20000010830 */
[----:B------:R-:W-:Y:S02]  /*ac10*/  HADD2.F32 R4, -RZ, R51.H0_H0 ;  /* 0x20000033ff047230 */ /* 0x000fe40000004100 */
[C---:B------:R-:W-:Y:S01]  /*ac20*/  FMUL.FTZ R47, R41.reuse, R43 ;  /* 0x0000002b292f7220 */ /* 0x040fe20000410000 */
[-C--:B------:R-:W-:Y:S01]  /*ac30*/  FMUL.FTZ R44, R41, R57.reuse ;  /* 0x00000039292c7220 */ /* 0x080fe20000410000 */
[C---:B------:R-:W-:Y:S01]  /*ac40*/  FMUL.FTZ R7, R5.reuse, R42 ;  /* 0x0000002a05077220 */ /* 0x040fe20000410000 */
[-C--:B------:R-:W-:Y:S01]  /*ac50*/  FMUL.FTZ R41, R5, R4.reuse ;  /* 0x0000000405297220 */ /* 0x080fe20000410000 */
[C---:B------:R-:W-:Y:S01]  /*ac60*/  FFMA.FTZ R47, R40.reuse, R57, -R47 ;  /* 0x00000039282f7223 */ /* 0x040fe2000001082f */
[----:B------:R-:W-:Y:S01]  /*ac70*/  FFMA.FTZ R44, R40, R43, R44 ;  /* 0x0000002b282c7223 */ /* 0x000fe2000001002c */
[C---:B------:R-:W-:Y:S01]  /*ac80*/  FFMA.FTZ R5, R6.reuse, R4, -R7 ;  /* 0x0000000406057223 */ /* 0x040fe20000010807 */
[----:B------:R-:W-:Y:S01]  /*ac90*/  FFMA.FTZ R42, R6, R42, R41 ;  /* 0x0000002a062a7223 */ /* 0x000fe20000010029 */
[----:B------:R-:W-:-:S02]  /*aca0*/  F2FP.F16.F32.PACK_AB R7, R46, R49 ;  /* 0x000000312e07723e */ /* 0x000fc400000000ff */
[----:B------:R-:W-:Y:S02]  /*acb0*/  F2FP.F16.F32.PACK_AB R6, R44, R47 ;  /* 0x0000002f2c06723e */ /* 0x000fe400000000ff */
[----:B------:R-:W-:Y:S02]  /*acc0*/  F2FP.F16.F32.PACK_AB R4, R45, R48 ;  /* 0x000000302d04723e */ /* 0x000fe400000000ff */
[----:B------:R-:W-:-:S05]  /*acd0*/  F2FP.F16.F32.PACK_AB R5, R42, R5 ;  /* 0x000000052a05723e */ /* 0x000fca00000000ff */
[----:B------:R2:W-:Y:S02]  /*ace0*/  STS.128 [R213+0x1000], R4 ;  /* 0x00100004d5007388 */ /* 0x0005e40000000c00 */
.L_x_1472:
[----:B------:R-:W-:Y:S05]  /*acf0*/  BSYNC B2 ;  /* 0x0000000000027941 */ /* 0x000fea0003800000 */
.L_x_1471:
[----:B------:R-:W-:Y:S05]  /*ad00*/  @P1 BRA `(.L_x_1470) ;  /* 0x0000000000a81947 */ /* 0x000fea0003800000 */
[----:B--2---:R-:W2:Y:S01]  /*ad10*/  LDS.128 R4, [R213+0x5000] ;  /* 0x00500000d5047984 */ /* 0x004ea20000000c00 */
[----:B------:R-:W-:Y:S01]  /*ad20*/  SHF.R.U32.HI R42, RZ, 0x10, R39 ;  /* 0x00000010ff2a7819 */ /* 0x000fe20000011627 */
[----:B------:R-:W-:Y:S01]  /*ad30*/  HADD2.F32 R55, -RZ, R55.H0_H0 ;  /* 0x20000037ff377230 */ /* 0x000fe20000004100 */
[----:B------:R-:W-:Y:S01]  /*ad40*/  SHF.R.U32.HI R40, RZ, 0x10, R37 ;  /* 0x00000010ff287819 */ /* 0x000fe20000011625 */
[--C-:B------:R-:W-:Y:S01]  /*ad50*/  HADD2.F32 R41, -RZ, R53.reuse.H0_H0 ;  /* 0x20000035ff297230 */ /* 0x100fe20000004100 */
[----:B------:R-:W-:Y:S01]  /*ad60*/  SHF.R.U64 R45, R38, 0x10, R39 ;  /* 0x00000010262d7819 */ /* 0x000fe20000001227 */
[----:B------:R-:W-:Y:S01]  /*ad70*/  HADD2.F32 R42, -RZ, R42.H0_H0 ;  /* 0x2000002aff2a7230 */ /* 0x000fe20000004100 */
[----:B------:R-:W-:Y:S01]  /*ad80*/  SHF.R.U64 R46, R36, 0x10, R37 ;  /* 0x00000010242e7819 */ /* 0x000fe20000001225 */
[----:B------:R-:W-:Y:S02]  /*ad90*/  HADD2.F32 R40, -RZ, R40.H0_H0 ;  /* 0x20000028ff287230 */ /* 0x000fe40000004100 */
[----:B------:R-:W-:-:S02]  /*ada0*/  HADD2.F32 R53, -RZ, R53.H1_H1 ;  /* 0x30000035ff357230 */ /* 0x000fc40000004100 */
[----:B------:R-:W-:Y:S02]  /*adb0*/  HADD2.F32 R54, -RZ, R54.H1_H1 ;  /* 0x30000036ff367230 */ /* 0x000fe40000004100 */
[--C-:B--2---:R-:W-:Y:S02]  /*adc0*/  HADD2.F32 R39, -RZ, R7.reuse.H1_H1 ;  /* 0x30000007ff277230 */ /* 0x104fe40000004100 */
[----:B------:R-:W-:Y:S02]  /*add0*/  HADD2.F32 R38, -RZ, R7.H0_H0 ;  /* 0x20000007ff267230 */ /* 0x000fe40000004100 */
[--C-:B------:R-:W-:Y:S02]  /*ade0*/  HADD2.F32 R7, -RZ, R4.reuse.H0_H0 ;  /* 0x20000004ff077230 */ /* 0x100fe40000004100 */
[C---:B------:R-:W-:Y:S01]  /*adf0*/  FMUL.FTZ R43, R39.reuse, R42 ;  /* 0x0000002a272b7220 */ /* 0x040fe20000410000 */
[----:B------:R-:W-:Y:S02]  /*ae00*/  HADD2.F32 R4, -RZ, R4.H1_H1 ;  /* 0x30000004ff047230 */ /* 0x000fe40000004100 */
[----:B------:R-:W-:Y:S01]  /*ae10*/  FMUL.FTZ R39, R39, R40 ;  /* 0x0000002827277220 */ /* 0x000fe20000410000 */
[----:B------:R-:W-:-:S02]  /*ae20*/  HADD2.F32 R36, -RZ, R6.H0_H0 ;  /* 0x20000006ff247230 */ /* 0x000fc40000004100 */
[----:B------:R-:W-:Y:S01]  /*ae30*/  FFMA.FTZ R43, R38, R40, -R43 ;  /* 0x00000028262b7223 */ /* 0x000fe2000001082b */
[----:B------:R-:W-:Y:S02]  /*ae40*/  HADD2.F32 R37, -RZ, R6.H1_H1 ;  /* 0x30000006ff257230 */ /* 0x000fe40000004100 */
[----:B------:R-:W-:Y:S01]  /*ae50*/  FMUL.FTZ R44, R4, R41 ;  /* 0x00000029042c7220 */ /* 0x000fe20000410000 */
[--C-:B------:R-:W-:Y:S02]  /*ae60*/  HADD2.F32 R6, -RZ, R5.reuse.H0_H0 ;  /* 0x20000005ff067230 */ /* 0x100fe40000004100 */
[----:B------:R-:W-:Y:S01]  /*ae70*/  FFMA.FTZ R42, R38, R42, R39 ;  /* 0x0000002a262a7223 */ /* 0x000fe20000010027 */
[-C--:B------:R-:W-:Y:S01]  /*ae80*/  FMUL.FTZ R40, R4, R55.reuse ;  /* 0x0000003704287220 */ /* 0x080fe20000410000 */
[----:B------:R-:W-:Y:S02]  /*ae90*/  HADD2.F32 R5, -RZ, R5.H1_H1 ;  /* 0x30000005ff057230 */ /* 0x000fe40000004100 */
[----:B------:R-:W-:Y:S01]  /*aea0*/  FFMA.FTZ R44, R7, R55, -R44 ;  /* 0x00000037072c7223 */ /* 0x000fe2000001082c */
[----:B------:R-:W-:-:S02]  /*aeb0*/  HADD2.F32 R38, -RZ, R45.H0_H0 ;  /* 0x2000002dff267230 */ /* 0x000fc40000004100 */
[----:B------:R-:W-:Y:S01]  /*aec0*/  FFMA.FTZ R41, R7, R41, R40 ;  /* 0x0000002907297223 */ /* 0x000fe20000010028 */
[----:B------:R-:W-:Y:S02]  /*aed0*/  HADD2.F32 R4, -RZ, R46.H0_H0 ;  /* 0x2000002eff047230 */ /* 0x000fe40000004100 */
[CC--:B------:R-:W-:Y:S01]  /*aee0*/  FMUL.FTZ R39, R37.reuse, R53.reuse ;  /* 0x0000003525277220 */ /* 0x0c0fe20000410000 */
[----:B------:R-:W-:Y:S01]  /*aef0*/  FMUL.FTZ R40, R37, R54 ;  /* 0x0000003625287220 */ /* 0x000fe20000410000 */
[C---:B------:R-:W-:Y:S01]  /*af00*/  FMUL.FTZ R7, R5.reuse, R38 ;  /* 0x0000002605077220 */ /* 0x040fe20000410000 */
[----:B------:R-:W-:Y:S01]  /*af10*/  FMUL.FTZ R37, R5, R4 ;  /* 0x0000000405257220 */ /* 0x000fe20000410000 */
        /* <DEDUP_REMOVED lines=9> */
.L_x_1470:
[----:B------:R-:W-:Y:S05]  /*afb0*/  BSYNC B1 ;  /* 0x0000000000017941 */ /* 0x000fea0003800000 */
.L_x_1469:
[----:B------:R-:W-:Y:S04]  /*afc0*/  BSSY B1, `(.L_x_1473) ;  /* 0x000005d000017945 */ /* 0x000fe80003800000 */
[----:B------:R-:W-:Y:S05]  /*afd0*/  @P2 BRA `(.L_x_1474) ;  /* 0x00000004006c2947 */ /* 0x000fea0003800000 */
[----:B--234-:R-:W2:Y:S01]  /*afe0*/  LDC R4, c[0x0][0x3d4] ;  /* 0x0000f500ff047b82 */ /* 0x01cea20000000800 */
[----:B------:R-:W-:Y:S01]  /*aff0*/  BSSY B2, `(.L_x_1475) ;  /* 0x000002e000027945 */ /* 0x000fe20003800000 */
[-C--:B--2---:R-:W-:Y:S02]  /*b000*/  ISETP.GE.AND P0, PT, R22, R4.reuse, PT ;  /* 0x000000041600720c */ /* 0x084fe40003f06270 */
[----:B------:R-:W-:-:S11]  /*b010*/  ISETP.GE.AND P1, PT, R187, R4, PT ;  /* 0x00000004bb00720c */ /* 0x000fd60003f26270 */
[----:B------:R-:W-:Y:S05]  /*b020*/  @P0 BRA `(.L_x_1476) ;  /* 0x0000000000a80947 */ /* 0x000fea0003800000 */
[----:B------:R-:W2:Y:S01]  /*b030*/  LDS.128 R4, [R213+0x2000] ;  /* 0x00200000d5047984 */ /* 0x000ea20000000c00 */
[----:B------:R-:W-:Y:S01]  /*b040*/  SHF.R.U32.HI R37, RZ, 0x10, R35 ;  /* 0x00000010ff257819 */ /* 0x000fe20000011623 */
[----:B------:R-:W-:Y:S01]  /*b050*/  HADD2.F32 R36, -RZ, R15.H0_H0 ;  /* 0x2000000fff247230 */ /* 0x000fe20000004100 */
[----:B------:R-:W-:Y:S01]  /*b060*/  SHF.R.U32.HI R39, RZ, 0x10, R33 ;  /* 0x00000010ff277819 */ /* 0x000fe20000011621 */
[----:B------:R-:W-:Y:S01]  /*b070*/  HADD2.F32 R38, -RZ, R14.H0_H0 ;  /* 0x2000000eff267230 */ /* 0x000fe20000004100 */
[----:B------:R-:W-:Y:S01]  /*b080*/  SHF.R.U64 R45, R34, 0x10, R35 ;  /* 0x00000010222d7819 */ /* 0x000fe20000001223 */
[----:B------:R-:W-:Y:S01]  /*b090*/  HADD2.F32 R37, -RZ, R37.H0_H0 ;  /* 0x20000025ff257230 */ /* 0x000fe20000004100 */
[----:B------:R-:W-:Y:S01]  /*b0a0*/  SHF.R.U64 R43, R32, 0x10, R33 ;  /* 0x00000010202b7819 */ /* 0x000fe20000001221 */
[----:B------:R-:W-:Y:S02]  /*b0b0*/  HADD2.F32 R39, -RZ, R39.H0_H0 ;  /* 0x20000027ff277230 */ /* 0x000fe40000004100 */
[----:B------:R-:W-:-:S02]  /*b0c0*/  HADD2.F32 R15, -RZ, R15.H1_H1 ;  /* 0x3000000fff0f7230 */ /* 0x000fc40000004100 */
        /* <DEDUP_REMOVED lines=13> */
[----:B------:R-:W-:Y:S02]  /*b1a0*/  HADD2.F32 R34, -RZ, R14.H1_H1 ;  /* 0x3000000eff227230 */ /* 0x000fe40000004100 */
[----:B------:R-:W-:Y:S01]  /*b1b0*/  FMUL.FTZ R39, R33, R15 ;  /* 0x0000000f21277220 */ /* 0x000fe20000410000 */
[----:B------:R-:W-:-:S02]  /*b1c0*/  HADD2.F32 R5, -RZ, R5.H1_H1 ;  /* 0x30000005ff057230 */ /* 0x000fc40000004100 */
[C---:B------:R-:W-:Y:S01]  /*b1d0*/  FFMA.FTZ R40, R7.reuse, R36, -R40 ;  /* 0x0000002407287223 */ /* 0x040fe20000010828 */
[----:B------:R-:W-:Y:S02]  /*b1e0*/  HADD2.F32 R14, -RZ, R43.H0_H0 ;  /* 0x2000002bff0e7230 */ /* 0x000fe40000004100 */
[----:B------:R-:W-:Y:S01]  /*b1f0*/  FFMA.FTZ R35, R7, R38, R42 ;  /* 0x0000002607237223 */ /* 0x000fe2000001002a */
[----:B------:R-:W-:Y:S02]  /*b200*/  HADD2.F32 R4, -RZ, R45.H0_H0 ;  /* 0x2000002dff047230 */ /* 0x000fe40000004100 */
[----:B------:R-:W-:Y:S01]  /*b210*/  FMUL.FTZ R37, R33, R34 ;  /* 0x0000002221257220 */ /* 0x000fe20000410000 */
[C---:B------:R-:W-:Y:S02]  /*b220*/  FMUL.FTZ R7, R5.reuse, R14 ;  /* 0x0000000e05077220 */ /* 0x040fe40000410000 */
        /* <DEDUP_REMOVED lines=10> */
.L_x_1476:
[----:B------:R-:W-:Y:S05]  /*b2d0*/  BSYNC B2 ;  /* 0x0000000000027941 */ /* 0x000fea0003800000 */
.L_x_1475:
[----:B------:R-:W-:Y:S05]  /*b2e0*/  @P1 BRA `(.L_x_1474) ;  /* 0x0000000000a81947 */ /* 0x000fea0003800000 */
[----:B--2---:R-:W2:Y:S01]  /*b2f0*/  LDS.128 R4, [R213+0x6000] ;  /* 0x00600000d5047984 */ /* 0x004ea20000000c00 */
[----:B------:R-:W-:Y:S01]  /*b300*/  SHF.R.U32.HI R14, RZ, 0x10, R29 ;  /* 0x00000010ff0e7819 */ /* 0x000fe2000001161d */
[----:B------:R-:W-:Y:S01]  /*b310*/  HADD2.F32 R32, -RZ, R12.H0_H0 ;  /* 0x2000000cff207230 */ /* 0x000fe20000004100 */
[----:B------:R-:W-:Y:S02]  /*b320*/  SHF.R.U32.HI R33, RZ, 0x10, R31 ;  /* 0x00000010ff217819 */ /* 0x000fe4000001161f */
[----:B------:R-:W-:Y:S02]  /*b330*/  SHF.R.U64 R39, R28, 0x10, R29 ;  /* 0x000000101c277819 */ /* 0x000fe4000000121d */
[----:B------:R-:W-:Y:S01]  /*b340*/  SHF.R.U64 R37, R30, 0x10, R31 ;  /* 0x000000101e257819 */ /* 0x000fe2000000121f */
[----:B------:R-:W-:Y:S02]  /*b350*/  HADD2.F32 R33, -RZ, R33.H0_H0 ;  /* 0x20000021ff217230 */ /* 0x000fe40000004100 */
[----:B------:R-:W-:-:S02]  /*b360*/  HADD2.F32 R31, -RZ, R14.H0_H0 ;  /* 0x2000000eff1f7230 */ /* 0x000fc40000004100 */
[--C-:B------:R-:W-:Y:S02]  /*b370*/  HADD2.F32 R30, -RZ, R13.reuse.H0_H0 ;  /* 0x2000000dff1e7230 */ /* 0x100fe40000004100 */
[----:B------:R-:W-:Y:S02]  /*b380*/  HADD2.F32 R13, -RZ, R13.H1_H1 ;  /* 0x3000000dff0d7230 */ /* 0x000fe40000004100 */
[--C-:B--2---:R-:W-:Y:S02]  /*b390*/  HADD2.F32 R29, -RZ, R7.reuse.H1_H1 ;  /* 0x30000007ff1d7230 */ /* 0x104fe40000004100 */
[----:B------:R-:W-:Y:S02]  /*b3a0*/  HADD2.F32 R28, -RZ, R7.H0_H0 ;  /* 0x20000007ff1c7230 */ /* 0x000fe40000004100 */
[--C-:B------:R-:W-:Y:S02]  /*b3b0*/  HADD2.F32 R7, -RZ, R4.reuse.H0_H0 ;  /* 0x20000004ff077230 */ /* 0x100fe40000004100 */
[----:B------:R-:W-:Y:S01]  /*b3c0*/  FMUL.FTZ R35, R29, R33 ;  /* 0x000000211d237220 */ /* 0x000fe20000410000 */
[----:B------:R-:W-:-:S02]  /*b3d0*/  HADD2.F32 R4, -RZ, R4.H1_H1 ;  /* 0x30000004ff047230 */ /* 0x000fc40000004100 */
[-C--:B------:R-:W-:Y:S01]  /*b3e0*/  FMUL.FTZ R36, R29, R31.reuse ;  /* 0x0000001f1d247220 */ /* 0x080fe20000410000 */
[--C-:B------:R-:W-:Y:S02]  /*b3f0*/  HADD2.F32 R14, -RZ, R6.reuse.H0_H0 ;  /* 0x20000006ff0e7230 */ /* 0x100fe40000004100 */
[C---:B------:R-:W-:Y:S01]  /*b400*/  FFMA.FTZ R35, R28.reuse, R31, -R35 ;  /* 0x0000001f1c237223 */ /* 0x040fe20000010823 */
[----:B------:R-:W-:Y:S02]  /*b410*/  HADD2.F32 R15, -RZ, R6.H1_H1 ;  /* 0x30000006ff0f7230 */ /* 0x000fe40000004100 */
[----:B------:R-:W-:Y:S01]  /*b420*/  FFMA.FTZ R38, R28, R33, R36 ;  /* 0x000000211c267223 */ /* 0x000fe20000010024 */
[----:B------:R-:W-:Y:S02]  /*b430*/  HADD2.F32 R6, -RZ, R5.H0_H0 ;  /* 0x20000005ff067230 */ /* 0x000fe40000004100 */
[C---:B------:R-:W-:Y:S01]  /*b440*/  FMUL.FTZ R34, R4.reuse, R32 ;  /* 0x0000002004227220 */ /* 0x040fe20000410000 */
[----:B------:R-:W-:Y:S01]  /*b450*/  FMUL.FTZ R36, R4, R30 ;  /* 0x0000001e04247220 */ /* 0x000fe20000410000 */
[----:B------:R-:W-:-:S02]  /*b460*/  HADD2.F32 R28, -RZ, R12.H1_H1 ;  /* 0x3000000cff1c7230 */ /* 0x000fc40000004100 */
[----:B------:R-:W-:Y:S01]  /*b470*/  FMUL.FTZ R33, R15, R13 ;  /* 0x0000000d0f217220 */ /* 0x000fe20000410000 */
[----:B------:R-:W-:Y:S02]  /*b480*/  HADD2.F32 R5, -RZ, R5.H1_H1 ;  /* 0x30000005ff057230 */ /* 0x000fe40000004100 */
[C---:B------:R-:W-:Y:S01]  /*b490*/  FFMA.FTZ R34, R7.reuse, R30, -R34 ;  /* 0x0000001e07227223 */ /* 0x040fe20000010822 */
[----:B------:R-:W-:Y:S02]  /*b4a0*/  HADD2.F32 R12, -RZ, R37.H0_H0 ;  /* 0x20000025ff0c7230 */ /* 0x000fe40000004100 */
[----:B------:R-:W-:Y:S01]  /*b4b0*/  FFMA.FTZ R29, R7, R32, R36 ;  /* 0x00000020071d7223 */ /* 0x000fe20000010024 */
[----:B------:R-:W-:Y:S02]  /*b4c0*/  HADD2.F32 R4, -RZ, R39.H0_H0 ;  /* 0x20000027ff047230 */ /* 0x000fe40000004100 */
[----:B------:R-:W-:Y:S01]  /*b4d0*/  FMUL.FTZ R31, R15, R28 ;  /* 0x0000001c0f1f7220 */ /* 0x000fe20000410000 */
[----:B------:R-:W-:-:S02]  /*b4e0*/  FMUL.FTZ R7, R5, R12 ;  /* 0x0000000c05077220 */ /* 0x000fc40000410000 */
[----:B------:R-:W-:Y:S01]  /*b4f0*/  FMUL.FTZ R15, R5, R4 ;  /* 0x00000004050f7220 */ /* 0x000fe20000410000 */
[C---:B------:R-:W-:Y:S01]  /*b500*/  FFMA.FTZ R31, R14.reuse, R13, -R31 ;  /* 0x0000000d0e1f7223 */ /* 0x040fe2000001081f */
[----:B------:R-:W-:Y:S01]  /*b510*/  FFMA.FTZ R14, R14, R28, R33 ;  /* 0x0000001c0e0e7223 */ /* 0x000fe20000010021 */
[C---:B------:R-:W-:Y:S01]  /*b520*/  FFMA.FTZ R5, R6.reuse, R4, -R7 ;  /* 0x0000000406057223 */ /* 0x040fe20000010807 */
[----:B------:R-:W-:Y:S01]  /*b530*/  FFMA.FTZ R12, R6, R12, R15 ;  /* 0x0000000c060c7223 */ /* 0x000fe2000001000f */
[----:B------:R-:W-:Y:S02]  /*b540*/  F2FP.F16.F32.PACK_AB R7, R38, R35 ;  /* 0x000000232607723e */ /* 0x000fe400000000ff */
[----:B------:R-:W-:Y:S02]  /*b550*/  F2FP.F16.F32.PACK_AB R6, R14, R31 ;  /* 0x0000001f0e06723e */ /* 0x000fe400000000ff */
[----:B------:R-:W-:Y:S02]  /*b560*/  F2FP.F16.F32.PACK_AB R4, R29, R34 ;  /* 0x000000221d04723e */ /* 0x000fe400000000ff */
[----:B------:R-:W-:-:S05]  /*b570*/  F2FP.F16.F32.PACK_AB R5, R12, R5 ;  /* 0x000000050c05723e */ /* 0x000fca00000000ff */
[----:B------:R2:W-:Y:S02]  /*b580*/  STS.128 [R213+0x6000], R4 ;  /* 0x00600004d5007388 */ /* 0x0005e40000000c00 */
.L_x_1474:
[----:B------:R-:W-:Y:S05]  /*b590*/  BSYNC B1 ;  /* 0x0000000000017941 */ /* 0x000fea0003800000 */
.L_x_1473:
[----:B------:R-:W-:Y:S05]  /*b5a0*/  @P3 BRA `(.L_x_1477) ;  /* 0x0000002800a83947 */ /* 0x000fea0003800000 */
[----:B--234-:R-:W2:Y:S01]  /*b5b0*/  LDC R4, c[0x0][0x3d4] ;  /* 0x0000f500ff047b82 */ /* 0x01cea20000000800 */
[----:B------:R-:W-:Y:S01]  /*b5c0*/  BSSY B1, `(.L_x_1478) ;  /* 0x000002e000017945 */ /* 0x000fe20003800000 */
[-C--:B--2---:R-:W-:Y:S02]  /*b5d0*/  ISETP.GE.AND P0, PT, R22, R4.reuse, PT ;  /* 0x000000041600720c */ /* 0x084fe40003f06270 */
[----:B------:R-:W-:-:S11]  /*b5e0*/  ISETP.GE.AND P1, PT, R187, R4, PT ;  /* 0x00000004bb00720c */ /* 0x000fd60003f26270 */
[----:B------:R-:W-:Y:S05]  /*b5f0*/  @P0 BRA `(.L_x_1479) ;  /* 0x0000000000a80947 */ /* 0x000fea0003800000 */
[----:B------:R-:W2:Y:S01]  /*b600*/  LDS.128 R4, [R213+0x3000] ;  /* 0x00300000d5047984 */ /* 0x000ea20000000c00 */
[----:B------:R-:W-:Y:S01]  /*b610*/  SHF.R.U64 R33, R24, 0x10, R25 ;  /* 0x0000001018217819 */ /* 0x000fe20000001219 */
[--C-:B------:R-:W-:Y:S01]  /*b620*/  HADD2.F32 R24, -RZ, R11.reuse.H0_H0 ;  /* 0x2000000bff187230 */ /* 0x100fe20000004100 */
[----:B------:R-:W-:Y:S01]  /*b630*/  SHF.R.U64 R31, R26, 0x10, R27 ;  /* 0x000000101a1f7819 */ /* 0x000fe2000000121b */
[----:B------:R-:W-:Y:S01]  /*b640*/  HADD2.F32 R26, -RZ, R10.H0_H0 ;  /* 0x2000000aff1a7230 */ /* 0x000fe20000004100 */
[----:B------:R-:W-:Y:S01]  /*b650*/  SHF.R.U32.HI R25, RZ, 0x10, R25 ;  /* 0x00000010ff197819 */ /* 0x000fe20000011619 */
[----:B------:R-:W-:Y:S01]  /*b660*/  HADD2.F32 R11, -RZ, R11.H1_H1 ;  /* 0x3000000bff0b7230 */ /* 0x000fe20000004100 */
[----:B------:R-:W-:-:S03]  /*b670*/  SHF.R.U32.HI R27, RZ, 0x10, R27 ;  /* 0x00000010ff1b7819 */ /* 0x000fc6000001161b */
[----:B------:R-:W-:Y:S02]  /*b680*/  HADD2.F32 R25, -RZ, R25.H0_H0 ;  /* 0x20000019ff197230 */ /* 0x000fe40000004100 */
[----:B------:R-:W-:Y:S02]  /*b690*/  HADD2.F32 R27, -RZ, R27.H0_H0 ;  /* 0x2000001bff1b7230 */ /* 0x000fe40000004100 */
        /* <DEDUP_REMOVED lines=32> */
.L_x_1479:
[----:B------:R-:W-:Y:S05]  /*b8a0*/  BSYNC B1 ;  /* 0x0000000000017941 */ /* 0x000fea0003800000 */
.L_x_1478:
[----:B------:R-:W-:Y:S05]  /*b8b0*/  @P1 BRA `(.L_x_1477) ;  /* 0x0000002400e41947 */ /* 0x000fea0003800000 */
[----:B--2---:R-:W2:Y:S01]  /*b8c0*/  LDS.128 R4, [R213+0x7000] ;  /* 0x00700000d5047984 */ /* 0x004ea20000000c00 */
[----:B------:R-:W-:Y:S01]  /*b8d0*/  SHF.R.U32.HI R13, RZ, 0x10, R9 ;  /* 0x00000010ff0d7819 */ /* 0x000fe20000011609 */
[----:B------:R-:W-:Y:S01]  /*b8e0*/  HADD2.F32 R12, -RZ, R3.H0_H0 ;  /* 0x20000003ff0c7230 */ /* 0x000fe20000004100 */
[--C-:B------:R-:W-:Y:S01]  /*b8f0*/  SHF.R.U32.HI R15, RZ, 0x10, R21.reuse ;  /* 0x00000010ff0f7819 */ /* 0x100fe20000011615 */
        /* <DEDUP_REMOVED lines=13> */
[----:B------:R-:W-:Y:S01]  /*b9d0*/  FFMA.FTZ R26, R10, R15, R24 ;  /* 0x0000000f0a1a7223 */ /* 0x000fe20000010018 */
[----:B------:R-:W-:Y:S02]  /*b9e0*/  HADD2.F32 R9, -RZ, R6.H1_H1 ;  /* 0x30000006ff097230 */ /* 0x000fe40000004100 */
[----:B------:R-:W-:Y:S01]  /*b9f0*/  FMUL.FTZ R20, R4, R14 ;  /* 0x0000000e04147220 */ /* 0x000fe20000410000 */
[--C-:B------:R-:W-:Y:S02]  /*ba00*/  HADD2.F32 R6, -RZ, R5.reuse.H0_H0 ;  /* 0x20000005ff067230 */ /* 0x100fe40000004100 */
[----:B------:R-:W-:Y:S01]  /*ba10*/  FFMA.FTZ R21, R10, R13, -R21 ;  /* 0x0000000d0a157223 */ /* 0x000fe20000010815 */
[-C--:B------:R-:W-:Y:S01]  /*ba20*/  FMUL.FTZ R24, R4, R12.reuse ;  /* 0x0000000c04187220 */ /* 0x080fe20000410000 */
[----:B------:R-:W-:Y:S02]  /*ba30*/  HADD2.F32 R5, -RZ, R5.H1_H1 ;  /* 0x30000005ff057230 */ /* 0x000fe40000004100 */
[----:B------:R-:W-:Y:S01]  /*ba40*/  FFMA.FTZ R20, R7, R12, -R20 ;  /* 0x0000000c07147223 */ /* 0x000fe20000010814 */
[----:B------:R-:W-:-:S02]  /*ba50*/  HADD2.F32 R10, -RZ, R0.H1_H1 ;  /* 0x30000000ff0a7230 */ /* 0x000fc40000004100 */
[----:B------:R-:W-:Y:S01]  /*ba60*/  FFMA.FTZ R11, R7, R14, R24 ;  /* 0x0000000e070b7223 */ /* 0x000fe20000010018 */
[----:B------:R-:W-:Y:S02]  /*ba70*/  HADD2.F32 R4, -RZ, R25.H0_H0 ;  /* 0x20000019ff047230 */ /* 0x000fe40000004100 */
[CC--:B------:R-:W-:Y:S01]  /*ba80*/  FMUL.FTZ R15, R9.reuse, R3.reuse ;  /* 0x00000003090f7220 */ /* 0x0c0fe20000410000 */
[----:B------:R-:W-:Y:S02]  /*ba90*/  HADD2.F32 R0, -RZ, R27.H0_H0 ;  /* 0x2000001bff007230 */ /* 0x000fe40000004100 */
[----:B------:R-:W-:Y:S01]  /*baa0*/  FMUL.FTZ R13, R9, R10 ;  /* 0x0000000a090d7220 */ /* 0x000fe20000410000 */
[C---:B------:R-:W-:Y:S02]  /*bab0*/  FMUL.FTZ R7, R5.reuse, R4 ;  /* 0x0000000405077220 */ /* 0x040fe40000410000 */
[-C--:B------:R-:W-:Y:S01]  /*bac0*/  FMUL.FTZ R9, R5, R0.reuse ;  /* 0x0000000005097220 */ /* 0x080fe20000410000 */
[----:B------:R-:W-:Y:S01]  /*bad0*/  FFMA.FTZ R13, R8, R3, -R13 ;  /* 0x00000003080d7223 */ /* 0x000fe2000001080d */
[----:B------:R-:W-:Y:S01]  /*bae0*/  FFMA.FTZ R5, R6, R0, -R7 ;  /* 0x0000000006057223 */ /* 0x000fe20000010807 */
[----:B------:R-:W-:Y:S01]  /*baf0*/  FFMA.FTZ R8, R8, R10, R15 ;  /* 0x0000000a08087223 */ /* 0x000fe2000001000f */
[----:B------:R-:W-:Y:S01]  /*bb00*/  FFMA.FTZ R0, R6, R4, R9 ;  /* 0x0000000406007223 */ /* 0x000fe20000010009 */
[----:B------:R-:W-:-:S02]  /*bb10*/  F2FP.F16.F32.PACK_AB R7, R26, R21 ;  /* 0x000000151a07723e */ /* 0x000fc400000000ff */
[----:B------:R-:W-:Y:S02]  /*bb20*/  F2FP.F16.F32.PACK_AB R4, R11, R20 ;  /* 0x000000140b04723e */ /* 0x000fe400000000ff */
[----:B------:R-:W-:Y:S02]  /*bb30*/  F2FP.F16.F32.PACK_AB R6, R8, R13 ;  /* 0x0000000d0806723e */ /* 0x000fe400000000ff */
[----:B------:R-:W-:-:S05]  /*bb40*/  F2FP.F16.F32.PACK_AB R5, R0, R5 ;  /* 0x000000050005723e */ /* 0x000fca00000000ff */
[----:B------:R2:W-:Y:S01]  /*bb50*/  STS.128 [R213+0x7000], R4 ;  /* 0x00700004d5007388 */ /* 0x0005e20000000c00 */
[----:B------:R-:W-:Y:S05]  /*bb60*/  BRA `(.L_x_1477) ;  /* 0x0000002400387947 */ /* 0x000fea0003800000 */
.L_x_1438:
[----:B------:R-:W1:Y:S01]  /*bb70*/  LDC R21, c[0x0][0x3d4] ;  /* 0x0000f500ff157b82 */ /* 0x000e620000000800 */
[-C--:B------:R-:W-:Y:S01]  /*bb80*/  ISETP.GE.AND P0, PT, R189, R73.reuse, PT ;  /* 0x00000049bd00720c */ /* 0x080fe20003f06270 */
[----:B------:R-:W-:Y:S01]  /*bb90*/  ULDC.64 UR4, c[0x0][0x3c8] ;  /* 0x0000f20000047ab9 */ /* 0x000fe20000000a00 */
[-C--:B------:R-:W-:Y:S01]  /*bba0*/  ISETP.GE.AND P1, PT, R188, R73.reuse, PT ;  /* 0x00000049bc00720c */ /* 0x080fe20003f26270 */
[----:B------:R-:W-:Y:S01]  /*bbb0*/  ULDC.64 UR6, c[0x0][0x3e0] ;  /* 0x0000f80000067ab9 */ /* 0x000fe20000000a00 */
[-C--:B------:R-:W-:Y:S02]  /*bbc0*/  ISETP.GE.AND P2, PT, R190, R73.reuse, PT ;  /* 0x00000049be00720c */ /* 0x080fe40003f46270 */
[----:B------:R-:W-:Y:S02]  /*bbd0*/  ISETP.GE.AND P3, PT, R18, R73, PT ;  /* 0x000000491200720c */ /* 0x000fe40003f66270 */
[CC--:B-1----:R-:W-:Y:S02]  /*bbe0*/  ISETP.GE.OR P0, PT, R16.reuse, R21.reuse, P0 ;  /* 0x000000151000720c */ /* 0x0c2fe40000706670 */
[----:B------:R-:W-:-:S02]  /*bbf0*/  ISETP.GE.OR P1, PT, R16, R21, P1 ;  /* 0x000000151000720c */ /* 0x000fc40000f26670 */
[CC--:B------:R-:W-:Y:S02]  /*bc00*/  ISETP.GE.OR P2, PT, R16.reuse, R21.reuse, P2 ;  /* 0x000000151000720c */ /* 0x0c0fe40001746670 */
[----:B------:R-:W-:-:S07]  /*bc10*/  ISETP.GE.OR P3, PT, R16, R21, P3 ;  /* 0x000000151000720c */ /* 0x000fce0001f66670 */
[--C-:B------:R-:W-:Y:S01]  /*bc20*/  @!P0 IADD3 R29, P4, P5, R27, R29, R6.reuse ;  /* 0x0000001d1b1d8210 */ /* 0x100fe20007d9e006 */
[----:B------:R-:W1:Y:S03]  /*bc30*/  @!P0 LDC.64 R62, c[0x0][0x3e0] ;  /* 0x0000f800ff3e8b82 */ /* 0x000e660000000a00 */
[--C-:B------:R-:W-:Y:S01]  /*bc40*/  @!P0 IADD3.X R30, R31, R30, R7.reuse, P4, P5 ;  /* 0x0000001e1f1e8210 */ /* 0x100fe200027ea407 */
[C---:B------:R-:W-:Y:S01]  /*bc50*/  @!P2 IMAD.WIDE.U32 R8, R12.reuse, 0x60, R6 ;  /* 0x000000600c08a825 */ /* 0x040fe200078e0006 */
[----:B------:R-:W-:-:S03]  /*bc60*/  @!P1 LEA R0, P4, R12, R6, 0x6 ;  /* 0x000000060c009211 */ /* 0x000fc600078830ff */
[----:B------:R-:W2:Y:S01]  /*bc70*/  @!P1 LDC.64 R66, c[0x0][0x3e0] ;  /* 0x0000f800ff429b82 */ /* 0x000ea20000000a00 */
[----:B------:R-:W-:Y:S01]  /*bc80*/  @!P1 IADD3 R25, P5, R0, R27, RZ ;  /* 0x0000001b00199210 */ /* 0x000fe20007fbe0ff */
[----:B------:R-:W-:Y:S01]  /*bc90*/  @!P2 IMAD R0, R13, 0x60, RZ ;  /* 0x000000600d00a824 */ /* 0x000fe200078e02ff */
[----:B------:R-:W-:Y:S02]  /*bca0*/  @!P1 LEA.HI.X R26, R12, R7, R13, 0x6, P4 ;  /* 0x000000070c1a9211 */ /* 0x000fe400020f340d */
[----:B------:R-:W-:-:S03]  /*bcb0*/  @!P3 IADD3 R3, P4, R6, R27, RZ ;  /* 0x0000001b0603b210 */ /* 0x000fc60007f9e0ff */
[--C-:B------:R-:W-:Y:S01]  /*bcc0*/  @!P1 IMAD.X R26, R26, 0x1, R31.reuse, P5 ;  /* 0x000000011a1a9824 */ /* 0x100fe200028e061f */
[----:B------:R-:W-:Y:S01]  /*bcd0*/  @!P2 IADD3 R6, P5, R27, R8, RZ ;  /* 0x000000081b06a210 */ /* 0x000fe20007fbe0ff */
[----:B------:R-:W-:Y:S01]  /*bce0*/  @!P3 IMAD.X R14, R7, 0x1, R31, P4 ;  /* 0x00000001070eb824 */ /* 0x000fe200020e061f */
[----:B------:R-:W3:Y:S02]  /*bcf0*/  @!P2 LDC.64 R70, c[0x0][0x3e0] ;  /* 0x0000f800ff46ab82 */ /* 0x000ee40000000a00 */
[----:B------:R-:W-:Y:S01]  /*bd00*/  @!P2 IADD3.X R7, R31, R0, R9, P5, !PT ;  /* 0x000000001f07a210 */ /* 0x000fe20002ffe409 */
[----:B------:R-:W-:Y:S01]  /*bd10*/  @!P2 IMAD R31, R11, 0x60, RZ ;  /* 0x000000600b1fa824 */ /* 0x000fe200078e02ff */
[----:B------:R-:W-:-:S04]  /*bd20*/  @!P0 IADD3 R27, P4, P5, R33, R24, R4 ;  /* 0x00000018211b8210 */ /* 0x000fc80007d9e004 */
[----:B------:R-:W-:Y:S01]  /*bd30*/  @!P0 IADD3.X R28, R35, R28, R5, P4, P5 ;  /* 0x0000001c231c8210 */ /* 0x000fe200027ea405 */
[----:B------:R-:W4:Y:S01]  /*bd40*/  @!P0 LDC.64 R60, c[0x0][0x3c8] ;  /* 0x0000f200ff3c8b82 */ /* 0x000f220000000a00 */
[----:B------:R-:W-:Y:S02]  /*bd50*/  @!P3 IADD3 R15, P4, R4, R33, RZ ;  /* 0x00000021040fb210 */ /* 0x000fe40007f9e0ff */
[C---:B------:R-:W-:Y:S02]  /*bd60*/  @!P1 LEA R20, P5, R10.reuse, R4, 0x6 ;  /* 0x000000040a149211 */ /* 0x040fe400078a30ff */
[----:B------:R-:W-:Y:S02]  /*bd70*/  @!P3 IADD3.X R32, R5, R35, RZ, P4, !PT ;  /* 0x000000230520b210 */ /* 0x000fe400027fe4ff */
[C---:B------:R-:W-:Y:S01]  /*bd80*/  @!P3 LEA R8, P4, R3.reuse, UR4, 0x1 ;  /* 0x000000040308bc11 */ /* 0x040fe2000f8808ff */
[----:B------:R-:W0:Y:S01]  /*bd90*/  @!P1 LDC.64 R64, c[0x0][0x3c8] ;  /* 0x0000f200ff409b82 */ /* 0x000e220000000a00 */
[C---:B------:R-:W-:Y:S01]  /*bda0*/  @!P1 LEA.HI.X R24, R10.reuse, R5, R11, 0x6, P5 ;  /* 0x000000050a189211 */ /* 0x040fe200028f340b */
[----:B------:R-:W-:Y:S01]  /*bdb0*/  @!P2 IMAD.WIDE.U32 R4, R10, 0x60, R4 ;  /* 0x000000600a04a825 */ /* 0x000fe200078e0004 */
[----:B------:R-:W-:-:S02]  /*bdc0*/  @!P3 LEA.HI.X R9, R3, UR5, R14, 0x1, P4 ;  /* 0x000000050309bc11 */ /* 0x000fc4000a0f0c0e */
[C---:B------:R-:W-:Y:S02]  /*bdd0*/  @!P3 LEA R14, P4, R15.reuse, UR6, 0x1 ;  /* 0x000000060f0ebc11 */ /* 0x040fe4000f8808ff */
[----:B------:R-:W-:Y:S01]  /*bde0*/  @!P1 IADD3 R20, P5, R20, R33, RZ ;  /* 0x0000002114149210 */ /* 0x000fe20007fbe0ff */
[----:B------:R-:W0:Y:S01]  /*bdf0*/  @!P2 LDC.64 R68, c[0x0][0x3c8] ;  /* 0x0000f200ff44ab82 */ /* 0x000e220000000a00 */
[----:B------:R-:W-:Y:S02]  /*be00*/  @!P3 LEA.HI.X R15, R15, UR7, R32, 0x1, P4 ;  /* 0x000000070f0fbc11 */ /* 0x000fe4000a0f0c20 */
[----:B-1----:R-:W-:Y:S01]  /*be10*/  @!P0 LEA R62, P4, R27, R62, 0x1 ;  /* 0x0000003e1b3e8211 */ /* 0x002fe200078808ff */
[----:B------:R-:W-:Y:S01]  /*be20*/  @!P1 IMAD.X R24, R24, 0x1, R35, P5 ;  /* 0x0000000118189824 */ /* 0x000fe200028e0623 */
[----:B------:R-:W-:Y:S02]  /*be30*/  @!P2 IADD3 R0, P5, R33, R4, RZ ;  /* 0x000000042100a210 */ /* 0x000fe40007fbe0ff */
[----:B------:R-:W-:-:S02]  /*be40*/  @!P0 LEA.HI.X R63, R27, R63, R28, 0x1, P4 ;  /* 0x0000003f1b3f8211 */ /* 0x000fc400020f0c1c */
[C---:B--2---:R-:W-:Y:S02]  /*be50*/  @!P1 LEA R66, P4, R20.reuse, R66, 0x1 ;  /* 0x0000004214429211 */ /* 0x044fe400078808ff */
[----:B------:R-:W-:Y:S02]  /*be60*/  @!P2 IADD3.X R3, R35, R31, R5, P5, !PT ;  /* 0x0000001f2303a210 */ /* 0x000fe40002ffe405 */
[----:B------:R-:W-:Y:S02]  /*be70*/  @!P1 LEA.HI.X R67, R20, R67, R24, 0x1, P4 ;  /* 0x0000004314439211 */ /* 0x000fe400020f0c18 */
[----:B------:R-:W-:Y:S02]  /*be80*/  CS2R R32, SRZ ;  /* 0x0000000000207805 */ /* 0x000fe4000001ff00 */
[----:B---3--:R-:W-:Y:S02]  /*be90*/  @!P2 LEA R70, P4, R0, R70, 0x1 ;  /* 0x000000460046a211 */ /* 0x008fe400078808ff */
[----:B------:R-:W-:-:S02]  /*bea0*/  CS2R R34, SRZ ;  /* 0x0000000000227805 */ /* 0x000fc4000001ff00 */
[C---:B----4-:R-:W-:Y:S02]  /*beb0*/  @!P0 LEA R60, P5, R29.reuse, R60, 0x1 ;  /* 0x0000003c1d3c8211 */ /* 0x050fe400078a08ff */
[----:B------:R-:W-:Y:S02]  /*bec0*/  CS2R R4, SRZ ;  /* 0x0000000000047805 */ /* 0x000fe4000001ff00 */
[----:B------:R-:W-:Y:S02]  /*bed0*/  @!P2 LEA.HI.X R71, R0, R71, R3, 0x1, P4 ;  /* 0x000000470047a211 */ /* 0x000fe400020f0c03 */
[----:B------:R-:W1:Y:S01]  /*bee0*/  LDC R0, c[0x0][0x428] ;  /* 0x00010a00ff007b82 */ /* 0x000e620000000800 */
[----:B------:R-:W-:Y:S02]  /*bef0*/  @!P0 LEA.HI.X R61, R29, R61, R30, 0x1, P5 ;  /* 0x0000003d1d3d8211 */ /* 0x000fe400028f0c1e */
[----:B------:R-:W-:Y:S02]  /*bf00*/  CS2R R28, SRZ ;  /* 0x00000000001c7805 */ /* 0x000fe4000001ff00 */
[----:B------:R-:W-:Y:S01]  /*bf10*/  CS2R R30, SRZ ;  /* 0x00000000001e7805 */ /* 0x000fe2000001ff00 */
[----:B------:R-:W5:Y:S01]  /*bf20*/  @!P0 LDG.E.128 R32, desc[UR54][R62.64] ;  /* 0x000000363e208981 */ /* 0x000f62000c1e1d00 */
[----:B0-----:R-:W-:-:S04]  /*bf30*/  @!P1 LEA R64, P5, R25, R64, 0x1 ;  /* 0x0000004019409211 */ /* 0x001fc800078a08ff */
[----:B------:R-:W5:Y:S01]  /*bf40*/  @!P0 LDG.E.128 R28, desc[UR54][R60.64] ;  /* 0x000000363c1c8981 */ /* 0x000f62000c1e1d00 */
[----:B------:R-:W-:Y:S01]  /*bf50*/  @!P1 LEA.HI.X R65, R25, R65, R26, 0x1, P5 ;  /* 0x0000004119419211 */ /* 0x000fe200028f0c1a */
[----:B------:R-:W-:Y:S01]  /*bf60*/  IMAD R3, R197, 0x80, R18 ;  /* 0x00000080c5037824 */ /* 0x000fe200078e0212 */
[C---:B------:R-:W-:Y:S02]  /*bf70*/  @!P2 LEA R68, P5, R6.reuse, R68, 0x1 ;  /* 0x000000440644a211 */ /* 0x040fe400078a08ff */
[----:B------:R-:W-:Y:S02]  /*bf80*/  CS2R R24, SRZ ;  /* 0x0000000000187805 */ /* 0x000fe4000001ff00 */
[----:B------:R-:W-:Y:S02]  /*bf90*/  CS2R R26, SRZ ;  /* 0x00000000001a7805 */ /* 0x000fe4000001ff00 */
[----:B------:R-:W-:Y:S02]  /*bfa0*/  @!P2 LEA.HI.X R69, R6, R69, R7, 0x1, P5 ;  /* 0x000000450645a211 */ /* 0x000fe400028f0c07 */
[----:B------:R-:W-:-:S02]  /*bfb0*/  CS2R R6, SRZ ;  /* 0x0000000000067805 */ /* 0x000fc4000001ff00 */
[----:B-1----:R-:W-:-:S04]  /*bfc0*/  ISETP.NE.AND P0, PT, R0, 0x1, PT ;  /* 0x000000010000780c */ /* 0x002fc80003f05270 */
[----:B------:R0:W5:Y:S01]  /*bfd0*/  @!P3 LDG.E.128 R4, desc[UR54][R8.64] ;  /* 0x000000360804b981 */ /* 0x000162000c1e1d00 */
[----:B------:R-:W-:Y:S02]  /*bfe0*/  IMAD R3, R220, 0x20, R3 ;  /* 0x00000020dc037824 */ /* 0x000fe400078e0203 */
[----:B------:R-:W-:Y:S01]  /*bff0*/  IMAD.MOV.U32 R58, RZ, RZ, R54 ;  /* 0x000000ffff3a7224 */ /* 0x000fe200078e0036 */
[----:B------:R1:W5:Y:S01]  /*c000*/  @!P3 LDG.E.128 R24, desc[UR54][R14.64] ;  /* 0x000000360e18b981 */ /* 0x000362000c1e1d00 */
[----:B------:R-:W-:Y:S02]  /*c010*/  CS2R R36, SRZ ;  /* 0x0000000000247805 */ /* 0x000fe4000001ff00 */
[----:B------:R-:W-:Y:S02]  /*c020*/  CS2R R38, SRZ ;  /* 0x0000000000267805 */ /* 0x000fe4000001ff00 */
[----:B------:R-:W2:Y:S01]  /*c030*/  @P0 LDC R0, c[0x0][0x42c] ;  /* 0x00010b00ff000b82 */ /* 0x000ea20000000800 */
[----:B------:R-:W-:Y:S01]  /*c040*/  IMAD.MOV.U32 R57, RZ, RZ, R53 ;  /* 0x000000ffff397224 */ /* 0x000fe200078e0035 */
[----:B------:R-:W-:-:S02]  /*c050*/  CS2R R40, SRZ ;  /* 0x0000000000287805 */ /* 0x000fc4000001ff00 */
[----:B------:R-:W-:Y:S02]  /*c060*/  CS2R R42, SRZ ;  /* 0x00000000002a7805 */ /* 0x000fe4000001ff00 */
[----:B------:R-:W-:Y:S02]  /*c070*/  CS2R R44, SRZ ;  /* 0x00000000002c7805 */ /* 0x000fe4000001ff00 */
[----:B------:R-:W-:Y:S02]  /*c080*/  CS2R R46, SRZ ;  /* 0x00000000002e7805 */ /* 0x000fe4000001ff00 */
[----:B------:R-:W-:Y:S02]  /*c090*/  CS2R R48, SRZ ;  /* 0x0000000000307805 */ /* 0x000fe4000001ff00 */
[----:B------:R-:W-:Y:S01]  /*c0a0*/  CS2R R50, SRZ ;  /* 0x0000000000327805 */ /* 0x000fe2000001ff00 */
[----:B0-----:R-:W0:Y:S01]  /*c0b0*/  @P0 LDC R9, c[0x0][0x430] ;  /* 0x00010c00ff090b82 */ /* 0x001e220000000800 */
[----:B------:R3:W5:Y:S04]  /*c0c0*/  @!P1 LDG.E.128 R36, desc[UR54][R64.64] ;  /* 0x0000003640249981 */ /* 0x000768000c1e1d00 */
[----:B------:R3:W5:Y:S04]  /*c0d0*/  @!P1 LDG.E.128 R40, desc[UR54][R66.64] ;  /* 0x0000003642289981 */ /* 0x000768000c1e1d00 */
[----:B------:R3:W5:Y:S04]  /*c0e0*/  @!P2 LDG.E.128 R44, desc[UR54][R68.64] ;  /* 0x00000036442ca981 */ /* 0x000768000c1e1d00 */
[----:B------:R3:W5:Y:S01]  /*c0f0*/  @!P2 LDG.E.128 R48, desc[UR54][R70.64] ;  /* 0x000000364630a981 */ /* 0x000762000c1e1d00 */
[----:B--2---:R-:W-:-:S05]  /*c100*/  @P0 IMAD.HI.U32 R0, R3, R0, RZ ;  /* 0x0000000003000227 */ /* 0x004fca00078e00ff */
[----:B0-----:R-:W-:-:S04]  /*c110*/  @P0 SHF.R.U32.HI R3, RZ, R9, R0 ;  /* 0x00000009ff030219 */ /* 0x001fc80000011600 */
[----:B------:R-:W-:Y:S01]  /*c120*/  SHF.R.S32.HI R9, RZ, 0x1f, R3 ;  /* 0x0000001fff097819 */ /* 0x000fe20000011403 */
[----:B-1----:R-:W-:-:S04]  /*c130*/  IMAD.WIDE.U32 R14, R3, R12, R58 ;  /* 0x0000000c030e7225 */ /* 0x002fc800078e003a */
[C---:B------:R-:W-:Y:S02]  /*c140*/  IMAD R0, R9.reuse, R12, RZ ;  /* 0x0000000c09007224 */ /* 0x040fe400078e02ff */
[-C--:B------:R-:W-:Y:S02]  /*c150*/  IMAD R8, R9, R10.reuse, RZ ;  /* 0x0000000a09087224 */ /* 0x080fe400078e02ff */
[C---:B------:R-:W-:Y:S02]  /*c160*/  IMAD R9, R3.reuse, R13, R0 ;  /* 0x0000000d03097224 */ /* 0x040fe400078e0200 */
[----:B------:R-:W-:-:S04]  /*c170*/  IMAD.WIDE.U32 R12, R3, R10, R56 ;  /* 0x0000000a030c7225 */ /* 0x000fc800078e0038 */
[----:B------:R-:W-:Y:S01]  /*c180*/  IMAD R3, R3, R11, R8 ;  /* 0x0000000b03037224 */ /* 0x000fe200078e0208 */
[----:B------:R-:W-:Y:S01]  /*c190*/  LEA R8, P4, R14, UR4, 0x1 ;  /* 0x000000040e087c11 */ /* 0x000fe2000f8808ff */
[----:B------:R-:W-:Y:S02]  /*c1a0*/  IMAD.IADD R9, R15, 0x1, R9 ;  /* 0x000000010f097824 */ /* 0x000fe400078e0209 */
[----:B------:R-:W-:-:S03]  /*c1b0*/  IMAD.IADD R3, R13, 0x1, R3 ;  /* 0x000000010d037824 */ /* 0x000fc600078e0203 */
[----:B------:R-:W-:Y:S02]  /*c1c0*/  LEA.HI.X R9, R14, UR5, R9, 0x1, P4 ;  /* 0x000000050e097c11 */ /* 0x000fe4000a0f0c09 */
[----:B------:R-:W-:Y:S01]  /*c1d0*/  LEA R0, P4, R12, UR6, 0x1 ;  /* 0x000000060c007c11 */ /* 0x000fe2000f8808ff */
[----:B------:R-:W-:Y:S01]  /*c1e0*/  UMOV UR4, 0xffffffff ;  /* 0xffffffff00047882 */ /* 0x000fe20000000000 */
[----:B------:R-:W-:Y:S02]  /*c1f0*/  ISETP.GE.AND P0, PT, R16, R21, PT ;  /* 0x000000151000720c */ /* 0x000fe40003f06270 */
[----:B------:R-:W-:Y:S02]  /*c200*/  LEA.HI.X R3, R12, UR7, R3, 0x1, P4 ;  /* 0x000000070c037c11 */ /* 0x000fe4000a0f0c03 */
[-C--:B------:R-:W-:Y:S02]  /*c210*/  ISETP.GE.OR P1, PT, R18, R73.reuse, P0 ;  /* 0x000000491200720c */ /* 0x080fe40000726670 */
[----:B------:R-:W-:-:S02]  /*c220*/  ISETP.GE.OR P2, PT, R189, R73, P0 ;  /* 0x00000049bd00720c */ /* 0x000fc40000746670 */
[-C--:B------:R-:W-:Y:S02]  /*c230*/  ISETP.GE.OR P3, PT, R188, R73.reuse, P0 ;  /* 0x00000049bc00720c */ /* 0x080fe40000766670 */
[----:B------:R-:W-:Y:S01]  /*c240*/  ISETP.GE.OR P0, PT, R190, R73, P0 ;  /* 0x00000049be00720c */ /* 0x000fe20000706670 */
[----:B---3--:R-:W-:-:S12]  /*c250*/  BRA.DIV UR4, `(.L_x_1480) ;  /* 0x00000172044c7947 */ /* 0x008fd8000b800000 */
.L_x_1774:
[----:B------:R-:W-:-:S03]  /*c260*/  UMOV UR4, 0xffffffff ;  /* 0xffffffff00047882 */ /* 0x000fc60000000000 */
[----:B------:R-:W-:Y:S05]  /*c270*/  BRA.DIV UR4, `(.L_x_1481) ;  /* 0x00000172046c7947 */ /* 0x000fea000b800000 */
.L_x_1777:
[----:B------:R-:W-:-:S03]  /*c280*/  UMOV UR4, 0xffffffff ;  /* 0xffffffff00047882 */ /* 0x000fc60000000000 */
[----:B------:R-:W-:Y:S05]  /*c290*/  BRA.DIV UR4, `(.L_x_1482) ;  /* 0x00000172048c7947 */ /* 0x000fea000b800000 */
.L_x_1780:
[----:B------:R-:W-:-:S03]  /*c2a0*/  UMOV UR4, 0xffffffff ;  /* 0xffffffff00047882 */ /* 0x000fc60000000000 */
[----:B------:R-:W-:Y:S05]  /*c2b0*/  BRA.DIV UR4, `(.L_x_1483) ;  /* 0x0000017204ac7947 */ /* 0x000fea000b800000 */
.L_x_1783:
[----:B------:R-:W-:-:S03]  /*c2c0*/  UMOV UR4, 0xffffffff ;  /* 0xffffffff00047882 */ /* 0x000fc60000000000 */
[----:B------:R-:W-:Y:S05]  /*c2d0*/  BRA.DIV UR4, `(.L_x_1484) ;  /* 0x0000017204cc7947 */ /* 0x000fea000b800000 */
.L_x_1786:
[----:B------:R-:W-:-:S03]  /*c2e0*/  UMOV UR4, 0xffffffff ;  /* 0xffffffff00047882 */ /* 0x000fc60000000000 */
[----:B------:R-:W-:Y:S05]  /*c2f0*/  BRA.DIV UR4, `(.L_x_1485) ;  /* 0x0000017204ec7947 */ /* 0x000fea000b800000 */
.L_x_1789:
[----:B------:R-:W-:-:S03]  /*c300*/  UMOV UR4, 0xffffffff ;  /* 0xffffffff00047882 */ /* 0x000fc60000000000 */
[----:B------:R-:W-:Y:S05]  /*c310*/  BRA.DIV UR4, `(.L_x_1486) ;  /* 0x00000176040c7947 */ /* 0x000fea000b800000 */
.L_x_1792:
[----:B------:R-:W-:-:S03]  /*c320*/  UMOV UR4, 0xffffffff ;  /* 0xffffffff00047882 */ /* 0x000fc60000000000 */
[----:B------:R-:W-:Y:S05]  /*c330*/  BRA.DIV UR4, `(.L_x_1487) ;  /* 0x00000176042c7947 */ /* 0x000fea000b800000 */
.L_x_1795:
[----:B------:R-:W-:-:S03]  /*c340*/  UMOV UR4, 0xffffffff ;  /* 0xffffffff00047882 */ /* 0x000fc60000000000 */
[----:B------:R-:W-:Y:S05]  /*c350*/  BRA.DIV UR4, `(.L_x_1488) ;  /* 0x00000176044c7947 */ /* 0x000fea000b800000 */
.L_x_1798:
[----:B------:R-:W-:-:S03]  /*c360*/  UMOV UR4, 0xffffffff ;  /* 0xffffffff00047882 */ /* 0x000fc60000000000 */
[----:B------:R-:W-:Y:S05]  /*c370*/  BRA.DIV UR4, `(.L_x_1489) ;  /* 0x00000176046c7947 */ /* 0x000fea000b800000 */
.L_x_1801:
[----:B------:R-:W-:-:S03]  /*c380*/  UMOV UR4, 0xffffffff ;  /* 0xffffffff00047882 */ /* 0x000fc60000000000 */
[----:B------:R-:W-:Y:S05]  /*c390*/  BRA.DIV UR4, `(.L_x_1490) ;  /* 0x00000176048c7947 */ /* 0x000fea000b800000 */
.L_x_1804:
[----:B------:R-:W-:-:S03]  /*c3a0*/  UMOV UR4, 0xffffffff ;  /* 0xffffffff00047882 */ /* 0x000fc60000000000 */
[----:B------:R-:W-:Y:S05]  /*c3b0*/  BRA.DIV UR4, `(.L_x_1491) ;  /* 0x0000017604ac7947 */ /* 0x000fea000b800000 */
.L_x_1807:
[----:B------:R-:W-:-:S03]  /*c3c0*/  UMOV UR4, 0xffffffff ;  /* 0xffffffff00047882 */ /* 0x000fc60000000000 */
[----:B------:R-:W-:Y:S05]  /*c3d0*/  BRA.DIV UR4, `(.L_x_1492) ;  /* 0x0000017604cc7947 */ /* 0x000fea000b800000 */
.L_x_1810:
[----:B------:R-:W-:-:S03]  /*c3e0*/  UMOV UR4, 0xffffffff ;  /* 0xffffffff00047882 */ /* 0x000fc60000000000 */
[----:B------:R-:W-:Y:S05]  /*c3f0*/  BRA.DIV UR4, `(.L_x_1493) ;  /* 0x0000017604ec7947 */ /* 0x000fea000b800000 */
.L_x_1813:
[----:B------:R-:W-:-:S03]  /*c400*/  UMOV UR4, 0xffffffff ;  /* 0xffffffff00047882 */ /* 0x000fc60000000000 */
[----:B------:R-:W-:Y:S05]  /*c410*/  BRA.DIV UR4, `(.L_x_1494) ;  /* 0x0000017a040c7947 */ /* 0x000fea000b800000 */
.L_x_1816:
[----:B------:R-:W-:-:S03]  /*c420*/  UMOV UR4, 0xffffffff ;  /* 0xffffffff00047882 */ /* 0x000fc60000000000 */
[----:B------:R-:W-:Y:S05]  /*c430*/  BRA.DIV UR4, `(.L_x_1495) ;  /* 0x0000017a042c7947 */ /* 0x000fea000b800000 */
.L_x_1819:
[----:B-----5:R-:W-:Y:S01]  /*c440*/  IMAD.MOV.U32 R0, RZ, RZ, R4 ;  /* 0x000000ffff007224 */ /* 0x020fe200078e0004 */
[----:B------:R-:W-:Y:S01]  /*c450*/  BSSY B1, `(.L_x_1496) ;  /* 0x000003b000017945 */ /* 0x000fe20003800000 */
[----:B------:R-:W-:Y:S02]  /*c460*/  IMAD.MOV.U32 R8, RZ, RZ, R6 ;  /* 0x000000ffff087224 */ /* 0x000fe400078e0006 */
        /* <DEDUP_REMOVED lines=11> */
[----:B------:R-:W-:Y:S01]  /*c520*/  LEA.HI R0, R222, R222, RZ, 0x1 ;  /* 0x000000dede007211 */ /* 0x000fe200078f08ff */
[----:B------:R-:W-:Y:S01]  /*c530*/  IMAD.MOV.U32 R10, RZ, RZ, R30 ;  /* 0x000000ffff0a7224 */ /* 0x000fe200078e001e */
[----:B------:R-:W-:Y:S02]  /*c540*/  PRMT R65, R3, 0x7610, R65 ;  /* 0x0000761003417816 */ /* 0x000fe40000000041 */
[----:B------:R-:W-:Y:S01]  /*c550*/  LOP3.LUT R3, R0, 0xfffffffe, RZ, 0xc0, !PT ;  /* 0xfffffffe00037812 */ /* 0x000fe200078ec0ff */
[----:B------:R-:W-:Y:S01]  /*c560*/  IMAD.MOV.U32 R0, RZ, RZ, R32 ;  /* 0x000000ffff007224 */ /* 0x000fe200078e0020 */
[----:B------:R-:W-:Y:S01]  /*c570*/  PRMT R71, R9, 0x7610, R71 ;  /* 0x0000761009477816 */ /* 0x000fe20000000047 */
[----:B------:R-:W-:Y:S01]  /*c580*/  IMAD.MOV.U32 R9, RZ, RZ, R29 ;  /* 0x000000ffff097224 */ /* 0x000fe200078e001d */
[----:B------:R-:W-:Y:S01]  /*c590*/  PRMT R61, R8, 0x7610, R61 ;  /* 0x00007610083d7816 */ /* 0x000fe2000000003d */
[----:B------:R-:W-:Y:S01]  /*c5a0*/  IMAD.IADD R3, R222, 0x1, -R3 ;  /* 0x00000001de037824 */ /* 0x000fe200078e0a03 */
[----:B------:R-:W-:Y:S01]  /*c5b0*/  PRMT R60, R10, 0x7610, R60 ;  /* 0x000076100a3c7816 */ /* 0x000fe2000000003c */
[----:B------:R-:W-:Y:S01]  /*c5c0*/  IMAD.MOV.U32 R10, RZ, RZ, R31 ;  /* 0x000000ffff0a7224 */ /* 0x000fe200078e001f */
[----:B------:R-:W-:Y:S01]  /*c5d0*/  PRMT R62, R9, 0x7610, R62 ;  /* 0x00007610093e7816 */ /* 0x000fe2000000003e */
[----:B------:R-:W-:Y:S01]  /*c5e0*/  IMAD.MOV.U32 R8, RZ, RZ, R33 ;  /* 0x000000ffff087224 */ /* 0x000fe200078e0021 */
[----:B------:R-:W-:Y:S01]  /*c5f0*/  SHF.L.U32 R9, R3, 0x1f, RZ ;  /* 0x0000001f03097819 */ /* 0x000fe200000006ff */
[----:B------:R-:W-:Y:S01]  /*c600*/  IMAD.MOV.U32 R3, RZ, RZ, R35 ;  /* 0x000000ffff037224 */ /* 0x000fe200078e0023 */
[----:B------:R-:W-:Y:S01]  /*c610*/  PRMT R59, R59, 0x5410, R10 ;  /* 0x000054103b3b7816 */ /* 0x000fe2000000000a */
[----:B------:R-:W-:Y:S01]  /*c620*/  IMAD.MOV.U32 R10, RZ, RZ, R37 ;  /* 0x000000ffff0a7224 */ /* 0x000fe200078e0025 */
[----:B------:R-:W0:Y:S01]  /*c630*/  SYNCS.PHASECHK.TRANS64.TRYWAIT P4, [R2+URZ+0x28800], R9 ;  /* 0x02880009020075a7 */ /* 0x000e22000808017f */
[----:B------:R-:W-:-:S02]  /*c640*/  PRMT R61, R61, 0x5410, R0 ;  /* 0x000054103d3d7816 */ /* 0x000fc40000000000 */
        /* <DEDUP_REMOVED lines=26> */
[----:B0-----:R-:W-:Y:S06]  /*c7f0*/  @!P4 BRA `(.L_x_1497) ;  /* 0x000001740064c947 */ /* 0x001fec0003800000 */
.L_x_1820:
[----:B------:R-:W-:Y:S05]  /*c800*/  BSYNC B1 ;  /* 0x0000000000017941 */ /* 0x000fea0003800000 */
.L_x_1496:
[----:B------:R-:W-:Y:S04]  /*c810*/  BSSY B1, `(.L_x_1498) ;  /* 0x0000061000017945 */ /* 0x000fe80003800000 */
[----:B------:R-:W-:Y:S05]  /*c820*/  @P1 BRA `(.L_x_1499) ;  /* 0x00000004007c1947 */ /* 0x000fea0003800000 */
[----:B------:R-:W-:Y:S01]  /*c830*/  LEA.HI R8, R21, R220, RZ, 0x1d ;  /* 0x000000dc15087211 */ /* 0x000fe200078fe8ff */
[----:B------:R-:W-:Y:S01]  /*c840*/  HADD2.F32 R65, -RZ, R65.H0_H0 ;  /* 0x20000041ff417230 */ /* 0x000fe20000004100 */
[----:B------:R-:W-:Y:S01]  /*c850*/  SHF.R.U64 R76, R24, 0x10, R25 ;  /* 0x00000010184c7819 */ /* 0x000fe20000001219 */
[----:B------:R-:W-:Y:S01]  /*c860*/  HADD2.F32 R64, -RZ, R64.H0_H0 ;  /* 0x20000040ff407230 */ /* 0x000fe20000004100 */
[----:B------:R-:W-:Y:S01]  /*c870*/  SHF.R.S32.HI R11, RZ, 0x1f, R8 ;  /* 0x0000001fff0b7819 */ /* 0x000fe20000011408 */
[----:B0-----:R-:W-:Y:S01]  /*c880*/  IMAD.SHL.U32 R9, R8, 0x8, RZ ;  /* 0x0000000808097824 */ /* 0x001fe200078e00ff */
[----:B------:R-:W-:Y:S02]  /*c890*/  SHF.R.U64 R79, R4, 0x10, R5 ;  /* 0x00000010044f7819 */ /* 0x000fe40000001205 */
[----:B------:R-:W-:Y:S02]  /*c8a0*/  LEA.HI R11, R11, R8, RZ, 0x3 ;  /* 0x000000080b0b7211 */ /* 0x000fe400078f18ff */
[----:B------:R-:W-:-:S02]  /*c8b0*/  LOP3.LUT R10, R9, 0x38, RZ, 0xc0, !PT ;  /* 0x00000038090a7812 */ /* 0x000fc400078ec0ff */
[----:B------:R-:W-:Y:S01]  /*c8c0*/  SHF.R.U32.HI R67, RZ, 0x10, R5 ;  /* 0x00000010ff437819 */ /* 0x000fe20000011605 */
[----:B------:R-:W-:Y:S01]  /*c8d0*/  IMAD.SHL.U32 R11, R11, 0x400, RZ ;  /* 0x000004000b0b7824 */ /* 0x000fe200078e00ff */
[----:B------:R-:W-:Y:S02]  /*c8e0*/  LOP3.LUT R10, R10, 0x1c0, R203, 0xf8, !PT ;  /* 0x000001c00a0a7812 */ /* 0x000fe400078ef8cb */
[----:B------:R-:W-:Y:S02]  /*c8f0*/  SHF.R.U32.HI R66, RZ, 0x10, R25 ;  /* 0x00000010ff427819 */ /* 0x000fe40000011619 */
[----:B------:R-:W-:Y:S02]  /*c900*/  LOP3.LUT R12, R10, R211, RZ, 0x3c, !PT ;  /* 0x000000d30a0c7212 */ /* 0x000fe400078e3cff */
[----:B------:R-:W-:Y:S01]  /*c910*/  LOP3.LUT R13, R11, 0x7fffe000, RZ, 0xc0, !PT ;  /* 0x7fffe0000b0d7812 */ /* 0x000fe200078ec0ff */
[----:B------:R-:W-:Y:S01]  /*c920*/  HADD2.F32 R66, -RZ, R66.H0_H0 ;  /* 0x20000042ff427230 */ /* 0x000fe20000004100 */
[----:B------:R-:W0:Y:S01]  /*c930*/  LDS.128 R8, [R213] ;  /* 0x00000000d5087984 */ /* 0x000e220000000c00 */
[----:B------:R-:W-:-:S02]  /*c940*/  SHF.R.U64 R75, R26, 0x10, R27 ;  /* 0x000000101a4b7819 */ /* 0x000fc4000000121b */
[----:B------:R-:W-:Y:S02]  /*c950*/  IADD3 R13, R12, R13, R212 ;  /* 0x0000000d0c0d7210 */ /* 0x000fe40007ffe0d4 */
[----:B------:R-:W-:Y:S02]  /*c960*/  SHF.R.U32.HI R73, RZ, 0x10, R27 ;  /* 0x00000010ff497819 */ /* 0x000fe4000001161b */
[--C-:B------:R-:W-:Y:S01]  /*c970*/  SHF.R.U32.HI R77, RZ, 0x10, R7.reuse ;  /* 0x00000010ff4d7819 */ /* 0x100fe20000011607 */
[----:B------:R-:W-:Y:S01]  /*c980*/  IMAD R63, R13, 0x2, R2 ;  /* 0x000000020d3f7824 */ /* 0x000fe200078e0202 */
[----:B------:R-:W-:-:S04]  /*c990*/  SHF.R.U64 R78, R6, 0x10, R7 ;  /* 0x00000010064e7819 */ /* 0x000fc80000001207 */
[----:B------:R-:W1:Y:S01]  /*c9a0*/  LDS.128 R12, [R63+0x10400] ;  /* 0x010400003f0c7984 */ /* 0x000e620000000c00 */
[--C-:B0-----:R-:W-:Y:S02]  /*c9b0*/  HADD2.F32 R5, -RZ, R9.reuse.H0_H0 ;  /* 0x20000009ff057230 */ /* 0x101fe40000004100 */
[----:B------:R-:W-:Y:S02]  /*c9c0*/  HADD2.F32 R9, -RZ, R9.H1_H1 ;  /* 0x30000009ff097230 */ /* 0x000fe40000004100 */
[----:B------:R-:W-:Y:S02]  /*c9d0*/  HADD2.F32 R4, -RZ, R8.H0_H0 ;  /* 0x20000008ff047230 */ /* 0x000fe40000004100 */
[----:B------:R-:W-:Y:S02]  /*c9e0*/  HADD2.F32 R6, -RZ, R10.H0_H0 ;  /* 0x2000000aff067230 */ /* 0x000fe40000004100 */
[--C-:B------:R-:W-:Y:S02]  /*c9f0*/  HADD2.F32 R7, -RZ, R11.reuse.H0_H0 ;  /* 0x2000000bff077230 */ /* 0x100fe40000004100 */
[----:B------:R-:W-:-:S02]  /*ca00*/  HADD2.F32 R11, -RZ, R11.H1_H1 ;  /* 0x3000000bff0b7230 */ /* 0x000fc40000004100 */
        /* <DEDUP_REMOVED lines=9> */
[----:B------:R-:W-:Y:S02]  /*caa0*/  HADD2.F32 R64, -RZ, R69.H0_H0 ;  /* 0x20000045ff407230 */ /* 0x000fe40000004100 */
[----:B------:R-:W-:Y:S01]  /*cab0*/  FFMA.FTZ R70, R5, R65, R70 ;  /* 0x0000004105467223 */ /* 0x000fe20000010046 */
[----:B------:R-:W-:Y:S02]  /*cac0*/  HADD2.F32 R5, -RZ, R71.H1_H1 ;  /* 0x30000047ff057230 */ /* 0x000fe40000004100 */
[----:B------:R-:W-:Y:S01]  /*cad0*/  FMUL.FTZ R74, R25, R24 ;  /* 0x00000018194a7220 */ /* 0x000fe20000410000 */
[----:B------:R-:W-:Y:S02]  /*cae0*/  HADD2.F32 R25, -RZ, R69.H1_H1 ;  /* 0x30000045ff197230 */ /* 0x000fe40000004100 */
[----:B------:R-:W-:Y:S01]  /*caf0*/  FMUL.FTZ R65, R13, R64 ;  /* 0x000000400d417220 */ /* 0x000fe20000410000 */
[----:B------:R-:W-:-:S02]  /*cb00*/  HADD2.F32 R26, -RZ, R14.H0_H0 ;  /* 0x2000000eff1a7230 */ /* 0x000fc40000004100 */
[-C--:B------:R-:W-:Y:S01]  /*cb10*/  FMUL.FTZ R13, R13, R5.reuse ;  /* 0x000000050d0d7220 */ /* 0x080fe20000410000 */
[C---:B------:R-:W-:Y:S01]  /*cb20*/  FFMA.FTZ R69, R9.reuse, R66, R74 ;  /* 0x0000004209457223 */ /* 0x040fe2000001004a */
[C---:B------:R-:W-:Y:S01]  /*cb30*/  FFMA.FTZ R65, R4.reuse, R5, -R65 ;  /* 0x0000000504417223 */ /* 0x040fe20000010841 */
[--C-:B------:R-:W-:Y:S02]  /*cb40*/  HADD2.F32 R5, -RZ, R80.reuse.H0_H0 ;  /* 0x20000050ff057230 */ /* 0x100fe40000004100 */
[----:B------:R-:W-:Y:S01]  /*cb50*/  FFMA.FTZ R66, R4, R64, R13 ;  /* 0x0000004004427223 */ /* 0x000fe2000001000d */
[----:B------:R-:W-:Y:S02]  /*cb60*/  HADD2.F32 R27, -RZ, R15.H0_H0 ;  /* 0x2000000fff1b7230 */ /* 0x000fe40000004100 */
[----:B------:R-:W-:Y:S01]  /*cb70*/  FFMA.FTZ R67, R9, R24, -R72 ;  /* 0x0000001809437223 */ /* 0x000fe20000010848 */
[----:B------:R-:W-:Y:S02]  /*cb80*/  HADD2.F32 R64, -RZ, R71.H0_H0 ;  /* 0x20000047ff407230 */ /* 0x000fe40000004100 */
[----:B------:R-:W-:Y:S01]  /*cb90*/  FMUL.FTZ R9, R26, R25 ;  /* 0x000000191a097220 */ /* 0x000fe20000410000 */
[----:B------:R-:W-:-:S02]  /*cba0*/  HADD2.F32 R4, -RZ, R80.H1_H1 ;  /* 0x30000050ff047230 */ /* 0x000fc40000004100 */
[-C--:B------:R-:W-:Y:S01]  /*cbb0*/  FMUL.FTZ R13, R26, R5.reuse ;  /* 0x000000051a0d7220 */ /* 0x080fe20000410000 */
[----:B------:R-:W-:Y:S02]  /*cbc0*/  HADD2.F32 R15, -RZ, R15.H1_H1 ;  /* 0x3000000fff0f7230 */ /* 0x000fe40000004100 */
[C---:B------:R-:W-:Y:S01]  /*cbd0*/  FMUL.FTZ R72, R27.reuse, R64 ;  /* 0x000000401b487220 */ /* 0x040fe20000410000 */
[----:B------:R-:W-:Y:S02]  /*cbe0*/  HADD2.F32 R26, -RZ, R73.H0_H0 ;  /* 0x20000049ff1a7230 */ /* 0x000fe40000004100 */
[-C--:B------:R-:W-:Y:S01]  /*cbf0*/  FMUL.FTZ R27, R27, R4.reuse ;  /* 0x000000041b1b7220 */ /* 0x080fe20000410000 */
[----:B------:R-:W-:Y:S02]  /*cc00*/  HADD2.F32 R24, -RZ, R77.H0_H0 ;  /* 0x2000004dff187230 */ /* 0x000fe40000004100 */
[C---:B------:R-:W-:Y:S01]  /*cc10*/  FFMA.FTZ R71, R6.reuse, R5, -R9 ;  /* 0x0000000506477223 */ /* 0x040fe20000010809 */
[----:B------:R-:W-:Y:S01]  /*cc20*/  FFMA.FTZ R25, R6, R25, R13 ;  /* 0x0000001906197223 */ /* 0x000fe2000001000d */
[----:B------:R-:W-:Y:S01]  /*cc30*/  FFMA.FTZ R72, R7, R4, -R72 ;  /* 0x0000000407487223 */ /* 0x000fe20000010848 */
[----:B------:R-:W-:-:S02]  /*cc40*/  HADD2.F32 R12, -RZ, R12.H1_H1 ;  /* 0x3000000cff0c7230 */ /* 0x000fc40000004100 */
[----:B------:R-:W-:Y:S01]  /*cc50*/  FMUL.FTZ R6, R15, R26 ;  /* 0x0000001a0f067220 */ /* 0x000fe20000410000 */
[----:B------:R-:W-:Y:S02]  /*cc60*/  HADD2.F32 R14, -RZ, R14.H1_H1 ;  /* 0x3000000eff0e7230 */ /* 0x000fe40000004100 */
[----:B------:R-:W-:Y:S01]  /*cc70*/  FFMA.FTZ R64, R7, R64, R27 ;  /* 0x0000004007407223 */ /* 0x000fe2000001001b */
[-C--:B------:R-:W-:Y:S01]  /*cc80*/  FMUL.FTZ R4, R15, R24.reuse ;  /* 0x000000180f047220 */ /* 0x080fe20000410000 */
[----:B------:R-:W-:Y:S02]  /*cc90*/  HADD2.F32 R9, -RZ, R76.H0_H0 ;  /* 0x2000004cff097230 */ /* 0x000fe40000004100 */
[C---:B------:R-:W-:Y:S01]  /*cca0*/  FFMA.FTZ R73, R11.reuse, R24, -R6 ;  /* 0x000000180b497223 */ /* 0x040fe20000010806 */
[----:B------:R-:W-:Y:S02]  /*ccb0*/  HADD2.F32 R13, -RZ, R75.H0_H0 ;  /* 0x2000004bff0d7230 */ /* 0x000fe40000004100 */
[----:B------:R-:W-:Y:S01]  /*ccc0*/  FFMA.FTZ R75, R11, R26, R4 ;  /* 0x0000001a0b4b7223 */ /* 0x000fe20000010004 */
[----:B------:R-:W-:-:S02]  /*ccd0*/  HADD2.F32 R5, -RZ, R79.H0_H0 ;  /* 0x2000004fff057230 */ /* 0x000fc40000004100 */
[----:B------:R-:W-:Y:S01]  /*cce0*/  FMUL.FTZ R11, R12, R9 ;  /* 0x000000090c0b7220 */ /* 0x000fe20000410000 */
[----:B------:R-:W-:Y:S02]  /*ccf0*/  HADD2.F32 R7, -RZ, R78.H0_H0 ;  /* 0x2000004eff077230 */ /* 0x000fe40000004100 */
[----:B------:R-:W-:Y:S01]  /*cd00*/  FMUL.FTZ R27, R14, R13 ;  /* 0x0000000d0e1b7220 */ /* 0x000fe20000410000 */
[----:B------:R-:W-:Y:S02]  /*cd10*/  HADD2.F32 R10, -RZ, R10.H1_H1 ;  /* 0x3000000aff0a7230 */ /* 0x000fe40000004100 */
[-C--:B------:R-:W-:Y:S01]  /*cd20*/  FMUL.FTZ R12, R12, R5.reuse ;  /* 0x000000050c0c7220 */ /* 0x080fe20000410000 */
[----:B------:R-:W-:Y:S01]  /*cd30*/  FFMA.FTZ R4, R8, R5, -R11 ;  /* 0x0000000508047223 */ /* 0x000fe2000001080b */
[-C--:B------:R-:W-:Y:S01]  /*cd40*/  FMUL.FTZ R14, R14, R7.reuse ;  /* 0x000000070e0e7220 */ /* 0x080fe20000410000 */
[----:B------:R-:W-:Y:S01]  /*cd50*/  F2FP.F16.F32.PACK_AB R5, R67, R68 ;  /* 0x000000444305723e */ /* 0x000fe200000000ff */
[----:B------:R-:W-:Y:S01]  /*cd60*/  FFMA.FTZ R6, R10, R7, -R27 ;  /* 0x000000070a067223 */ /* 0x000fe2000001081b */
        /* <DEDUP_REMOVED lines=8> */
[----:B------:R-:W-:Y:S02]  /*cdf0*/  F2FP.F16.F32.PACK_AB R8, R15, R66 ;  /* 0x000000420f08723e */ /* 0x000fe400000000ff */
[----:B------:R-:W-:-:S05]  /*ce00*/  F2FP.F16.F32.PACK_AB R10, R10, R25 ;  /* 0x000000190a0a723e */ /* 0x000fca00000000ff */
[----:B------:R1:W-:Y:S02]  /*ce10*/  STS.128 [R63+0x10400], R8 ;  /* 0x010400083f007388 */ /* 0x0003e40000000c00 */
.L_x_1499:
[----:B------:R-:W-:Y:S05]  /*ce20*/  BSYNC B1 ;  /* 0x0000000000017941 */ /* 0x000fea0003800000 */
.L_x_1498:
[----:B------:R-:W-:Y:S04]  /*ce30*/  BSSY B1, `(.L_x_1500) ;  /* 0x0000060000017945 */ /* 0x000fe80003800000 */
[----:B------:R-:W-:Y:S05]  /*ce40*/  @P2 BRA `(.L_x_1501) ;  /* 0x0000000400782947 */ /* 0x000fea0003800000 */
[----:B-1----:R-:W-:Y:S02]  /*ce50*/  LEA.HI R4, R21, R220, RZ, 0x1d ;  /* 0x000000dc15047211 */ /* 0x002fe400078fe8ff */
[----:B------:R-:W-:Y:S01]  /*ce60*/  SHF.R.U64 R69, R30, 0x10, R31 ;  /* 0x000000101e457819 */ /* 0x000fe2000000121f */
[--C-:B------:R-:W-:Y:S01]  /*ce70*/  HADD2.F32 R30, -RZ, R62.reuse.H0_H0 ;  /* 0x2000003eff1e7230 */ /* 0x100fe20000004100 */
[----:B------:R-:W-:Y:S01]  /*ce80*/  SHF.R.S32.HI R7, RZ, 0x1f, R4 ;  /* 0x0000001fff077819 */ /* 0x000fe20000011404 */
[----:B------:R-:W-:Y:S01]  /*ce90*/  IMAD.SHL.U32 R5, R4, 0x8, RZ ;  /* 0x0000000804057824 */ /* 0x000fe200078e00ff */
[----:B------:R-:W-:Y:S01]  /*cea0*/  SHF.R.U64 R65, R32, 0x10, R33 ;  /* 0x0000001020417819 */ /* 0x000fe20000001221 */
[----:B------:R-:W-:Y:S01]  /*ceb0*/  HADD2.F32 R62, -RZ, R62.H1_H1 ;  /* 0x3000003eff3e7230 */ /* 0x000fe20000004100 */
[----:B------:R-:W-:Y:S02]  /*cec0*/  LEA.HI R7, R7, R4, RZ, 0x3 ;  /* 0x0000000407077211 */ /* 0x000fe400078f18ff */
[----:B------:R-:W-:-:S02]  /*ced0*/  LOP3.LUT R4, R202, 0x38, R5, 0xf8, !PT ;  /* 0x00000038ca047812 */ /* 0x000fc400078ef805 */
[--C-:B------:R-:W-:Y:S01]  /*cee0*/  SHF.R.U64 R70, R28, 0x10, R29.reuse ;  /* 0x000000101c467819 */ /* 0x100fe2000000121d */
[----:B------:R-:W-:Y:S01]  /*cef0*/  IMAD.SHL.U32 R7, R7, 0x400, RZ ;  /* 0x0000040007077824 */ /* 0x000fe200078e00ff */
[----:B0-----:R-:W-:Y:S02]  /*cf00*/  LOP3.LUT R9, R4, R209, RZ, 0x3c, !PT ;  /* 0x000000d104097212 */ /* 0x001fe400078e3cff */
[----:B------:R-:W-:Y:S02]  /*cf10*/  SHF.R.U32.HI R64, RZ, 0x10, R29 ;  /* 0x00000010ff407819 */ /* 0x000fe4000001161d */
[----:B------:R-:W-:Y:S02]  /*cf20*/  LOP3.LUT R8, R7, 0x7fffe000, RZ, 0xc0, !PT ;  /* 0x7fffe00007087812 */ /* 0x000fe400078ec0ff */
[----:B------:R-:W0:Y:S01]  /*cf30*/  LDS.128 R4, [R227] ;  /* 0x00000000e3047984 */ /* 0x000e220000000c00 */
[----:B------:R-:W-:Y:S02]  /*cf40*/  SHF.R.U32.HI R29, RZ, 0x10, R33 ;  /* 0x00000010ff1d7819 */ /* 0x000fe40000011621 */
[----:B------:R-:W-:-:S02]  /*cf50*/  IADD3 R9, R9, R8, R210 ;  /* 0x0000000809097210 */ /* 0x000fc40007ffe0d2 */
[----:B------:R-:W-:Y:S01]  /*cf60*/  SHF.R.U32.HI R67, RZ, 0x10, R31 ;  /* 0x00000010ff437819 */ /* 0x000fe2000001161f */
[----:B------:R-:W-:Y:S01]  /*cf70*/  HADD2.F32 R29, -RZ, R29.H0_H0 ;  /* 0x2000001dff1d7230 */ /* 0x000fe20000004100 */
[----:B------:R-:W-:Y:S02]  /*cf80*/  LEA R12, R9, R2, 0x1 ;  /* 0x00000002090c7211 */ /* 0x000fe400078e08ff */
[--C-:B------:R-:W-:Y:S02]  /*cf90*/  SHF.R.U64 R63, R34, 0x10, R35.reuse ;  /* 0x00000010223f7819 */ /* 0x100fe40000001223 */
[----:B------:R-:W-:Y:S01]  /*cfa0*/  SHF.R.U32.HI R35, RZ, 0x10, R35 ;  /* 0x00000010ff237819 */ /* 0x000fe20000011623 */
[----:B------:R-:W1:Y:S01]  /*cfb0*/  LDS.128 R8, [R12+0x10400] ;  /* 0x010400000c087984 */ /* 0x000e620000000c00 */
[--C-:B0-----:R-:W-:Y:S02]  /*cfc0*/  HADD2.F32 R13, -RZ, R5.reuse.H0_H0 ;  /* 0x20000005ff0d7230 */ /* 0x101fe40000004100 */
[----:B------:R-:W-:-:S02]  /*cfd0*/  HADD2.F32 R14, -RZ, R5.H1_H1 ;  /* 0x30000005ff0e7230 */ /* 0x000fc40000004100 */
[----:B------:R-:W-:Y:S02]  /*cfe0*/  HADD2.F32 R5, -RZ, R4.H0_H0 ;  /* 0x20000004ff057230 */ /* 0x000fe40000004100 */
[----:B------:R-:W-:Y:S02]  /*cff0*/  HADD2.F32 R15, -RZ, R6.H0_H0 ;  /* 0x20000006ff0f7230 */ /* 0x000fe40000004100 */
[--C-:B------:R-:W-:Y:S02]  /*d000*/  HADD2.F32 R24, -RZ, R7.reuse.H0_H0 ;  /* 0x20000007ff187230 */ /* 0x100fe40000004100 */
[----:B------:R-:W-:Y:S02]  /*d010*/  HADD2.F32 R7, -RZ, R7.H1_H1 ;  /* 0x30000007ff077230 */ /* 0x000fe40000004100 */
[--C-:B-1----:R-:W-:Y:S02]  /*d020*/  HADD2.F32 R25, -RZ, R9.reuse.H0_H0 ;  /* 0x20000009ff197230 */ /* 0x102fe40000004100 */
[----:B------:R-:W-:-:S02]  /*d030*/  HADD2.F32 R26, -RZ, R9.H1_H1 ;  /* 0x30000009ff1a7230 */ /* 0x000fc40000004100 */
[----:B------:R-:W-:Y:S02]  /*d040*/  HADD2.F32 R9, -RZ, R8.H0_H0 ;  /* 0x20000008ff097230 */ /* 0x000fe40000004100 */
[C---:B------:R-:W-:Y:S01]  /*d050*/  FMUL.FTZ R32, R25.reuse, R62 ;  /* 0x0000003e19207220 */ /* 0x040fe20000410000 */
[-C--:B------:R-:W-:Y:S01]  /*d060*/  FMUL.FTZ R34, R25, R30.reuse ;  /* 0x0000001e19227220 */ /* 0x080fe20000410000 */
[----:B------:R-:W-:Y:S02]  /*d070*/  HADD2.F32 R25, -RZ, R64.H0_H0 ;  /* 0x20000040ff197230 */ /* 0x000fe40000004100 */
[----:B------:R-:W-:Y:S01]  /*d080*/  FMUL.FTZ R33, R26, R29 ;  /* 0x0000001d1a217220 */ /* 0x000fe20000410000 */
[C---:B------:R-:W-:Y:S01]  /*d090*/  FFMA.FTZ R31, R13.reuse, R30, -R32 ;  /* 0x0000001e0d1f7223 */ /* 0x040fe20000010820 */
[--C-:B------:R-:W-:Y:S02]  /*d0a0*/  HADD2.F32 R32, -RZ, R61.reuse.H1_H1 ;  /* 0x3000003dff207230 */ /* 0x100fe40000004100 */
[----:B------:R-:W-:Y:S01]  /*d0b0*/  FFMA.FTZ R62, R13, R62, R34 ;  /* 0x0000003e0d3e7223 */ /* 0x000fe20000010022 */
[----:B------:R-:W-:-:S02]  /*d0c0*/  HADD2.F32 R30, -RZ, R61.H0_H0 ;  /* 0x2000003dff1e7230 */ /* 0x000fc40000004100 */
[----:B------:R-:W-:Y:S01]  /*d0d0*/  FMUL.FTZ R13, R26, R25 ;  /* 0x000000191a0d7220 */ /* 0x000fe20000410000 */
[----:B------:R-:W-:Y:S02]  /*d0e0*/  HADD2.F32 R27, -RZ, R10.H0_H0 ;  /* 0x2000000aff1b7230 */ /* 0x000fe40000004100 */
[C---:B------:R-:W-:Y:S01]  /*d0f0*/  FMUL.FTZ R34, R9.reuse, R32 ;  /* 0x0000002009227220 */ /* 0x040fe20000410000 */
[--C-:B------:R-:W-:Y:S02]  /*d100*/  HADD2.F32 R26, -RZ, R60.reuse.H1_H1 ;  /* 0x3000003cff1a7230 */ /* 0x100fe40000004100 */
[-C--:B------:R-:W-:Y:S01]  /*d110*/  FMUL.FTZ R9, R9, R30.reuse ;  /* 0x0000001e09097220 */ /* 0x080fe20000410000 */
[----:B------:R-:W-:Y:S02]  /*d120*/  HADD2.F32 R60, -RZ, R60.H0_H0 ;  /* 0x2000003cff3c7230 */ /* 0x000fe40000004100 */
[----:B------:R-:W-:Y:S01]  /*d130*/  FFMA.FTZ R34, R5, R30, -R34 ;  /* 0x0000001e05227223 */ /* 0x000fe20000010822 */
[----:B------:R-:W-:-:S02]  /*d140*/  HADD2.F32 R28, -RZ, R11.H0_H0 ;  /* 0x2000000bff1c7230 */ /* 0x000fc40000004100 */
[----:B------:R-:W-:Y:S01]  /*d150*/  FFMA.FTZ R32, R5, R32, R9 ;  /* 0x0000002005207223 */ /* 0x000fe20000010009 */
[--C-:B------:R-:W-:Y:S02]  /*d160*/  HADD2.F32 R5, -RZ, R59.reuse.H1_H1 ;  /* 0x3000003bff057230 */ /* 0x100fe40000004100 */
[C---:B------:R-:W-:Y:S01]  /*d170*/  FFMA.FTZ R64, R14.reuse, R25, -R33 ;  /* 0x000000190e407223 */ /* 0x040fe20000010821 */
[----:B------:R-:W-:Y:S01]  /*d180*/  FFMA.FTZ R29, R14, R29, R13 ;  /* 0x0000001d0e1d7223 */ /* 0x000fe2000001000d */
[----:B------:R-:W-:Y:S02]  /*d190*/  HADD2.F32 R59, -RZ, R59.H0_H0 ;  /* 0x2000003bff3b7230 */ /* 0x000fe40000004100 */
[C---:B------:R-:W-:Y:S01]  /*d1a0*/  FMUL.FTZ R14, R27.reuse, R26 ;  /* 0x0000001a1b0e7220 */ /* 0x040fe20000410000 */
[-C--:B------:R-:W-:Y:S01]  /*d1b0*/  FMUL.FTZ R66, R27, R60.reuse ;  /* 0x0000003c1b427220 */ /* 0x080fe20000410000 */
[----:B------:R-:W-:Y:S02]  /*d1c0*/  HADD2.F32 R11, -RZ, R11.H1_H1 ;  /* 0x3000000bff0b7230 */ /* 0x000fe40000004100 */
[----:B------:R-:W-:Y:S01]  /*d1d0*/  FFMA.FTZ R60, R15, R60, -R14 ;  /* 0x0000003c0f3c7223 */ /* 0x000fe2000001080e */
[----:B------:R-:W-:Y:S01]  /*d1e0*/  FMUL.FTZ R9, R28, R59 ;  /* 0x0000003b1c097220 */ /* 0x000fe20000410000 */
[----:B------:R-:W-:-:S02]  /*d1f0*/  HADD2.F32 R30, -RZ, R35.H0_H0 ;  /* 0x20000023ff1e7230 */ /* 0x000fc40000004100 */
[-C--:B------:R-:W-:Y:S01]  /*d200*/  FMUL.FTZ R28, R28, R5.reuse ;  /* 0x000000051c1c7220 */ /* 0x080fe20000410000 */
[----:B------:R-:W-:Y:S02]  /*d210*/  HADD2.F32 R14, -RZ, R67.H0_H0 ;  /* 0x20000043ff0e7230 */ /* 0x000fe40000004100 */
[----:B------:R-:W-:Y:S01]  /*d220*/  FFMA.FTZ R66, R15, R26, R66 ;  /* 0x0000001a0f427223 */ /* 0x000fe20000010042 */
[C---:B------:R-:W-:Y:S01]  /*d230*/  FFMA.FTZ R26, R24.reuse, R5, -R9 ;  /* 0x00000005181a7223 */ /* 0x040fe20000010809 */
[----:B------:R-:W-:Y:S01]  /*d240*/  FFMA.FTZ R28, R24, R59, R28 ;  /* 0x0000003b181c7223 */ /* 0x000fe2000001001c */
[C---:B------:R-:W-:Y:S01]  /*d250*/  FMUL.FTZ R68, R11.reuse, R30 ;  /* 0x0000001e0b447220 */ /* 0x040fe20000410000 */
[----:B------:R-:W-:Y:S01]  /*d260*/  FMUL.FTZ R24, R11, R14 ;  /* 0x0000000e0b187220 */ /* 0x000fe20000410000 */
[----:B------:R-:W-:Y:S02]  /*d270*/  HADD2.F32 R8, -RZ, R8.H1_H1 ;  /* 0x30000008ff087230 */ /* 0x000fe40000004100 */
[----:B------:R-:W-:-:S02]  /*d280*/  HADD2.F32 R10, -RZ, R10.H1_H1 ;  /* 0x3000000aff0a7230 */ /* 0x000fc40000004100 */
[C---:B------:R-:W-:Y:S01]  /*d290*/  FFMA.FTZ R33, R7.reuse, R14, -R68 ;  /* 0x0000000e07217223 */ /* 0x040fe20000010844 */
[----:B------:R-:W-:Y:S02]  /*d2a0*/  HADD2.F32 R11, -RZ, R65.H0_H0 ;  /* 0x20000041ff0b7230 */ /* 0x000fe40000004100 */
[----:B------:R-:W-:Y:S01]  /*d2b0*/  FFMA.FTZ R35, R7, R30, R24 ;  /* 0x0000001e07237223 */ /* 0x000fe20000010018 */
[----:B------:R-:W-:Y:S02]  /*d2c0*/  HADD2.F32 R13, -RZ, R63.H0_H0 ;  /* 0x2000003fff0d7230 */ /* 0x000fe40000004100 */
[----:B------:R-:W-:Y:S02]  /*d2d0*/  HADD2.F32 R5, -RZ, R70.H0_H0 ;  /* 0x20000046ff057230 */ /* 0x000fe40000004100 */
[----:B------:R-:W-:Y:S01]  /*d2e0*/  FMUL.FTZ R7, R8, R11 ;  /* 0x0000000b08077220 */ /* 0x000fe20000410000 */
[----:B------:R-:W-:Y:S02]  /*d2f0*/  HADD2.F32 R9, -RZ, R69.H0_H0 ;  /* 0x20000045ff097230 */ /* 0x000fe40000004100 */
[----:B------:R-:W-:Y:S01]  /*d300*/  FMUL.FTZ R27, R10, R13 ;  /* 0x0000000d0a1b7220 */ /* 0x000fe20000410000 */
[----:B------:R-:W-:-:S02]  /*d310*/  HADD2.F32 R4, -RZ, R4.H1_H1 ;  /* 0x30000004ff047230 */ /* 0x000fc40000004100 */
[----:B------:R-:W-:Y:S01]  /*d320*/  FMUL.FTZ R8, R8, R5 ;  /* 0x0000000508087220 */ /* 0x000fe20000410000 */
[----:B------:R-:W-:Y:S02]  /*d330*/  HADD2.F32 R6, -RZ, R6.H1_H1 ;  /* 0x30000006ff067230 */ /* 0x000fe40000004100 */
[----:B------:R-:W-:Y:S01]  /*d340*/  FMUL.FTZ R10, R10, R9 ;  /* 0x000000090a0a7220 */ /* 0x000fe20000410000 */
[C---:B------:R-:W-:Y:S01]  /*d350*/  FFMA.FTZ R15, R4.reuse, R5, -R7 ;  /* 0x00000005040f7223 */ /* 0x040fe20000010807 */
[----:B------:R-:W-:Y:S01]  /*d360*/  FFMA.FTZ R25, R4, R11, R8 ;  /* 0x0000000b04197223 */ /* 0x000fe20000010008 */
[C---:B------:R-:W-:Y:S01]  /*d370*/  FFMA.FTZ R27, R6.reuse, R9, -R27 ;  /* 0x00000009061b7223 */ /* 0x040fe2000001081b */
[----:B------:R-:W-:Y:S01]  /*d380*/  FFMA.FTZ R13, R6, R13, R10 ;  /* 0x0000000d060d7223 */ /* 0x000fe2000001000a */
[----:B------:R-:W-:Y:S02]  /*d390*/  F2FP.F16.F32.PACK_AB R7, R33, R26 ;  /* 0x0000001a2107723e */ /* 0x000fe400000000ff */
        /* <DEDUP_REMOVED lines=9> */
.L_x_1501:
[----:B------:R-:W-:Y:S05]  /*d430*/  BSYNC B1 ;  /* 0x0000000000017941 */ /* 0x000fea0003800000 */
.L_x_1500:
[----:B------:R-:W-:Y:S04]  /*d440*/  BSSY B1, `(.L_x_1502) ;  /* 0x0000060000017945 */ /* 0x000fe80003800000 */
[----:B------:R-:W-:Y:S05]  /*d450*/  @P3 BRA `(.L_x_1503) ;  /* 0x0000000400783947 */ /* 0x000fea0003800000 */
[----:B-12---:R-:W-:Y:S01]  /*d460*/  LEA.HI R4, R21, R220, RZ, 0x1d ;  /* 0x000000dc15047211 */ /* 0x006fe200078fe8ff */
[----:B------:R-:W-:Y:S01]  /*d470*/  HADD2.F32 R34, -RZ, R57.H1_H1 ;  /* 0x30000039ff227230 */ /* 0x000fe20000004100 */
[----:B------:R-:W-:Y:S01]  /*d480*/  SHF.R.U32.HI R33, RZ, 0x10, R37 ;  /* 0x00000010ff217819 */ /* 0x000fe20000011625 */
[----:B------:R-:W-:Y:S01]  /*d490*/  HADD2.F32 R30, -RZ, R55.H1_H1 ;  /* 0x30000037ff1e7230 */ /* 0x000fe20000004100 */
[----:B------:R-:W-:Y:S01]  /*d4a0*/  SHF.R.S32.HI R5, RZ, 0x1f, R4 ;  /* 0x0000001fff057819 */ /* 0x000fe20000011404 */
[----:B------:R-:W-:Y:S01]  /*d4b0*/  IMAD.SHL.U32 R6, R4, 0x8, RZ ;  /* 0x0000000804067824 */ /* 0x000fe200078e00ff */
[----:B------:R-:W-:Y:S02]  /*d4c0*/  SHF.R.U32.HI R29, RZ, 0x10, R41 ;  /* 0x00000010ff1d7819 */ /* 0x000fe40000011629 */
[----:B------:R-:W-:Y:S02]  /*d4d0*/  LEA.HI R5, R5, R4, RZ, 0x3 ;  /* 0x0000000405057211 */ /* 0x000fe400078f18ff */
[----:B------:R-:W-:Y:S01]  /*d4e0*/  LOP3.LUT R4, R201, 0x38, R6, 0xf8, !PT ;  /* 0x00000038c9047812 */ /* 0x000fe200078ef806 */
[----:B------:R-:W-:Y:S01]  /*d4f0*/  HADD2.F32 R29, -RZ, R29.H0_H0 ;  /* 0x2000001dff1d7230 */ /* 0x000fe20000004100 */
[----:B------:R-:W-:Y:S01]  /*d500*/  SHF.R.U64 R60, R36, 0x10, R37 ;  /* 0x00000010243c7819 */ /* 0x000fe20000001225 */
[----:B------:R-:W-:Y:S01]  /*d510*/  IMAD.SHL.U32 R5, R5, 0x400, RZ ;  /* 0x0000040005057824 */ /* 0x000fe200078e00ff */
[----:B0-----:R-:W-:-:S02]  /*d520*/  LOP3.LUT R9, R4, R207, RZ, 0x3c, !PT ;  /* 0x000000cf04097212 */ /* 0x001fc400078e3cff */
[----:B------:R-:W-:Y:S02]  /*d530*/  SHF.R.U64 R59, R40, 0x10, R41 ;  /* 0x00000010283b7819 */ /* 0x000fe40000001229 */
[----:B------:R-:W-:Y:S02]  /*d540*/  LOP3.LUT R8, R5, 0x7fffe000, RZ, 0xc0, !PT ;  /* 0x7fffe00005087812 */ /* 0x000fe400078ec0ff */
[----:B------:R-:W0:Y:S01]  /*d550*/  LDS.128 R4, [R226] ;  /* 0x00000000e2047984 */ /* 0x000e220000000c00 */
[----:B------:R-:W-:Y:S02]  /*d560*/  SHF.R.U64 R41, R38, 0x10, R39 ;  /* 0x0000001026297819 */ /* 0x000fe40000001227 */
[----:B------:R-:W-:Y:S02]  /*d570*/  IADD3 R9, R9, R8, R208 ;  /* 0x0000000809097210 */ /* 0x000fe40007ffe0d0 */
[----:B------:R-:W-:Y:S02]  /*d580*/  SHF.R.U64 R37, R42, 0x10, R43 ;  /* 0x000000102a257819 */ /* 0x000fe4000000122b */
[----:B------:R-:W-:Y:S01]  /*d590*/  SHF.R.U32.HI R39, RZ, 0x10, R39 ;  /* 0x00000010ff277819 */ /* 0x000fe20000011627 */
[----:B------:R-:W-:Y:S01]  /*d5a0*/  IMAD R12, R9, 0x2, R2 ;  /* 0x00000002090c7824 */ /* 0x000fe200078e0202 */
[----:B------:R-:W-:-:S04]  /*d5b0*/  SHF.R.U32.HI R42, RZ, 0x10, R43 ;  /* 0x00000010ff2a7819 */ /* 0x000fc8000001162b */
        /* <DEDUP_REMOVED lines=14> */
[C---:B------:R-:W-:Y:S01]  /*d6a0*/  FMUL.FTZ R33, R26.reuse, R29 ;  /* 0x0000001d1a217220 */ /* 0x040fe20000410000 */
[C---:B------:R-:W-:Y:S01]  /*d6b0*/  FFMA.FTZ R31, R13.reuse, R30, -R32 ;  /* 0x0000001e0d1f7223 */ /* 0x040fe20000010820 */
[----:B------:R-:W-:Y:S02]  /*d6c0*/  HADD2.F32 R32, -RZ, R57.H0_H0 ;  /* 0x20000039ff207230 */ /* 0x000fe40000004100 */
[----:B------:R-:W-:Y:S01]  /*d6d0*/  FFMA.FTZ R36, R13, R34, R36 ;  /* 0x000000220d247223 */ /* 0x000fe20000010024 */
[----:B------:R-:W-:Y:S02]  /*d6e0*/  HADD2.F32 R30, -RZ, R55.H0_H0 ;  /* 0x20000037ff1e7230 */ /* 0x000fe40000004100 */
[----:B------:R-:W-:Y:S01]  /*d6f0*/  FMUL.FTZ R13, R26, R25 ;  /* 0x000000191a0d7220 */ /* 0x000fe20000410000 */
[----:B------:R-:W-:Y:S02]  /*d700*/  HADD2.F32 R27, -RZ, R10.H0_H0 ;  /* 0x2000000aff1b7230 */ /* 0x000fe40000004100 */
[----:B------:R-:W-:Y:S01]  /*d710*/  FMUL.FTZ R34, R9, R32 ;  /* 0x0000002009227220 */ /* 0x000fe20000410000 */
[----:B------:R-:W-:-:S02]  /*d720*/  HADD2.F32 R26, -RZ, R58.H0_H0 ;  /* 0x2000003aff1a7230 */ /* 0x000fc40000004100 */
[----:B------:R-:W-:Y:S01]  /*d730*/  FMUL.FTZ R9, R9, R30 ;  /* 0x0000001e09097220 */ /* 0x000fe20000410000 */
[C---:B------:R-:W-:Y:S01]  /*d740*/  FFMA.FTZ R38, R14.reuse, R25, -R33 ;  /* 0x000000190e267223 */ /* 0x040fe20000010821 */
[----:B------:R-:W-:Y:S01]  /*d750*/  FFMA.FTZ R29, R14, R29, R13 ;  /* 0x0000001d0e1d7223 */ /* 0x000fe2000001000d */
[----:B------:R-:W-:Y:S02]  /*d760*/  HADD2.F32 R14, -RZ, R56.H0_H0 ;  /* 0x20000038ff0e7230 */ /* 0x000fe40000004100 */
[C---:B------:R-:W-:Y:S01]  /*d770*/  FFMA.FTZ R32, R5.reuse, R32, R9 ;  /* 0x0000002005207223 */ /* 0x040fe20000010009 */
[----:B------:R-:W-:Y:S02]  /*d780*/  HADD2.F32 R28, -RZ, R11.H0_H0 ;  /* 0x2000000bff1c7230 */ /* 0x000fe40000004100 */
[----:B------:R-:W-:Y:S01]  /*d790*/  FFMA.FTZ R34, R5, R30, -R34 ;  /* 0x0000001e05227223 */ /* 0x000fe20000010822 */
[----:B------:R-:W-:Y:S02]  /*d7a0*/  HADD2.F32 R9, -RZ, R58.H1_H1 ;  /* 0x3000003aff097230 */ /* 0x000fe40000004100 */
[----:B------:R-:W-:Y:S01]  /*d7b0*/  FMUL.FTZ R30, R27, R26 ;  /* 0x0000001a1b1e7220 */ /* 0x000fe20000410000 */
[----:B------:R-:W-:-:S02]  /*d7c0*/  HADD2.F32 R5, -RZ, R56.H1_H1 ;  /* 0x30000038ff057230 */ /* 0x000fc40000004100 */
[-C--:B------:R-:W-:Y:S01]  /*d7d0*/  FMUL.FTZ R40, R27, R14.reuse ;  /* 0x0000000e1b287220 */ /* 0x080fe20000410000 */
[----:B------:R-:W-:Y:S02]  /*d7e0*/  HADD2.F32 R11, -RZ, R11.H1_H1 ;  /* 0x3000000bff0b7230 */ /* 0x000fe40000004100 */
[C---:B------:R-:W-:Y:S01]  /*d7f0*/  FFMA.FTZ R27, R15.reuse, R14, -R30 ;  /* 0x0000000e0f1b7223 */ /* 0x040fe2000001081e */
[C---:B------:R-:W-:Y:S01]  /*d800*/  FMUL.FTZ R13, R28.reuse, R9 ;  /* 0x000000091c0d7220 */ /* 0x040fe20000410000 */
[----:B------:R-:W-:Y:S02]  /*d810*/  HADD2.F32 R30, -RZ, R42.H0_H0 ;  /* 0x2000002aff1e7230 */ /* 0x000fe40000004100 */
[-C--:B------:R-:W-:Y:S01]  /*d820*/  FMUL.FTZ R28, R28, R5.reuse ;  /* 0x000000051c1c7220 */ /* 0x080fe20000410000 */
[----:B------:R-:W-:Y:S02]  /*d830*/  HADD2.F32 R14, -RZ, R39.H0_H0 ;  /* 0x20000027ff0e7230 */ /* 0x000fe40000004100 */
[----:B------:R-:W-:Y:S01]  /*d840*/  FFMA.FTZ R40, R15, R26, R40 ;  /* 0x0000001a0f287223 */ /* 0x000fe20000010028 */
[C---:B------:R-:W-:Y:S01]  /*d850*/  FFMA.FTZ R26, R24.reuse, R5, -R13 ;  /* 0x00000005181a7223 */ /* 0x040fe2000001080d */
[----:B------:R-:W-:Y:S01]  /*d860*/  FFMA.FTZ R28, R24, R9, R28 ;  /* 0x00000009181c7223 */ /* 0x000fe2000001001c */
[C---:B------:R-:W-:Y:S01]  /*d870*/  FMUL.FTZ R42, R11.reuse, R30 ;  /* 0x0000001e0b2a7220 */ /* 0x040fe20000410000 */
[----:B------:R-:W-:Y:S01]  /*d880*/  FMUL.FTZ R24, R11, R14 ;  /* 0x0000000e0b187220 */ /* 0x000fe20000410000 */
[----:B------:R-:W-:-:S02]  /*d890*/  HADD2.F32 R8, -RZ, R8.H1_H1 ;  /* 0x30000008ff087230 */ /* 0x000fc40000004100 */
[----:B------:R-:W-:Y:S02]  /*d8a0*/  HADD2.F32 R10, -RZ, R10.H1_H1 ;  /* 0x3000000aff0a7230 */ /* 0x000fe40000004100 */
[C---:B------:R-:W-:Y:S01]  /*d8b0*/  FFMA.FTZ R35, R7.reuse, R14, -R42 ;  /* 0x0000000e07237223 */ /* 0x040fe2000001082a */
[----:B------:R-:W-:Y:S02]  /*d8c0*/  HADD2.F32 R11, -RZ, R59.H0_H0 ;  /* 0x2000003bff0b7230 */ /* 0x000fe40000004100 */
[----:B------:R-:W-:Y:S02]  /*d8d0*/  HADD2.F32 R13, -RZ, R37.H0_H0 ;  /* 0x20000025ff0d7230 */ /* 0x000fe40000004100 */
[----:B------:R-:W-:Y:S01]  /*d8e0*/  FFMA.FTZ R37, R7, R30, R24 ;  /* 0x0000001e07257223 */ /* 0x000fe20000010018 */
[----:B------:R-:W-:Y:S02]  /*d8f0*/  HADD2.F32 R5, -RZ, R60.H0_H0 ;  /* 0x2000003cff057230 */ /* 0x000fe40000004100 */
[----:B------:R-:W-:Y:S01]  /*d900*/  FMUL.FTZ R7, R8, R11 ;  /* 0x0000000b08077220 */ /* 0x000fe20000410000 */
[----:B------:R-:W-:-:S02]  /*d910*/  HADD2.F32 R9, -RZ, R41.H0_H0 ;  /* 0x20000029ff097230 */ /* 0x000fc40000004100 */
        /* <DEDUP_REMOVED lines=18> */
.L_x_1503:
[----:B------:R-:W-:Y:S05]  /*da40*/  BSYNC B1 ;  /* 0x0000000000017941 */ /* 0x000fea0003800000 */
.L_x_1502:
[----:B------:R-:W-:Y:S01]  /*da50*/  PRMT R36, R0, 0x5410, R3 ;  /* 0x0000541000247816 */ /* 0x000fe20000000003 */
[----:B------:R-:W-:Y:S06]  /*da60*/  @P0 BRA `(.L_x_1477) ;  /* 0x0000000400780947 */ /* 0x000fec0003800000 */
[----:B------:R-:W-:Y:S01]  /*da70*/  LEA.HI R21, R21, R220, RZ, 0x1d ;  /* 0x000000dc15157211 */ /* 0x000fe200078fe8ff */
[----:B-123--:R-:W1:Y:S01]  /*da80*/  LDS.128 R4, [R225] ;  /* 0x00000000e1047984 */ /* 0x00ee620000000c00 */
[----:B------:R-:W-:Y:S01]  /*da90*/  HADD2.F32 R27, -RZ, R54.H1_H1 ;  /* 0x30000036ff1b7230 */ /* 0x000fe20000004100 */
[----:B------:R-:W-:Y:S01]  /*daa0*/  SHF.R.U64 R35, R44, 0x10, R45 ;  /* 0x000000102c237819 */ /* 0x000fe2000000122d */
[----:B------:R-:W-:Y:S01]  /*dab0*/  HADD2.F32 R26, -RZ, R20.H1_H1 ;  /* 0x30000014ff1a7230 */ /* 0x000fe20000004100 */
[----:B------:R-:W-:Y:S01]  /*dac0*/  SHF.R.S32.HI R0, RZ, 0x1f, R21 ;  /* 0x0000001fff007819 */ /* 0x000fe20000011415 */
[----:B------:R-:W-:Y:S01]  /*dad0*/  IMAD.SHL.U32 R3, R21, 0x8, RZ ;  /* 0x0000000815037824 */ /* 0x000fe200078e00ff */
[----:B------:R-:W-:Y:S01]  /*dae0*/  SHF.R.U32.HI R44, RZ, 0x10, R45 ;  /* 0x00000010ff2c7819 */ /* 0x000fe2000001162d */
[----:B------:R-:W-:Y:S01]  /*daf0*/  HADD2.F32 R54, -RZ, R54.H0_H0 ;  /* 0x20000036ff367230 */ /* 0x000fe20000004100 */
[----:B------:R-:W-:Y:S01]  /*db00*/  LEA.HI R21, R0, R21, RZ, 0x3 ;  /* 0x0000001500157211 */ /* 0x000fe200078f18ff */
[----:B------:R-:W-:Y:S01]  /*db10*/  HADD2.F32 R20, -RZ, R20.H0_H0 ;  /* 0x20000014ff147230 */ /* 0x000fe20000004100 */
[----:B------:R-:W-:-:S02]  /*db20*/  LOP3.LUT R0, R200, 0x38, R3, 0xf8, !PT ;  /* 0x00000038c8007812 */ /* 0x000fc400078ef803 */
[----:B------:R-:W-:Y:S01]  /*db30*/  SHF.R.U32.HI R28, RZ, 0x10, R49 ;  /* 0x00000010ff1c7819 */ /* 0x000fe20000011631 */
[----:B------:R-:W-:Y:S01]  /*db40*/  IMAD.SHL.U32 R21, R21, 0x400, RZ ;  /* 0x0000040015157824 */ /* 0x000fe200078e00ff */
[----:B------:R-:W-:Y:S02]  /*db50*/  LOP3.LUT R3, R0, R205, RZ, 0x3c, !PT ;  /* 0x000000cd00037212 */ /* 0x000fe400078e3cff */
[----:B------:R-:W-:Y:S01]  /*db60*/  SHF.R.U64 R34, R46, 0x10, R47 ;  /* 0x000000102e227819 */ /* 0x000fe2000000122f */
[----:B------:R-:W-:Y:S01]  /*db70*/  HADD2.F32 R28, -RZ, R28.H0_H0 ;  /* 0x2000001cff1c7230 */ /* 0x000fe20000004100 */
[----:B------:R-:W-:Y:S02]  /*db80*/  LOP3.LUT R21, R21, 0x7fffe000, RZ, 0xc0, !PT ;  /* 0x7fffe00015157812 */ /* 0x000fe400078ec0ff */
[----:B------:R-:W-:Y:S02]  /*db90*/  SHF.R.U64 R31, R50, 0x10, R51 ;  /* 0x00000010321f7819 */ /* 0x000fe40000001233 */
[----:B------:R-:W-:-:S02]  /*dba0*/  IADD3 R3, R3, R21, R206 ;  /* 0x0000001503037210 */ /* 0x000fc40007ffe0ce */
[----:B------:R-:W-:Y:S02]  /*dbb0*/  SHF.R.U32.HI R46, RZ, 0x10, R47 ;  /* 0x00000010ff2e7819 */ /* 0x000fe4000001162f */
[----:B------:R-:W-:Y:S01]  /*dbc0*/  SHF.R.U32.HI R50, RZ, 0x10, R51 ;  /* 0x00000010ff327819 */ /* 0x000fe20000011633 */
[----:B------:R-:W-:Y:S01]  /*dbd0*/  IMAD R3, R3, 0x2, R2 ;  /* 0x0000000203037824 */ /* 0x000fe200078e0202 */
[----:B------:R-:W-:-:S04]  /*dbe0*/  SHF.R.U64 R33, R48, 0x10, R49 ;  /* 0x0000001030217819 */ /* 0x000fc80000001231 */
[----:B0-----:R-:W0:Y:S01]  /*dbf0*/  LDS.128 R8, [R3+0x10400] ;  /* 0x0104000003087984 */ /* 0x001e220000000c00 */
[--C-:B-1----:R-:W-:Y:S02]  /*dc00*/  HADD2.F32 R12, -RZ, R5.reuse.H0_H0 ;  /* 0x20000005ff0c7230 */ /* 0x102fe40000004100 */
[----:B------:R-:W-:Y:S02]  /*dc10*/  HADD2.F32 R5, -RZ, R5.H1_H1 ;  /* 0x30000005ff057230 */ /* 0x000fe40000004100 */
[----:B------:R-:W-:Y:S02]  /*dc20*/  HADD2.F32 R0, -RZ, R4.H0_H0 ;  /* 0x20000004ff007230 */ /* 0x000fe40000004100 */
[----:B------:R-:W-:Y:S02]  /*dc30*/  HADD2.F32 R13, -RZ, R6.H0_H0 ;  /* 0x20000006ff0d7230 */ /* 0x000fe40000004100 */
[--C-:B------:R-:W-:Y:S02]  /*dc40*/  HADD2.F32 R14, -RZ, R7.reuse.H0_H0 ;  /* 0x20000007ff0e7230 */ /* 0x100fe40000004100 */
[----:B------:R-:W-:-:S02]  /*dc50*/  HADD2.F32 R7, -RZ, R7.H1_H1 ;  /* 0x30000007ff077230 */ /* 0x000fc40000004100 */
[----:B------:R-:W-:Y:S02]  /*dc60*/  HADD2.F32 R4, -RZ, R4.H1_H1 ;  /* 0x30000004ff047230 */ /* 0x000fe40000004100 */
[----:B------:R-:W-:Y:S02]  /*dc70*/  HADD2.F32 R6, -RZ, R6.H1_H1 ;  /* 0x30000006ff067230 */ /* 0x000fe40000004100 */
[--C-:B0-----:R-:W-:Y:S02]  /*dc80*/  HADD2.F32 R15, -RZ, R9.reuse.H0_H0 ;  /* 0x20000009ff0f7230 */ /* 0x101fe40000004100 */
[----:B------:R-:W-:Y:S02]  /*dc90*/  HADD2.F32 R21, -RZ, R9.H1_H1 ;  /* 0x30000009ff157230 */ /* 0x000fe40000004100 */
[----:B------:R-:W-:Y:S02]  /*dca0*/  HADD2.F32 R9, -RZ, R8.H0_H0 ;  /* 0x20000008ff097230 */ /* 0x000fe40000004100 */
[C---:B------:R-:W-:Y:S01]  /*dcb0*/  FMUL.FTZ R29, R15.reuse, R27 ;  /* 0x0000001b0f1d7220 */ /* 0x040fe20000410000 */
[----:B------:R-:W-:Y:S01]  /*dcc0*/  FMUL.FTZ R15, R15, R26 ;  /* 0x0000001a0f0f7220 */ /* 0x000fe20000410000 */
[----:B------:R-:W-:Y:S01]  /*dcd0*/  FMUL.FTZ R30, R21, R28 ;  /* 0x0000001c151e7220 */ /* 0x000fe20000410000 */
[----:B------:R-:W-:-:S02]  /*dce0*/  HADD2.F32 R24, -RZ, R10.H0_H0 ;  /* 0x2000000aff187230 */ /* 0x000fc40000004100 */
[C---:B------:R-:W-:Y:S01]  /*dcf0*/  FFMA.FTZ R29, R12.reuse, R26, -R29 ;  /* 0x0000001a0c1d7223 */ /* 0x040fe2000001081d */
[----:B------:R-:W-:Y:S02]  /*dd00*/  HADD2.F32 R26, -RZ, R44.H0_H0 ;  /* 0x2000002cff1a7230 */ /* 0x000fe40000004100 */
[----:B------:R-:W-:Y:S01]  /*dd10*/  FFMA.FTZ R27, R12, R27, R15 ;  /* 0x0000001b0c1b7223 */ /* 0x000fe2000001000f */
[C---:B------:R-:W-:Y:S01]  /*dd20*/  FMUL.FTZ R15, R9.reuse, R54 ;  /* 0x00000036090f7220 */ /* 0x040fe20000410000 */
[----:B------:R-:W-:Y:S02]  /*dd30*/  HADD2.F32 R12, -RZ, R36.H0_H0 ;  /* 0x20000024ff0c7230 */ /* 0x000fe40000004100 */
[----:B------:R-:W-:Y:S01]  /*dd40*/  FMUL.FTZ R9, R9, R20 ;  /* 0x0000001409097220 */ /* 0x000fe20000410000 */
[-C--:B------:R-:W-:Y:S01]  /*dd50*/  FMUL.FTZ R32, R21, R26.reuse ;  /* 0x0000001a15207220 */ /* 0x080fe20000410000 */
[C---:B------:R-:W-:Y:S01]  /*dd60*/  FFMA.FTZ R30, R5.reuse, R26, -R30 ;  /* 0x0000001a051e7223 */ /* 0x040fe2000001081e */
[C---:B------:R-:W-:Y:S01]  /*dd70*/  FFMA.FTZ R15, R0.reuse, R20, -R15 ;  /* 0x00000014000f7223 */ /* 0x040fe2000001080f */
[----:B------:R-:W-:Y:S01]  /*dd80*/  FFMA.FTZ R54, R0, R54, R9 ;  /* 0x0000003600367223 */ /* 0x000fe20000010009 */
[----:B------:R-:W-:Y:S01]  /*dd90*/  FFMA.FTZ R32, R5, R28, R32 ;  /* 0x0000001c05207223 */ /* 0x000fe20000010020 */
[----:B------:R-:W-:-:S02]  /*dda0*/  HADD2.F32 R5, -RZ, R53.H0_H0 ;  /* 0x20000035ff057230 */ /* 0x000fc40000004100 */
[C---:B------:R-:W-:Y:S01]  /*ddb0*/  FMUL.FTZ R0, R24.reuse, R12 ;  /* 0x0000000c18007220 */ /* 0x040fe20000410000 */
[----:B------:R-:W-:Y:S02]  /*ddc0*/  HADD2.F32 R25, -RZ, R11.H0_H0 ;  /* 0x2000000bff197230 */ /* 0x000fe40000004100 */
[----:B------:R-:W-:Y:S02]  /*ddd0*/  HADD2.F32 R53, -RZ, R53.H1_H1 ;  /* 0x30000035ff357230 */ /* 0x000fe40000004100 */
[-C--:B------:R-:W-:Y:S01]  /*dde0*/  FMUL.FTZ R26, R24, R5.reuse ;  /* 0x00000005181a7220 */ /* 0x080fe20000410000 */
[----:B------:R-:W-:Y:S02]  /*ddf0*/  HADD2.F32 R9, -RZ, R36.H1_H1 ;  /* 0x30000024ff097230 */ /* 0x000fe40000004100 */
[----:B------:R-:W-:Y:S01]  /*de00*/  FFMA.FTZ R24, R13, R5, -R0 ;  /* 0x000000050d187223 */ /* 0x000fe20000010800 */
[----:B------:R-:W-:Y:S02]  /*de10*/  HADD2.F32 R11, -RZ, R11.H1_H1 ;  /* 0x3000000bff0b7230 */ /* 0x000fe40000004100 */
[----:B------:R-:W-:Y:S01]  /*de20*/  FMUL.FTZ R28, R25, R53 ;  /* 0x00000035191c7220 */ /* 0x000fe20000410000 */
[----:B------:R-:W-:-:S02]  /*de30*/  HADD2.F32 R20, -RZ, R50.H0_H0 ;  /* 0x20000032ff147230 */ /* 0x000fc40000004100 */
[-C--:B------:R-:W-:Y:S01]  /*de40*/  FMUL.FTZ R5, R25, R9.reuse ;  /* 0x0000000919057220 */ /* 0x080fe20000410000 */
[----:B------:R-:W-:Y:S02]  /*de50*/  HADD2.F32 R0, -RZ, R46.H0_H0 ;  /* 0x2000002eff007230 */ /* 0x000fe40000004100 */
[----:B------:R-:W-:Y:S01]  /*de60*/  FFMA.FTZ R26, R13, R12, R26 ;  /* 0x0000000c0d1a7223 */ /* 0x000fe2000001001a */
[C---:B------:R-:W-:Y:S01]  /*de70*/  FFMA.FTZ R28, R14.reuse, R9, R28 ;  /* 0x000000090e1c7223 */ /* 0x040fe2000001001c */
[----:B------:R-:W-:Y:S01]  /*de80*/  FFMA.FTZ R53, R14, R53, -R5 ;  /* 0x000000350e357223 */ /* 0x000fe20000010805 */
[C---:B------:R-:W-:Y:S01]  /*de90*/  FMUL.FTZ R12, R11.reuse, R20 ;  /* 0x000000140b0c7220 */ /* 0x040fe20000410000 */
[----:B------:R-:W-:Y:S01]  /*dea0*/  FMUL.FTZ R14, R11, R0 ;  /* 0x000000000b0e7220 */ /* 0x000fe20000410000 */
[----:B------:R-:W-:Y:S02]  /*deb0*/  HADD2.F32 R8, -RZ, R8.H1_H1 ;  /* 0x30000008ff087230 */ /* 0x000fe40000004100 */
[----:B------:R-:W-:-:S02]  /*dec0*/  HADD2.F32 R10, -RZ, R10.H1_H1 ;  /* 0x3000000aff0a7230 */ /* 0x000fc40000004100 */
[C---:B------:R-:W-:Y:S01]  /*ded0*/  FFMA.FTZ R12, R7.reuse, R0, -R12 ;  /* 0x00000000070c7223 */ /* 0x040fe2000001080c */
[----:B------:R-:W-:Y:S02]  /*dee0*/  HADD2.F32 R11, -RZ, R33.H0_H0 ;  /* 0x20000021ff0b7230 */ /* 0x000fe40000004100 */
[----:B------:R-:W-:Y:S02]  /*def0*/  HADD2.F32 R13, -RZ, R31.H0_H0 ;  /* 0x2000001fff0d7230 */ /* 0x000fe40000004100 */
[----:B------:R-:W-:Y:S01]  /*df00*/  FFMA.FTZ R31, R7, R20, R14 ;  /* 0x00000014071f7223 */ /* 0x000fe2000001000e */
[----:B------:R-:W-:Y:S02]  /*df10*/  HADD2.F32 R5, -RZ, R35.H0_H0 ;  /* 0x20000023ff057230 */ /* 0x000fe40000004100 */
[----:B------:R-:W-:Y:S01]  /*df20*/  FMUL.FTZ R7, R8, R11 ;  /* 0x0000000b08077220 */ /* 0x000fe20000410000 */
[----:B------:R-:W-:Y:S02]  /*df30*/  HADD2.F32 R9, -RZ, R34.H0_H0 ;  /* 0x20000022ff097230 */ /* 0x000fe40000004100 */
[----:B------:R-:W-:Y:S01]  /*df40*/  FMUL.FTZ R25, R10, R13 ;  /* 0x0000000d0a197220 */ /* 0x000fe20000410000 */
[-C--:B------:R-:W-:Y:S01]  /*df50*/  FMUL.FTZ R8, R8, R5.reuse ;  /* 0x0000000508087220 */ /* 0x080fe20000410000 */
[----:B------:R-:W-:Y:S01]  /*df60*/  FFMA.FTZ R0, R4, R5, -R7 ;  /* 0x0000000504007223 */ /* 0x000fe20000010807 */
[-C--:B------:R-:W-:Y:S01]  /*df70*/  FMUL.FTZ R10, R10, R9.reuse ;  /* 0x000000090a0a7220 */ /* 0x080fe20000410000 */
[----:B------:R-:W-:Y:S01]  /*df80*/  FFMA.FTZ R25, R6, R9, -R25 ;  /* 0x0000000906197223 */ /* 0x000fe20000010819 */
[----:B------:R-:W-:Y:S01]  /*df90*/  FFMA.FTZ R21, R4, R11, R8 ;  /* 0x0000000b04157223 */ /* 0x000fe20000010008 */
[----:B------:R-:W-:Y:S01]  /*dfa0*/  F2FP.F16.F32.PACK_AB R7, R12, R53 ;  /* 0x000000350c07723e */ /* 0x000fe200000000ff */
        /* <DEDUP_REMOVED lines=10> */
.L_x_1477:
[----:B------:R-:W-:Y:S05]  /*e050*/  BSYNC B0 ;  /* 0x0000000000007941 */ /* 0x000fea0003800000 */
.L_x_1437:
        /* <DEDUP_REMOVED lines=8> */
.L_x_1435:
[----:B------:R-:W-:-:S05]  /*e0e0*/  IMAD.U32 R0, RZ, RZ, UR39 ;  /* 0x00000027ff007e24 */ /* 0x000fca000f8e00ff */
[----:B------:R-:W-:-:S13]  /*e0f0*/  ISETP.NE.AND P0, PT, R0, 0x3, PT ;  /* 0x000000030000780c */ /* 0x000fda0003f05270 */
[----:B------:R-:W-:Y:S05]  /*e100*/  @!P0 BRA `(.L_x_1504) ;  /* 0x0000000000048947 */ /* 0x000fea0003800000 */
[----:B------:R-:W-:Y:S01]  /*e110*/  BPT.TRAP 0x1 ;  /* 0x000000040000795c */ /* 0x000fe20000300000 */
.L_x_1504:
[----:B-12-4-:R-:W-:Y:S01]  /*e120*/  IMAD R3, R184, 0x8, R2 ;  /* 0x00000008b8037824 */ /* 0x016fe200078e0202 */
[----:B------:R-:W-:-:S04]  /*e130*/  SHF.L.U32 R0, R186, 0x1f, RZ ;  /* 0x0000001fba007819 */ /* 0x000fc800000006ff */
[----:B------:R1:W2:Y:S01]  /*e140*/  SYNCS.PHASECHK.TRANS64.TRYWAIT P2, [R3+URZ+0x28830], R0 ;  /* 0x02883000030075a7 */ /* 0x0002a2000804017f */
[----:B------:R-:W-:Y:S05]  /*e150*/  @!P0 BRA `(.L_x_1505) ;  /* 0x0000000000048947 */ /* 0x000fea0003800000 */
[----:B------:R-:W-:Y:S01]  /*e160*/  BPT.TRAP 0x1 ;  /* 0x000000040000795c */ /* 0x000fe20000300000 */
.L_x_1505:
[----:B---3--:R-:W3:Y:S02]  /*e170*/  S2R R4, SR_TID.X ;  /* 0x0000000000047919 */ /* 0x008ee40000002100 */
[----:B---3--:R-:W-:-:S04]  /*e180*/  LOP3.LUT R4, R4, 0x7f, RZ, 0xc0, !PT ;  /* 0x0000007f04047812 */ /* 0x008fc800078ec0ff */
[----:B------:R-:W-:Y:S01]  /*e190*/  ISETP.NE.AND P1, PT, R4, RZ, PT ;  /* 0x000000ff0400720c */ /* 0x000fe20003f25270 */
[----:B--2---:R-:W-:-:S12]  /*e1a0*/  @P2 BRA `(.L_x_1506) ;  /* 0x0000000000082947 */ /* 0x004fd80003800000 */
[----:B------:R-:W2:Y:S02]  /*e1b0*/  SYNCS.PHASECHK.TRANS64.TRYWAIT P2, [R3+URZ+0x28830], R0 ;  /* 0x02883000030075a7 */ /* 0x000ea4000804017f */
[----:B--2---:R-:W-:Y:S05]  /*e1c0*/  @!P2 BRA `(.L_x_1507) ;  /* 0x0000015c0004a947 */ /* 0x004fea0003800000 */
.L_x_1506:
[----:B------:R-:W-:Y:S05]  /*e1d0*/  WARPSYNC.ALL ;  /* 0x0000000000007948 */ /* 0x000fea0003800000 */
[----:B-12---:R-:W-:Y:S01]  /*e1e0*/  VIADD R0, R2, 0x18400 ;  /* 0x0001840002007836 */ /* 0x006fe20000000000 */
[----:B------:R-:W-:Y:S01]  /*e1f0*/  R2UR UR32, R52 ;  /* 0x00000000342072ca */ /* 0x000fe200000e0000 */
[----:B------:R-:W-:Y:S01]  /*e200*/  IMAD.MOV.U32 R5, RZ, RZ, 0x40000040 ;  /* 0x40000040ff057424 */ /* 0x000fe200078e00ff */
[----:B------:R-:W-:Y:S01]  /*e210*/  WARPGROUP.ARRIVE ;  /* 0x00000000000079c5 */ /* 0x000fe20000000000 */
[----:B------:R-:W-:Y:S01]  /*e220*/  UMOV UR33, 0x40000040 ;  /* 0x4000004000217882 */ /* 0x000fe20000000000 */
[----:B------:R-:W-:Y:S01]  /*e230*/  SHF.R.U32.HI R0, RZ, 0x4, R0 ;  /* 0x00000004ff007819 */ /* 0x000fe20000011600 */
[----:B------:R-:W-:Y:S01]  /*e240*/  IMAD.MOV.U32 R7, RZ, RZ, 0x40000040 ;  /* 0x40000040ff077424 */ /* 0x000fe200078e00ff */
[----:B------:R-:W-:Y:S01]  /*e250*/  R2UR UR35, R5 ;  /* 0x00000000052372ca */ /* 0x000fe200000e0000 */
[----:B------:R-:W-:Y:S01]  /*e260*/  UMOV UR5, 0x40000040 ;  /* 0x4000004000057882 */ /* 0x000fe20000000000 */
[----:B------:R-:W-:Y:S01]  /*e270*/  LOP3.LUT R0, R0, 0x3fff, RZ, 0xc0, !PT ;  /* 0x00003fff00007812 */ /* 0x000fe200078ec0ff */
[----:B------:R-:W-:Y:S01]  /*e280*/  UMOV UR9, 0x40000040 ;  /* 0x4000004000097882 */ /* 0x000fe20000000000 */
[----:B------:R-:W-:Y:S01]  /*e290*/  R2UR UR7, R7 ;  /* 0x00000000070772ca */ /* 0x000fe200000e0000 */
[----:B------:R-:W-:Y:S01]  /*e2a0*/  IMAD.MOV.U32 R7, RZ, RZ, 0x40000040 ;  /* 0x40000040ff077424 */ /* 0x000fe200078e00ff */
[----:B------:R-:W-:Y:S01]  /*e2b0*/  LOP3.LUT R8, R0, 0x10000, RZ, 0xfc, !PT ;  /* 0x0001000000087812 */ /* 0x000fe200078efcff */
[----:B------:R-:W-:Y:S01]  /*e2c0*/  ULOP3.LUT UR32, UR32, 0x10000, URZ, 0xfc, !UPT ;  /* 0x0001000020207892 */ /* 0x000fe2000f8efc3f */
[----:B------:R-:W-:Y:S01]  /*e2d0*/  IMAD.MOV.U32 R5, RZ, RZ, 0x40000040 ;  /* 0x40000040ff057424 */ /* 0x000fe200078e00ff */
[----:B------:R-:W-:Y:S01]  /*e2e0*/  UMOV UR13, 0x40000040 ;  /* 0x40000040000d7882 */ /* 0x000fe20000000000 */
[----:B------:R-:W-:Y:S01]  /*e2f0*/  R2UR UR11, R7 ;  /* 0x00000000070b72ca */ /* 0x000fe200000e0000 */
[----:B------:R-:W-:Y:S01]  /*e300*/  IMAD R4, R184, 0x800, R8 ;  /* 0x00000800b8047824 */ /* 0x000fe200078e0208 */
[----:B------:R-:W-:Y:S01]  /*e310*/  UIADD3 UR4, UR32, 0x2, URZ ;  /* 0x0000000220047890 */ /* 0x000fe2000fffe03f */
[----:B------:R-:W-:Y:S01]  /*e320*/  IMAD.MOV.U32 R7, RZ, RZ, 0x40000040 ;  /* 0x40000040ff077424 */ /* 0x000fe200078e00ff */
[----:B------:R-:W-:Y:S01]  /*e330*/  UIADD3 UR8, UR32, 0x4, URZ ;  /* 0x0000000420087890 */ /* 0x000fe2000fffe03f */
[C---:B------:R-:W-:Y:S01]  /*e340*/  VIADD R6, R4.reuse, 0x2 ;  /* 0x0000000204067836 */ /* 0x040fe20000000000 */
[----:B------:R-:W-:Y:S01]  /*e350*/  R2UR UR34, R4 ;  /* 0x00000000042272ca */ /* 0x000fe200000e0000 */
[----:B------:R-:W-:Y:S01]  /*e360*/  UIADD3 UR12, UR32, 0x6, URZ ;  /* 0x00000006200c7890 */ /* 0x000fe2000fffe03f */
[----:B------:R-:W-:Y:S01]  /*e370*/  R2UR UR15, R7 ;  /* 0x00000000070f72ca */ /* 0x000fe200000e0000 */
[----:B------:R-:W-:Y:S01]  /*e380*/  IMAD.MOV.U32 R7, RZ, RZ, 0x40000040 ;  /* 0x40000040ff077424 */ /* 0x000fe200078e00ff */
[----:B------:R-:W-:Y:S01]  /*e390*/  R2UR UR6, R6 ;  /* 0x00000000060672ca */ /* 0x000fe200000e0000 */
[----:B------:R-:W-:Y:S01]  /*e3a0*/  VIADD R6, R4, 0x4 ;  /* 0x0000000404067836 */ /* 0x000fe20000000000 */
[----:B------:R-:W-:Y:S01]  /*e3b0*/  UIADD3 UR16, UR32, 0x400, URZ ;  /* 0x0000040020107890 */ /* 0x000fe2000fffe03f */
[----:B------:R-:W-:Y:S01]  /*e3c0*/  R2UR UR31, R5 ;  /* 0x00000000051f72ca */ /* 0x000fe200000e0000 */
[----:B------:R-:W-:Y:S01]  /*e3d0*/  UMOV UR17, 0x40000040 ;  /* 0x4000004000117882 */ /* 0x000fe20000000000 */
[----:B------:R-:W-:Y:S01]  /*e3e0*/  R2UR UR19, R7 ;  /* 0x00000000071372ca */ /* 0x000fe200000e0000 */
[----:B------:R-:W-:Y:S01]  /*e3f0*/  IMAD.MOV.U32 R7, RZ, RZ, 0x40000040 ;  /* 0x40000040ff077424 */ /* 0x000fe200078e00ff */
[----:B------:R-:W-:Y:S01]  /*e400*/  R2UR UR10, R6 ;  /* 0x00000000060a72ca */ /* 0x000fe200000e0000 */
[----:B------:R-:W-:Y:S01]  /*e410*/  VIADD R6, R4, 0x6 ;  /* 0x0000000604067836 */ /* 0x000fe20000000000 */
[----:B------:R-:W-:Y:S01]  /*e420*/  HGMMA.64x128x16.F32 R24, gdesc[UR32], RZ, !UPT, gsb0 ;  /* 0x01e00000201879f0 */ /* 0x000fe2000c0008ff */
[----:B------:R-:W-:Y:S01]  /*e430*/  UIADD3 UR20, UR32, 0x402, URZ ;  /* 0x0000040220147890 */ /* 0x000fe2000fffe03f */
[----:B------:R-:W-:Y:S01]  /*e440*/  R2UR UR23, R7 ;  /* 0x00000000071772ca */ /* 0x000fe200000e0000 */
[----:B------:R-:W-:Y:S01]  /*e450*/  UMOV UR21, 0x40000040 ;  /* 0x4000004000157882 */ /* 0x000fe20000000000 */
[----:B------:R-:W-:Y:S01]  /*e460*/  R2UR UR14, R6 ;  /* 0x00000000060e72ca */ /* 0x000fe200000e0000 */
[----:B------:R-:W-:Y:S01]  /*e470*/  VIADD R6, R4, 0x400 ;  /* 0x0000040004067836 */ /* 0x000fe20000000000 */
[----:B------:R-:W-:Y:S01]  /*e480*/  MOV R7, 0x40000040 ;  /* 0x4000004000077802 */ /* 0x000fe20000000f00 */
[----:B------:R-:W-:Y:S01]  /*e490*/  UIADD3 UR24, UR32, 0x404, URZ ;  /* 0x0000040420187890 */ /* 0x000fe2000fffe03f */
[----:B------:R-:W1:Y:S01]  /*e4a0*/  LDC.64 R10, c[0x0][0x9e0] ;  /* 0x00027800ff0a7b82 */ /* 0x000e620000000a00 */
[----:B------:R-:W-:Y:S01]  /*e4b0*/  UMOV UR25, 0x40000040 ;  /* 0x4000004000197882 */ /* 0x000fe20000000000 */
[----:B------:R-:W-:Y:S01]  /*e4c0*/  R2UR UR18, R6 ;  /* 0x00000000061272ca */ /* 0x000fe200000e0000 */
[----:B------:R-:W-:Y:S01]  /*e4d0*/  VIADD R6, R4, 0x402 ;  /* 0x0000040204067836 */ /* 0x000fe20000000000 */
[----:B------:R-:W-:Y:S01]  /*e4e0*/  R2UR UR27, R7 ;  /* 0x00000000071b72ca */ /* 0x000fe200000e0000 */
[----:B------:R-:W-:Y:S01]  /*e4f0*/  UIADD3 UR28, UR32, 0x406, URZ ;  /* 0x00000406201c7890 */ /* 0x000fe2000fffe03f */
[----:B------:R-:W-:Y:S01]  /*e500*/  @!P1 VIADD R0, R3, 0x28840 ;  /* 0x0002884003009836 */ /* 0x000fe20000000000 */
[----:B------:R-:W-:Y:S01]  /*e510*/  UMOV UR29, 0x40000040 ;  /* 0x40000040001d7882 */ /* 0x000fe20000000000 */
[----:B------:R-:W-:Y:S01]  /*e520*/  R2UR UR22, R6 ;  /* 0x00000000061672ca */ /* 0x000fe200000e0000 */
[C---:B------:R-:W-:Y:S01]  /*e530*/  VIADD R6, R4.reuse, 0x404 ;  /* 0x0000040404067836 */ /* 0x040fe20000000000 */
[----:B------:R-:W-:Y:S01]  /*e540*/  LEA R14, R129, 0xffffff80, 0x7 ;  /* 0xffffff80810e7811 */ /* 0x000fe200078e38ff */
[----:B------:R-:W-:Y:S01]  /*e550*/  VIADD R4, R4, 0x406 ;  /* 0x0000040604047836 */ /* 0x000fe20000000000 */
[----:B------:R-:W-:-:S02]  /*e560*/  @!P1 PRMT R0, RZ, 0x654, R0 ;  /* 0x00000654ff009816 */ /* 0x000fc40000000000 */
[----:B------:R-:W-:Y:S02]  /*e570*/  R2UR UR26, R6 ;  /* 0x00000000061a72ca */ /* 0x000fe400000e0000 */
[----:B------:R-:W-:Y:S01]  /*e580*/  R2UR UR30, R4 ;  /* 0x00000000041e72ca */ /* 0x000fe200000e0000 */
[----:B------:R-:W-:-:S04]  /*e590*/  IMAD.MOV.U32 R4, RZ, RZ, -0x80 ;  /* 0xffffff80ff047424 */ /* 0x000fc800078e00ff */
[----:B0-----:R-:W-:Y:S02]  /*e5a0*/  IMAD R9, R129, R4, 0x80 ;  /* 0x0000008081097424 */ /* 0x001fe400078e0204 */
[----:B------:R-:W-:Y:S01]  /*e5b0*/  IMAD R4, R197, 0x80, R204 ;  /* 0x00000080c5047824 */ /* 0x000fe200078e02cc */
[----:B-1----:R-:W-:Y:S01]  /*e5c0*/  ISETP.GE.AND P2, PT, R11, 0x1, PT ;  /* 0x000000010b00780c */ /* 0x002fe20003f46270 */
[----:B------:R-:W-:-:S04]  /*e5d0*/  IMAD.IADD R6, R192, 0x1, R9 ;  /* 0x00000001c0067824 */ /* 0x000fc800078e0209 */
[----:B------:R-:W-:Y:S01]  /*e5e0*/  IMAD R13, R191, -0x2, R6 ;  /* 0xfffffffebf0d7824 */ /* 0x000fe200078e0206 */
[----:B------:R-:W-:Y:S02]  /*e5f0*/  WARPGROUP.DEPBAR.LE gsb0, 0x0 ;  /* 0x00008000000079c5 */ /* 0x000fe40000010000 */
[----:B------:R-:W-:-:S06]  /*e600*/  WARPGROUP.ARRIVE ;  /* 0x00000000000079c5 */ /* 0x000fcc0000000000 */
[----:B------:R-:W-:Y:S01]  /*e610*/  HGMMA.64x128x16.F32 R24, gdesc[UR4], R24, gsb0 ;  /* 0x01e00000041879f0 */ /* 0x000fe20008000818 */
[----:B------:R-:W-:Y:S02]  /*e620*/  ULDC UR6, c[0x0][0x9dc] ;  /* 0x0002770000067ab9 */ /* 0x000fe40000000800 */
[----:B------:R-:W-:Y:S01]  /*e630*/  IMAD.U32 R7, RZ, RZ, UR6 ;  /* 0x00000006ff077e24 */ /* 0x000fe2000f8e00ff */
        /* <DEDUP_REMOVED lines=20> */
[----:B0-----:R-:W-:-:S05]  /*e780*/  IADD3 R0, -R193, 0x1, R6 ;  /* 0x00000001c1007810 */ /* 0x001fca0007ffe106 */
[----:B------:R-:W-:Y:S01]  /*e790*/  IMAD R3, R191, -0x2, R0 ;  /* 0xfffffffebf037824 */ /* 0x000fe200078e0200 */
[----:B------:R-:W-:-:S03]  /*e7a0*/  LOP3.LUT R0, RZ, R7, RZ, 0x33, !PT ;  /* 0x00000007ff007212 */ /* 0x000fc600078e33ff */
[C---:B------:R-:W-:Y:S02]  /*e7b0*/  IMAD.IADD R12, R3.reuse, 0x1, R10 ;  /* 0x00000001030c7824 */ /* 0x040fe400078e020a */
[----:B------:R-:W-:-:S03]  /*e7c0*/  IMAD.IADD R15, R3, 0x1, R0 ;  /* 0x00000001030f7824 */ /* 0x000fc600078e0200 */
[----:B------:R-:W-:Y:S01]  /*e7d0*/  VIADDMNMX R0, R4, R12, R13, PT ;  /* 0x0000000c04007246 */ /* 0x000fe2000380010d */
[----:B------:R-:W-:Y:S01]  /*e7e0*/  IMAD.IADD R3, R15, 0x1, R4 ;  /* 0x000000010f037824 */ /* 0x000fe200078e0204 */
[----:B------:R-:W-:Y:S06]  /*e7f0*/  @!P2 BRA `(.L_x_1508) ;  /* 0x000000000050a947 */ /* 0x000fec0003800000 */
[----:B------:R-:W-:Y:S01]  /*e800*/  IADD3 R5, -R193, R192, R4 ;  /* 0x000000c0c1057210 */ /* 0x000fe20007ffe104 */
[----:B------:R-:W-:Y:S03]  /*e810*/  BSSY B0, `(.L_x_1509) ;  /* 0x000000e000007945 */ /* 0x000fe60003800000 */
        /* <DEDUP_REMOVED lines=9> */
.L_x_1510:
[----:B------:R-:W-:-:S13]  /*e8b0*/  ISETP.NE.AND P3, PT, R11, 0x1, PT ;  /* 0x000000010b00780c */ /* 0x000fda0003f65270 */
[----:B------:R-:W0:Y:S02]  /*e8c0*/  @P3 LDC.64 R20, c[0x0][0x9e8] ;  /* 0x00027a00ff143b82 */ /* 0x000e240000000a00 */
[----:B0-----:R-:W-:-:S05]  /*e8d0*/  @P3 IMAD.HI.U32 R6, R5, R20, RZ ;  /* 0x0000001405063227 */ /* 0x001fca00078e00ff */
[----:B------:R-:W-:-:S07]  /*e8e0*/  @P3 SHF.R.U32.HI R5, RZ, R21, R6 ;  /* 0x00000015ff053219 */ /* 0x000fce0000011606 */
.L_x_1511:
[----:B------:R-:W-:Y:S05]  /*e8f0*/  BSYNC B0 ;  /* 0x0000000000007941 */ /* 0x000fea0003800000 */
.L_x_1509:
[----:B------:R-:W-:-:S04]  /*e900*/  IMAD R6, R5, R11, -R14 ;  /* 0x0000000b05067224 */ /* 0x000fc800078e0a0e */
[----:B------:R-:W-:-:S05]  /*e910*/  IMAD R6, R191, -0x2, R6 ;  /* 0xfffffffebf067824 */ /* 0x000fca00078e0206 */
[----:B------:R-:W-:Y:S02]  /*e920*/  VIMNMX R3, R3, R6, !PT ;  /* 0x0000000603037248 */ /* 0x000fe40007fe0100 */
[----:B------:R-:W-:-:S07]  /*e930*/  VIADDMNMX R0, R6, R11, R0, PT ;  /* 0x0000000b06007246 */ /* 0x000fce0003800100 */
.L_x_1508:
[C---:B------:R-:W-:Y:S01]  /*e940*/  ISETP.GE.AND P3, PT, R9.reuse, 0x2, PT ;  /* 0x000000020900780c */ /* 0x040fe20003f66270 */
[----:B------:R-:W-:Y:S01]  /*e950*/  VIADD R6, R4, 0x8 ;  /* 0x0000000804067836 */ /* 0x000fe20000000000 */
[----:B------:R-:W-:Y:S02]  /*e960*/  ISETP.GE.AND P5, PT, R9, 0x9, PT ;  /* 0x000000090900780c */ /* 0x000fe40003fa6270 */
[----:B------:R-:W-:Y:S02]  /*e970*/  ISETP.GT.AND P4, PT, R3, 0x1, !P3 ;  /* 0x000000010300780c */ /* 0x000fe40005f84270 */
[----:B------:R-:W-:Y:S02]  /*e980*/  P2R R88, PR, RZ, 0x20 ;  /* 0x00000020ff587803 */ /* 0x000fe40000000000 */
[----:B------:R-:W-:Y:S02]  /*e990*/  ISETP.LT.OR P4, PT, R0, 0x2, P4 ;  /* 0x000000020000780c */ /* 0x000fe40002781670 */
[----:B------:R-:W-:-:S02]  /*e9a0*/  VIADDMNMX R6, R6, R12, R13, PT ;  /* 0x0000000c06067246 */ /* 0x000fc4000380010d */
[----:B------:R-:W-:Y:S02]  /*e9b0*/  FSEL R25, R25, -INF , !P4 ;  /* 0xff80000019197808 */ /* 0x000fe40006000000 */
[----:B------:R-:W-:Y:S02]  /*e9c0*/  ISETP.GT.AND P4, PT, R3, 0x8, !P5 ;  /* 0x000000080300780c */ /* 0x000fe40006f84270 */
[----:B------:R-:W-:Y:S02]  /*e9d0*/  ISETP.GE.AND P5, PT, R9, 0xa, PT ;  /* 0x0000000a0900780c */ /* 0x000fe40003fa6270 */
[----:B------:R-:W-:Y:S02]  /*e9e0*/  ISETP.LT.OR P4, PT, R0, 0x9, P4 ;  /* 0x000000090000780c */ /* 0x000fe40002781670 */
[----:B------:R-:W-:Y:S02]  /*e9f0*/  P2R R89, PR, RZ, 0x20 ;  /* 0x00000020ff597803 */ /* 0x000fe40000000000 */
[----:B------:R-:W-:-:S02]  /*ea00*/  FSEL R28, R28, -INF , !P4 ;  /* 0xff8000001c1c7808 */ /* 0x000fc40006000000 */
[----:B------:R-:W-:Y:S02]  /*ea10*/  ISETP.GT.AND P4, PT, R3, 0x9, !P5 ;  /* 0x000000090300780c */ /* 0x000fe40006f84270 */
[----:B------:R-:W-:Y:S02]  /*ea20*/  ISETP.GE.AND P5, PT, R9, 0x11, PT ;  /* 0x000000110900780c */ /* 0x000fe40003fa6270 */
[----:B------:R-:W-:Y:S02]  /*ea30*/  ISETP.LT.OR P4, PT, R0, 0xa, P4 ;  /* 0x0000000a0000780c */ /* 0x000fe40002781670 */
[----:B------:R-:W-:Y:S02]  /*ea40*/  P2R R90, PR, RZ, 0x20 ;  /* 0x00000020ff5a7803 */ /* 0x000fe40000000000 */
[----:B------:R-:W-:Y:S02]  /*ea50*/  FSEL R29, R29, -INF , !P4 ;  /* 0xff8000001d1d7808 */ /* 0x000fe40006000000 */
[----:B------:R-:W-:-:S02]  /*ea60*/  ISETP.GT.AND P4, PT, R3, 0x10, !P5 ;  /* 0x000000100300780c */ /* 0x000fc40006f84270 */
[----:B------:R-:W-:Y:S02]  /*ea70*/  ISETP.GE.AND P5, PT, R9, 0x12, PT ;  /* 0x000000120900780c */ /* 0x000fe40003fa6270 */
[----:B------:R-:W-:Y:S02]  /*ea80*/  ISETP.LT.OR P4, PT, R0, 0x11, P4 ;  /* 0x000000110000780c */ /* 0x000fe40002781670 */
[----:B------:R-:W-:Y:S02]  /*ea90*/  P2R R91, PR, RZ, 0x20 ;  /* 0x00000020ff5b7803 */ /* 0x000fe40000000000 */
[----:B------:R-:W-:Y:S02]  /*eaa0*/  FSEL R32, R32, -INF , !P4 ;  /* 0xff80000020207808 */ /* 0x000fe40006000000 */
[----:B------:R-:W-:Y:S02]  /*eab0*/  ISETP.GT.AND P4, PT, R3, 0x11, !P5 ;  /* 0x000000110300780c */ /* 0x000fe40006f84270 */
[----:B------:R-:W-:-:S02]  /*eac0*/  ISETP.GE.AND P5, PT, R9, 0x19, PT ;  /* 0x000000190900780c */ /* 0x000fc40003fa6270 */
[C---:B------:R-:W-:Y:S02]  /*ead0*/  ISETP.LT.OR P4, PT, R0.reuse, 0x12, P4 ;  /* 0x000000120000780c */ /* 0x040fe40002781670 */
[----:B------:R-:W-:Y:S02]  /*eae0*/  P2R R92, PR, RZ, 0x20 ;  /* 0x00000020ff5c7803 */ /* 0x000fe40000000000 */
[----:B------:R-:W-:Y:S02]  /*eaf0*/  FSEL R33, R33, -INF , !P4 ;  /* 0xff80000021217808 */ /* 0x000fe40006000000 */
[----:B------:R-:W-:Y:S02]  /*eb00*/  ISETP.GT.AND P4, PT, R3, 0x18, !P5 ;  /* 0x000000180300780c */ /* 0x000fe40006f84270 */
[----:B------:R-:W-:Y:S02]  /*eb10*/  ISETP.GE.AND P5, PT, R9, 0x1a, PT ;  /* 0x0000001a0900780c */ /* 0x000fe40003fa6270 */
[----:B------:R-:W-:-:S02]  /*eb20*/  ISETP.LT.OR P4, PT, R0, 0x19, P4 ;  /* 0x000000190000780c */ /* 0x000fc40002781670 */
[----:B------:R-:W-:Y:S02]  /*eb30*/  P2R R93, PR, RZ, 0x20 ;  /* 0x00000020ff5d7803 */ /* 0x000fe40000000000 */
[----:B------:R-:W-:Y:S02]  /*eb40*/  FSEL R36, R36, -INF , !P4 ;  /* 0xff80000024247808 */ /* 0x000fe40006000000 */
[----:B------:R-:W-:Y:S02]  /*eb50*/  ISETP.GT.AND P4, PT, R3, 0x19, !P5 ;  /* 0x000000190300780c */ /* 0x000fe40006f84270 */
[----:B------:R-:W-:Y:S02]  /*eb60*/  ISETP.GE.AND P5, PT, R9, 0x21, PT ;  /* 0x000000210900780c */ /* 0x000fe40003fa6270 */
[----:B------:R-:W-:Y:S02]  /*eb70*/  ISETP.LT.OR P4, PT, R0, 0x1a, P4 ;  /* 0x0000001a0000780c */ /* 0x000fe40002781670 */
[----:B------:R-:W-:-:S02]  /*eb80*/  P2R R94, PR, RZ, 0x20 ;  /* 0x00000020ff5e7803 */ /* 0x000fc40000000000 */
        /* <DEDUP_REMOVED lines=119> */
[----:B------:R-:W-:Y:S02]  /*f300*/  ISETP.GT.AND P6, PT, R3, 0x79, !P6 ;  /* 0x000000790300780c */ /* 0x000fe400077c4270 */
[----:B------:R-:W-:Y:S02]  /*f310*/  IADD3 R3, R15, 0x8, R4 ;  /* 0x000000080f037810 */ /* 0x000fe40007ffe004 */
[----:B------:R-:W-:-:S04]  /*f320*/  ISETP.LT.OR P6, PT, R0, 0x7a, P6 ;  /* 0x0000007a0000780c */ /* 0x000fc800037c1670 */
[----:B------:R-:W-:Y:S01]  /*f330*/  FSEL R85, R85, -INF , !P6 ;  /* 0xff80000055557808 */ /* 0x000fe20007000000 */
[----:B------:R-:W-:Y:S08]  /*f340*/  @!P2 BRA `(.L_x_1512) ;  /* 0x000000000054a947 */ /* 0x000ff00003800000 */
[----:B------:R-:W-:Y:S01]  /*f350*/  IADD3 R0, R192, 0x8, R4 ;  /* 0x00000008c0007810 */ /* 0x000fe20007ffe004 */
[----:B------:R-:W-:Y:S04]  /*f360*/  BSSY B0, `(.L_x_1513) ;  /* 0x000000f000007945 */ /* 0x000fe80003800000 */
[----:B------:R-:W-:-:S05]  /*f370*/  IMAD.IADD R0, R0, 0x1, -R193 ;  /* 0x0000000100007824 */ /* 0x000fca00078e0ac1 */
        /* <DEDUP_REMOVED lines=9> */
.L_x_1514:
[----:B------:R-:W-:-:S13]  /*f410*/  ISETP.NE.AND P6, PT, R11, 0x1, PT ;  /* 0x000000010b00780c */ /* 0x000fda0003fc5270 */
[----:B------:R-:W0:Y:S02]  /*f420*/  @P6 LDC.64 R12, c[0x0][0x9e8] ;  /* 0x00027a00ff0c6b82 */ /* 0x000e240000000a00 */
[----:B0-----:R-:W-:-:S05]  /*f430*/  @P6 IMAD.HI.U32 R12, R0, R12, RZ ;  /* 0x0000000c000c6227 */ /* 0x001fca00078e00ff */
[----:B------:R-:W-:-:S07]  /*f440*/  @P6 SHF.R.U32.HI R0, RZ, R13, R12 ;  /* 0x0000000dff006219 */ /* 0x000fce000001160c */
.L_x_1515:
[----:B------:R-:W-:Y:S05]  /*f450*/  BSYNC B0 ;  /* 0x0000000000007941 */ /* 0x000fea0003800000 */
.L_x_1513:
[----:B------:R-:W-:-:S04]  /*f460*/  IMAD R0, R0, R11, -R14 ;  /* 0x0000000b00007224 */ /* 0x000fc800078e0a0e */
[----:B------:R-:W-:-:S05]  /*f470*/  IMAD R0, R191, -0x2, R0 ;  /* 0xfffffffebf007824 */ /* 0x000fca00078e0200 */
[----:B------:R-:W-:Y:S02]  /*f480*/  VIMNMX R3, R3, R0, !PT ;  /* 0x0000000003037248 */ /* 0x000fe40007fe0100 */
[----:B------:R-:W-:-:S07]  /*f490*/  VIADDMNMX R6, R0, R11, R6, PT ;  /* 0x0000000b00067246 */ /* 0x000fce0003800106 */
.L_x_1512:
        /* <DEDUP_REMOVED lines=31> */
[C---:B------:R-:W-:Y:S02]  /*f690*/  ISETP.LT.OR P3, PT, R6.reuse, 0x12, P3 ;  /* 0x000000120600780c */ /* 0x040fe40001f61670 */
[----:B------:R-:W-:Y:S02]  /*f6a0*/  FMNMX.FTZ R5, R49, R0, !PT ;  /* 0x0000000031057209 */ /* 0x000fe40007810000 */
[----:B------:R-:W-:Y:S02]  /*f6b0*/  FSEL R35, R35, -INF , !P3 ;  /* 0xff80000023237808 */ /* 0x000fe40005800000 */
[----:B------:R-:W-:Y:S02]  /*f6c0*/  ISETP.GT.AND P3, PT, R3, 0x18, !P6 ;  /* 0x000000180300780c */ /* 0x000fe40007764270 */
[----:B------:R-:W-:Y:S02]  /*f6d0*/  ISETP.NE.AND P6, PT, R103, RZ, PT ;  /* 0x000000ff6700720c */ /* 0x000fe40003fc5270 */
        /* <DEDUP_REMOVED lines=53> */
[----:B------:R-:W-:Y:S02]  /*fa30*/  ISETP.NE.AND P3, PT, R100, RZ, PT ;  /* 0x000000ff6400720c */ /* 0x000fe40003f65270 */
[----:B------:R-:W-:Y:S02]  /*fa40*/  FSEL R83, R83, -INF , !P4 ;  /* 0xff80000053537808 */ /* 0x000fe40006000000 */
[----:B------:R-:W-:-:S02]  /*fa50*/  ISETP.GT.AND P3, PT, R3, 0x38, !P3 ;  /* 0x000000380300780c */ /* 0x000fc40005f64270 */
[----:B------:R-:W-:Y:S02]  /*fa60*/  FSEL R86, R86, -INF , !P5 ;  /* 0xff80000056567808 */ /* 0x000fe40006800000 */
[----:B------:R-:W-:Y:S02]  /*fa70*/  ISETP.LT.OR P3, PT, R6, 0x39, P3 ;  /* 0x000000390600780c */ /* 0x000fe40001f61670 */
[----:B0-----:R-:W-:Y:S02]  /*fa80*/  FMNMX.FTZ R9, R5, R0, !PT ;  /* 0x0000000005097209 */ /* 0x001fe40007810000 */
[----:B------:R-:W-:Y:S02]  /*fa90*/  FSEL R54, R54, -INF , !P3 ;  /* 0xff80000036367808 */ /* 0x000fe40005800000 */
[----:B------:R-:W-:Y:S01]  /*faa0*/  ISETP.NE.AND P3, PT, R101, RZ, PT ;  /* 0x000000ff6500720c */ /* 0x000fe20003f65270 */
[----:B------:R-:W0:Y:S03]  /*fab0*/  SHFL.BFLY PT, R0, R9, 0x1, 0x1f ;  /* 0x0c201f0009007f89 */ /* 0x000e2600000e0000 */
[----:B------:R-:W-:-:S04]  /*fac0*/  ISETP.GT.AND P3, PT, R3, 0x39, !P3 ;  /* 0x000000390300780c */ /* 0x000fc80005f64270 */
[----:B------:R-:W-:-:S04]  /*fad0*/  ISETP.LT.OR P3, PT, R6, 0x3a, P3 ;  /* 0x0000003a0600780c */ /* 0x000fc80001f61670 */
[----:B------:R-:W-:Y:S02]  /*fae0*/  FSEL R55, R55, -INF , !P3 ;  /* 0xff80000037377808 */ /* 0x000fe40005800000 */
[----:B------:R-:W-:-:S04]  /*faf0*/  ISETP.NE.AND P3, PT, R102, RZ, PT ;  /* 0x000000ff6600720c */ /* 0x000fc80003f65270 */
[----:B------:R-:W-:-:S04]  /*fb00*/  ISETP.GT.AND P3, PT, R3, 0x40, !P3 ;  /* 0x000000400300780c */ /* 0x000fc80005f64270 */
[----:B------:R-:W-:Y:S02]  /*fb10*/  ISETP.LT.OR P3, PT, R6, 0x41, P3 ;  /* 0x000000410600780c */ /* 0x000fe40001f61670 */
[----:B0-----:R-:W-:Y:S02]  /*fb20*/  FMNMX.FTZ R0, R9, R0, !PT ;  /* 0x0000000009007209 */ /* 0x001fe40007810000 */
[----:B------:R-:W-:Y:S02]  /*fb30*/  FSEL R58, R58, -INF , !P3 ;  /* 0xff8000003a3a7808 */ /* 0x000fe40005800000 */
[----:B------:R-:W-:Y:S01]  /*fb40*/  ISETP.GT.AND P3, PT, R3, 0x41, !P6 ;  /* 0x000000410300780c */ /* 0x000fe20007764270 */
[----:B------:R-:W-:Y:S01]  /*fb50*/  FMUL.FTZ R12, R0, UR44 ;  /* 0x0000002c000c7c20 */ /* 0x000fe20008410000 */
        /* <DEDUP_REMOVED lines=51> */
[--C-:B------:R-:W-:Y:S01]  /*fe90*/  FFMA.FTZ R180, R24, UR44, -R14.reuse ;  /* 0x0000002c18b47c23 */ /* 0x100fe2000801080e */
[----:B------:R-:W-:Y:S01]  /*fea0*/  ISETP.LT.OR P3, PT, R6, 0x1, P3 ;  /* 0x000000010600780c */ /* 0x000fe20001f61670 */
[--C-:B------:R-:W-:Y:S01]  /*feb0*/  FFMA.FTZ R5, R25, UR44, -R14.reuse ;  /* 0x0000002c19057c23 */ /* 0x100fe2000801080e */
[--C-:B------:R-:W-:Y:S01]  /*fec0*/  FFMA.FTZ R182, R28, UR44, -R14.reuse ;  /* 0x0000002c1cb67c23 */ /* 0x100fe2000801080e */
[--C-:B------:R-:W-:Y:S01]  /*fed0*/  FFMA.FTZ R13, R29, UR44, -R14.reuse ;  /* 0x0000002c1d0d7c23 */ /* 0x100fe2000801080e */
[----:B------:R-:W-:Y:S01]  /*fee0*/  FSEL R26, R26, -INF , !P3 ;  /* 0xff8000001a1a7808 */ /* 0x000fe20005800000 */
[----:B------:R-:W-:Y:S01]  /*fef0*/  MUFU.EX2 R180, R180 ;  /* 0x000000b400b47308 */ /* 0x000fe20000000800 */
[----:B------:R-:W-:Y:S01]  /*ff00*/  ISETP.GT.AND P3, PT, R3, 0x79, !P6 ;  /* 0x000000790300780c */ /* 0x000fe20007764270 */
[--C-:B------:R-:W-:Y:S01]  /*ff10*/  FFMA.FTZ R176, R32, UR44, -R14.reuse ;  /* 0x0000002c20b07c23 */ /* 0x100fe2000801080e */
[----:B------:R-:W-:Y:S01]  /*ff20*/  FMNMX.FTZ R9, R26, R27, !PT ;  /* 0x0000001b1a097209 */ /* 0x000fe20007810000 */
[--C-:B------:R-:W-:Y:S01]  /*ff30*/  FFMA.FTZ R15, R33, UR44, -R14.reuse ;  /* 0x0000002c210f7c23 */ /* 0x100fe2000801080e */
[----:B------:R-:W-:Y:S01]  /*ff40*/  ISETP.LT.OR P3, PT, R6, 0x7a, P3 ;  /* 0x0000007a0600780c */ /* 0x000fe20001f61670 */
[--C-:B------:R-:W-:Y:S01]  /*ff50*/  FFMA.FTZ R178, R36, UR44, -R14.reuse ;  /* 0x0000002c24b27c23 */ /* 0x100fe2000801080e */
[----:B------:R-:W-:Y:S01]  /*ff60*/  FMNMX.FTZ R12, R30, R9, !PT ;  /* 0x000000091e0c7209 */ /* 0x000fe20007810000 */
[----:B------:R-:W0:Y:S01]  /*ff70*/  MUFU.EX2 R5, R5 ;  /* 0x0000000500057308 */ /* 0x000e220000000800 */
[----:B------:R-:W-:Y:S01]  /*ff80*/  FSEL R87, R87, -INF , !P3 ;  /* 0xff80000057577808 */ /* 0x000fe20005800000 */
[--C-:B------:R-:W-:Y:S01]  /*ff90*/  FFMA.FTZ R21, R37, UR44, -R14.reuse ;  /* 0x0000002c25157c23 */ /* 0x100fe2000801080e */
[----:B------:R-:W-:Y:S01]  /*ffa0*/  FMNMX.FTZ R9, R31, R12, !PT ;  /* 0x0000000c1f097209 */ /* 0x000fe20007810000 */
[--C-:B------:R-:W-:Y:S01]  /*ffb0*/  FFMA.FTZ R57, R57, UR44, -R14.reuse ;  /* 0x0000002c39397c23 */ /* 0x100fe2000801080e */
[--C-:B------:R-:W-:Y:S01]  /*ffc0*/  FFMA.FTZ R172, R40, UR44, -R14.reuse ;  /* 0x0000002c28ac7c23 */ /* 0x100fe2000801080e */
[--C-:B------:R-:W-:Y:S01]  /*ffd0*/  FFMA.FTZ R25, R41, UR44, -R14.reuse ;  /* 0x0000002c29197c23 */ /* 0x100fe2000801080e */
[----:B------:R-:W-:Y:S01]  /*ffe0*/  FMNMX.FTZ R12, R34, R9, !PT ;  /* 0x00000009220c7209 */ /* 0x000fe20007810000 */
[----:B------:R-:W1:Y:S01]  /*fff0*/  MUFU.EX2 R182, R182 ;  /* 0x000000b600b67308 */ /* 0x000e620000000800 */
[--C-:B------:R-:W-:Y:S01]  /*10000*/  FFMA.FTZ R29, R45, UR44, -R14.reuse ;  /* 0x0000002c2d1d7c23 */ /* 0x100fe2000801080e */
[--C-:B------:R-:W-:Y:S01]  /*10010*/  FFMA.FTZ R33, R49, UR44, -R14.reuse ;  /* 0x0000002c31217c23 */ /* 0x100fe2000801080e */
[----:B------:R-:W-:Y:S01]  /*10020*/  FMNMX.FTZ R9, R35, R12, !PT ;  /* 0x0000000c23097209 */ /* 0x000fe20007810000 */
[--C-:B------:R-:W-:Y:S01]  /*10030*/  FFMA.FTZ R37, R53, UR44, -R14.reuse ;  /* 0x0000002c35257c23 */ /* 0x100fe2000801080e */
[--C-:B------:R-:W-:Y:S01]  /*10040*/  FFMA.FTZ R41, R61, UR44, -R14.reuse ;  /* 0x0000002c3d297c23 */ /* 0x100fe2000801080e */
[--C-:B------:R-:W-:Y:S01]  /*10050*/  FFMA.FTZ R45, R65, UR44, -R14.reuse ;  /* 0x0000002c412d7c23 */ /* 0x100fe2000801080e */
[----:B------:R-:W-:Y:S01]  /*10060*/  FMNMX.FTZ R12, R38, R9, !PT ;  /* 0x00000009260c7209 */ /* 0x000fe20007810000 */
[----:B------:R-:W2:Y:S01]  /*10070*/  MUFU.EX2 R13, R13 ;  /* 0x0000000d000d7308 */ /* 0x000ea20000000800 */
[--C-:B------:R-:W-:Y:S01]  /*10080*/  FFMA.FTZ R174, R44, UR44, -R14.reuse ;  /* 0x0000002c2cae7c23 */ /* 0x100fe2000801080e */
[--C-:B------:R-:W-:Y:S01]  /*10090*/  FFMA.FTZ R168, R48, UR44, -R14.reuse ;  /* 0x0000002c30a87c23 */ /* 0x100fe2000801080e */
[----:B------:R-:W-:Y:S01]  /*100a0*/  FMNMX.FTZ R9, R39, R12, !PT ;  /* 0x0000000c27097209 */ /* 0x000fe20007810000 */
[--C-:B------:R-:W-:Y:S01]  /*100b0*/  FFMA.FTZ R170, R52, UR44, -R14.reuse ;  /* 0x0000002c34aa7c23 */ /* 0x100fe2000801080e */
[--C-:B------:R-:W-:Y:S01]  /*100c0*/  FFMA.FTZ R164, R56, UR44, -R14.reuse ;  /* 0x0000002c38a47c23 */ /* 0x100fe2000801080e */
[--C-:B------:R-:W-:Y:S01]  /*100d0*/  FFMA.FTZ R166, R60, UR44, -R14.reuse ;  /* 0x0000002c3ca67c23 */ /* 0x100fe2000801080e */
[----:B------:R-:W-:Y:S01]  /*100e0*/  FMNMX.FTZ R12, R42, R9, !PT ;  /* 0x000000092a0c7209 */ /* 0x000fe20007810000 */
[----:B------:R-:W3:Y:S01]  /*100f0*/  MUFU.EX2 R176, R176 ;  /* 0x000000b000b07308 */ /* 0x000ee20000000800 */
[--C-:B------:R-:W-:Y:S01]  /*10100*/  FFMA.FTZ R160, R64, UR44, -R14.reuse ;  /* 0x0000002c40a07c23 */ /* 0x100fe2000801080e */
[--C-:B------:R-:W-:Y:S01]  /*10110*/  FFMA.FTZ R162, R68, UR44, -R14.reuse ;  /* 0x0000002c44a27c23 */ /* 0x100fe2000801080e */
[----:B------:R-:W-:Y:S01]  /*10120*/  FMNMX.FTZ R9, R43, R12, !PT ;  /* 0x0000000c2b097209 */ /* 0x000fe20007810000 */
[--C-:B------:R-:W-:Y:S01]  /*10130*/  FFMA.FTZ R49, R69, UR44, -R14.reuse ;  /* 0x0000002c45317c23 */ /* 0x100fe2000801080e */
[--C-:B------:R-:W-:Y:S01]  /*10140*/  FFMA.FTZ R156, R72, UR44, -R14.reuse ;  /* 0x0000002c489c7c23 */ /* 0x100fe2000801080e */
[--C-:B------:R-:W-:Y:S01]  /*10150*/  FFMA.FTZ R53, R73, UR44, -R14.reuse ;  /* 0x0000002c49357c23 */ /* 0x100fe2000801080e */
[----:B------:R-:W-:Y:S01]  /*10160*/  FMNMX.FTZ R12, R46, R9, !PT ;  /* 0x000000092e0c7209 */ /* 0x000fe20007810000 */
[----:B------:R-:W4:Y:S01]  /*10170*/  MUFU.EX2 R15, R15 ;  /* 0x0000000f000f7308 */ /* 0x000f220000000800 */
[--C-:B------:R-:W-:Y:S01]  /*10180*/  FFMA.FTZ R158, R76, UR44, -R14.reuse ;  /* 0x0000002c4c9e7c23 */ /* 0x100fe2000801080e */
[--C-:B------:R-:W-:Y:S01]  /*10190*/  FFMA.FTZ R152, R80, UR44, -R14.reuse ;  /* 0x0000002c50987c23 */ /* 0x100fe2000801080e */
[----:B------:R-:W-:Y:S01]  /*101a0*/  FMNMX.FTZ R9, R47, R12, !PT ;  /* 0x0000000c2f097209 */ /* 0x000fe20007810000 */
[--C-:B------:R-:W-:Y:S01]  /*101b0*/  FFMA.FTZ R61, R81, UR44, -R14.reuse ;  /* 0x0000002c513d7c23 */ /* 0x100fe2000801080e */
[--C-:B------:R-:W-:Y:S01]  /*101c0*/  FFMA.FTZ R154, R84, UR44, -R14.reuse ;  /* 0x0000002c549a7c23 */ /* 0x100fe2000801080e */
[----:B------:R-:W-:Y:S01]  /*101d0*/  FFMA.FTZ R65, R85, UR44, -R14 ;  /* 0x0000002c55417c23 */ /* 0x000fe2000801080e */
[----:B------:R-:W-:Y:S01]  /*101e0*/  FMNMX.FTZ R12, R50, R9, !PT ;  /* 0x00000009320c7209 */ /* 0x000fe20007810000 */
[----:B------:R-:W4:Y:S03]  /*101f0*/  MUFU.EX2 R178, R178 ;  /* 0x000000b200b27308 */ /* 0x000f260000000800 */
[----:B------:R-:W-:-:S04]  /*10200*/  FMNMX.FTZ R9, R51, R12, !PT ;  /* 0x0000000c33097209 */ /* 0x000fc80007810000 */
[----:B------:R-:W-:Y:S01]  /*10210*/  FMNMX.FTZ R12, R54, R9, !PT ;  /* 0x00000009360c7209 */ /* 0x000fe20007810000 */
[----:B------:R-:W4:Y:S03]  /*10220*/  MUFU.EX2 R21, R21 ;  /* 0x0000001500157308 */ /* 0x000f260000000800 */
[----:B------:R-:W-:-:S04]  /*10230*/  FMNMX.FTZ R9, R55, R12, !PT ;  /* 0x0000000c37097209 */ /* 0x000fc80007810000 */
[----:B------:R-:W-:Y:S01]  /*10240*/  FMNMX.FTZ R12, R58, R9, !PT ;  /* 0x000000093a0c7209 */ /* 0x000fe20007810000 */
[----:B------:R-:W4:Y:S03]  /*10250*/  MUFU.EX2 R172, R172 ;  /* 0x000000ac00ac7308 */ /* 0x000f260000000800 */
        /* <DEDUP_REMOVED lines=20> */
[----:B------:R0:W-:Y:S03]  /*103a0*/  MUFU.EX2 R3, R57 ;  /* 0x0000003900037308 */ /* 0x0001e60000000800 */
[----:B------:R-:W-:-:S05]  /*103b0*/  FMNMX.FTZ R6, R87, R6, !PT ;  /* 0x0000000657067209 */ /* 0x000fca0007810000 */
[----:B------:R-:W1:Y:S01]  /*103c0*/  SHFL.BFLY PT, R9, R6, 0x2, 0x1f ;  /* 0x0c401f0006097f89 */ /* 0x000e6200000e0000 */
[----:B0-----:R-:W-:Y:S01]  /*103d0*/  FFMA.FTZ R57, R77, UR44, -R14 ;  /* 0x0000002c4d397c23 */ /* 0x001fe2000801080e */
[----:B------:R-:W-:Y:S08]  /*103e0*/  MUFU.EX2 R37, R37 ;  /* 0x0000002500257308 */ /* 0x000ff00000000800 */
[----:B------:R-:W-:Y:S08]  /*103f0*/  MUFU.EX2 R164, R164 ;  /* 0x000000a400a47308 */ /* 0x000ff00000000800 */
[----:B------:R-:W-:Y:S01]  /*10400*/  MUFU.EX2 R166, R166 ;  /* 0x000000a600a67308 */ /* 0x000fe20000000800 */
[----:B-1----:R-:W-:-:S07]  /*10410*/  FMNMX.FTZ R12, R6, R9, !PT ;  /* 0x00000009060c7209 */ /* 0x002fce0007810000 */
[----:B------:R-:W-:Y:S01]  /*10420*/  MUFU.EX2 R41, R41 ;  /* 0x0000002900297308 */ /* 0x000fe20000000800 */
[----:B------:R-:W0:Y:S07]  /*10430*/  SHFL.BFLY PT, R9, R12, 0x1, 0x1f ;  /* 0x0c201f000c097f89 */ /* 0x000e2e00000e0000 */
[----:B------:R-:W-:Y:S08]  /*10440*/  MUFU.EX2 R160, R160 ;  /* 0x000000a000a07308 */ /* 0x000ff00000000800 */
[----:B------:R-:W-:Y:S08]  /*10450*/  MUFU.EX2 R45, R45 ;  /* 0x0000002d002d7308 */ /* 0x000ff00000000800 */
[----:B------:R-:W-:Y:S01]  /*10460*/  MUFU.EX2 R162, R162 ;  /* 0x000000a200a27308 */ /* 0x000fe20000000800 */
[----:B0-----:R-:W-:-:S04]  /*10470*/  FMNMX.FTZ R9, R12, R9, !PT ;  /* 0x000000090c097209 */ /* 0x001fc80007810000 */
[C---:B------:R-:W-:Y:S01]  /*10480*/  FSETP.NEU.FTZ.AND P3, PT, R9.reuse, -INF , PT ;  /* 0xff8000000900780b */ /* 0x040fe20003f7d000 */
[----:B------:R-:W-:Y:S02]  /*10490*/  FMUL.FTZ R6, R9, UR44 ;  /* 0x0000002c09067c20 */ /* 0x000fe40008410000 */
[----:B------:R-:W-:Y:S03]  /*104a0*/  MUFU.EX2 R49, R49 ;  /* 0x0000003100317308 */ /* 0x000fe60000000800 */
[----:B------:R-:W-:-:S05]  /*104b0*/  FSEL R6, R6, RZ, P3 ;  /* 0x000000ff06067208 */ /* 0x000fca0001800000 */
[----:B------:R-:W-:Y:S01]  /*104c0*/  MUFU.EX2 R156, R156 ;  /* 0x0000009c009c7308 */ /* 0x000fe20000000800 */
[--C-:B------:R-:W-:Y:S01]  /*104d0*/  FFMA.FTZ R12, R27, UR44, -R6.reuse ;  /* 0x0000002c1b0c7c23 */ /* 0x100fe20008010806 */
[----:B------:R-:W-:Y:S01]  /*104e0*/  FADD.FTZ R27, R180, R5 ;  /* 0x00000005b41b7221 */ /* 0x000fe20000010000 */
[--C-:B------:R-:W-:Y:S01]  /*104f0*/  FFMA.FTZ R181, R26, UR44, -R6.reuse ;  /* 0x0000002c1ab57c23 */ /* 0x100fe20008010806 */
[--C-:B------:R-:W-:Y:S01]  /*10500*/  FFMA.FTZ R177, R34, UR44, -R6.reuse ;  /* 0x0000002c22b17c23 */ /* 0x100fe20008010806 */
[--C-:B------:R-:W-:Y:S01]  /*10510*/  FFMA.FTZ R183, R30, UR44, -R6.reuse ;  /* 0x0000002c1eb77c23 */ /* 0x100fe20008010806 */
[----:B------:R-:W-:Y:S01]  /*10520*/  FADD.FTZ R34, R182, R27 ;  /* 0x0000001bb6227221 */ /* 0x000fe20000010000 */
[--C-:B------:R-:W-:Y:S01]  /*10530*/  FFMA.FTZ R14, R31, UR44, -R6.reuse ;  /* 0x0000002c1f0e7c23 */ /* 0x100fe20008010806 */
[----:B------:R-:W-:Y:S01]  /*10540*/  MUFU.EX2 R12, R12 ;  /* 0x0000000c000c7308 */ /* 0x000fe20000000800 */
[----:B------:R-:W-:Y:S01]  /*10550*/  FFMA.FTZ R20, R35, UR44, -R6 ;  /* 0x0000002c23147c23 */ /* 0x000fe20008010806 */
[----:B--2---:R-:W-:Y:S01]  /*10560*/  FADD.FTZ R27, R13, R34 ;  /* 0x000000220d1b7221 */ /* 0x004fe20000010000 */
[--C-:B------:R-:W-:Y:S01]  /*10570*/  FFMA.FTZ R179, R38, UR44, -R6.reuse ;  /* 0x0000002c26b37c23 */ /* 0x100fe20008010806 */
[--C-:B------:R-:W-:Y:S01]  /*10580*/  FFMA.FTZ R24, R39, UR44, -R6.reuse ;  /* 0x0000002c27187c23 */ /* 0x100fe20008010806 */
[--C-:B------:R-:W-:Y:S01]  /*10590*/  FFMA.FTZ R173, R42, UR44, -R6.reuse ;  /* 0x0000002c2aad7c23 */ /* 0x100fe20008010806 */
[----:B---3--:R-:W-:Y:S01]  /*105a0*/  FADD.FTZ R34, R176, R27 ;  /* 0x0000001bb0227221 */ /* 0x008fe20000010000 */
[--C-:B------:R-:W-:Y:S01]  /*105b0*/  FFMA.FTZ R26, R43, UR44, -R6.reuse ;  /* 0x0000002c2b1a7c23 */ /* 0x100fe20008010806 */
[----:B------:R-:W0:Y:S01]  /*105c0*/  MUFU.EX2 R181, R181 ;  /* 0x000000b500b57308 */ /* 0x000e220000000800 */
[----:B------:R-:W-:Y:S01]  /*105d0*/  FFMA.FTZ R175, R46, UR44, -R6 ;  /* 0x0000002c2eaf7c23 */ /* 0x000fe20008010806 */
[----:B----4-:R-:W-:Y:S01]  /*105e0*/  FADD.FTZ R27, R15, R34 ;  /* 0x000000220f1b7221 */ /* 0x010fe20000010000 */
[--C-:B------:R-:W-:Y:S01]  /*105f0*/  FFMA.FTZ R28, R47, UR44, -R6.reuse ;  /* 0x0000002c2f1c7c23 */ /* 0x100fe20008010806 */
[--C-:B------:R-:W-:Y:S01]  /*10600*/  FFMA.FTZ R169, R50, UR44, -R6.reuse ;  /* 0x0000002c32a97c23 */ /* 0x100fe20008010806 */
[--C-:B------:R-:W-:Y:S01]  /*10610*/  FFMA.FTZ R30, R51, UR44, -R6.reuse ;  /* 0x0000002c331e7c23 */ /* 0x100fe20008010806 */
[----:B------:R-:W-:Y:S01]  /*10620*/  FADD.FTZ R36, R178, R27 ;  /* 0x0000001bb2247221 */ /* 0x000fe20000010000 */
[--C-:B------:R-:W-:Y:S01]  /*10630*/  FFMA.FTZ R171, R54, UR44, -R6.reuse ;  /* 0x0000002c36ab7c23 */ /* 0x100fe20008010806 */
[----:B------:R-:W1:Y:S01]  /*10640*/  MUFU.EX2 R183, R183 ;  /* 0x000000b700b77308 */ /* 0x000e620000000800 */
[----:B------:R-:W-:Y:S01]  /*10650*/  FFMA.FTZ R32, R55, UR44, -R6 ;  /* 0x0000002c37207c23 */ /* 0x000fe20008010806 */
[----:B------:R-:W-:Y:S01]  /*10660*/  FADD.FTZ R27, R21, R36 ;  /* 0x00000024151b7221 */ /* 0x000fe20000010000 */
[--C-:B------:R-:W-:Y:S01]  /*10670*/  FFMA.FTZ R165, R58, UR44, -R6.reuse ;  /* 0x0000002c3aa57c23 */ /* 0x100fe20008010806 */
[--C-:B------:R-:W-:Y:S01]  /*10680*/  FFMA.FTZ R59, R59, UR44, -R6.reuse ;  /* 0x0000002c3b3b7c23 */ /* 0x100fe20008010806 */
[--C-:B------:R-:W-:Y:S01]  /*10690*/  FFMA.FTZ R62, R62, UR44, -R6.reuse ;  /* 0x0000002c3e3e7c23 */ /* 0x100fe20008010806 */
[----:B------:R-:W-:Y:S01]  /*106a0*/  FADD.FTZ R38, R172, R27 ;  /* 0x0000001bac267221 */ /* 0x000fe20000010000 */
[----:B------:R-:W-:Y:S01]  /*106b0*/  FFMA.FTZ R63, R63, UR44, -R6 ;  /* 0x0000002c3f3f7c23 */ /* 0x000fe20008010806 */
[----:B------:R-:W2:Y:S01]  /*106c0*/  MUFU.EX2 R14, R14 ;  /* 0x0000000e000e7308 */ /* 0x000ea20000000800 */
[----:B0-----:R-:W-:Y:S01]  /*106d0*/  FADD.FTZ R36, R181, R12 ;  /* 0x0000000cb5247221 */ /* 0x001fe20000010000 */
[----:B------:R-:W-:Y:S01]  /*106e0*/  FADD.FTZ R31, R25, R38 ;  /* 0x00000026191f7221 */ /* 0x000fe20000010000 */
[--C-:B------:R-:W-:Y:S01]  /*106f0*/  FFMA.FTZ R66, R66, UR44, -R6.reuse ;  /* 0x0000002c42427c23 */ /* 0x100fe20008010806 */
[--C-:B------:R-:W-:Y:S01]  /*10700*/  FFMA.FTZ R67, R67, UR44, -R6.reuse ;  /* 0x0000002c43437c23 */ /* 0x100fe20008010806 */
[--C-:B------:R-:W-:Y:S01]  /*10710*/  FFMA.FTZ R70, R70, UR44, -R6.reuse ;  /* 0x0000002c46467c23 */ /* 0x100fe20008010806 */
[----:B------:R-:W-:Y:S01]  /*10720*/  FADD.FTZ R38, R174, R31 ;  /* 0x0000001fae267221 */ /* 0x000fe20000010000 */
[----:B------:R-:W-:Y:S01]  /*10730*/  FFMA.FTZ R71, R71, UR44, -R6 ;  /* 0x0000002c47477c23 */ /* 0x000fe20008010806 */
[----:B------:R-:W0:Y:S01]  /*10740*/  MUFU.EX2 R177, R177 ;  /* 0x000000b100b17308 */ /* 0x000e220000000800 */
[----:B-1----:R-:W-:Y:S01]  /*10750*/  FADD.FTZ R27, R183, R36 ;  /* 0x00000024b71b7221 */ /* 0x002fe20000010000 */
[----:B------:R-:W-:Y:S01]  /*10760*/  FADD.FTZ R31, R29, R38 ;  /* 0x000000261d1f7221 */ /* 0x000fe20000010000 */
[--C-:B------:R-:W-:Y:S01]  /*10770*/  FFMA.FTZ R74, R74, UR44, -R6.reuse ;  /* 0x0000002c4a4a7c23 */ /* 0x100fe20008010806 */
[--C-:B------:R-:W-:Y:S01]  /*10780*/  FFMA.FTZ R75, R75, UR44, -R6.reuse ;  /* 0x0000002c4b4b7c23 */ /* 0x100fe20008010806 */
[--C-:B------:R-:W-:Y:S01]  /*10790*/  FFMA.FTZ R78, R78, UR44, -R6.reuse ;  /* 0x0000002c4e4e7c23 */ /* 0x100fe20008010806 */
[----:B------:R-:W-:Y:S01]  /*107a0*/  FADD.FTZ R38, R168, R31 ;  /* 0x0000001fa8267221 */ /* 0x000fe20000010000 */
[----:B------:R-:W-:Y:S01]  /*107b0*/  FFMA.FTZ R79, R79, UR44, -R6 ;  /* 0x0000002c4f4f7c23 */ /* 0x000fe20008010806 */
[----:B------:R-:W1:Y:S01]  /*107c0*/  MUFU.EX2 R20, R20 ;  /* 0x0000001400147308 */ /* 0x000e620000000800 */
[----:B--2---:R-:W-:Y:S01]  /*107d0*/  FADD.FTZ R36, R14, R27 ;  /* 0x0000001b0e247221 */ /* 0x004fe20000010000 */
        /* <DEDUP_REMOVED lines=9> */
[----:B------:R-:W-:-:S02]  /*10870*/  F2FP.F16.F32.PACK_AB R180, R5, R180 ;  /* 0x000000b405b4723e */ /* 0x000fc400000000ff */
[----:B------:R-:W-:Y:S01]  /*10880*/  F2FP.F16.F32.PACK_AB R182, R13, R182 ;  /* 0x000000b60db6723e */ /* 0x000fe200000000ff */
[----:B------:R-:W-:Y:S01]  /*10890*/  FADD.FTZ R38, R164, R31 ;  /* 0x0000001fa4267221 */ /* 0x000fe20000010000 */
[C---:B------:R-:W-:Y:S01]  /*108a0*/  F2FP.F16.F32.PACK_AB R164, R3.reuse, R164 ;  /* 0x000000a403a4723e */ /* 0x040fe200000000ff */
[----:B------:R-:W0:Y:S01]  /*108b0*/  MUFU.EX2 R24, R24 ;  /* 0x0000001800187308 */ /* 0x000e220000000800 */
[----:B-1----:R-:W-:Y:S01]  /*108c0*/  FADD.FTZ R36, R20, R27 ;  /* 0x0000001b14247221 */ /* 0x002fe20000010000 */
[----:B------:R-:W-:Y:S01]  /*108d0*/  FADD.FTZ R31, R3, R38 ;  /* 0x00000026031f7221 */ /* 0x000fe20000010000 */
[----:B------:R-:W-:Y:S02]  /*108e0*/  F2FP.F16.F32.PACK_AB R181, R12, R181 ;  /* 0x000000b50cb5723e */ /* 0x000fe400000000ff */
[----:B------:R-:W-:Y:S01]  /*108f0*/  F2FP.F16.F32.PACK_AB R183, R14, R183 ;  /* 0x000000b70eb7723e */ /* 0x000fe200000000ff */
[----:B------:R-:W-:Y:S01]  /*10900*/  FADD.FTZ R38, R166, R31 ;  /* 0x0000001fa6267221 */ /* 0x000fe20000010000 */
[----:B------:R-:W-:Y:S01]  /*10910*/  IMAD.IADD R14, R192, 0x1, -R193 ;  /* 0x00000001c00e7824 */ /* 0x000fe200078e0ac1 */
        /* <DEDUP_REMOVED lines=11> */
[----:B------:R-:W-:Y:S02]  /*109d0*/  F2FP.F16.F32.PACK_AB R168, R33, R168 ;  /* 0x000000a821a8723e */ /* 0x000fe400000000ff */
[----:B------:R-:W-:Y:S01]  /*109e0*/  F2FP.F16.F32.PACK_AB R170, R37, R170 ;  /* 0x000000aa25aa723e */ /* 0x000fe200000000ff */
[----:B------:R-:W0:Y:S01]  /*109f0*/  MUFU.EX2 R175, R175 ;  /* 0x000000af00af7308 */ /* 0x000e220000000800 */
[----:B-1----:R-:W-:Y:S01]  /*10a00*/  FADD.FTZ R27, R173, R36 ;  /* 0x00000024ad1b7221 */ /* 0x002fe20000010000 */
[----:B------:R-:W-:-:S02]  /*10a10*/  F2FP.F16.F32.PACK_AB R166, R41, R166 ;  /* 0x000000a629a6723e */ /* 0x000fc400000000ff */
[----:B------:R-:W-:Y:S02]  /*10a20*/  F2FP.F16.F32.PACK_AB R160, R45, R160 ;  /* 0x000000a02da0723e */ /* 0x000fe400000000ff */
[----:B------:R-:W-:Y:S02]  /*10a30*/  F2FP.F16.F32.PACK_AB R177, R20, R177 ;  /* 0x000000b114b1723e */ /* 0x000fe400000000ff */
[----:B------:R-:W1:Y:S01]  /*10a40*/  MUFU.EX2 R28, R28 ;  /* 0x0000001c001c7308 */ /* 0x000e620000000800 */
[----:B--2---:R-:W-:Y:S01]  /*10a50*/  FADD.FTZ R36, R26, R27 ;  /* 0x0000001b1a247221 */ /* 0x004fe20000010000 */
[----:B------:R-:W-:Y:S02]  /*10a60*/  F2FP.F16.F32.PACK_AB R179, R24, R179 ;  /* 0x000000b318b3723e */ /* 0x000fe400000000ff */
[----:B------:R-:W-:-:S04]  /*10a70*/  F2FP.F16.F32.PACK_AB R173, R26, R173 ;  /* 0x000000ad1aad723e */ /* 0x000fc800000000ff */
        /* <DEDUP_REMOVED lines=11> */
[----:B-1----:R-:W-:Y:S01]  /*10b30*/  FADD.FTZ R27, R171, R36 ;  /* 0x00000024ab1b7221 */ /* 0x002fe20000010000 */
[----:B------:R-:W-:Y:S01]  /*10b40*/  FADD.FTZ R36, R162, R31 ;  /* 0x0000001fa2247221 */ /* 0x000fe20000010000 */
[----:B------:R-:W-:-:S03]  /*10b50*/  F2FP.F16.F32.PACK_AB R162, R49, R162 ;  /* 0x000000a231a2723e */ /* 0x000fc600000000ff */
[----:B------:R-:W-:Y:S02]  /*10b60*/  FADD.FTZ R13, R49, R36 ;  /* 0x00000024310d7221 */ /* 0x000fe40000010000 */
[----:B------:R-:W1:Y:S01]  /*10b70*/  MUFU.EX2 R34, R59 ;  /* 0x0000003b00227308 */ /* 0x000e620000000800 */
[----:B--2---:R-:W-:Y:S01]  /*10b80*/  FADD.FTZ R6, R32, R27 ;  /* 0x0000001b20067221 */ /* 0x004fe20000010000 */
[----:B------:R-:W-:Y:S01]  /*10b90*/  FADD.FTZ R36, R156, R13 ;  /* 0x0000000d9c247221 */ /* 0x000fe20000010000 */
        /* <DEDUP_REMOVED lines=18> */
[----:B------:R-:W-:-:S04]  /*10cc0*/  IMAD R13, R197, 0x80, R14 ;  /* 0x00000080c50d7824 */ /* 0x000fc800078e020e */
[----:B------:R-:W-:Y:S02]  /*10cd0*/  IMAD.IADD R10, R13, 0x1, R10 ;  /* 0x000000010d0a7824 */ /* 0x000fe400078e020a */
        /* <DEDUP_REMOVED lines=34> */
[----:B--2---:R-:W-:Y:S01]  /*10f00*/  FADD.FTZ R12, R86, R3 ;  /* 0x00000003560c7221 */ /* 0x004fe20000010000 */
[----:B------:R-:W-:Y:S02]  /*10f10*/  VIADD R3, R129, 0xfffffffe ;  /* 0xfffffffe81037836 */ /* 0x000fe40000000000 */
[C---:B0-----:R-:W-:Y:S01]  /*10f20*/  FADD.FTZ R6, R65.reuse, R6 ;  /* 0x0000000641067221 */ /* 0x041fe20000010000 */
[----:B------:R-:W-:Y:S01]  /*10f30*/  F2FP.F16.F32.PACK_AB R154, R65, R154 ;  /* 0x0000009a419a723e */ /* 0x000fe200000000ff */
[C---:B-1----:R-:W-:Y:S01]  /*10f40*/  FADD.FTZ R5, R87.reuse, R12 ;  /* 0x0000000c57057221 */ /* 0x042fe20000010000 */
[----:B------:R-:W-:Y:S01]  /*10f50*/  F2FP.F16.F32.PACK_AB R155, R87, R86 ;  /* 0x00000056579b723e */ /* 0x000fe200000000ff */
[----:B------:R-:W-:Y:S06]  /*10f60*/  @!P2 BRA `(.L_x_1516) ;  /* 0x000000000048a947 */ /* 0x000fec0003800000 */
        /* <DEDUP_REMOVED lines=11> */
.L_x_1518:
[----:B------:R-:W-:-:S13]  /*11020*/  ISETP.NE.AND P3, PT, R11, 0x1, PT ;  /* 0x000000010b00780c */ /* 0x000fda0003f65270 */
[----:B------:R-:W0:Y:S02]  /*11030*/  @P3 LDC.64 R20, c[0x0][0x9e8] ;  /* 0x00027a00ff143b82 */ /* 0x000e240000000a00 */
[----:B0-----:R-:W-:-:S05]  /*11040*/  @P3 IMAD.HI.U32 R20, R12, R20, RZ ;  /* 0x000000140c143227 */ /* 0x001fca00078e00ff */
[----:B------:R-:W-:-:S07]  /*11050*/  @P3 SHF.R.U32.HI R12, RZ, R21, R20 ;  /* 0x00000015ff0c3219 */ /* 0x000fce0000011614 */
.L_x_1519:
[----:B------:R-:W-:Y:S05]  /*11060*/  BSYNC B0 ;  /* 0x0000000000007941 */ /* 0x000fea0003800000 */
.L_x_1517:
[----:B------:R-:W-:-:S05]  /*11070*/  IMAD R11, R12, R11, R11 ;  /* 0x0000000b0c0b7224 */ /* 0x000fca00078e020b */
[----:B------:R-:W-:-:S07]  /*11080*/  VIMNMX R10, R10, R11, PT ;  /* 0x0000000b0a0a7248 */ /* 0x000fce0003fe0100 */
.L_x_1516:
[----:B------:R-:W-:Y:S01]  /*11090*/  SHF.R.S32.HI R11, RZ, 0x1f, R10 ;  /* 0x0000001fff0b7819 */ /* 0x000fe2000001140a */
[----:B------:R-:W-:Y:S01]  /*110a0*/  ULDC UR49, c[0x0][0x9e4] ;  /* 0x0002790000317ab9 */ /* 0x000fe20000000800 */
[----:B------:R-:W-:Y:S01]  /*110b0*/  ULDC UR46, c[0x0][0x9e4] ;  /* 0x00027900002e7ab9 */ /* 0x000fe20000000800 */
[----:B------:R-:W-:Y:S01]  /*110c0*/  ULDC UR50, c[0x0][0x9dc] ;  /* 0x0002770000327ab9 */ /* 0x000fe20000000800 */
[----:B------:R-:W-:Y:S01]  /*110d0*/  LEA.HI R11, R11, R10, RZ, 0x7 ;  /* 0x0000000a0b0b7211 */ /* 0x000fe200078f38ff */
[----:B------:R-:W-:Y:S01]  /*110e0*/  ULDC UR52, c[0x0][0x9dc] ;  /* 0x0002770000347ab9 */ /* 0x000fe20000000800 */
[----:B------:R-:W-:Y:S01]  /*110f0*/  ULDC UR45, c[0x0][0x988] ;  /* 0x00026200002d7ab9 */ /* 0x000fe20000000800 */
[----:B------:R-:W-:Y:S01]  /*11100*/  ULDC UR48, c[0x0][0x988] ;  /* 0x0002620000307ab9 */ /* 0x000fe20000000800 */
[----:B------:R-:W-:Y:S01]  /*11110*/  SHF.R.S32.HI R11, RZ, 0x7, R11 ;  /* 0x00000007ff0b7819 */ /* 0x000fe2000001140b */
[----:B------:R-:W-:Y:S01]  /*11120*/  ULDC UR47, c[0x0][0x988] ;  /* 0x00026200002f7ab9 */ /* 0x000fe20000000800 */
[----:B------:R-:W-:Y:S01]  /*11130*/  ULDC UR53, c[0x0][0x9e0] ;  /* 0x0002780000357ab9 */ /* 0x000fe20000000800 */
[----:B------:R-:W-:Y:S01]  /*11140*/  ULDC UR51, c[0x0][0x9e0] ;  /* 0x0002780000337ab9 */ /* 0x000fe20000000800 */
[----:B------:R-:W-:-:S02]  /*11150*/  VIMNMX R20, R198, R11, !PT ;  /* 0x0000000bc6147248 */ /* 0x000fc40007fe0100 */
[----:B------:R-:W-:Y:S02]  /*11160*/  CS2R R150, SRZ ;  /* 0x0000000000967805 */ /* 0x000fe4000001ff00 */
[----:B------:R-:W-:Y:S02]  /*11170*/  CS2R R148, SRZ ;  /* 0x0000000000947805 */ /* 0x000fe4000001ff00 */
[----:B------:R-:W-:Y:S02]  /*11180*/  CS2R R146, SRZ ;  /* 0x0000000000927805 */ /* 0x000fe4000001ff00 */
[----:B------:R-:W-:Y:S02]  /*11190*/  ISETP.GE.AND P3, PT, R3, R20, PT ;  /* 0x000000140300720c */ /* 0x000fe40003f66270 */
        /* <DEDUP_REMOVED lines=14> */
[----:B-----5:R-:W-:Y:S02]  /*11280*/  CS2R R116, SRZ ;  /* 0x0000000000747805 */ /* 0x020fe4000001ff00 */
        /* <DEDUP_REMOVED lines=13> */
[----:B------:R-:W-:Y:S01]  /*11360*/  CS2R R88, SRZ ;  /* 0x0000000000587805 */ /* 0x000fe2000001ff00 */
[----:B------:R-:W-:Y:S06]  /*11370*/  @!P3 BRA `(.L_x_1520) ;  /* 0x00000030009cb947 */ /* 0x000fec0003800000 */
[----:B------:R-:W-:Y:S02]  /*11380*/  IMAD.IADD R21, R4, 0x1, R14 ;  /* 0x0000000104157824 */ /* 0x000fe400078e020e */
[----:B------:R-:W-:Y:S02]  /*11390*/  IMAD.MOV.U32 R151, RZ, RZ, RZ ;  /* 0x000000ffff977224 */ /* 0x000fe400078e00ff */
[----:B------:R-:W-:-:S07]  /*113a0*/  VIADD R199, R21, 0x8 ;  /* 0x0000000815c77836 */ /* 0x000fce0000000000 */
.L_x_1538:
[----:B------:R-:W-:Y:S01]  /*113b0*/  ISETP.NE.AND P3, PT, R196, RZ, PT ;  /* 0x000000ffc400720c */ /* 0x000fe20003f65270 */
[----:B------:R-:W-:Y:S01]  /*113c0*/  VIADD R215, R184, 0x1 ;  /* 0x00000001b8d77836 */ /* 0x000fe20000000000 */
[----:B------:R-:W-:Y:S05]  /*113d0*/  YIELD ;  /* 0x0000000000007946 */ /* 0x000fea0003800000 */
[----:B------:R-:W-:-:S04]  /*113e0*/  ISETP.NE.AND P4, PT, R215, 0x2, PT ;  /* 0x00000002d700780c */ /* 0x000fc80003f85270 */
[----:B------:R-:W-:Y:S02]  /*113f0*/  SEL R15, RZ, 0x1, P4 ;  /* 0x00000001ff0f7807 */ /* 0x000fe40002000000 */
[----:B------:R-:W-:Y:S02]  /*11400*/  SEL R215, R215, RZ, P4 ;  /* 0x000000ffd7d77207 */ /* 0x000fe40002000000 */
[----:B------:R-:W-:Y:S01]  /*11410*/  LOP3.LUT R15, R186, R15, RZ, 0x3c, !PT ;  /* 0x0000000fba0f7212 */ /* 0x000fe200078e3cff */
[----:B------:R-:W-:Y:S06]  /*11420*/  @P3 BRA `(.L_x_1521) ;  /* 0x0000000000303947 */ /* 0x000fec0003800000 */
[----:B------:R-:W-:Y:S05]  /*11430*/  @!P0 BRA `(.L_x_1522) ;  /* 0x0000000000048947 */ /* 0x000fea0003800000 */
[----:B------:R-:W-:Y:S01]  /*11440*/  BPT.TRAP 0x1 ;  /* 0x000000040000795c */ /* 0x000fe20000300000 */
.L_x_1522:
[----:B------:R-:W-:Y:S02]  /*11450*/  LEA R10, R215, R2, 0x3 ;  /* 0x00000002d70a7211 */ /* 0x000fe400078e18ff */
[----:B------:R-:W-:-:S04]  /*11460*/  SHF.L.U32 R7, R15, 0x1f, RZ ;  /* 0x0000001f0f077819 */ /* 0x000fc800000006ff */
[----:B------:R0:W1:Y:S01]  /*11470*/  SYNCS.PHASECHK.TRANS64.TRYWAIT P4, [R10+URZ+0x28830], R7 ;  /* 0x028830070a0075a7 */ /* 0x000062000808017f */
[----:B------:R-:W-:Y:S05]  /*11480*/  @!P0 BRA `(.L_x_1523) ;  /* 0x0000000000048947 */ /* 0x000fea0003800000 */
[----:B------:R-:W-:Y:S01]  /*11490*/  BPT.TRAP 0x1 ;  /* 0x000000040000795c */ /* 0x000fe20000300000 */
.L_x_1523:
[----:B------:R-:W-:Y:S04]  /*114a0*/  BSSY B0, `(.L_x_1521) ;  /* 0x0000004000007945 */ /* 0x000fe80003800000 */
[----:B-1----:R-:W-:Y:S05]  /*114b0*/  @P4 BRA `(.L_x_1524) ;  /* 0x0000000000084947 */ /* 0x002fea0003800000 */
[----:B------:R-:W1:Y:S02]  /*114c0*/  SYNCS.PHASECHK.TRANS64.TRYWAIT P4, [R10+URZ+0x28830], R7 ;  /* 0x028830070a0075a7 */ /* 0x000e64000808017f */
[----:B-1----:R-:W-:Y:S05]  /*114d0*/  @!P4 BRA `(.L_x_1525) ;  /* 0x000001280054c947 */ /* 0x002fea0003800000 */
.L_x_1524:
[----:B------:R-:W-:Y:S05]  /*114e0*/  BSYNC B0 ;  /* 0x0000000000007941 */ /* 0x000fea0003800000 */
.L_x_1521:
[----:B01----:R-:W0:Y:S01]  /*114f0*/  S2R R7, SR_TID.X ;  /* 0x0000000000077919 */ /* 0x003e220000002100 */
[----:B------:R-:W-:Y:S05]  /*11500*/  WARPSYNC.ALL ;  /* 0x0000000000007948 */ /* 0x000fea0003800000 */
[----:B------:R-:W-:Y:S02]  /*11510*/  IMAD R10, R215, 0x800, R8 ;  /* 0x00000800d70a7824 */ /* 0x000fe400078e0208 */
[----:B------:R-:W-:Y:S02]  /*11520*/  IMAD.MOV.U32 R11, RZ, RZ, 0x40000040 ;  /* 0x40000040ff0b7424 */ /* 0x000fe400078e00ff */
[C---:B------:R-:W-:Y:S01]  /*11530*/  VIADD R12, R10.reuse, 0x2 ;  /* 0x000000020a0c7836 */ /* 0x040fe20000000000 */
[----:B------:R-:W-:Y:S01]  /*11540*/  R2UR UR34, R10 ;  /* 0x000000000a2272ca */ /* 0x000fe200000e0000 */
[----:B------:R-:W-:Y:S01]  /*11550*/  IMAD.MOV.U32 R13, RZ, RZ, 0x40000040 ;  /* 0x40000040ff0d7424 */ /* 0x000fe200078e00ff */
[----:B------:R-:W-:Y:S01]  /*11560*/  R2UR UR35, R11 ;  /* 0x000000000b2372ca */ /* 0x000fe200000e0000 */
[----:B------:R-:W-:Y:S01]  /*11570*/  IMAD.MOV.U32 R11, RZ, RZ, 0x40000040 ;  /* 0x40000040ff0b7424 */ /* 0x000fe200078e00ff */
[----:B------:R-:W-:Y:S01]  /*11580*/  R2UR UR6, R12 ;  /* 0x000000000c0672ca */ /* 0x000fe200000e0000 */
[----:B------:R-:W-:Y:S01]  /*11590*/  VIADD R12, R10, 0x4 ;  /* 0x000000040a0c7836 */ /* 0x000fe20000000000 */
[----:B------:R-:W-:Y:S01]  /*115a0*/  R2UR UR7, R13 ;  /* 0x000000000d0772ca */ /* 0x000fe200000e0000 */
[----:B------:R-:W-:Y:S01]  /*115b0*/  IMAD.MOV.U32 R13, RZ, RZ, 0x40000040 ;  /* 0x40000040ff0d7424 */ /* 0x000fe200078e00ff */
[----:B------:R-:W-:-:S02]  /*115c0*/  R2UR UR31, R11 ;  /* 0x000000000b1f72ca */ /* 0x000fc400000e0000 */
[----:B------:R-:W-:Y:S01]  /*115d0*/  R2UR UR10, R12 ;  /* 0x000000000c0a72ca */ /* 0x000fe200000e0000 */
[----:B------:R-:W-:Y:S01]  /*115e0*/  VIADD R12, R10, 0x6 ;  /* 0x000000060a0c7836 */ /* 0x000fe20000000000 */
[----:B------:R-:W-:Y:S01]  /*115f0*/  R2UR UR11, R13 ;  /* 0x000000000d0b72ca */ /* 0x000fe200000e0000 */
[----:B------:R-:W-:-:S03]  /*11600*/  IMAD.MOV.U32 R13, RZ, RZ, 0x40000040 ;  /* 0x40000040ff0d7424 */ /* 0x000fc600078e00ff */
[----:B------:R-:W-:Y:S01]  /*11610*/  R2UR UR14, R12 ;  /* 0x000000000c0e72ca */ /* 0x000fe200000e0000 */
[----:B------:R-:W-:Y:S01]  /*11620*/  VIADD R12, R10, 0x400 ;  /* 0x000004000a0c7836 */ /* 0x000fe20000000000 */
[----:B------:R-:W-:Y:S01]  /*11630*/  R2UR UR15, R13 ;  /* 0x000000000d0f72ca */ /* 0x000fe200000e0000 */
[----:B------:R-:W-:Y:S01]  /*11640*/  IMAD.MOV.U32 R13, RZ, RZ, 0x40000040 ;  /* 0x40000040ff0d7424 */ /* 0x000fe200078e00ff */
[----:B0-----:R-:W-:Y:S02]  /*11650*/  SHF.R.U32.HI R7, RZ, 0x7, R7 ;  /* 0x00000007ff077819 */ /* 0x001fe40000011607 */
[----:B------:R-:W-:Y:S01]  /*11660*/  R2UR UR18, R12 ;  /* 0x000000000c1272ca */ /* 0x000fe200000e0000 */
[----:B------:R-:W-:Y:S01]  /*11670*/  VIADD R12, R10, 0x402 ;  /* 0x000004020a0c7836 */ /* 0x000fe20000000000 */
[----:B------:R-:W-:Y:S01]  /*11680*/  R2UR UR19, R13 ;  /* 0x000000000d1372ca */ /* 0x000fe200000e0000 */
[----:B------:R-:W-:Y:S02]  /*11690*/  VIADD R7, R7, 0x8 ;  /* 0x0000000807077836 */ /* 0x000fe40000000000 */
[----:B------:R-:W-:Y:S01]  /*116a0*/  IMAD.MOV.U32 R13, RZ, RZ, 0x40000040 ;  /* 0x40000040ff0d7424 */ /* 0x000fe200078e00ff */
[----:B------:R-:W-:Y:S01]  /*116b0*/  R2UR UR22, R12 ;  /* 0x000000000c1672ca */ /* 0x000fe200000e0000 */
[C---:B------:R-:W-:Y:S01]  /*116c0*/  VIADD R12, R10.reuse, 0x404 ;  /* 0x000004040a0c7836 */ /* 0x040fe20000000000 */
[----:B------:R0:W-:Y:S01]  /*116d0*/  BAR.SYNC.DEFER_BLOCKING R7, 0x100 ;  /* 0x000400070000751d */ /* 0x0001e20000010000 */
[----:B------:R-:W-:Y:S01]  /*116e0*/  VIADD R10, R10, 0x406 ;  /* 0x000004060a0a7836 */ /* 0x000fe20000000000 */
[----:B------:R-:W-:Y:S01]  /*116f0*/  R2UR UR23, R13 ;  /* 0x000000000d1772ca */ /* 0x000fe200000e0000 */
[----:B------:R-:W-:Y:S01]  /*11700*/  IMAD.MOV.U32 R13, RZ, RZ, 0x40000040 ;  /* 0x40000040ff0d7424 */ /* 0x000fe200078e00ff */
[----:B------:R-:W-:-:S02]  /*11710*/  R2UR UR26, R12 ;  /* 0x000000000c1a72ca */ /* 0x000fc400000e0000 */
[----:B------:R-:W-:Y:S02]  /*11720*/  R2UR UR30, R10 ;  /* 0x000000000a1e72ca */ /* 0x000fe400000e0000 */
[----:B------:R-:W-:Y:S01]  /*11730*/  R2UR UR27, R13 ;  /* 0x000000000d1b72ca */ /* 0x000fe200000e0000 */
        /* <DEDUP_REMOVED lines=27> */
.L_x_1527:
[----:B------:R-:W-:Y:S01]  /*118f0*/  SHF.L.U32 R7, R186, 0x1f, RZ ;  /* 0x0000001fba077819 */ /* 0x000fe200000006ff */
[----:B------:R-:W-:-:S04]  /*11900*/  IMAD R10, R184, 0x8, R2 ;  /* 0x00000008b80a7824 */ /* 0x000fc800078e0202 */
[----:B------:R0:W1:Y:S01]  /*11910*/  SYNCS.PHASECHK.TRANS64.TRYWAIT P3, [R10+URZ+0x28850], R7 ;  /* 0x028850070a0075a7 */ /* 0x000062000806017f */
[----:B------:R-:W-:Y:S05]  /*11920*/  @!P0 BRA `(.L_x_1528) ;  /* 0x0000000000048947 */ /* 0x000fea0003800000 */
[----:B------:R-:W-:Y:S01]  /*11930*/  BPT.TRAP 0x1 ;  /* 0x000000040000795c */ /* 0x000fe20000300000 */
.L_x_1528:
[----:B-1----:R-:W-:Y:S05]  /*11940*/  @P3 BRA `(.L_x_1526) ;  /* 0x0000000000083947 */ /* 0x002fea0003800000 */
[----:B------:R-:W1:Y:S02]  /*11950*/  SYNCS.PHASECHK.TRANS64.TRYWAIT P3, [R10+URZ+0x28850], R7 ;  /* 0x028850070a0075a7 */ /* 0x000e64000806017f */
[----:B-1----:R-:W-:Y:S05]  /*11960*/  @!P3 BRA `(.L_x_1529) ;  /* 0x000001240044b947 */ /* 0x002fea0003800000 */
.L_x_1526:
[----:B01----:R-:W-:Y:S01]  /*11970*/  VIADD R7, R2, 0x400 ;  /* 0x0000040002077836 */ /* 0x003fe20000000000 */
[----:B------:R-:W-:Y:S05]  /*11980*/  WARPSYNC.ALL ;  /* 0x0000000000007948 */ /* 0x000fea0003800000 */
[----:B------:R-:W-:Y:S01]  /*11990*/  SHF.R.U32.HI R7, RZ, 0x4, R7 ;  /* 0x00000004ff077819 */ /* 0x000fe20000011607 */
[----:B------:R-:W-:Y:S01]  /*119a0*/  IMAD.MOV.U32 R11, RZ, RZ, 0x40000040 ;  /* 0x40000040ff0b7424 */ /* 0x000fe200078e00ff */
[----:B------:R-:W-:Y:S01]  /*119b0*/  WARPGROUP.ARRIVE ;  /* 0x00000000000079c5 */ /* 0x000fe20000000000 */
[----:B------:R-:W-:-:S05]  /*119c0*/  MOV R13, 0x40000040 ;  /* 0x40000040000d7802 */ /* 0x000fca0000000f00 */
[----:B------:R-:W0:Y:S01]  /*119d0*/  S2R R186, SR_TID.X ;  /* 0x0000000000ba7919 */ /* 0x000e220000002100 */
[----:B------:R-:W-:Y:S02]  /*119e0*/  LOP3.LUT R7, R7, 0x3fff, RZ, 0xc0, !PT ;  /* 0x00003fff07077812 */ /* 0x000fe400078ec0ff */
[----:B------:R-:W-:Y:S01]  /*119f0*/  R2UR UR7, R11 ;  /* 0x000000000b0772ca */ /* 0x000fe200000e0000 */
[----:B------:R-:W-:Y:S01]  /*11a00*/  IMAD.MOV.U32 R11, RZ, RZ, 0x40000040 ;  /* 0x40000040ff0b7424 */ /* 0x000fe200078e00ff */
[----:B------:R-:W-:-:S05]  /*11a10*/  LOP3.LUT R7, R7, 0x4000000, RZ, 0xfc, !PT ;  /* 0x0400000007077812 */ /* 0x000fca00078efcff */
[----:B------:R-:W-:Y:S02]  /*11a20*/  IMAD R10, R184, 0x800, R7 ;  /* 0x00000800b80a7824 */ /* 0x000fe400078e0207 */
[----:B------:R-:W-:Y:S02]  /*11a30*/  @!P1 IMAD R7, R215, 0x8, R2 ;  /* 0x00000008d7079824 */ /* 0x000fe400078e0202 */
[C---:B------:R-:W-:Y:S01]  /*11a40*/  VIADD R12, R10.reuse, 0x80 ;  /* 0x000000800a0c7836 */ /* 0x040fe20000000000 */
[----:B------:R-:W-:Y:S01]  /*11a50*/  R2UR UR6, R10 ;  /* 0x000000000a0672ca */ /* 0x000fe200000e0000 */
[----:B------:R-:W-:-:S05]  /*11a60*/  @!P1 VIADD R7, R7, 0x28840 ;  /* 0x0002884007079836 */ /* 0x000fca0000000000 */
[----:B------:R-:W-:-:S07]  /*11a70*/  @!P1 PRMT R7, RZ, 0x654, R7 ;  /* 0x00000654ff079816 */ /* 0x000fce0000000007 */
[----:B------:R-:W-:Y:S01]  /*11a80*/  HGMMA.64x128x16.F32 R88, R180, gdesc[UR4].tnspB, R88, gsb0 ;  /* 0x41e00004b4587df0 */ /* 0x000fe20008000858 */
[----:B------:R-:W-:Y:S01]  /*11a90*/  R2UR UR6, R12 ;  /* 0x000000000c0672ca */ /* 0x000fe200000e0000 */
[----:B------:R-:W-:Y:S01]  /*11aa0*/  VIADD R12, R10, 0x100 ;  /* 0x000001000a0c7836 */ /* 0x000fe20000000000 */
[----:B------:R-:W-:Y:S01]  /*11ab0*/  R2UR UR7, R13 ;  /* 0x000000000d0772ca */ /* 0x000fe200000e0000 */
[----:B------:R-:W-:Y:S01]  /*11ac0*/  IMAD.MOV.U32 R13, RZ, RZ, 0x40000040 ;  /* 0x40000040ff0d7424 */ /* 0x000fe200078e00ff */
[----:B0-----:R-:W-:Y:S01]  /*11ad0*/  SHF.R.U32.HI R186, RZ, 0x7, R186 ;  /* 0x00000007ffba7819 */ /* 0x001fe200000116ba */
        /* <DEDUP_REMOVED lines=34> */
[----:B------:R-:W-:-:S05]  /*11d00*/  IMAD.SHL.U32 R13, R3, 0x80, RZ ;  /* 0x00000080030d7824 */ /* 0x000fca00078e00ff */
[----:B------:R-:W-:-:S05]  /*11d10*/  IADD3 R12, R192, 0x1, -R13 ;  /* 0x00000001c00c7810 */ /* 0x000fca0007ffe80d */
[----:B------:R-:W-:-:S04]  /*11d20*/  IMAD.IADD R12, R12, 0x1, -R193 ;  /* 0x000000010c0c7824 */ /* 0x000fc800078e0ac1 */
[----:B------:R-:W-:Y:S01]  /*11d30*/  IMAD R12, R191, -0x2, R12 ;  /* 0xfffffffebf0c7824 */ /* 0x000fe200078e020c */
[----:B------:R-:W-:Y:S02]  /*11d40*/  WARPGROUP.DEPBAR.LE gsb0, 0x0 ;  /* 0x00008000000079c5 */ /* 0x000fe40000010000 */
[----:B------:R-:W-:-:S06]  /*11d50*/  WARPGROUP.ARRIVE ;  /* 0x00000000000079c5 */ /* 0x000fcc0000000000 */
[----:B------:R-:W-:Y:S01]  /*11d60*/  HGMMA.64x128x16.F32 R88, R156, gdesc[UR4].tnspB, R88, gsb0 ;  /* 0x41e000049c587df0 */ /* 0x000fe20008000858 */
[----:B------:R-:W-:Y:S02]  /*11d70*/  R2UR UR6, R10 ;  /* 0x000000000a0672ca */ /* 0x000fe400000e0000 */
[----:B------:R-:W-:Y:S02]  /*11d80*/  R2UR UR7, R11 ;  /* 0x000000000b0772ca */ /* 0x000fe400000e0000 */
[----:B------:R-:W-:Y:S01]  /*11d90*/  IADD3 R10, -R186, 0xb, RZ ;  /* 0x0000000bba0a7810 */ /* 0x000fe20007ffe1ff */
[----:B------:R-:W-:Y:S02]  /*11da0*/  WARPGROUP.DEPBAR.LE gsb0, 0x0 ;  /* 0x00008000000079c5 */ /* 0x000fe40000010000 */
[----:B------:R-:W-:-:S08]  /*11db0*/  WARPGROUP.ARRIVE ;  /* 0x00000000000079c5 */ /* 0x000fd00000000000 */
[----:B------:R-:W-:Y:S03]  /*11dc0*/  HGMMA.64x128x16.F32 R88, R152, gdesc[UR4].tnspB, R88, gsb0 ;  /* 0x41e0000498587df0 */ /* 0x000fe60008000858 */
[----:B------:R-:W-:Y:S02]  /*11dd0*/  WARPGROUP.DEPBAR.LE gsb0, 0x0 ;  /* 0x00008000000079c5 */ /* 0x000fe40000010000 */
[----:B------:R0:W-:Y:S06]  /*11de0*/  BAR.ARV R10, 0x100 ;  /* 0x0004000a0000751d */ /* 0x0001ec0000002000 */
[----:B------:R1:W-:Y:S01]  /*11df0*/  @!P1 SYNCS.ARRIVE.TRANS64.RED.A1T0 RZ, [R7+URZ], RZ ;  /* 0x000000ff07ff99a7 */ /* 0x0003e2000810043f */
[----:B------:R-:W-:-:S02]  /*11e00*/  VIADD R155, R12, UR53 ;  /* 0x000000350c9b7c36 */ /* 0x000fc40008000000 */
[----:B-1----:R-:W-:-:S05]  /*11e10*/  IMAD.U32 R7, RZ, RZ, UR50 ;  /* 0x00000032ff077e24 */ /* 0x002fca000f8e00ff */
[----:B------:R-:W-:-:S05]  /*11e20*/  LOP3.LUT R157, RZ, R7, RZ, 0x33, !PT ;  /* 0x00000007ff9d7212 */ /* 0x000fca00078e33ff */
[----:B------:R-:W-:Y:S02]  /*11e30*/  IMAD.IADD R157, R157, 0x1, R12 ;  /* 0x000000019d9d7824 */ /* 0x000fe400078e020c */
[C---:B------:R-:W-:Y:S02]  /*11e40*/  IMAD.IADD R12, R4.reuse, 0x1, R155 ;  /* 0x00000001040c7824 */ /* 0x040fe400078e029b */
[----:B------:R-:W-:Y:S01]  /*11e50*/  IMAD.IADD R152, R4, 0x1, R157 ;  /* 0x0000000104987824 */ /* 0x000fe200078e029d */
[----:B0-----:R-:W-:Y:S06]  /*11e60*/  @!P2 BRA `(.L_x_1530) ;  /* 0x00000000005ca947 */ /* 0x001fec0003800000 */
[----:B------:R-:W-:Y:S01]  /*11e70*/  IMAD.IADD R153, R4, 0x1, R14 ;  /* 0x0000000104997824 */ /* 0x000fe200078e020e */
[----:B------:R-:W-:Y:S04]  /*11e80*/  BSSY B0, `(.L_x_1531) ;  /* 0x0000011000007945 */ /* 0x000fe80003800000 */
[----:B------:R-:W-:-:S13]  /*11e90*/  ISETP.GT.AND P3, PT, R153, -0x1, PT ;  /* 0xffffffff9900780c */ /* 0x000fda0003f64270 */
[----:B------:R-:W-:Y:S05]  /*11ea0*/  @P3 BRA `(.L_x_1532) ;  /* 0x0000000000203947 */ /* 0x000fea0003800000 */
[----:B------:R-:W-:Y:S02]  /*11eb0*/  MOV R156, UR49 ;  /* 0x00000031009c7c02 */ /* 0x000fe40008000f00 */
[----:B------:R-:W-:Y:S02]  /*11ec0*/  LOP3.LUT R153, RZ, R153, RZ, 0x33, !PT ;  /* 0x00000099ff997212 */ /* 0x000fe400078e33ff */
[----:B------:R-:W-:-:S13]  /*11ed0*/  ISETP.NE.AND P3, PT, R156, 0x1, PT ;  /* 0x000000019c00780c */ /* 0x000fda0003f65270 */
[----:B------:R-:W0:Y:S02]  /*11ee0*/  @P3 LDC.64 R10, c[0x0][0x9e8] ;  /* 0x00027a00ff0a3b82 */ /* 0x000e240000000a00 */
[----:B0-----:R-:W-:-:S05]  /*11ef0*/  @P3 IMAD.HI.U32 R10, R153, R10, RZ ;  /* 0x0000000a990a3227 */ /* 0x001fca00078e00ff */
[----:B------:R-:W-:-:S04]  /*11f00*/  @P3 SHF.R.U32.HI R153, RZ, R11, R10 ;  /* 0x0000000bff993219 */ /* 0x000fc8000001160a */
[----:B------:R-:W-:Y:S01]  /*11f10*/  LOP3.LUT R10, RZ, R153, RZ, 0x33, !PT ;  /* 0x00000099ff0a7212 */ /* 0x000fe200078e33ff */
[----:B------:R-:W-:Y:S06]  /*11f20*/  BRA `(.L_x_1533) ;  /* 0x0000000000187947 */ /* 0x000fec0003800000 */
.L_x_1532:
[----:B------:R-:W-:-:S05]  /*11f30*/  IMAD.U32 R156, RZ, RZ, UR49 ;  /* 0x00000031ff9c7e24 */ /* 0x000fca000f8e00ff */
[----:B------:R-:W-:-:S13]  /*11f40*/  ISETP.NE.AND P3, PT, R156, 0x1, PT ;  /* 0x000000019c00780c */ /* 0x000fda0003f65270 */
[----:B------:R-:W0:Y:S02]  /*11f50*/  @P3 LDC.64 R10, c[0x0][0x9e8] ;  /* 0x00027a00ff0a3b82 */ /* 0x000e240000000a00 */
[----:B0-----:R-:W-:-:S04]  /*11f60*/  @P3 IMAD.HI.U32 R154, R153, R10, RZ ;  /* 0x0000000a999a3227 */ /* 0x001fc800078e00ff */
[----:B------:R-:W-:Y:S01]  /*11f70*/  IMAD.MOV.U32 R10, RZ, RZ, R153 ;  /* 0x000000ffff0a7224 */ /* 0x000fe200078e0099 */
[----:B------:R-:W-:-:S07]  /*11f80*/  @P3 SHF.R.U32.HI R10, RZ, R11, R154 ;  /* 0x0000000bff0a3219 */ /* 0x000fce000001169a */
.L_x_1533:
[----:B------:R-:W-:Y:S05]  /*11f90*/  BSYNC B0 ;  /* 0x0000000000007941 */ /* 0x000fea0003800000 */
.L_x_1531:
[----:B------:R-:W-:-:S04]  /*11fa0*/  IMAD R10, R10, R156, -R13 ;  /* 0x0000009c0a0a7224 */ /* 0x000fc800078e0a0d */
[----:B------:R-:W-:-:S05]  /*11fb0*/  IMAD R11, R191, -0x2, R10 ;  /* 0xfffffffebf0b7824 */ /* 0x000fca00078e020a */
[----:B------:R-:W-:Y:S02]  /*11fc0*/  VIADDMNMX R12, R11, R156, R12, PT ;  /* 0x0000009c0b0c7246 */ /* 0x000fe4000380010c */
[----:B------:R-:W-:-:S07]  /*11fd0*/  VIMNMX R152, R152, R11, !PT ;  /* 0x0000000b98987248 */ /* 0x000fce0007fe0100 */
.L_x_1530:
        /* <DEDUP_REMOVED lines=95> */
[--C-:B------:R-:W-:Y:S02]  /*125d0*/  IADD3 R24, R155, 0x8, R4.reuse ;  /* 0x000000089b187810 */ /* 0x100fe40007ffe004 */
[----:B------:R-:W-:-:S02]  /*125e0*/  IADD3 R12, R157, 0x8, R4 ;  /* 0x000000089d0c7810 */ /* 0x000fc40007ffe004 */
[----:B------:R-:W-:Y:S02]  /*125f0*/  FSEL R84, R84, -INF , !P5 ;  /* 0xff80000054547808 */ /* 0x000fe40006800000 */
[----:B------:R-:W-:Y:S01]  /*12600*/  FSEL R85, R85, -INF , !P4 ;  /* 0xff80000055557808 */ /* 0x000fe20006000000 */
[----:B------:R-:W-:Y:S06]  /*12610*/  @!P2 BRA `(.L_x_1534) ;  /* 0x00000000005ca947 */ /* 0x000fec0003800000 */
[----:B------:R-:W-:Y:S01]  /*12620*/  ISETP.GT.AND P4, PT, R199, -0x1, PT ;  /* 0xffffffffc700780c */ /* 0x000fe20003f84270 */
[----:B------:R-:W-:-:S12]  /*12630*/  BSSY B0, `(.L_x_1535) ;  /* 0x0000011000007945 */ /* 0x000fd80003800000 */
[----:B------:R-:W-:Y:S05]  /*12640*/  @P4 BRA `(.L_x_1536) ;  /* 0x0000000000244947 */ /* 0x000fea0003800000 */
[----:B------:R-:W-:Y:S02]  /*12650*/  IMAD.U32 R154, RZ, RZ, UR49 ;  /* 0x00000031ff9a7e24 */ /* 0x000fe4000f8e00ff */
[----:B------:R-:W-:-:S03]  /*12660*/  VIADD R155, R21, 0x8 ;  /* 0x00000008159b7836 */ /* 0x000fc60000000000 */
[----:B------:R-:W-:Y:S02]  /*12670*/  ISETP.NE.AND P4, PT, R154, 0x1, PT ;  /* 0x000000019a00780c */ /* 0x000fe40003f85270 */
[----:B------:R-:W-:-:S11]  /*12680*/  LOP3.LUT R155, RZ, R155, RZ, 0x33, !PT ;  /* 0x0000009bff9b7212 */ /* 0x000fd600078e33ff */
[----:B------:R-:W0:Y:S02]  /*12690*/  @P4 LDC.64 R10, c[0x0][0x9e8] ;  /* 0x00027a00ff0a4b82 */ /* 0x000e240000000a00 */
[----:B0-----:R-:W-:-:S05]  /*126a0*/  @P4 IMAD.HI.U32 R10, R155, R10, RZ ;  /* 0x0000000a9b0a4227 */ /* 0x001fca00078e00ff */
[----:B------:R-:W-:-:S04]  /*126b0*/  @P4 SHF.R.U32.HI R155, RZ, R11, R10 ;  /* 0x0000000bff9b4219 */ /* 0x000fc8000001160a */
[----:B------:R-:W-:Y:S01]  /*126c0*/  LOP3.LUT R10, RZ, R155, RZ, 0x33, !PT ;  /* 0x0000009bff0a7212 */ /* 0x000fe200078e33ff */
[----:B------:R-:W-:Y:S06]  /*126d0*/  BRA `(.L_x_1537) ;  /* 0x0000000000187947 */ /* 0x000fec0003800000 */
.L_x_1536:
[----:B------:R-:W-:-:S05]  /*126e0*/  IMAD.U32 R154, RZ, RZ, UR49 ;  /* 0x00000031ff9a7e24 */ /* 0x000fca000f8e00ff */
[----:B------:R-:W-:-:S13]  /*126f0*/  ISETP.NE.AND P4, PT, R154, 0x1, PT ;  /* 0x000000019a00780c */ /* 0x000fda0003f85270 */
[----:B------:R-:W0:Y:S02]  /*12700*/  @P4 LDC.64 R10, c[0x0][0x9e8] ;  /* 0x00027a00ff0a4b82 */ /* 0x000e240000000a00 */
[----:B0-----:R-:W-:-:S04]  /*12710*/  @P4 IMAD.HI.U32 R152, R199, R10, RZ ;  /* 0x0000000ac7984227 */ /* 0x001fc800078e00ff */
[----:B------:R-:W-:Y:S01]  /*12720*/  IMAD.MOV.U32 R10, RZ, RZ, R199 ;  /* 0x000000ffff0a7224 */ /* 0x000fe200078e00c7 */
[----:B------:R-:W-:-:S07]  /*12730*/  @P4 SHF.R.U32.HI R10, RZ, R11, R152 ;  /* 0x0000000bff0a4219 */ /* 0x000fce0000011698 */
.L_x_1537:
[----:B------:R-:W-:Y:S05]  /*12740*/  BSYNC B0 ;  /* 0x0000000000007941 */ /* 0x000fea0003800000 */
.L_x_1535:
[----:B------:R-:W-:-:S04]  /*12750*/  IMAD R10, R10, R154, -R13 ;  /* 0x0000009a0a0a7224 */ /* 0x000fc800078e0a0d */
[----:B------:R-:W-:-:S05]  /*12760*/  IMAD R11, R191, -0x2, R10 ;  /* 0xfffffffebf0b7824 */ /* 0x000fca00078e020a */
[----:B------:R-:W-:Y:S02]  /*12770*/  VIADDMNMX R24, R11, R154, R24, PT ;  /* 0x0000009a0b187246 */ /* 0x000fe40003800118 */
[----:B------:R-:W-:-:S07]  /*12780*/  VIMNMX R12, R12, R11, !PT ;  /* 0x0000000b0c0c7248 */ /* 0x000fce0007fe0100 */
.L_x_1534:
[----:B------:R-:W-:Y:S01]  /*12790*/  FMNMX.FTZ R10, R153, R0, !PT ;  /* 0x00000000990a7209 */ /* 0x000fe20007810000 */
[----:B------:R-:W-:Y:S01]  /*127a0*/  UMOV UR44, UR48 ;  /* 0x00000030002c7c82 */ /* 0x000fe20008000000 */
[----:B------:R-:W-:Y:S01]  /*127b0*/  ISETP.GT.AND P5, PT, R12, 0x8, P3 ;  /* 0x000000080c00780c */ /* 0x000fe20001fa4270 */
[----:B------:R-:W-:Y:S01]  /*127c0*/  IMAD.MOV.U32 R186, RZ, RZ, R15 ;  /* 0x000000ffffba7224 */ /* 0x000fe200078e000f */
        /* <DEDUP_REMOVED lines=11> */
[C---:B------:R-:W-:Y:S02]  /*12880*/  ISETP.GT.AND P5, PT, R12.reuse, 0x18, P3 ;  /* 0x000000180c00780c */ /* 0x040fe40001fa4270 */
        /* <DEDUP_REMOVED lines=50> */
[C---:B------:R-:W-:Y:S01]  /*12bb0*/  ISETP.LT.OR P5, PT, R24.reuse, 0x39, P5 ;  /* 0x000000391800780c */ /* 0x040fe20002fa1670 */
[----:B------:R-:W0:Y:S01]  /*12bc0*/  SHFL.BFLY PT, R11, R10, 0x2, 0x1f ;  /* 0x0c401f000a0b7f89 */ /* 0x000e2200000e0000 */
[----:B------:R-:W-:-:S02]  /*12bd0*/  ISETP.LT.OR P4, PT, R24, 0x22, P4 ;  /* 0x000000221800780c */ /* 0x000fc40002781670 */
[----:B------:R-:W-:Y:S02]  /*12be0*/  FSEL R54, R54, -INF , !P5 ;  /* 0xff80000036367808 */ /* 0x000fe40006800000 */
[C---:B------:R-:W-:Y:S02]  /*12bf0*/  ISETP.GT.AND P5, PT, R12.reuse, 0x40, P3 ;  /* 0x000000400c00780c */ /* 0x040fe40001fa4270 */
[----:B------:R-:W-:Y:S02]  /*12c00*/  FSEL R43, R43, -INF , !P4 ;  /* 0xff8000002b2b7808 */ /* 0x000fe40006000000 */
[----:B------:R-:W-:Y:S02]  /*12c10*/  ISETP.GT.AND P4, PT, R12, 0x29, P3 ;  /* 0x000000290c00780c */ /* 0x000fe40001f84270 */
[C---:B------:R-:W-:Y:S02]  /*12c20*/  ISETP.LT.OR P5, PT, R24.reuse, 0x41, P5 ;  /* 0x000000411800780c */ /* 0x040fe40002fa1670 */
[----:B------:R-:W-:-:S02]  /*12c30*/  ISETP.LT.OR P4, PT, R24, 0x2a, P4 ;  /* 0x0000002a1800780c */ /* 0x000fc40002781670 */
[----:B------:R-:W-:Y:S02]  /*12c40*/  FSEL R58, R58, -INF , !P5 ;  /* 0xff8000003a3a7808 */ /* 0x000fe40006800000 */
[C---:B------:R-:W-:Y:S02]  /*12c50*/  ISETP.GT.AND P5, PT, R12.reuse, 0x41, P3 ;  /* 0x000000410c00780c */ /* 0x040fe40001fa4270 */
[----:B------:R-:W-:Y:S02]  /*12c60*/  FSEL R47, R47, -INF , !P4 ;  /* 0xff8000002f2f7808 */ /* 0x000fe40006000000 */
[----:B------:R-:W-:Y:S02]  /*12c70*/  ISETP.GT.AND P4, PT, R12, 0x31, P3 ;  /* 0x000000310c00780c */ /* 0x000fe40001f84270 */
[----:B------:R-:W-:Y:S02]  /*12c80*/  ISETP.LT.OR P5, PT, R24, 0x42, P5 ;  /* 0x000000421800780c */ /* 0x000fe40002fa1670 */
[----:B0-----:R-:W-:-:S02]  /*12c90*/  FMNMX.FTZ R10, R10, R11, !PT ;  /* 0x0000000b0a0a7209 */ /* 0x001fc40007810000 */
[----:B------:R-:W-:Y:S02]  /*12ca0*/  ISETP.LT.OR P4, PT, R24, 0x32, P4 ;  /* 0x000000321800780c */ /* 0x000fe40002781670 */
[----:B------:R-:W-:Y:S01]  /*12cb0*/  FSEL R59, R59, -INF , !P5 ;  /* 0xff8000003b3b7808 */ /* 0x000fe20006800000 */
[----:B------:R-:W0:Y:S01]  /*12cc0*/  SHFL.BFLY PT, R11, R10, 0x1, 0x1f ;  /* 0x0c201f000a0b7f89 */ /* 0x000e2200000e0000 */
[C---:B------:R-:W-:Y:S02]  /*12cd0*/  ISETP.GT.AND P5, PT, R12.reuse, 0x48, P3 ;  /* 0x000000480c00780c */ /* 0x040fe40001fa4270 */
[----:B------:R-:W-:Y:S02]  /*12ce0*/  FSEL R51, R51, -INF , !P4 ;  /* 0xff80000033337808 */ /* 0x000fe40006000000 */
[----:B------:R-:W-:Y:S02]  /*12cf0*/  ISETP.GT.AND P4, PT, R12, 0x39, P3 ;  /* 0x000000390c00780c */ /* 0x000fe40001f84270 */
[----:B------:R-:W-:-:S02]  /*12d00*/  ISETP.LT.OR P5, PT, R24, 0x49, P5 ;  /* 0x000000491800780c */ /* 0x000fc40002fa1670 */
[----:B------:R-:W-:Y:S02]  /*12d10*/  ISETP.LT.OR P4, PT, R24, 0x3a, P4 ;  /* 0x0000003a1800780c */ /* 0x000fe40002781670 */
[----:B------:R-:W-:Y:S02]  /*12d20*/  FSEL R62, R62, -INF , !P5 ;  /* 0xff8000003e3e7808 */ /* 0x000fe40006800000 */
[----:B------:R-:W-:Y:S02]  /*12d30*/  ISETP.GT.AND P5, PT, R12, RZ, P3 ;  /* 0x000000ff0c00720c */ /* 0x000fe40001fa4270 */
[----:B------:R-:W-:Y:S02]  /*12d40*/  FSEL R55, R55, -INF , !P4 ;  /* 0xff80000037377808 */ /* 0x000fe40006000000 */
[----:B------:R-:W-:-:S04]  /*12d50*/  ISETP.LT.OR P5, PT, R24, 0x1, P5 ;  /* 0x000000011800780c */ /* 0x000fc80002fa1670 */
[----:B------:R-:W-:Y:S02]  /*12d60*/  FSEL R26, R26, -INF , !P5 ;  /* 0xff8000001a1a7808 */ /* 0x000fe40006800000 */
[----:B------:R-:W-:Y:S02]  /*12d70*/  ISETP.GT.AND P5, PT, R12, 0x49, P3 ;  /* 0x000000490c00780c */ /* 0x000fe40001fa4270 */
[----:B0-----:R-:W-:Y:S02]  /*12d80*/  FMNMX.FTZ R10, R10, R11, !PT ;  /* 0x0000000b0a0a7209 */ /* 0x001fe40007810000 */
[----:B------:R-:W-:Y:S02]  /*12d90*/  ISETP.LT.OR P5, PT, R24, 0x4a, P5 ;  /* 0x0000004a1800780c */ /* 0x000fe40002fa1670 */
[C---:B------:R-:W-:Y:S01]  /*12da0*/  FSETP.NEU.FTZ.AND P4, PT, R10.reuse, -INF , PT ;  /* 0xff8000000a00780b */ /* 0x040fe20003f9d000 */
[----:B------:R-:W-:Y:S01]  /*12db0*/  FMUL.FTZ R152, R10, UR44 ;  /* 0x0000002c0a987c20 */ /* 0x000fe20008410000 */
[----:B------:R-:W-:-:S02]  /*12dc0*/  FSEL R63, R63, -INF , !P5 ;  /* 0xff8000003f3f7808 */ /* 0x000fc40006800000 */
[----:B------:R-:W-:Y:S02]  /*12dd0*/  ISETP.GT.AND P5, PT, R12, 0x50, P3 ;  /* 0x000000500c00780c */ /* 0x000fe40001fa4270 */
[----:B------:R-:W-:Y:S02]  /*12de0*/  FSEL R152, R152, RZ, P4 ;  /* 0x000000ff98987208 */ /* 0x000fe40002000000 */
[----:B------:R-:W-:-:S03]  /*12df0*/  ISETP.LT.OR P5, PT, R24, 0x51, P5 ;  /* 0x000000511800780c */ /* 0x000fc60002fa1670 */
[--C-:B------:R-:W-:Y:S01]  /*12e00*/  FFMA.FTZ R182, R28, UR44, -R152.reuse ;  /* 0x0000002c1cb67c23 */ /* 0x100fe20008010898 */
[----:B------:R-:W-:Y:S01]  /*12e10*/  FMNMX.FTZ R28, R26, R9, !PT ;  /* 0x000000091a1c7209 */ /* 0x000fe20007810000 */
[--C-:B------:R-:W-:Y:S01]  /*12e20*/  FFMA.FTZ R13, R29, UR44, -R152.reuse ;  /* 0x0000002c1d0d7c23 */ /* 0x100fe20008010898 */
[--C-:B------:R-:W-:Y:S01]  /*12e30*/  FFMA.FTZ R180, R25, UR44, -R152.reuse ;  /* 0x0000002c19b47c23 */ /* 0x100fe20008010898 */
[--C-:B------:R-:W-:Y:S01]  /*12e40*/  FFMA.FTZ R25, R33, UR44, -R152.reuse ;  /* 0x0000002c21197c23 */ /* 0x100fe20008010898 */
[----:B------:R-:W-:Y:S01]  /*12e50*/  FMNMX.FTZ R29, R27, R28, !PT ;  /* 0x0000001c1b1d7209 */ /* 0x000fe20007810000 */
[--C-:B------:R-:W-:Y:S01]  /*12e60*/  FFMA.FTZ R11, R153, UR44, -R152.reuse ;  /* 0x0000002c990b7c23 */ /* 0x100fe20008010898 */
[----:B------:R-:W-:Y:S01]  /*12e70*/  FSEL R66, R66, -INF , !P5 ;  /* 0xff80000042427808 */ /* 0x000fe20006800000 */
[--C-:B------:R-:W-:Y:S01]  /*12e80*/  FFMA.FTZ R174, R44, UR44, -R152.reuse ;  /* 0x0000002c2cae7c23 */ /* 0x100fe20008010898 */
[----:B------:R-:W-:Y:S01]  /*12e90*/  FMNMX.FTZ R28, R30, R29, !PT ;  /* 0x0000001d1e1c7209 */ /* 0x000fe20007810000 */
[----:B------:R-:W-:Y:S01]  /*12ea0*/  MUFU.EX2 R180, R180 ;  /* 0x000000b400b47308 */ /* 0x000fe20000000800 */
[----:B------:R-:W-:Y:S01]  /*12eb0*/  ISETP.GT.AND P5, PT, R12, 0x51, P3 ;  /* 0x000000510c00780c */ /* 0x000fe20001fa4270 */
[--C-:B------:R-:W-:Y:S01]  /*12ec0*/  FFMA.FTZ R176, R32, UR44, -R152.reuse ;  /* 0x0000002c20b07c23 */ /* 0x100fe20008010898 */
[----:B------:R-:W-:Y:S01]  /*12ed0*/  FMNMX.FTZ R29, R31, R28, !PT ;  /* 0x0000001c1f1d7209 */ /* 0x000fe20007810000 */
[--C-:B------:R-:W-:Y:S01]  /*12ee0*/  FFMA.FTZ R178, R36, UR44, -R152.reuse ;  /* 0x0000002c24b27c23 */ /* 0x100fe20008010898 */
[----:B------:R-:W-:Y:S01]  /*12ef0*/  ISETP.LT.OR P5, PT, R24, 0x52, P5 ;  /* 0x000000521800780c */ /* 0x000fe20002fa1670 */
[--C-:B------:R-:W-:Y:S01]  /*12f00*/  FFMA.FTZ R172, R40, UR44, -R152.reuse ;  /* 0x0000002c28ac7c23 */ /* 0x100fe20008010898 */
[----:B------:R-:W-:Y:S01]  /*12f10*/  FMNMX.FTZ R28, R34, R29, !PT ;  /* 0x0000001d221c7209 */ /* 0x000fe20007810000 */
[--C-:B------:R-:W-:Y:S01]  /*12f20*/  FFMA.FTZ R29, R37, UR44, -R152.reuse ;  /* 0x0000002c251d7c23 */ /* 0x100fe20008010898 */
[----:B------:R-:W-:Y:S01]  /*12f30*/  FSEL R67, R67, -INF , !P5 ;  /* 0xff80000043437808 */ /* 0x000fe20006800000 */
[----:B------:R-:W-:Y:S01]  /*12f40*/  MUFU.EX2 R11, R11 ;  /* 0x0000000b000b7308 */ /* 0x000fe20000000800 */
[----:B------:R-:W-:Y:S01]  /*12f50*/  FMNMX.FTZ R33, R35, R28, !PT ;  /* 0x0000001c23217209 */ /* 0x000fe20007810000 */
[--C-:B------:R-:W-:Y:S01]  /*12f60*/  FFMA.FTZ R168, R48, UR44, -R152.reuse ;  /* 0x0000002c30a87c23 */ /* 0x100fe20008010898 */
[----:B------:R-:W-:Y:S01]  /*12f70*/  ISETP.GT.AND P5, PT, R12, 0x58, P3 ;  /* 0x000000580c00780c */ /* 0x000fe20001fa4270 */
[--C-:B------:R-:W-:Y:S01]  /*12f80*/  FFMA.FTZ R170, R52, UR44, -R152.reuse ;  /* 0x0000002c34aa7c23 */ /* 0x100fe20008010898 */
[----:B------:R-:W-:Y:S01]  /*12f90*/  FMNMX.FTZ R28, R38, R33, !PT ;  /* 0x00000021261c7209 */ /* 0x000fe20007810000 */
[--C-:B------:R-:W-:Y:S01]  /*12fa0*/  FFMA.FTZ R164, R56, UR44, -R152.reuse ;  /* 0x0000002c38a47c23 */ /* 0x100fe20008010898 */
[----:B------:R-:W-:Y:S01]  /*12fb0*/  ISETP.LT.OR P5, PT, R24, 0x59, P5 ;  /* 0x000000591800780c */ /* 0x000fe20002fa1670 */
[----:B------:R-:W-:Y:S01]  /*12fc0*/  MUFU.EX2 R182, R182 ;  /* 0x000000b600b67308 */ /* 0x000fe20000000800 */
[----:B------:R-:W-:Y:S01]  /*12fd0*/  FMNMX.FTZ R33, R39, R28, !PT ;  /* 0x0000001c27217209 */ /* 0x000fe20007810000 */
[--C-:B------:R-:W-:Y:S01]  /*12fe0*/  FFMA.FTZ R166, R60, UR44, -R152.reuse ;  /* 0x0000002c3ca67c23 */ /* 0x100fe20008010898 */
[----:B------:R-:W-:Y:S01]  /*12ff0*/  FSEL R70, R70, -INF , !P5 ;  /* 0xff80000046467808 */ /* 0x000fe20006800000 */
[--C-:B------:R-:W-:Y:S01]  /*13000*/  FFMA.FTZ R160, R64, UR44, -R152.reuse ;  /* 0x0000002c40a07c23 */ /* 0x100fe20008010898 */
[----:B------:R-:W-:Y:S01]  /*13010*/  FMNMX.FTZ R28, R42, R33, !PT ;  /* 0x000000212a1c7209 */ /* 0x000fe20007810000 */
[--C-:B------:R-:W-:Y:S01]  /*13020*/  FFMA.FTZ R33, R41, UR44, -R152.reuse ;  /* 0x0000002c29217c23 */ /* 0x100fe20008010898 */
[----:B------:R-:W-:Y:S01]  /*13030*/  ISETP.GT.AND P5, PT, R12, 0x59, P3 ;  /* 0x000000590c00780c */ /* 0x000fe20001fa4270 */
[----:B------:R-:W-:Y:S01]  /*13040*/  MUFU.EX2 R13, R13 ;  /* 0x0000000d000d7308 */ /* 0x000fe20000000800 */
        /* <DEDUP_REMOVED lines=13> */
[----:B------:R-:W-:Y:S01]  /*13120*/  FFMA.FTZ R37, R45, UR44, -R152 ;  /* 0x0000002c2d257c23 */ /* 0x000fe20008010898 */
[----:B------:R-:W-:Y:S01]  /*13130*/  ISETP.LT.OR P5, PT, R24, 0x61, P5 ;  /* 0x000000611800780c */ /* 0x000fe20002fa1670 */
[----:B------:R-:W-:Y:S01]  /*13140*/  MUFU.EX2 R25, R25 ;  /* 0x0000001900197308 */ /* 0x000fe20000000800 */
[----:B------:R-:W-:-:S02]  /*13150*/  FMNMX.FTZ R41, R51, R28, !PT ;  /* 0x0000001c33297209 */ /* 0x000fc40007810000 */
[----:B------:R-:W-:Y:S02]  /*13160*/  FSEL R74, R74, -INF , !P5 ;  /* 0xff8000004a4a7808 */ /* 0x000fe40006800000 */
[----:B------:R-:W-:Y:S02]  /*13170*/  FMNMX.FTZ R28, R54, R41, !PT ;  /* 0x00000029361c7209 */ /* 0x000fe40007810000 */
[----:B------:R-:W-:Y:S01]  /*13180*/  ISETP.GT.AND P5, PT, R12, 0x61, P3 ;  /* 0x000000610c00780c */ /* 0x000fe20001fa4270 */
[----:B------:R-:W-:Y:S01]  /*13190*/  MUFU.EX2 R178, R178 ;  /* 0x000000b200b27308 */ /* 0x000fe20000000800 */
[----:B------:R-:W-:Y:S02]  /*131a0*/  FMNMX.FTZ R41, R55, R28, !PT ;  /* 0x0000001c37297209 */ /* 0x000fe40007810000 */
[----:B------:R-:W-:Y:S02]  /*131b0*/  ISETP.LT.OR P5, PT, R24, 0x62, P5 ;  /* 0x000000621800780c */ /* 0x000fe40002fa1670 */
[----:B------:R-:W-:Y:S01]  /*131c0*/  FMNMX.FTZ R28, R58, R41, !PT ;  /* 0x000000293a1c7209 */ /* 0x000fe20007810000 */
[----:B------:R-:W-:Y:S01]  /*131d0*/  FFMA.FTZ R41, R49, UR44, -R152 ;  /* 0x0000002c31297c23 */ /* 0x000fe20008010898 */
[----:B------:R-:W-:Y:S01]  /*131e0*/  FSEL R75, R75, -INF , !P5 ;  /* 0xff8000004b4b7808 */ /* 0x000fe20006800000 */
[----:B------:R-:W-:Y:S01]  /*131f0*/  MUFU.EX2 R29, R29 ;  /* 0x0000001d001d7308 */ /* 0x000fe20000000800 */
[----:B------:R-:W-:-:S02]  /*13200*/  FMNMX.FTZ R45, R59, R28, !PT ;  /* 0x0000001c3b2d7209 */ /* 0x000fc40007810000 */
[----:B------:R-:W-:Y:S02]  /*13210*/  ISETP.GT.AND P5, PT, R12, 0x68, P3 ;  /* 0x000000680c00780c */ /* 0x000fe40001fa4270 */
[----:B------:R-:W-:Y:S02]  /*13220*/  FMNMX.FTZ R28, R62, R45, !PT ;  /* 0x0000002d3e1c7209 */ /* 0x000fe40007810000 */
[----:B------:R-:W-:Y:S01]  /*13230*/  ISETP.LT.OR P5, PT, R24, 0x69, P5 ;  /* 0x000000691800780c */ /* 0x000fe20002fa1670 */
[----:B------:R-:W-:Y:S01]  /*13240*/  MUFU.EX2 R172, R172 ;  /* 0x000000ac00ac7308 */ /* 0x000fe20000000800 */
[----:B------:R-:W-:Y:S02]  /*13250*/  FMNMX.FTZ R45, R63, R28, !PT ;  /* 0x0000001c3f2d7209 */ /* 0x000fe40007810000 */
[----:B------:R-:W-:Y:S02]  /*13260*/  FSEL R78, R78, -INF , !P5 ;  /* 0xff8000004e4e7808 */ /* 0x000fe40006800000 */
[----:B------:R-:W-:Y:S01]  /*13270*/  FMNMX.FTZ R28, R66, R45, !PT ;  /* 0x0000002d421c7209 */ /* 0x000fe20007810000 */
[----:B------:R-:W-:Y:S01]  /*13280*/  FFMA.FTZ R45, R53, UR44, -R152 ;  /* 0x0000002c352d7c23 */ /* 0x000fe20008010898 */
[----:B------:R-:W-:Y:S01]  /*13290*/  ISETP.GT.AND P5, PT, R12, 0x69, P3 ;  /* 0x000000690c00780c */ /* 0x000fe20001fa4270 */
[----:B------:R-:W-:Y:S01]  /*132a0*/  MUFU.EX2 R33, R33 ;  /* 0x0000002100217308 */ /* 0x000fe20000000800 */
[----:B------:R-:W-:-:S02]  /*132b0*/  FMNMX.FTZ R49, R67, R28, !PT ;  /* 0x0000001c43317209 */ /* 0x000fc40007810000 */
[----:B------:R-:W-:Y:S02]  /*132c0*/  ISETP.LT.OR P5, PT, R24, 0x6a, P5 ;  /* 0x0000006a1800780c */ /* 0x000fe40002fa1670 */
[----:B------:R-:W-:Y:S02]  /*132d0*/  FMNMX.FTZ R28, R70, R49, !PT ;  /* 0x00000031461c7209 */ /* 0x000fe40007810000 */
[----:B------:R-:W-:Y:S01]  /*132e0*/  FSEL R79, R79, -INF , !P5 ;  /* 0xff8000004f4f7808 */ /* 0x000fe20006800000 */
[----:B------:R-:W-:Y:S01]  /*132f0*/  MUFU.EX2 R174, R174 ;  /* 0x000000ae00ae7308 */ /* 0x000fe20000000800 */
[----:B------:R-:W-:Y:S02]  /*13300*/  ISETP.GT.AND P5, PT, R12, 0x70, P3 ;  /* 0x000000700c00780c */ /* 0x000fe40001fa4270 */
[----:B------:R-:W-:Y:S02]  /*13310*/  FMNMX.FTZ R49, R71, R28, !PT ;  /* 0x0000001c47317209 */ /* 0x000fe40007810000 */
[----:B------:R-:W-:-:S02]  /*13320*/  ISETP.LT.OR P5, PT, R24, 0x71, P5 ;  /* 0x000000711800780c */ /* 0x000fc40002fa1670 */
[----:B------:R-:W-:Y:S01]  /*13330*/  FMNMX.FTZ R28, R74, R49, !PT ;  /* 0x000000314a1c7209 */ /* 0x000fe20007810000 */
[----:B------:R-:W-:Y:S01]  /*13340*/  FFMA.FTZ R49, R57, UR44, -R152 ;  /* 0x0000002c39317c23 */ /* 0x000fe20008010898 */
[----:B------:R-:W-:Y:S01]  /*13350*/  FSEL R82, R82, -INF , !P5 ;  /* 0xff80000052527808 */ /* 0x000fe20006800000 */
[----:B------:R-:W-:Y:S01]  /*13360*/  MUFU.EX2 R37, R37 ;  /* 0x0000002500257308 */ /* 0x000fe20000000800 */
[----:B------:R-:W-:Y:S02]  /*13370*/  ISETP.GT.AND P5, PT, R12, 0x71, P3 ;  /* 0x000000710c00780c */ /* 0x000fe40001fa4270 */
[----:B------:R-:W-:Y:S02]  /*13380*/  FMNMX.FTZ R53, R75, R28, !PT ;  /* 0x0000001c4b357209 */ /* 0x000fe40007810000 */
[----:B------:R-:W-:Y:S02]  /*13390*/  ISETP.LT.OR P5, PT, R24, 0x72, P5 ;  /* 0x000000721800780c */ /* 0x000fe40002fa1670 */
[----:B------:R-:W-:Y:S01]  /*133a0*/  FMNMX.FTZ R28, R78, R53, !PT ;  /* 0x000000354e1c7209 */ /* 0x000fe20007810000 */
[----:B------:R-:W-:Y:S01]  /*133b0*/  MUFU.EX2 R168, R168 ;  /* 0x000000a800a87308 */ /* 0x000fe20000000800 */
[----:B------:R-:W-:-:S02]  /*133c0*/  FSEL R83, R83, -INF , !P5 ;  /* 0xff80000053537808 */ /* 0x000fc40006800000 */
[C---:B------:R-:W-:Y:S02]  /*133d0*/  ISETP.GT.AND P5, PT, R12.reuse, 0x78, P3 ;  /* 0x000000780c00780c */ /* 0x040fe40001fa4270 */
[----:B------:R-:W-:Y:S02]  /*133e0*/  FMNMX.FTZ R53, R79, R28, !PT ;  /* 0x0000001c4f357209 */ /* 0x000fe40007810000 */
[----:B------:R-:W-:Y:S01]  /*133f0*/  ISETP.GT.AND P3, PT, R12, 0x79, P3 ;  /* 0x000000790c00780c */ /* 0x000fe20001f64270 */
[----:B------:R-:W-:Y:S01]  /*13400*/  MUFU.EX2 R41, R41 ;  /* 0x0000002900297308 */ /* 0x000fe20000000800 */
[----:B------:R-:W-:Y:S02]  /*13410*/  ISETP.LT.OR P5, PT, R24, 0x79, P5 ;  /* 0x000000791800780c */ /* 0x000fe40002fa1670 */
[----:B------:R-:W-:Y:S01]  /*13420*/  FMNMX.FTZ R12, R82, R53, !PT ;  /* 0x00000035520c7209 */ /* 0x000fe20007810000 */
[--C-:B------:R-:W-:Y:S01]  /*13430*/  FFMA.FTZ R53, R61, UR44, -R152.reuse ;  /* 0x0000002c3d357c23 */ /* 0x100fe20008010898 */
[----:B------:R-:W-:Y:S01]  /*13440*/  ISETP.LT.OR P3, PT, R24, 0x7a, P3 ;  /* 0x0000007a1800780c */ /* 0x000fe20001f61670 */
[--C-:B------:R-:W-:Y:S01]  /*13450*/  FFMA.FTZ R61, R69, UR44, -R152.reuse ;  /* 0x0000002c453d7c23 */ /* 0x100fe20008010898 */
[----:B------:R-:W-:Y:S01]  /*13460*/  FSEL R86, R86, -INF , !P5 ;  /* 0xff80000056567808 */ /* 0x000fe20006800000 */
[--C-:B------:R-:W-:Y:S01]  /*13470*/  FFMA.FTZ R69, R77, UR44, -R152.reuse ;  /* 0x0000002c4d457c23 */ /* 0x100fe20008010898 */
[----:B------:R-:W-:Y:S01]  /*13480*/  FMNMX.FTZ R57, R83, R12, !PT ;  /* 0x0000000c53397209 */ /* 0x000fe20007810000 */
[----:B------:R-:W-:Y:S01]  /*13490*/  MUFU.EX2 R170, R170 ;  /* 0x000000aa00aa7308 */ /* 0x000fe20000000800 */
[----:B------:R-:W-:Y:S01]  /*134a0*/  FSEL R87, R87, -INF , !P3 ;  /* 0xff80000057577808 */ /* 0x000fe20005800000 */
[--C-:B------:R-:W-:Y:S01]  /*134b0*/  FFMA.FTZ R24, R80, UR44, -R152.reuse ;  /* 0x0000002c50187c23 */ /* 0x100fe20008010898 */
[----:B------:R-:W-:Y:S01]  /*134c0*/  FMNMX.FTZ R12, R86, R57, !PT ;  /* 0x00000039560c7209 */ /* 0x000fe20007810000 */
[--C-:B------:R-:W-:Y:S01]  /*134d0*/  FFMA.FTZ R57, R65, UR44, -R152.reuse ;  /* 0x0000002c41397c23 */ /* 0x100fe20008010898 */
[----:B------:R-:W-:Y:S01]  /*134e0*/  FSEL R77, R10, RZ, P4 ;  /* 0x000000ff0a4d7208 */ /* 0x000fe20002000000 */
[--C-:B------:R-:W-:Y:S01]  /*134f0*/  FFMA.FTZ R65, R73, UR44, -R152.reuse ;  /* 0x0000002c49417c23 */ /* 0x100fe20008010898 */
[----:B------:R-:W-:Y:S01]  /*13500*/  FMNMX.FTZ R12, R87, R12, !PT ;  /* 0x0000000c570c7209 */ /* 0x000fe20007810000 */
[----:B------:R-:W-:Y:S01]  /*13510*/  MUFU.EX2 R45, R45 ;  /* 0x0000002d002d7308 */ /* 0x000fe20000000800 */
[----:B------:R-:W-:Y:S01]  /*13520*/  FFMA.FTZ R73, R81, UR44, -R152 ;  /* 0x0000002c51497c23 */ /* 0x000fe20008010898 */
[----:B------:R-:W-:-:S02]  /*13530*/  FADD.FTZ R0, -R77, R0 ;  /* 0x000000004d007221 */ /* 0x000fc40000010100 */
[----:B------:R-:W0:Y:S02]  /*13540*/  SHFL.BFLY PT, R153, R12, 0x2, 0x1f ;  /* 0x0c401f000c997f89 */ /* 0x000e2400000e0000 */
[----:B------:R-:W-:Y:S02]  /*13550*/  FMUL.FTZ R0, R0, UR44 ;  /* 0x0000002c00007c20 */ /* 0x000fe40008410000 */
[----:B------:R-:W-:Y:S08]  /*13560*/  MUFU.EX2 R164, R164 ;  /* 0x000000a400a47308 */ /* 0x000ff00000000800 */
[----:B------:R-:W1:Y:S08]  /*13570*/  MUFU.EX2 R0, R0 ;  /* 0x0000000000007308 */ /* 0x000e700000000800 */
[----:B------:R-:W2:Y:S01]  /*13580*/  MUFU.EX2 R49, R49 ;  /* 0x0000003100317308 */ /* 0x000ea20000000800 */
[----:B0-----:R-:W-:-:S07]  /*13590*/  FMNMX.FTZ R153, R12, R153, !PT ;  /* 0x000000990c997209 */ /* 0x001fce0007810000 */
[----:B------:R-:W0:Y:S01]  /*135a0*/  MUFU.EX2 R166, R166 ;  /* 0x000000a600a67308 */ /* 0x000e220000000800 */
[----:B------:R-:W3:Y:S01]  /*135b0*/  SHFL.BFLY PT, R12, R153, 0x1, 0x1f ;  /* 0x0c201f00990c7f89 */ /* 0x000ee200000e0000 */
[-C--:B-1----:R-:W-:Y:S01]  /*135c0*/  FMUL.FTZ R88, R88, R0.reuse ;  /* 0x0000000058587220 */ /* 0x082fe20000410000 */
[-C--:B------:R-:W-:Y:S01]  /*135d0*/  FMUL.FTZ R89, R89, R0.reuse ;  /* 0x0000000059597220 */ /* 0x080fe20000410000 */
[-C--:B------:R-:W-:Y:S01]  /*135e0*/  FMUL.FTZ R92, R92, R0.reuse ;  /* 0x000000005c5c7220 */ /* 0x080fe20000410000 */
[-C--:B------:R-:W-:Y:S01]  /*135f0*/  FMUL.FTZ R93, R93, R0.reuse ;  /* 0x000000005d5d7220 */ /* 0x080fe20000410000 */
[-C--:B------:R-:W-:Y:S01]  /*13600*/  FMUL.FTZ R96, R96, R0.reuse ;  /* 0x0000000060607220 */ /* 0x080fe20000410000 */
[-C--:B------:R-:W-:Y:S01]  /*13610*/  FMUL.FTZ R97, R97, R0.reuse ;  /* 0x0000000061617220 */ /* 0x080fe20000410000 */
[----:B------:R-:W-:Y:S01]  /*13620*/  MUFU.EX2 R53, R53 ;  /* 0x0000003500357308 */ /* 0x000fe20000000800 */
[-C--:B------:R-:W-:Y:S01]  /*13630*/  FMUL.FTZ R100, R100, R0.reuse ;  /* 0x0000000064647220 */ /* 0x080fe20000410000 */
[-C--:B------:R-:W-:Y:S01]  /*13640*/  FMUL.FTZ R101, R101, R0.reuse ;  /* 0x0000000065657220 */ /* 0x080fe20000410000 */
        /* <DEDUP_REMOVED lines=12> */
[----:B------:R-:W-:Y:S01]  /*13710*/  FMUL.FTZ R125, R125, R0 ;  /* 0x000000007d7d7220 */ /* 0x000fe20000410000 */
[----:B------:R-:W-:Y:S01]  /*13720*/  MUFU.EX2 R57, R57 ;  /* 0x0000003900397308 */ /* 0x000fe20000000800 */
[----:B---3--:R-:W-:Y:S01]  /*13730*/  FMNMX.FTZ R12, R153, R12, !PT ;  /* 0x0000000c990c7209 */ /* 0x008fe20007810000 */
[-C--:B------:R-:W-:Y:S01]  /*13740*/  FMUL.FTZ R128, R128, R0.reuse ;  /* 0x0000000080807220 */ /* 0x080fe20000410000 */
[-C--:B------:R-:W-:Y:S01]  /*13750*/  FMUL.FTZ R129, R129, R0.reuse ;  /* 0x0000000081817220 */ /* 0x080fe20000410000 */
[-C--:B------:R-:W-:Y:S01]  /*13760*/  FMUL.FTZ R132, R132, R0.reuse ;  /* 0x0000000084847220 */ /* 0x080fe20000410000 */
[C---:B------:R-:W-:Y:S01]  /*13770*/  FSETP.NEU.FTZ.AND P3, PT, R12.reuse, -INF , PT ;  /* 0xff8000000c00780b */ /* 0x040fe20003f7d000 */
[----:B------:R-:W-:Y:S01]  /*13780*/  FMUL.FTZ R44, R12, UR44 ;  /* 0x0000002c0c2c7c20 */ /* 0x000fe20008410000 */
[-C--:B------:R-:W-:Y:S01]  /*13790*/  FMUL.FTZ R133, R133, R0.reuse ;  /* 0x0000000085857220 */ /* 0x080fe20000410000 */
[----:B------:R-:W-:Y:S01]  /*137a0*/  MUFU.EX2 R162, R162 ;  /* 0x000000a200a27308 */ /* 0x000fe20000000800 */
[-C--:B------:R-:W-:Y:S01]  /*137b0*/  FMUL.FTZ R136, R136, R0.reuse ;  /* 0x0000000088887220 */ /* 0x080fe20000410000 */
[-C--:B------:R-:W-:Y:S01]  /*137c0*/  FMUL.FTZ R137, R137, R0.reuse ;  /* 0x0000000089897220 */ /* 0x080fe20000410000 */
[----:B------:R-:W-:Y:S01]  /*137d0*/  FSEL R44, R44, RZ, P3 ;  /* 0x000000ff2c2c7208 */ /* 0x000fe20001800000 */
[-C--:B------:R-:W-:Y:S01]  /*137e0*/  FMUL.FTZ R140, R140, R0.reuse ;  /* 0x000000008c8c7220 */ /* 0x080fe20000410000 */
[-C--:B------:R-:W-:Y:S01]  /*137f0*/  FMUL.FTZ R141, R141, R0.reuse ;  /* 0x000000008d8d7220 */ /* 0x080fe20000410000 */
[-C--:B------:R-:W-:Y:S01]  /*13800*/  FMUL.FTZ R144, R144, R0.reuse ;  /* 0x0000000090907220 */ /* 0x080fe20000410000 */
[----:B------:R-:W-:Y:S01]  /*13810*/  FMUL.FTZ R145, R145, R0 ;  /* 0x0000000091917220 */ /* 0x000fe20000410000 */
[--C-:B------:R-:W-:Y:S01]  /*13820*/  FFMA.FTZ R181, R27, UR44, -R44.reuse ;  /* 0x0000002c1bb57c23 */ /* 0x100fe2000801082c */
[----:B------:R-:W-:Y:S01]  /*13830*/  FFMA.FTZ R27, R0, R6, R11 ;  /* 0x00000006001b7223 */ /* 0x000fe2000001000b */
[--C-:B------:R-:W-:Y:S01]  /*13840*/  FFMA.FTZ R173, R42, UR44, -R44.reuse ;  /* 0x0000002c2aad7c23 */ /* 0x100fe2000801082c */
[--C-:B------:R-:W-:Y:S01]  /*13850*/  FFMA.FTZ R26, R26, UR44, -R44.reuse ;  /* 0x0000002c1a1a7c23 */ /* 0x100fe2000801082c */
[--C-:B------:R-:W-:Y:S01]  /*13860*/  FFMA.FTZ R175, R46, UR44, -R44.reuse ;  /* 0x0000002c2eaf7c23 */ /* 0x100fe2000801082c */
[----:B------:R-:W-:Y:S01]  /*13870*/  FADD.FTZ R27, R180, R27 ;  /* 0x0000001bb41b7221 */ /* 0x000fe20000010000 */
[--C-:B------:R-:W-:Y:S01]  /*13880*/  FFMA.FTZ R183, R30, UR44, -R44.reuse ;  /* 0x0000002c1eb77c23 */ /* 0x100fe2000801082c */
[----:B------:R-:W-:Y:S01]  /*13890*/  MUFU.EX2 R181, R181 ;  /* 0x000000b500b57308 */ /* 0x000fe20000000800 */
[--C-:B------:R-:W-:Y:S01]  /*138a0*/  FFMA.FTZ R28, R31, UR44, -R44.reuse ;  /* 0x0000002c1f1c7c23 */ /* 0x100fe2000801082c */
[----:B------:R-:W-:Y:S01]  /*138b0*/  FADD.FTZ R6, R182, R27 ;  /* 0x0000001bb6067221 */ /* 0x000fe20000010000 */
[--C-:B------:R-:W-:Y:S01]  /*138c0*/  FFMA.FTZ R177, R34, UR44, -R44.reuse ;  /* 0x0000002c22b17c23 */ /* 0x100fe2000801082c */
[--C-:B------:R-:W-:Y:S01]  /*138d0*/  FFMA.FTZ R30, R35, UR44, -R44.reuse ;  /* 0x0000002c231e7c23 */ /* 0x100fe2000801082c */
[----:B------:R-:W-:Y:S01]  /*138e0*/  FFMA.FTZ R179, R38, UR44, -R44 ;  /* 0x0000002c26b37c23 */ /* 0x000fe2000801082c */
        /* <DEDUP_REMOVED lines=9> */
[----:B------:R-:W-:Y:S01]  /*13980*/  F2FP.F16.F32.PACK_AB R180, R180, R11 ;  /* 0x0000000bb4b4723e */ /* 0x000fe200000000ff */
        /* <DEDUP_REMOVED lines=15> */
[----:B------:R-:W-:Y:S01]  /*13a80*/  FSEL R6, R12, RZ, P3 ;  /* 0x000000ff0c067208 */ /* 0x000fe20001800000 */
[----:B------:R-:W-:Y:S01]  /*13a90*/  MUFU.EX2 R177, R177 ;  /* 0x000000b100b17308 */ /* 0x000fe20000000800 */
[--C-:B------:R-:W-:Y:S01]  /*13aa0*/  FFMA.FTZ R75, R75, UR44, -R44.reuse ;  /* 0x0000002c4b4b7c23 */ /* 0x100fe2000801082c */
[----:B------:R-:W-:Y:S01]  /*13ab0*/  FADD.FTZ R42, R174, R27 ;  /* 0x0000001bae2a7221 */ /* 0x000fe20000010000 */
[--C-:B------:R-:W-:Y:S01]  /*13ac0*/  FFMA.FTZ R78, R78, UR44, -R44.reuse ;  /* 0x0000002c4e4e7c23 */ /* 0x100fe2000801082c */
[----:B------:R-:W-:Y:S01]  /*13ad0*/  FADD.FTZ R6, -R6, R9 ;  /* 0x0000000906067221 */ /* 0x000fe20000010100 */
[----:B------:R-:W-:Y:S01]  /*13ae0*/  FFMA.FTZ R79, R79, UR44, -R44 ;  /* 0x0000002c4f4f7c23 */ /* 0x000fe2000801082c */
[----:B------:R-:W-:Y:S01]  /*13af0*/  FADD.FTZ R27, R37, R42 ;  /* 0x0000002a251b7221 */ /* 0x000fe20000010000 */
[--C-:B------:R-:W-:Y:S01]  /*13b00*/  FFMA.FTZ R82, R82, UR44, -R44.reuse ;  /* 0x0000002c52527c23 */ /* 0x100fe2000801082c */
[----:B------:R-:W-:Y:S01]  /*13b10*/  FMUL.FTZ R6, R6, UR44 ;  /* 0x0000002c06067c20 */ /* 0x000fe20008410000 */
[----:B------:R-:W-:Y:S01]  /*13b20*/  MUFU.EX2 R30, R30 ;  /* 0x0000001e001e7308 */ /* 0x000fe20000000800 */
[----:B------:R-:W-:Y:S01]  /*13b30*/  FADD.FTZ R42, R168, R27 ;  /* 0x0000001ba82a7221 */ /* 0x000fe20000010000 */
[--C-:B------:R-:W-:Y:S01]  /*13b40*/  FFMA.FTZ R83, R83, UR44, -R44.reuse ;  /* 0x0000002c53537c23 */ /* 0x100fe2000801082c */
[--C-:B------:R-:W-:Y:S01]  /*13b50*/  FFMA.FTZ R86, R86, UR44, -R44.reuse ;  /* 0x0000002c56567c23 */ /* 0x100fe2000801082c */
[----:B------:R-:W-:Y:S01]  /*13b60*/  FFMA.FTZ R87, R87, UR44, -R44 ;  /* 0x0000002c57577c23 */ /* 0x000fe2000801082c */
[----:B------:R-:W-:Y:S01]  /*13b70*/  FADD.FTZ R27, R41, R42 ;  /* 0x0000002a291b7221 */ /* 0x000fe20000010000 */
[----:B------:R-:W-:Y:S01]  /*13b80*/  FFMA.FTZ R42, R59, UR44, -R44 ;  /* 0x0000002c3b2a7c23 */ /* 0x000fe2000801082c */
[----:B------:R-:W-:Y:S01]  /*13b90*/  @!P1 IMAD R31, R184, 0x8, R2 ;  /* 0x00000008b81f9824 */ /* 0x000fe200078e0202 */
[----:B------:R-:W1:Y:S01]  /*13ba0*/  MUFU.EX2 R9, R6 ;  /* 0x0000000600097308 */ /* 0x000e620000000800 */
[----:B------:R-:W-:Y:S01]  /*13bb0*/  FADD.FTZ R46, R170, R27 ;  /* 0x0000001baa2e7221 */ /* 0x000fe20000010000 */
[----:B------:R-:W-:Y:S01]  /*13bc0*/  ISETP.GT.AND P3, PT, R3, R20, PT ;  /* 0x000000140300720c */ /* 0x000fe20003f64270 */
[----:B------:R-:W-:-:S02]  /*13bd0*/  @!P1 VIADD R31, R31, 0x28860 ;  /* 0x000288601f1f9836 */ /* 0x000fc40000000000 */
[-C--:B------:R-:W-:Y:S01]  /*13be0*/  FMUL.FTZ R148, R148, R0.reuse ;  /* 0x0000000094947220 */ /* 0x080fe20000410000 */
[----:B------:R-:W-:Y:S01]  /*13bf0*/  FADD.FTZ R27, R45, R46 ;  /* 0x0000002e2d1b7221 */ /* 0x000fe20000010000 */
[----:B------:R-:W-:Y:S01]  /*13c00*/  FFMA.FTZ R46, R67, UR44, -R44 ;  /* 0x0000002c432e7c23 */ /* 0x000fe2000801082c */
[----:B------:R-:W-:Y:S01]  /*13c10*/  FMUL.FTZ R149, R149, R0 ;  /* 0x0000000095957220 */ /* 0x000fe20000410000 */
[----:B------:R-:W-:Y:S01]  /*13c20*/  MUFU.EX2 R179, R179 ;  /* 0x000000b300b37308 */ /* 0x000fe20000000800 */
[----:B------:R-:W-:Y:S01]  /*13c30*/  FADD.FTZ R48, R164, R27 ;  /* 0x0000001ba4307221 */ /* 0x000fe20000010000 */
[----:B------:R-:W-:Y:S01]  /*13c40*/  @!P1 PRMT R31, RZ, 0x654, R31 ;  /* 0x00000654ff1f9816 */ /* 0x000fe2000000001f */
[----:B------:R-:W-:Y:S01]  /*13c50*/  VIADD R3, R3, 0xffffffff ;  /* 0xffffffff03037836 */ /* 0x000fe20000000000 */
[----:B------:R-:W-:Y:S01]  /*13c60*/  F2FP.F16.F32.PACK_AB R182, R13, R182 ;  /* 0x000000b60db6723e */ /* 0x000fe200000000ff */
[----:B--2---:R-:W-:Y:S01]  /*13c70*/  FADD.FTZ R27, R49, R48 ;  /* 0x00000030311b7221 */ /* 0x004fe20000010000 */
[----:B------:R2:W-:Y:S01]  /*13c80*/  @!P1 SYNCS.ARRIVE.TRANS64.RED.A1T0 RZ, [R31+URZ], RZ ;  /* 0x000000ff1fff99a7 */ /* 0x0005e2000810043f */
[----:B------:R-:W-:Y:S01]  /*13c90*/  F2FP.F16.F32.PACK_AB R176, R25, R176 ;  /* 0x000000b019b0723e */ /* 0x000fe200000000ff */
[----:B------:R-:W-:Y:S01]  /*13ca0*/  MUFU.EX2 R32, R32 ;  /* 0x0000002000207308 */ /* 0x000fe20000000800 */
[----:B0-----:R-:W-:Y:S01]  /*13cb0*/  FADD.FTZ R48, R166, R27 ;  /* 0x0000001ba6307221 */ /* 0x001fe20000010000 */
[----:B-1----:R-:W-:Y:S01]  /*13cc0*/  FFMA.FTZ R6, R9, R5, R26 ;  /* 0x0000000509067223 */ /* 0x002fe2000001001a */
[-C--:B------:R-:W-:Y:S01]  /*13cd0*/  FMUL.FTZ R90, R90, R9.reuse ;  /* 0x000000095a5a7220 */ /* 0x080fe20000410000 */
[-C--:B------:R-:W-:Y:S01]  /*13ce0*/  FMUL.FTZ R91, R91, R9.reuse ;  /* 0x000000095b5b7220 */ /* 0x080fe20000410000 */
[----:B------:R-:W-:Y:S01]  /*13cf0*/  FADD.FTZ R5, R53, R48 ;  /* 0x0000003035057221 */ /* 0x000fe20000010000 */
[----:B------:R-:W-:Y:S01]  /*13d00*/  FADD.FTZ R6, R181, R6 ;  /* 0x00000006b5067221 */ /* 0x000fe20000010000 */
[-C--:B------:R-:W-:Y:S01]  /*13d10*/  FMUL.FTZ R94, R94, R9.reuse ;  /* 0x000000095e5e7220 */ /* 0x080fe20000410000 */
[----:B------:R-:W0:Y:S01]  /*13d20*/  MUFU.EX2 R61, R61 ;  /* 0x0000003d003d7308 */ /* 0x000e220000000800 */
[----:B------:R-:W-:Y:S01]  /*13d30*/  FADD.FTZ R48, R160, R5 ;  /* 0x00000005a0307221 */ /* 0x000fe20000010000 */
[----:B------:R-:W-:Y:S01]  /*13d40*/  FADD.FTZ R5, R183, R6 ;  /* 0x00000006b7057221 */ /* 0x000fe20000010000 */
[-C--:B------:R-:W-:Y:S01]  /*13d50*/  FMUL.FTZ R95, R95, R9.reuse ;  /* 0x000000095f5f7220 */ /* 0x080fe20000410000 */
[-C--:B------:R-:W-:Y:S01]  /*13d60*/  FMUL.FTZ R98, R98, R9.reuse ;  /* 0x0000000962627220 */ /* 0x080fe20000410000 */
[----:B------:R-:W-:Y:S01]  /*13d70*/  FADD.FTZ R27, R57, R48 ;  /* 0x00000030391b7221 */ /* 0x000fe20000010000 */
[----:B------:R-:W-:Y:S01]  /*13d80*/  FADD.FTZ R6, R28, R5 ;  /* 0x000000051c067221 */ /* 0x000fe20000010000 */
[-C--:B------:R-:W-:Y:S01]  /*13d90*/  FMUL.FTZ R99, R99, R9.reuse ;  /* 0x0000000963637220 */ /* 0x080fe20000410000 */
[----:B------:R-:W1:Y:S01]  /*13da0*/  MUFU.EX2 R173, R173 ;  /* 0x000000ad00ad7308 */ /* 0x000e620000000800 */
[----:B------:R-:W-:Y:S01]  /*13db0*/  FADD.FTZ R48, R162, R27 ;  /* 0x0000001ba2307221 */ /* 0x000fe20000010000 */
[----:B------:R-:W-:Y:S01]  /*13dc0*/  FADD.FTZ R5, R177, R6 ;  /* 0x00000006b1057221 */ /* 0x000fe20000010000 */
[-C--:B------:R-:W-:Y:S01]  /*13dd0*/  FMUL.FTZ R102, R102, R9.reuse ;  /* 0x0000000966667220 */ /* 0x080fe20000410000 */
[-C--:B------:R-:W-:Y:S01]  /*13de0*/  FMUL.FTZ R103, R103, R9.reuse ;  /* 0x0000000967677220 */ /* 0x080fe20000410000 */
[-C--:B------:R-:W-:Y:S01]  /*13df0*/  FMUL.FTZ R106, R106, R9.reuse ;  /* 0x000000096a6a7220 */ /* 0x080fe20000410000 */
[----:B------:R-:W-:Y:S01]  /*13e00*/  FADD.FTZ R6, R30, R5 ;  /* 0x000000051e067221 */ /* 0x000fe20000010000 */
[-C--:B------:R-:W-:Y:S01]  /*13e10*/  FMUL.FTZ R107, R107, R9.reuse ;  /* 0x000000096b6b7220 */ /* 0x080fe20000410000 */
[----:B------:R-:W3:Y:S01]  /*13e20*/  MUFU.EX2 R156, R156 ;  /* 0x0000009c009c7308 */ /* 0x000ee20000000800 */
        /* <DEDUP_REMOVED lines=8> */
[-C--:B------:R-:W-:Y:S01]  /*13eb0*/  FMUL.FTZ R118, R118, R9.reuse ;  /* 0x0000000976767220 */ /* 0x080fe20000410000 */
[----:B-1----:R-:W-:Y:S01]  /*13ec0*/  FADD.FTZ R5, R173, R6 ;  /* 0x00000006ad057221 */ /* 0x002fe20000010000 */
[-C--:B------:R-:W-:Y:S01]  /*13ed0*/  FMUL.FTZ R119, R119, R9.reuse ;  /* 0x0000000977777220 */ /* 0x080fe20000410000 */
[-C--:B------:R-:W-:Y:S01]  /*13ee0*/  FMUL.FTZ R122, R122, R9.reuse ;  /* 0x000000097a7a7220 */ /* 0x080fe20000410000 */
[-C--:B------:R-:W-:Y:S01]  /*13ef0*/  FMUL.FTZ R123, R123, R9.reuse ;  /* 0x000000097b7b7220 */ /* 0x080fe20000410000 */
[-C--:B------:R-:W-:Y:S01]  /*13f00*/  FMUL.FTZ R126, R126, R9.reuse ;  /* 0x000000097e7e7220 */ /* 0x080fe20000410000 */
[-C--:B------:R-:W-:Y:S01]  /*13f10*/  FMUL.FTZ R127, R127, R9.reuse ;  /* 0x000000097f7f7220 */ /* 0x080fe20000410000 */
[----:B------:R-:W1:Y:S01]  /*13f20*/  MUFU.EX2 R65, R65 ;  /* 0x0000004100417308 */ /* 0x000e620000000800 */
        /* <DEDUP_REMOVED lines=16> */
[----:B-1----:R-:W-:Y:S01]  /*14030*/  FADD.FTZ R11, R65, R48 ;  /* 0x00000030410b7221 */ /* 0x002fe20000010000 */
[----:B------:R-:W-:Y:S01]  /*14040*/  F2FP.F16.F32.PACK_AB R178, R29, R178 ;  /* 0x000000b21db2723e */ /* 0x000fe200000000ff */
[----:B------:R-:W-:Y:S01]  /*14050*/  IMAD.MOV.U32 R184, RZ, RZ, R215 ;  /* 0x000000ffffb87224 */ /* 0x000fe200078e00d7 */
[----:B------:R-:W-:Y:S01]  /*14060*/  F2FP.F16.F32.PACK_AB R172, R33, R172 ;  /* 0x000000ac21ac723e */ /* 0x000fe200000000ff */
[----:B------:R-:W-:Y:S01]  /*14070*/  IMAD.MOV.U32 R0, RZ, RZ, R10 ;  /* 0x000000ffff007224 */ /* 0x000fe200078e000a */
[----:B------:R-:W-:Y:S01]  /*14080*/  F2FP.F16.F32.PACK_AB R174, R37, R174 ;  /* 0x000000ae25ae723e */ /* 0x000fe200000000ff */
[----:B------:R-:W-:Y:S01]  /*14090*/  IMAD.MOV.U32 R9, RZ, RZ, R12 ;  /* 0x000000ffff097224 */ /* 0x000fe200078e000c */
[----:B------:R-:W1:Y:S01]  /*140a0*/  MUFU.EX2 R36, R36 ;  /* 0x0000002400247308 */ /* 0x000e620000000800 */
[----:B---3--:R-:W-:Y:S01]  /*140b0*/  FADD.FTZ R5, R175, R6 ;  /* 0x00000006af057221 */ /* 0x008fe20000010000 */
[----:B------:R-:W-:-:S02]  /*140c0*/  F2FP.F16.F32.PACK_AB R168, R41, R168 ;  /* 0x000000a829a8723e */ /* 0x000fc400000000ff */
[----:B------:R-:W-:Y:S02]  /*140d0*/  F2FP.F16.F32.PACK_AB R170, R45, R170 ;  /* 0x000000aa2daa723e */ /* 0x000fe400000000ff */
[----:B------:R-:W-:Y:S02]  /*140e0*/  F2FP.F16.F32.PACK_AB R164, R49, R164 ;  /* 0x000000a431a4723e */ /* 0x000fe400000000ff */
[----:B------:R-:W3:Y:S01]  /*140f0*/  MUFU.EX2 R69, R69 ;  /* 0x0000004500457308 */ /* 0x000ee20000000800 */
[----:B0-----:R-:W-:Y:S01]  /*14100*/  FADD.FTZ R48, R158, R11 ;  /* 0x0000000b9e307221 */ /* 0x001fe20000010000 */
[----:B------:R-:W-:Y:S02]  /*14110*/  F2FP.F16.F32.PACK_AB R166, R53, R166 ;  /* 0x000000a635a6723e */ /* 0x000fe400000000ff */
[----:B------:R-:W-:Y:S02]  /*14120*/  F2FP.F16.F32.PACK_AB R160, R57, R160 ;  /* 0x000000a039a0723e */ /* 0x000fe400000000ff */
[----:B------:R-:W-:-:S02]  /*14130*/  F2FP.F16.F32.PACK_AB R162, R61, R162 ;  /* 0x000000a23da2723e */ /* 0x000fc400000000ff */
[----:B------:R-:W0:Y:S01]  /*14140*/  MUFU.EX2 R169, R169 ;  /* 0x000000a900a97308 */ /* 0x000e220000000800 */
[----:B-1----:R-:W-:Y:S01]  /*14150*/  FADD.FTZ R6, R36, R5 ;  /* 0x0000000524067221 */ /* 0x002fe20000010000 */
[----:B------:R-:W-:Y:S02]  /*14160*/  F2FP.F16.F32.PACK_AB R156, R65, R156 ;  /* 0x0000009c419c723e */ /* 0x000fe400000000ff */
[----:B------:R-:W-:Y:S02]  /*14170*/  F2FP.F16.F32.PACK_AB R181, R181, R26 ;  /* 0x0000001ab5b5723e */ /* 0x000fe400000000ff */
[----:B------:R-:W-:Y:S02]  /*14180*/  F2FP.F16.F32.PACK_AB R183, R28, R183 ;  /* 0x000000b71cb7723e */ /* 0x000fe400000000ff */
[----:B------:R-:W1:Y:S01]  /*14190*/  MUFU.EX2 R24, R24 ;  /* 0x0000001800187308 */ /* 0x000e620000000800 */
[C---:B---3--:R-:W-:Y:S01]  /*141a0*/  FADD.FTZ R11, R69.reuse, R48 ;  /* 0x00000030450b7221 */ /* 0x048fe20000010000 */
[----:B------:R-:W-:-:S02]  /*141b0*/  F2FP.F16.F32.PACK_AB R158, R69, R158 ;  /* 0x0000009e459e723e */ /* 0x000fc400000000ff */
[----:B------:R-:W-:Y:S02]  /*141c0*/  F2FP.F16.F32.PACK_AB R177, R30, R177 ;  /* 0x000000b11eb1723e */ /* 0x000fe400000000ff */
[----:B------:R-:W-:Y:S02]  /*141d0*/  F2FP.F16.F32.PACK_AB R179, R32, R179 ;  /* 0x000000b320b3723e */ /* 0x000fe400000000ff */
[----:B------:R-:W3:Y:S01]  /*141e0*/  MUFU.EX2 R73, R73 ;  /* 0x0000004900497308 */ /* 0x000ee20000000800 */
[----:B0-----:R-:W-:Y:S01]  /*141f0*/  FADD.FTZ R5, R169, R6 ;  /* 0x00000006a9057221 */ /* 0x001fe20000010000 */
[----:B------:R-:W-:Y:S02]  /*14200*/  F2FP.F16.F32.PACK_AB R173, R34, R173 ;  /* 0x000000ad22ad723e */ /* 0x000fe400000000ff */
[----:B------:R-:W-:-:S04]  /*14210*/  F2FP.F16.F32.PACK_AB R175, R36, R175 ;  /* 0x000000af24af723e */ /* 0x000fc800000000ff */
[----:B------:R-:W0:Y:S01]  /*14220*/  MUFU.EX2 R38, R38 ;  /* 0x0000002600267308 */ /* 0x000e220000000800 */
[----:B-1----:R-:W-:-:S07]  /*14230*/  FADD.FTZ R48, R24, R11 ;  /* 0x0000000b18307221 */ /* 0x002fce0000010000 */
[----:B------:R-:W1:Y:S01]  /*14240*/  MUFU.EX2 R171, R171 ;  /* 0x000000ab00ab7308 */ /* 0x000e620000000800 */
[C---:B---3--:R-:W-:Y:S01]  /*14250*/  F2FP.F16.F32.PACK_AB R152, R73.reuse, R24 ;  /* 0x000000184998723e */ /* 0x048fe200000000ff */
[----:B------:R-:W-:-:S06]  /*14260*/  FADD.FTZ R11, R73, R48 ;  /* 0x00000030490b7221 */ /* 0x000fcc0000010000 */
[----:B------:R-:W3:Y:S01]  /*14270*/  MUFU.EX2 R40, R40 ;  /* 0x0000002800287308 */ /* 0x000ee20000000800 */
[C---:B0-----:R-:W-:Y:S01]  /*14280*/  FADD.FTZ R24, R38.reuse, R5 ;  /* 0x0000000526187221 */ /* 0x041fe20000010000 */
[----:B------:R-:W-:-:S06]  /*14290*/  F2FP.F16.F32.PACK_AB R169, R38, R169 ;  /* 0x000000a926a9723e */ /* 0x000fcc00000000ff */
[----:B------:R-:W0:Y:S01]  /*142a0*/  MUFU.EX2 R165, R165 ;  /* 0x000000a500a57308 */ /* 0x000e220000000800 */
[----:B-1----:R-:W-:-:S07]  /*142b0*/  FADD.FTZ R5, R171, R24 ;  /* 0x00000018ab057221 */ /* 0x002fce0000010000 */
[----:B------:R-:W1:Y:S01]  /*142c0*/  MUFU.EX2 R42, R42 ;  /* 0x0000002a002a7308 */ /* 0x000e620000000800 */
[C---:B---3--:R-:W-:Y:S01]  /*142d0*/  FADD.FTZ R24, R40.reuse, R5 ;  /* 0x0000000528187221 */ /* 0x048fe20000010000 */
[----:B------:R-:W-:-:S06]  /*142e0*/  F2FP.F16.F32.PACK_AB R171, R40, R171 ;  /* 0x000000ab28ab723e */ /* 0x000fcc00000000ff */
[----:B------:R-:W3:Y:S01]  /*142f0*/  MUFU.EX2 R167, R167 ;  /* 0x000000a700a77308 */ /* 0x000ee20000000800 */
[----:B0-----:R-:W-:-:S07]  /*14300*/  FADD.FTZ R5, R165, R24 ;  /* 0x00000018a5057221 */ /* 0x001fce0000010000 */
[----:B------:R-:W0:Y:S01]  /*14310*/  MUFU.EX2 R44, R63 ;  /* 0x0000003f002c7308 */ /* 0x000e220000000800 */
[C---:B-1----:R-:W-:Y:S01]  /*14320*/  FADD.FTZ R24, R42.reuse, R5 ;  /* 0x000000052a187221 */ /* 0x042fe20000010000 */
[----:B------:R-:W-:-:S06]  /*14330*/  F2FP.F16.F32.PACK_AB R165, R42, R165 ;  /* 0x000000a52aa5723e */ /* 0x000fcc00000000ff */
[----:B------:R-:W1:Y:S01]  /*14340*/  MUFU.EX2 R161, R161 ;  /* 0x000000a100a17308 */ /* 0x000e620000000800 */
[----:B---3--:R-:W-:-:S07]  /*14350*/  FADD.FTZ R5, R167, R24 ;  /* 0x00000018a7057221 */ /* 0x008fce0000010000 */
        /* <DEDUP_REMOVED lines=31> */
[----:B0-----:R-:W-:Y:S01]  /*14550*/  FADD.FTZ R5, R86, R5 ;  /* 0x0000000556057221 */ /* 0x001fe20000010000 */
[C---:B-1----:R-:W-:Y:S01]  /*14560*/  FADD.FTZ R6, R77.reuse, R48 ;  /* 0x000000304d067221 */ /* 0x042fe20000010000 */
[----:B------:R-:W-:Y:S02]  /*14570*/  F2FP.F16.F32.PACK_AB R154, R77, R154 ;  /* 0x0000009a4d9a723e */ /* 0x000fe400000000ff */
[C---:B---3--:R-:W-:Y:S01]  /*14580*/  FADD.FTZ R5, R87.reuse, R5 ;  /* 0x0000000557057221 */ /* 0x048fe20000010000 */
[----:B------:R-:W-:Y:S01]  /*14590*/  F2FP.F16.F32.PACK_AB R155, R87, R86 ;  /* 0x00000056579b723e */ /* 0x000fe200000000ff */
[----:B--2---:R-:W-:Y:S06]  /*145a0*/  @P3 BRA `(.L_x_1538) ;  /* 0xffffffcc00803947 */ /* 0x004fec000383ffff */
[----:B------:R-:W-:Y:S02]  /*145b0*/  IMAD.MOV.U32 R9, RZ, RZ, R12 ;  /* 0x000000ffff097224 */ /* 0x000fe400078e000c */
[----:B------:R-:W-:Y:S02]  /*145c0*/  IMAD.MOV.U32 R0, RZ, RZ, R10 ;  /* 0x000000ffff007224 */ /* 0x000fe400078e000a */
[----:B------:R-:W-:Y:S02]  /*145d0*/  IMAD.MOV.U32 R184, RZ, RZ, R215 ;  /* 0x000000ffffb87224 */ /* 0x000fe400078e00d7 */
[----:B------:R-:W-:-:S07]  /*145e0*/  IMAD.MOV.U32 R186, RZ, RZ, R15 ;  /* 0x000000ffffba7224 */ /* 0x000fce00078e000f */
.L_x_1520:
[----:B------:R-:W0:Y:S01]  /*145f0*/  LDC R13, c[0x0][0x9e4] ;  /* 0x00027900ff0d7b82 */ /* 0x000e220000000800 */
[----:B------:R-:W-:-:S05]  /*14600*/  IADD3 R4, R192, 0x80, -R193 ;  /* 0x00000080c0047810 */ /* 0x000fca0007ffe8c1 */
[----:B------:R-:W-:-:S04]  /*14610*/  IMAD R4, R197, 0x80, R4 ;  /* 0x00000080c5047824 */ /* 0x000fc800078e0204 */
[----:B------:R-:W-:Y:S01]  /*14620*/  IMAD.IADD R7, R4, 0x1, -R7 ;  /* 0x0000000104077824 */ /* 0x000fe200078e0a07 */
[----:B0-----:R-:W-:-:S13]  /*14630*/  ISETP.GE.AND P5, PT, R13, 0x1, PT ;  /* 0x000000010d00780c */ /* 0x001fda0003fa6270 */
[----:B------:R-:W-:Y:S05]  /*14640*/  @!P5 BRA `(.L_x_1539) ;  /* 0x000000000044d947 */ /* 0x000fea0003800000 */
        /* <DEDUP_REMOVED lines=10> */
.L_x_1541:
[----:B------:R-:W-:-:S13]  /*146f0*/  ISETP.NE.AND P2, PT, R13, 0x1, PT ;  /* 0x000000010d00780c */ /* 0x000fda0003f45270 */
[----:B------:R-:W0:Y:S02]  /*14700*/  @P2 LDC.64 R10, c[0x0][0x9e8] ;  /* 0x00027a00ff0a2b82 */ /* 0x000e240000000a00 */
[----:B0-----:R-:W-:-:S05]  /*14710*/  @P2 IMAD.HI.U32 R10, R4, R10, RZ ;  /* 0x0000000a040a2227 */ /* 0x001fca00078e00ff */
[----:B------:R-:W-:-:S07]  /*14720*/  @P2 SHF.R.U32.HI R4, RZ, R11, R10 ;  /* 0x0000000bff042219 */ /* 0x000fce000001160a */
.L_x_1542:
[----:B------:R-:W-:Y:S05]  /*14730*/  BSYNC B0 ;  /* 0x0000000000007941 */ /* 0x000fea0003800000 */
.L_x_1540:
[----:B------:R-:W-:-:S05]  /*14740*/  IMAD R4, R4, R13, RZ ;  /* 0x0000000d04047224 */ /* 0x000fca00078e02ff */
[----:B------:R-:W-:-:S07]  /*14750*/  VIMNMX R7, R7, R4, !PT ;  /* 0x0000000407077248 */ /* 0x000fce0007fe0100 */
.L_x_1539:
[----:B------:R-:W-:-:S05]  /*14760*/  VIADD R7, R7, 0x7f ;  /* 0x0000007f07077836 */ /* 0x000fca0000000000 */
[----:B------:R-:W-:-:S04]  /*14770*/  SHF.R.S32.HI R4, RZ, 0x1f, R7 ;  /* 0x0000001fff047819 */ /* 0x000fc80000011407 */
[----:B------:R-:W-:-:S04]  /*14780*/  LEA.HI R4, R4, R7, RZ, 0x7 ;  /* 0x0000000704047211 */ /* 0x000fc800078f38ff */
[----:B------:R-:W-:-:S04]  /*14790*/  SHF.R.S32.HI R7, RZ, 0x7, R4 ;  /* 0x00000007ff077819 */ /* 0x000fc80000011404 */
[----:B------:R-:W-:-:S04]  /*147a0*/  VIMNMX R7, R198, R7, !PT ;  /* 0x00000007c6077248 */ /* 0x000fc80007fe0100 */
[----:B------:R-:W-:-:S13]  /*147b0*/  ISETP.GE.AND P2, PT, R3, R7, PT ;  /* 0x000000070300720c */ /* 0x000fda0003f46270 */
[----:B------:R-:W-:Y:S05]  /*147c0*/  @!P2 BRA `(.L_x_1543) ;  /* 0x000000200084a947 */ /* 0x000fea0003800000 */
[----:B------:R-:W-:Y:S01]  /*147d0*/  IMAD.MOV.U32 R4, RZ, RZ, R9 ;  /* 0x000000ffff047224 */ /* 0x000fe200078e0009 */
[----:B------:R-:W-:Y:S01]  /*147e0*/  MOV R20, R186 ;  /* 0x000000ba00147202 */ /* 0x000fe20000000f00 */
[----:B------:R-:W-:Y:S02]  /*147f0*/  IMAD.MOV.U32 R15, RZ, RZ, R0 ;  /* 0x000000ffff0f7224 */ /* 0x000fe400078e0000 */
[----:B------:R-:W-:-:S07]  /*14800*/  IMAD.MOV.U32 R14, RZ, RZ, R184 ;  /* 0x000000ffff0e7224 */ /* 0x000fce00078e00b8 */
.L_x_1553:
        /* <DEDUP_REMOVED lines=10> */
.L_x_1545:
[----:B------:R-:W-:Y:S01]  /*148b0*/  IMAD R0, R184, 0x8, R2 ;  /* 0x00000008b8007824 */ /* 0x000fe200078e0202 */
[----:B------:R-:W-:-:S04]  /*148c0*/  SHF.L.U32 R9, R186, 0x1f, RZ ;  /* 0x0000001fba097819 */ /* 0x000fc800000006ff */
[----:B------:R0:W1:Y:S01]  /*148d0*/  SYNCS.PHASECHK.TRANS64.TRYWAIT P3, [R0+URZ+0x28830], R9 ;  /* 0x02883009000075a7 */ /* 0x000062000806017f */
[----:B------:R-:W-:Y:S05]  /*148e0*/  @!P0 BRA `(.L_x_1546) ;  /* 0x0000000000048947 */ /* 0x000fea0003800000 */
[----:B------:R-:W-:Y:S01]  /*148f0*/  BPT.TRAP 0x1 ;  /* 0x000000040000795c */ /* 0x000fe20000300000 */
.L_x_1546:
[----:B------:R-:W-:Y:S04]  /*14900*/  BSSY B0, `(.L_x_1544) ;  /* 0x0000004000007945 */ /* 0x000fe80003800000 */
[----:B-1----:R-:W-:Y:S05]  /*14910*/  @P3 BRA `(.L_x_1547) ;  /* 0x0000000000083947 */ /* 0x002fea0003800000 */
[----:B------:R-:W1:Y:S02]  /*14920*/  SYNCS.PHASECHK.TRANS64.TRYWAIT P3, [R0+URZ+0x28830], R9 ;  /* 0x02883009000075a7 */ /* 0x000e64000806017f */
[----:B-1----:R-:W-:Y:S05]  /*14930*/  @!P3 BRA `(.L_x_1548) ;  /* 0x000000f40064b947 */ /* 0x002fea0003800000 */
.L_x_1547:
[----:B------:R-:W-:Y:S05]  /*14940*/  BSYNC B0 ;  /* 0x0000000000007941 */ /* 0x000fea0003800000 */
.L_x_1544:
        /* <DEDUP_REMOVED lines=64> */
.L_x_1550:
[----:B------:R-:W-:Y:S01]  /*14d50*/  SHF.L.U32 R0, R20, 0x1f, RZ ;  /* 0x0000001f14007819 */ /* 0x000fe200000006ff */
[----:B------:R-:W-:-:S04]  /*14d60*/  IMAD R9, R14, 0x8, R2 ;  /* 0x000000080e097824 */ /* 0x000fc800078e0202 */
[----:B------:R0:W1:Y:S01]  /*14d70*/  SYNCS.PHASECHK.TRANS64.TRYWAIT P2, [R9+URZ+0x28850], R0 ;  /* 0x02885000090075a7 */ /* 0x000062000804017f */
[----:B------:R-:W-:Y:S05]  /*14d80*/  @!P0 BRA `(.L_x_1551) ;  /* 0x0000000000048947 */ /* 0x000fea0003800000 */
[----:B------:R-:W-:Y:S01]  /*14d90*/  BPT.TRAP 0x1 ;  /* 0x000000040000795c */ /* 0x000fe20000300000 */
.L_x_1551:
[----:B-1----:R-:W-:Y:S05]  /*14da0*/  @P2 BRA `(.L_x_1549) ;  /* 0x0000000000082947 */ /* 0x002fea0003800000 */
[----:B------:R-:W1:Y:S02]  /*14db0*/  SYNCS.PHASECHK.TRANS64.TRYWAIT P2, [R9+URZ+0x28850], R0 ;  /* 0x02885000090075a7 */ /* 0x000e64000804017f */
[----:B-1----:R-:W-:Y:S05]  /*14dc0*/  @!P2 BRA `(.L_x_1552) ;  /* 0x000000f00054a947 */ /* 0x002fea0003800000 */
.L_x_1549:
[----:B01----:R-:W-:Y:S01]  /*14dd0*/  VIADD R0, R2, 0x400 ;  /* 0x0000040002007836 */ /* 0x003fe20000000000 */
[----:B------:R-:W-:Y:S05]  /*14de0*/  WARPSYNC.ALL ;  /* 0x0000000000007948 */ /* 0x000fea0003800000 */
[----:B------:R-:W-:-:S04]  /*14df0*/  SHF.R.U32.HI R0, RZ, 0x4, R0 ;  /* 0x00000004ff007819 */ /* 0x000fc80000011600 */
[----:B------:R-:W-:-:S04]  /*14e00*/  LOP3.LUT R0, R0, 0x3fff, RZ, 0xc0, !PT ;  /* 0x00003fff00007812 */ /* 0x000fc800078ec0ff */
[----:B------:R-:W-:-:S04]  /*14e10*/  LOP3.LUT R11, R0, 0x4000000, RZ, 0xfc, !PT ;  /* 0x04000000000b7812 */ /* 0x000fc800078efcff */
[----:B------:R-:W-:Y:S01]  /*14e20*/  LEA R10, R14, R11, 0xb ;  /* 0x0000000b0e0a7211 */ /* 0x000fe200078e58ff */
[----:B------:R-:W-:Y:S01]  /*14e30*/  IMAD.MOV.U32 R11, RZ, RZ, 0x40000040 ;  /* 0x40000040ff0b7424 */ /* 0x000fe200078e00ff */
[----:B------:R-:W-:Y:S01]  /*14e40*/  WARPGROUP.ARRIVE ;  /* 0x00000000000079c5 */ /* 0x000fe20000000000 */
[----:B------:R-:W-:Y:S01]  /*14e50*/  IMAD.MOV.U32 R13, RZ, RZ, 0x40000040 ;  /* 0x40000040ff0d7424 */ /* 0x000fe200078e00ff */
[C---:B------:R-:W-:Y:S01]  /*14e60*/  R2UR UR6, R10.reuse ;  /* 0x000000000a0672ca */ /* 0x040fe200000e0000 */
[----:B------:R-:W-:Y:S01]  /*14e70*/  VIADD R12, R10, 0x80 ;  /* 0x000000800a0c7836 */ /* 0x000fe20000000000 */
[----:B------:R-:W-:Y:S01]  /*14e80*/  R2UR UR7, R11 ;  /* 0x000000000b0772ca */ /* 0x000fe200000e0000 */
[----:B------:R-:W-:Y:S01]  /*14e90*/  UMOV UR44, UR47 ;  /* 0x0000002f002c7c82 */ /* 0x000fe20008000000 */
[----:B------:R-:W-:Y:S01]  /*14ea0*/  FMNMX.FTZ R0, R24, R15, !PT ;  /* 0x0000000f18007209 */ /* 0x000fe20007810000 */
[----:B------:R-:W0:Y:S01]  /*14eb0*/  S2R R199, SR_TID.X ;  /* 0x0000000000c77919 */ /* 0x000e220000002100 */
[C---:B------:R-:W-:Y:S01]  /*14ec0*/  ISETP.GT.AND P2, PT, R3.reuse, R7, PT ;  /* 0x000000070300720c */ /* 0x040fe20003f44270 */
[----:B------:R-:W-:Y:S01]  /*14ed0*/  VIADD R3, R3, 0xffffffff ;  /* 0xffffffff03037836 */ /* 0x000fe20000000000 */
[----:B------:R-:W-:-:S04]  /*14ee0*/  FMNMX.FTZ R9, R25, R0, !PT ;  /* 0x0000000019097209 */ /* 0x000fc80007810000 */
[----:B------:R-:W-:-:S03]  /*14ef0*/  FMNMX.FTZ R0, R28, R9, !PT ;  /* 0x000000091c007209 */ /* 0x000fc60007810000 */
[----:B------:R-:W-:Y:S01]  /*14f00*/  HGMMA.64x128x16.F32 R88, R180, gdesc[UR4].tnspB, R88, gsb0 ;  /* 0x41e00004b4587df0 */ /* 0x000fe20008000858 */
[----:B------:R-:W-:Y:S01]  /*14f10*/  R2UR UR6, R12 ;  /* 0x000000000c0672ca */ /* 0x000fe200000e0000 */
[----:B------:R-:W-:Y:S01]  /*14f20*/  VIADD R12, R10, 0x100 ;  /* 0x000001000a0c7836 */ /* 0x000fe20000000000 */
[----:B------:R-:W-:Y:S01]  /*14f30*/  R2UR UR7, R13 ;  /* 0x000000000d0772ca */ /* 0x000fe200000e0000 */
[----:B------:R-:W-:Y:S01]  /*14f40*/  IMAD.MOV.U32 R13, RZ, RZ, 0x40000040 ;  /* 0x40000040ff0d7424 */ /* 0x000fe200078e00ff */
[----:B------:R-:W-:-:S04]  /*14f50*/  FMNMX.FTZ R9, R29, R0, !PT ;  /* 0x000000001d097209 */ /* 0x000fc80007810000 */
[----:B------:R-:W-:-:S04]  /*14f60*/  FMNMX.FTZ R0, R32, R9, !PT ;  /* 0x0000000920007209 */ /* 0x000fc80007810000 */
[----:B------:R-:W-:-:S04]  /*14f70*/  FMNMX.FTZ R9, R33, R0, !PT ;  /* 0x0000000021097209 */ /* 0x000fc80007810000 */
        /* <DEDUP_REMOVED lines=27> */
[----:B------:R-:W0:Y:S01]  /*15130*/  SHFL.BFLY PT, R0, R9, 0x2, 0x1f ;  /* 0x0c401f0009007f89 */ /* 0x000e2200000e0000 */
[----:B------:R-:W-:Y:S02]  /*15140*/  WARPGROUP.DEPBAR.LE gsb0, 0x0 ;  /* 0x00008000000079c5 */ /* 0x000fe40000010000 */
[----:B------:R-:W-:Y:S01]  /*15150*/  WARPGROUP.ARRIVE ;  /* 0x00000000000079c5 */ /* 0x000fe20000000000 */
[----:B0-----:R-:W-:-:S05]  /*15160*/  FMNMX.FTZ R20, R9, R0, !PT ;  /* 0x0000000009147209 */ /* 0x001fca0007810000 */
[----:B------:R-:W-:Y:S01]  /*15170*/  HGMMA.64x128x16.F32 R88, R176, gdesc[UR4].tnspB, R88, gsb0 ;  /* 0x41e00004b0587df0 */ /* 0x000fe20008000858 */
[----:B------:R-:W-:Y:S01]  /*15180*/  R2UR UR6, R12 ;  /* 0x000000000c0672ca */ /* 0x000fe200000e0000 */
[----:B------:R-:W-:Y:S01]  /*15190*/  VIADD R12, R10, 0x180 ;  /* 0x000001800a0c7836 */ /* 0x000fe20000000000 */
[----:B------:R-:W-:Y:S01]  /*151a0*/  R2UR UR7, R13 ;  /* 0x000000000d0772ca */ /* 0x000fe200000e0000 */
[----:B------:R-:W-:Y:S01]  /*151b0*/  IMAD.MOV.U32 R13, RZ, RZ, 0x40000040 ;  /* 0x40000040ff0d7424 */ /* 0x000fe200078e00ff */
[----:B------:R-:W0:Y:S02]  /*151c0*/  SHFL.BFLY PT, R11, R20, 0x1, 0x1f ;  /* 0x0c201f00140b7f89 */ /* 0x000e2400000e0000 */
[----:B0-----:R-:W-:-:S05]  /*151d0*/  FMNMX.FTZ R0, R20, R11, !PT ;  /* 0x0000000b14007209 */ /* 0x001fca0007810000 */
[C---:B------:R-:W-:Y:S01]  /*151e0*/  FADD.FTZ R11, -R0.reuse, R15 ;  /* 0x0000000f000b7221 */ /* 0x040fe20000010100 */
[----:B------:R-:W-:-:S03]  /*151f0*/  FMUL.FTZ R15, R0, UR44 ;  /* 0x0000002c000f7c20 */ /* 0x000fc60008410000 */
[----:B------:R-:W-:Y:S01]  /*15200*/  FMUL.FTZ R11, R11, UR44 ;  /* 0x0000002c0b0b7c20 */ /* 0x000fe20008410000 */
[--C-:B------:R-:W-:Y:S01]  /*15210*/  FFMA.FTZ R180, R24, UR44, -R15.reuse ;  /* 0x0000002c18b47c23 */ /* 0x100fe2000801080f */
[--C-:B------:R-:W-:Y:S01]  /*15220*/  FFMA.FTZ R21, R25, UR44, -R15.reuse ;  /* 0x0000002c19157c23 */ /* 0x100fe2000801080f */
[--C-:B------:R-:W-:Y:S01]  /*15230*/  FFMA.FTZ R182, R28, UR44, -R15.reuse ;  /* 0x0000002c1cb67c23 */ /* 0x100fe2000801080f */
[--C-:B------:R-:W-:Y:S01]  /*15240*/  FFMA.FTZ R25, R29, UR44, -R15.reuse ;  /* 0x0000002c1d197c23 */ /* 0x100fe2000801080f */
[--C-:B------:R-:W-:Y:S01]  /*15250*/  FFMA.FTZ R29, R33, UR44, -R15.reuse ;  /* 0x0000002c211d7c23 */ /* 0x100fe2000801080f */
[----:B------:R-:W-:Y:S01]  /*15260*/  MUFU.EX2 R11, R11 ;  /* 0x0000000b000b7308 */ /* 0x000fe20000000800 */
[--C-:B------:R-:W-:Y:S01]  /*15270*/  FFMA.FTZ R37, R37, UR44, -R15.reuse ;  /* 0x0000002c25257c23 */ /* 0x100fe2000801080f */
[--C-:B------:R-:W-:Y:S01]  /*15280*/  FFMA.FTZ R41, R41, UR44, -R15.reuse ;  /* 0x0000002c29297c23 */ /* 0x100fe2000801080f */
[--C-:B------:R-:W-:Y:S01]  /*15290*/  FFMA.FTZ R33, R45, UR44, -R15.reuse ;  /* 0x0000002c2d217c23 */ /* 0x100fe2000801080f */
[--C-:B------:R-:W-:Y:S01]  /*152a0*/  FFMA.FTZ R45, R49, UR44, -R15.reuse ;  /* 0x0000002c312d7c23 */ /* 0x100fe2000801080f */
[--C-:B------:R-:W-:Y:S01]  /*152b0*/  FFMA.FTZ R49, R53, UR44, -R15.reuse ;  /* 0x0000002c35317c23 */ /* 0x100fe2000801080f */
[--C-:B------:R-:W-:Y:S01]  /*152c0*/  FFMA.FTZ R53, R57, UR44, -R15.reuse ;  /* 0x0000002c39357c23 */ /* 0x100fe2000801080f */
[--C-:B------:R-:W-:Y:S01]  /*152d0*/  FFMA.FTZ R57, R61, UR44, -R15.reuse ;  /* 0x0000002c3d397c23 */ /* 0x100fe2000801080f */
[----:B------:R-:W0:Y:S01]  /*152e0*/  MUFU.EX2 R180, R180 ;  /* 0x000000b400b47308 */ /* 0x000e220000000800 */
[--C-:B------:R-:W-:Y:S01]  /*152f0*/  FFMA.FTZ R61, R65, UR44, -R15.reuse ;  /* 0x0000002c413d7c23 */ /* 0x100fe2000801080f */
[--C-:B------:R-:W-:Y:S01]  /*15300*/  FFMA.FTZ R69, R69, UR44, -R15.reuse ;  /* 0x0000002c45457c23 */ /* 0x100fe2000801080f */
[--C-:B------:R-:W-:Y:S01]  /*15310*/  FFMA.FTZ R65, R73, UR44, -R15.reuse ;  /* 0x0000002c49417c23 */ /* 0x100fe2000801080f */
[--C-:B------:R-:W-:Y:S01]  /*15320*/  FFMA.FTZ R24, R76, UR44, -R15.reuse ;  /* 0x0000002c4c187c23 */ /* 0x100fe2000801080f */
[--C-:B------:R-:W-:Y:S01]  /*15330*/  FFMA.FTZ R73, R77, UR44, -R15.reuse ;  /* 0x0000002c4d497c23 */ /* 0x100fe2000801080f */
[--C-:B------:R-:W-:Y:S01]  /*15340*/  FFMA.FTZ R28, R80, UR44, -R15.reuse ;  /* 0x0000002c501c7c23 */ /* 0x100fe2000801080f */
[----:B------:R-:W-:Y:S01]  /*15350*/  FFMA.FTZ R77, R81, UR44, -R15 ;  /* 0x0000002c514d7c23 */ /* 0x000fe2000801080f */
[----:B------:R-:W1:Y:S08]  /*15360*/  MUFU.EX2 R21, R21 ;  /* 0x0000001500157308 */ /* 0x000e700000000800 */
[----:B------:R-:W-:Y:S01]  /*15370*/  MUFU.EX2 R182, R182 ;  /* 0x000000b600b67308 */ /* 0x000fe20000000800 */
[----:B0-----:R-:W-:-:S07]  /*15380*/  FFMA.FTZ R6, R11, R6, R180 ;  /* 0x000000060b067223 */ /* 0x001fce00000100b4 */
[----:B------:R-:W-:Y:S01]  /*15390*/  MUFU.EX2 R25, R25 ;  /* 0x0000001900197308 */ /* 0x000fe20000000800 */
[----:B-1----:R-:W-:-:S07]  /*153a0*/  F2FP.F16.F32.PACK_AB R180, R21, R180 ;  /* 0x000000b415b4723e */ /* 0x002fce00000000ff */
        /* <DEDUP_REMOVED lines=10> */
[--C-:B------:R-:W-:Y:S01]  /*15450*/  FFMA.FTZ R178, R36, UR44, -R15.reuse ;  /* 0x0000002c24b27c23 */ /* 0x100fe2000801080f */
[--C-:B------:R-:W-:Y:S01]  /*15460*/  FFMA.FTZ R176, R32, UR44, -R15.reuse ;  /* 0x0000002c20b07c23 */ /* 0x100fe2000801080f */
[----:B------:R-:W-:Y:S02]  /*15470*/  FFMA.FTZ R32, R84, UR44, -R15 ;  /* 0x0000002c54207c23 */ /* 0x000fe4000801080f */
[----:B------:R-:W-:Y:S01]  /*15480*/  MUFU.EX2 R61, R61 ;  /* 0x0000003d003d7308 */ /* 0x000fe20000000800 */
[----:B------:R-:W-:Y:S01]  /*15490*/  HGMMA.64x128x16.F32 R88, R172, gdesc[UR4].tnspB, R88, gsb0 ;  /* 0x41e00004ac587df0 */ /* 0x000fe20008000858 */
[----:B------:R-:W-:Y:S01]  /*154a0*/  R2UR UR6, R12 ;  /* 0x000000000c0672ca */ /* 0x000fe200000e0000 */
[----:B------:R-:W-:Y:S01]  /*154b0*/  VIADD R12, R10, 0x200 ;  /* 0x000002000a0c7836 */ /* 0x000fe20000000000 */
[----:B------:R-:W-:Y:S01]  /*154c0*/  R2UR UR7, R13 ;  /* 0x000000000d0772ca */ /* 0x000fe200000e0000 */
[----:B------:R-:W-:-:S03]  /*154d0*/  IMAD.MOV.U32 R13, RZ, RZ, 0x40000040 ;  /* 0x40000040ff0d7424 */ /* 0x000fc600078e00ff */
        /* <DEDUP_REMOVED lines=12> */
[----:B------:R-:W-:-:S04]  /*155a0*/  FFMA.FTZ R174, R44, UR44, -R15 ;  /* 0x0000002c2cae7c23 */ /* 0x000fc8000801080f */
[----:B------:R-:W-:Y:S01]  /*155b0*/  HGMMA.64x128x16.F32 R88, R168, gdesc[UR4].tnspB, R88, gsb0 ;  /* 0x41e00004a8587df0 */ /* 0x000fe20008000858 */
[----:B------:R-:W-:Y:S01]  /*155c0*/  R2UR UR6, R12 ;  /* 0x000000000c0672ca */ /* 0x000fe200000e0000 */
[----:B------:R-:W-:Y:S01]  /*155d0*/  MUFU.EX2 R172, R172 ;  /* 0x000000ac00ac7308 */ /* 0x000fe20000000800 */
[----:B------:R-:W-:Y:S01]  /*155e0*/  R2UR UR7, R13 ;  /* 0x000000000d0772ca */ /* 0x000fe200000e0000 */
[----:B------:R-:W-:Y:S01]  /*155f0*/  IMAD.MOV.U32 R13, RZ, RZ, 0x40000040 ;  /* 0x40000040ff0d7424 */ /* 0x000fe200078e00ff */
        /* <DEDUP_REMOVED lines=19> */
[----:B------:R-:W-:-:S03]  /*15730*/  VIADD R12, R10, 0x280 ;  /* 0x000002800a0c7836 */ /* 0x000fc60000000000 */
[----:B------:R-:W-:-:S04]  /*15740*/  FMNMX.FTZ R20, R62, R9, !PT ;  /* 0x000000093e147209 */ /* 0x000fc80007810000 */
[----:B------:R-:W-:Y:S01]  /*15750*/  FMNMX.FTZ R9, R63, R20, !PT ;  /* 0x000000143f097209 */ /* 0x000fe20007810000 */
[----:B------:R-:W-:-:S06]  /*15760*/  FFMA.FTZ R20, R72, UR44, -R15 ;  /* 0x0000002c48147c23 */ /* 0x000fcc000801080f */
[----:B------:R-:W-:Y:S01]  /*15770*/  MUFU.EX2 R20, R20 ;  /* 0x0000001400147308 */ /* 0x000fe20000000800 */
[----:B------:R-:W-:Y:S02]  /*15780*/  WARPGROUP.DEPBAR.LE gsb0, 0x0 ;  /* 0x00008000000079c5 */ /* 0x000fe40000010000 */
        /* <DEDUP_REMOVED lines=22> */
[----:B0-----:R-:W-:Y:S01]  /*158f0*/  FMNMX.FTZ R9, R12, R9, !PT ;  /* 0x000000090c097209 */ /* 0x001fe20007810000 */
[----:B------:R-:W-:-:S04]  /*15900*/  VIADD R12, R10, 0x300 ;  /* 0x000003000a0c7836 */ /* 0x000fc80000000000 */
        /* <DEDUP_REMOVED lines=11> */
[----:B------:R-:W-:Y:S01]  /*159c0*/  IADD3 R31, -R199, 0xb, RZ ;  /* 0x0000000bc71f7810 */ /* 0x000fe20007ffe1ff */
[--C-:B------:R-:W-:Y:S01]  /*159d0*/  FFMA.FTZ R34, R35, UR44, -R36.reuse ;  /* 0x0000002c23227c23 */ /* 0x100fe20008010824 */
[----:B------:R-:W-:Y:S01]  /*159e0*/  FFMA.FTZ R179, R38, UR44, -R36 ;  /* 0x0000002c26b37c23 */ /* 0x000fe20008010824 */
[----:B------:R-:W-:-:S02]  /*159f0*/  @!P1 IMAD R27, R14, 0x8, R2 ;  /* 0x000000080e1b9824 */ /* 0x000fc400078e0202 */
        /* <DEDUP_REMOVED lines=10> */
[--C-:B------:R-:W-:Y:S01]  /*15aa0*/  FFMA.FTZ R75, R75, UR44, -R36.reuse ;  /* 0x0000002c4b4b7c23 */ /* 0x100fe20008010824 */
[----:B------:R-:W1:Y:S01]  /*15ab0*/  MUFU.EX2 R26, R26 ;  /* 0x0000001a001a7308 */ /* 0x000e620000000800 */
[--C-:B------:R-:W-:Y:S01]  /*15ac0*/  FFMA.FTZ R78, R78, UR44, -R36.reuse ;  /* 0x0000002c4e4e7c23 */ /* 0x100fe20008010824 */
[--C-:B------:R-:W-:Y:S01]  /*15ad0*/  FFMA.FTZ R79, R79, UR44, -R36.reuse ;  /* 0x0000002c4f4f7c23 */ /* 0x100fe20008010824 */
[----:B------:R-:W-:Y:S01]  /*15ae0*/  FFMA.FTZ R82, R82, UR44, -R36 ;  /* 0x0000002c52527c23 */ /* 0x000fe20008010824 */
[----:B------:R-:W-:-:S02]  /*15af0*/  WARPGROUP.DEPBAR.LE gsb0, 0x0 ;  /* 0x00008000000079c5 */ /* 0x000fc40000010000 */
[----:B------:R-:W-:Y:S01]  /*15b00*/  WARPGROUP.ARRIVE ;  /* 0x00000000000079c5 */ /* 0x000fe20000000000 */
[----:B------:R-:W-:Y:S01]  /*15b10*/  FFMA.FTZ R164, R56, UR44, -R15 ;  /* 0x0000002c38a47c23 */ /* 0x000fe2000801080f */
[----:B------:R-:W2:Y:S01]  /*15b20*/  MUFU.EX2 R183, R183 ;  /* 0x000000b700b77308 */ /* 0x000ea20000000800 */
[----:B0-----:R-:W-:Y:S01]  /*15b30*/  FFMA.FTZ R5, R4, R5, R181 ;  /* 0x0000000504057223 */ /* 0x001fe200000100b5 */
[--C-:B------:R-:W-:Y:S01]  /*15b40*/  FFMA.FTZ R165, R58, UR44, -R36.reuse ;  /* 0x0000002c3aa57c23 */ /* 0x100fe20008010824 */
[----:B------:R-:W-:Y:S01]  /*15b50*/  FFMA.FTZ R166, R60, UR44, -R15 ;  /* 0x0000002c3ca67c23 */ /* 0x000fe2000801080f */
[----:B------:R-:W-:Y:S01]  /*15b60*/  HGMMA.64x128x16.F32 R88, R160, gdesc[UR4].tnspB, R88, gsb0 ;  /* 0x41e00004a0587df0 */ /* 0x000fe20008000858 */
[----:B------:R-:W-:Y:S01]  /*15b70*/  R2UR UR6, R12 ;  /* 0x000000000c0672ca */ /* 0x000fe200000e0000 */
[----:B------:R-:W-:Y:S01]  /*15b80*/  VIADD R12, R10, 0x380 ;  /* 0x000003800a0c7836 */ /* 0x000fe20000000000 */
[----:B------:R-:W-:Y:S01]  /*15b90*/  R2UR UR7, R13 ;  /* 0x000000000d0772ca */ /* 0x000fe200000e0000 */
[----:B------:R-:W-:Y:S01]  /*15ba0*/  IMAD.MOV.U32 R13, RZ, RZ, 0x40000040 ;  /* 0x40000040ff0d7424 */ /* 0x000fe200078e00ff */
[----:B------:R-:W0:Y:S01]  /*15bb0*/  MUFU.EX2 R30, R30 ;  /* 0x0000001e001e7308 */ /* 0x000e220000000800 */
[----:B-1----:R-:W-:Y:S01]  /*15bc0*/  FADD.FTZ R14, R26, R5 ;  /* 0x000000051a0e7221 */ /* 0x002fe20000010000 */
[--C-:B------:R-:W-:Y:S01]  /*15bd0*/  FFMA.FTZ R10, R55, UR44, -R36.reuse ;  /* 0x0000002c370a7c23 */ /* 0x100fe20008010824 */
[--C-:B------:R-:W-:Y:S01]  /*15be0*/  FFMA.FTZ R167, R62, UR44, -R36.reuse ;  /* 0x0000002c3ea77c23 */ /* 0x100fe20008010824 */
[----:B------:R-:W-:Y:S01]  /*15bf0*/  F2FP.F16.F32.PACK_AB R181, R26, R181 ;  /* 0x000000b51ab5723e */ /* 0x000fe200000000ff */
[--C-:B------:R-:W-:Y:S01]  /*15c00*/  FFMA.FTZ R83, R83, UR44, -R36.reuse ;  /* 0x0000002c53537c23 */ /* 0x100fe20008010824 */
[----:B------:R-:W-:Y:S01]  /*15c10*/  FFMA.FTZ R86, R86, UR44, -R36 ;  /* 0x0000002c56567c23 */ /* 0x000fe20008010824 */
[----:B------:R-:W-:Y:S01]  /*15c20*/  @!P1 VIADD R27, R27, 0x28860 ;  /* 0x000288601b1b9836 */ /* 0x000fe20000000000 */
[----:B------:R-:W1:Y:S01]  /*15c30*/  MUFU.EX2 R177, R177 ;  /* 0x000000b100b17308 */ /* 0x000e620000000800 */
[----:B--2---:R-:W-:-:S03]  /*15c40*/  FADD.FTZ R5, R183, R14 ;  /* 0x0000000eb7057221 */ /* 0x004fc60000010000 */
[----:B------:R-:W-:-:S04]  /*15c50*/  @!P1 PRMT R27, RZ, 0x654, R27 ;  /* 0x00000654ff1b9816 */ /* 0x000fc8000000001b */
[----:B------:R-:W2:Y:S01]  /*15c60*/  MUFU.EX2 R34, R34 ;  /* 0x0000002200227308 */ /* 0x000ea20000000800 */
[C---:B0-----:R-:W-:Y:S01]  /*15c70*/  FADD.FTZ R14, R30.reuse, R5 ;  /* 0x000000051e0e7221 */ /* 0x041fe20000010000 */
[----:B------:R-:W-:-:S06]  /*15c80*/  F2FP.F16.F32.PACK_AB R183, R30, R183 ;  /* 0x000000b71eb7723e */ /* 0x000fcc00000000ff */
[----:B------:R-:W0:Y:S01]  /*15c90*/  MUFU.EX2 R179, R179 ;  /* 0x000000b300b37308 */ /* 0x000e220000000800 */
[----:B-1----:R-:W-:Y:S01]  /*15ca0*/  FADD.FTZ R5, R177, R14 ;  /* 0x0000000eb1057221 */ /* 0x002fe20000010000 */
[----:B------:R-:W-:-:S06]  /*15cb0*/  FFMA.FTZ R14, R67, UR44, -R36 ;  /* 0x0000002c430e7c23 */ /* 0x000fcc0008010824 */
        /* <DEDUP_REMOVED lines=23> */
[----:B------:R-:W-:Y:S01]  /*15e30*/  MUFU.EX2 R164, R164 ;  /* 0x000000a400a47308 */ /* 0x000fe20000000800 */
[----:B--2---:R-:W-:-:S07]  /*15e40*/  FADD.FTZ R5, R171, R48 ;  /* 0x00000030ab057221 */ /* 0x004fce0000010000 */
[----:B------:R-:W1:Y:S01]  /*15e50*/  MUFU.EX2 R165, R165 ;  /* 0x000000a500a57308 */ /* 0x000e620000000800 */
[C---:B0-----:R-:W-:Y:S01]  /*15e60*/  FADD.FTZ R30, R10.reuse, R5 ;  /* 0x000000050a1e7221 */ /* 0x041fe20000010000 */
[----:B------:R-:W-:-:S06]  /*15e70*/  F2FP.F16.F32.PACK_AB R171, R10, R171 ;  /* 0x000000ab0aab723e */ /* 0x000fcc00000000ff */
[----:B------:R-:W-:Y:S08]  /*15e80*/  MUFU.EX2 R166, R166 ;  /* 0x000000a600a67308 */ /* 0x000ff00000000800 */
[----:B------:R-:W-:Y:S01]  /*15e90*/  MUFU.EX2 R167, R167 ;  /* 0x000000a700a77308 */ /* 0x000fe20000000800 */
[----:B-1----:R-:W-:-:S07]  /*15ea0*/  FADD.FTZ R5, R165, R30 ;  /* 0x0000001ea5057221 */ /* 0x002fce0000010000 */
[----:B------:R-:W-:Y:S01]  /*15eb0*/  MUFU.EX2 R14, R14 ;  /* 0x0000000e000e7308 */ /* 0x000fe20000000800 */
[----:B------:R-:W-:Y:S02]  /*15ec0*/  WARPGROUP.DEPBAR.LE gsb0, 0x0 ;  /* 0x00008000000079c5 */ /* 0x000fe40000010000 */
[----:B------:R-:W-:Y:S01]  /*15ed0*/  WARPGROUP.ARRIVE ;  /* 0x00000000000079c5 */ /* 0x000fe20000000000 */
[--C-:B------:R-:W-:Y:S01]  /*15ee0*/  FFMA.FTZ R160, R64, UR44, -R15.reuse ;  /* 0x0000002c40a07c23 */ /* 0x100fe2000801080f */
[--C-:B------:R-:W-:Y:S01]  /*15ef0*/  FFMA.FTZ R161, R66, UR44, -R36.reuse ;  /* 0x0000002c42a17c23 */ /* 0x100fe20008010824 */
[--C-:B------:R-:W-:Y:S01]  /*15f00*/  FFMA.FTZ R162, R68, UR44, -R15.reuse ;  /* 0x0000002c44a27c23 */ /* 0x100fe2000801080f */
[----:B------:R-:W-:Y:S01]  /*15f10*/  FFMA.FTZ R163, R70, UR44, -R36 ;  /* 0x0000002c46a37c23 */ /* 0x000fe20008010824 */
[----:B------:R-:W-:Y:S01]  /*15f20*/  MUFU.EX2 R78, R78 ;  /* 0x0000004e004e7308 */ /* 0x000fe20000000800 */
[----:B------:R-:W-:Y:S01]  /*15f30*/  HGMMA.64x128x16.F32 R88, R156, gdesc[UR4].tnspB, R88, gsb0 ;  /* 0x41e000049c587df0 */ /* 0x000fe20008000858 */
[----:B------:R-:W-:Y:S01]  /*15f40*/  R2UR UR6, R12 ;  /* 0x000000000c0672ca */ /* 0x000fe200000e0000 */
[----:B------:R-:W-:Y:S01]  /*15f50*/  @!P1 IMAD R12, R184, 0x8, R2 ;  /* 0x00000008b80c9824 */ /* 0x000fe200078e0202 */
[----:B------:R-:W-:Y:S01]  /*15f60*/  R2UR UR7, R13 ;  /* 0x000000000d0772ca */ /* 0x000fe200000e0000 */
[----:B------:R-:W-:-:S02]  /*15f70*/  FFMA.FTZ R15, R85, UR44, -R15 ;  /* 0x0000002c550f7c23 */ /* 0x000fc4000801080f */
[----:B------:R-:W-:Y:S01]  /*15f80*/  @!P1 VIADD R12, R12, 0x28840 ;  /* 0x000288400c0c9836 */ /* 0x000fe20000000000 */
[----:B------:R-:W-:Y:S04]  /*15f90*/  MUFU.EX2 R160, R160 ;  /* 0x000000a000a07308 */ /* 0x000fe80000000800 */
[----:B------:R-:W-:-:S04]  /*15fa0*/  @!P1 PRMT R13, RZ, 0x654, R12 ;  /* 0x00000654ff0d9816 */ /* 0x000fc8000000000c */
[----:B------:R-:W0:Y:S08]  /*15fb0*/  MUFU.EX2 R12, R59 ;  /* 0x0000003b000c7308 */ /* 0x000e300000000800 */
[----:B------:R-:W-:Y:S08]  /*15fc0*/  MUFU.EX2 R161, R161 ;  /* 0x000000a100a17308 */ /* 0x000ff00000000800 */
[----:B------:R-:W-:Y:S01]  /*15fd0*/  MUFU.EX2 R162, R162 ;  /* 0x000000a200a27308 */ /* 0x000fe20000000800 */
[C---:B0-----:R-:W-:Y:S01]  /*15fe0*/  FADD.FTZ R30, R12.reuse, R5 ;  /* 0x000000050c1e7221 */ /* 0x041fe20000010000 */
[----:B------:R-:W-:-:S03]  /*15ff0*/  F2FP.F16.F32.PACK_AB R165, R12, R165 ;  /* 0x000000a50ca5723e */ /* 0x000fc600000000ff */
[----:B------:R-:W-:-:S03]  /*16000*/  FADD.FTZ R5, R167, R30 ;  /* 0x0000001ea7057221 */ /* 0x000fc60000010000 */
[----:B------:R-:W-:Y:S08]  /*16010*/  MUFU.EX2 R163, R163 ;  /* 0x000000a300a37308 */ /* 0x000ff00000000800 */
[----:B------:R-:W0:Y:S08]  /*16020*/  MUFU.EX2 R79, R79 ;  /* 0x0000004f004f7308 */ /* 0x000e300000000800 */
[----:B------:R-:W-:Y:S08]  /*16030*/  MUFU.EX2 R82, R82 ;  /* 0x0000005200527308 */ /* 0x000ff00000000800 */
[----:B------:R-:W-:Y:S08]  /*16040*/  MUFU.EX2 R83, R83 ;  /* 0x0000005300537308 */ /* 0x000ff00000000800 */
[----:B------:R-:W-:Y:S08]  /*16050*/  MUFU.EX2 R86, R86 ;  /* 0x0000005600567308 */ /* 0x000ff00000000800 */
[----:B------:R-:W1:Y:S01]  /*16060*/  MUFU.EX2 R15, R15 ;  /* 0x0000000f000f7308 */ /* 0x000e620000000800 */
[----:B------:R-:W-:-:S02]  /*16070*/  WARPGROUP.DEPBAR.LE gsb0, 0x0 ;  /* 0x00008000000079c5 */ /* 0x000fc40000010000 */
[----:B------:R-:W-:Y:S01]  /*16080*/  WARPGROUP.ARRIVE ;  /* 0x00000000000079c5 */ /* 0x000fe20000000000 */
[----:B------:R-:W-:Y:S01]  /*16090*/  FFMA.FTZ R157, R74, UR44, -R36 ;  /* 0x0000002c4a9d7c23 */ /* 0x000fe20008010824 */
[----:B------:R-:W-:Y:S02]  /*160a0*/  F2FP.F16.F32.PACK_AB R156, R65, R20 ;  /* 0x00000014419c723e */ /* 0x000fe400000000ff */
[----:B------:R-:W-:Y:S02]  /*160b0*/  F2FP.F16.F32.PACK_AB R158, R73, R24 ;  /* 0x00000018499e723e */ /* 0x000fe400000000ff */
[----:B------:R-:W-:Y:S01]  /*160c0*/  HGMMA.64x128x16.F32 R88, R152, gdesc[UR4].tnspB, R88, gsb0 ;  /* 0x41e0000498587df0 */ /* 0x000fe20008000858 */
[----:B------:R-:W-:Y:S01]  /*160d0*/  MUFU.EX2 R157, R157 ;  /* 0x0000009d009d7308 */ /* 0x000fe20000000800 */
[----:B0-----:R-:W-:Y:S01]  /*160e0*/  F2FP.F16.F32.PACK_AB R159, R79, R78 ;  /* 0x0000004e4f9f723e */ /* 0x001fe200000000ff */
[----:B------:R-:W-:Y:S02]  /*160f0*/  WARPGROUP.DEPBAR.LE gsb0, 0x0 ;  /* 0x00008000000079c5 */ /* 0x000fe40000010000 */
[----:B------:R0:W-:Y:S06]  /*16100*/  BAR.ARV R31, 0x100 ;  /* 0x0004001f0000751d */ /* 0x0001ec0000002000 */
[----:B------:R2:W-:Y:S01]  /*16110*/  @!P1 SYNCS.ARRIVE.TRANS64.RED.A1T0 RZ, [R13+URZ], RZ ;  /* 0x000000ff0dff99a7 */ /* 0x0005e2000810043f */
[----:B-1----:R-:W-:Y:S01]  /*16120*/  F2FP.F16.F32.PACK_AB R154, R15, R32 ;  /* 0x000000200f9a723e */ /* 0x002fe200000000ff */
[-C--:B------:R-:W-:Y:S01]  /*16130*/  FMUL.FTZ R90, R90, R4.reuse ;  /* 0x000000045a5a7220 */ /* 0x080fe20000410000 */
[-C--:B------:R-:W-:Y:S01]  /*16140*/  FMUL.FTZ R91, R91, R4.reuse ;  /* 0x000000045b5b7220 */ /* 0x080fe20000410000 */
[-C--:B------:R-:W-:Y:S01]  /*16150*/  FMUL.FTZ R94, R94, R4.reuse ;  /* 0x000000045e5e7220 */ /* 0x080fe20000410000 */
[-C--:B------:R-:W-:Y:S01]  /*16160*/  FMUL.FTZ R95, R95, R4.reuse ;  /* 0x000000045f5f7220 */ /* 0x080fe20000410000 */
[-C--:B------:R-:W-:Y:S01]  /*16170*/  FMUL.FTZ R98, R98, R4.reuse ;  /* 0x0000000462627220 */ /* 0x080fe20000410000 */
[-C--:B------:R-:W-:Y:S01]  /*16180*/  FMUL.FTZ R99, R99, R4.reuse ;  /* 0x0000000463637220 */ /* 0x080fe20000410000 */
[----:B--2---:R-:W-:Y:S01]  /*16190*/  FADD.FTZ R13, R21, R6 ;  /* 0x00000006150d7221 */ /* 0x004fe20000010000 */
[----:B------:R-:W-:Y:S01]  /*161a0*/  FFMA.FTZ R6, R63, UR44, -R36 ;  /* 0x0000002c3f067c23 */ /* 0x000fe20008010824 */
[----:B------:R0:W-:Y:S01]  /*161b0*/  @!P1 SYNCS.ARRIVE.TRANS64.RED.A1T0 RZ, [R27+URZ], RZ ;  /* 0x000000ff1bff99a7 */ /* 0x0001e2000810043f */
[-C--:B------:R-:W-:Y:S01]  /*161c0*/  FMUL.FTZ R102, R102, R4.reuse ;  /* 0x0000000466667220 */ /* 0x080fe20000410000 */
[----:B------:R-:W-:Y:S01]  /*161d0*/  FADD.FTZ R46, R182, R13 ;  /* 0x0000000db62e7221 */ /* 0x000fe20000010000 */
[-C--:B------:R-:W-:Y:S01]  /*161e0*/  FMUL.FTZ R103, R103, R4.reuse ;  /* 0x0000000467677220 */ /* 0x080fe20000410000 */
[-C--:B------:R-:W-:Y:S01]  /*161f0*/  FMUL.FTZ R106, R106, R4.reuse ;  /* 0x000000046a6a7220 */ /* 0x080fe20000410000 */
[----:B------:R-:W1:Y:S01]  /*16200*/  MUFU.EX2 R6, R6 ;  /* 0x0000000600067308 */ /* 0x000e620000000800 */
[----:B------:R-:W-:Y:S01]  /*16210*/  FADD.FTZ R13, R25, R46 ;  /* 0x0000002e190d7221 */ /* 0x000fe20000010000 */
[-C--:B------:R-:W-:Y:S01]  /*16220*/  FMUL.FTZ R107, R107, R4.reuse ;  /* 0x000000046b6b7220 */ /* 0x080fe20000410000 */
[-C--:B------:R-:W-:Y:S01]  /*16230*/  FMUL.FTZ R110, R110, R4.reuse ;  /* 0x000000046e6e7220 */ /* 0x080fe20000410000 */
[-C--:B------:R-:W-:Y:S01]  /*16240*/  FMUL.FTZ R111, R111, R4.reuse ;  /* 0x000000046f6f7220 */ /* 0x080fe20000410000 */
[----:B------:R-:W-:Y:S01]  /*16250*/  FADD.FTZ R46, R176, R13 ;  /* 0x0000000db02e7221 */ /* 0x000fe20000010000 */
[-C--:B------:R-:W-:Y:S01]  /*16260*/  FMUL.FTZ R114, R114, R4.reuse ;  /* 0x0000000472727220 */ /* 0x080fe20000410000 */
[-C--:B------:R-:W-:Y:S01]  /*16270*/  FMUL.FTZ R115, R115, R4.reuse ;  /* 0x0000000473737220 */ /* 0x080fe20000410000 */
[-C--:B------:R-:W-:Y:S01]  /*16280*/  FMUL.FTZ R118, R118, R4.reuse ;  /* 0x0000000476767220 */ /* 0x080fe20000410000 */
[----:B------:R-:W-:Y:S01]  /*16290*/  FADD.FTZ R13, R29, R46 ;  /* 0x0000002e1d0d7221 */ /* 0x000fe20000010000 */
[--C-:B------:R-:W-:Y:S01]  /*162a0*/  FFMA.FTZ R46, R71, UR44, -R36.reuse ;  /* 0x0000002c472e7c23 */ /* 0x100fe20008010824 */
[----:B------:R-:W-:Y:S01]  /*162b0*/  FFMA.FTZ R36, R87, UR44, -R36 ;  /* 0x0000002c57247c23 */ /* 0x000fe20008010824 */
[-C--:B------:R-:W-:Y:S01]  /*162c0*/  FMUL.FTZ R119, R119, R4.reuse ;  /* 0x0000000477777220 */ /* 0x080fe20000410000 */
[----:B------:R-:W-:Y:S01]  /*162d0*/  FADD.FTZ R50, R178, R13 ;  /* 0x0000000db2327221 */ /* 0x000fe20000010000 */
[-C--:B------:R-:W-:Y:S01]  /*162e0*/  FMUL.FTZ R122, R122, R4.reuse ;  /* 0x000000047a7a7220 */ /* 0x080fe20000410000 */
[-C--:B------:R-:W-:Y:S01]  /*162f0*/  FMUL.FTZ R123, R123, R4.reuse ;  /* 0x000000047b7b7220 */ /* 0x080fe20000410000 */
[----:B------:R-:W2:Y:S01]  /*16300*/  MUFU.EX2 R46, R46 ;  /* 0x0000002e002e7308 */ /* 0x000ea20000000800 */
[----:B------:R-:W-:Y:S01]  /*16310*/  FADD.FTZ R13, R37, R50 ;  /* 0x00000032250d7221 */ /* 0x000fe20000010000 */
[C---:B-1----:R-:W-:Y:S01]  /*16320*/  FADD.FTZ R30, R6.reuse, R5 ;  /* 0x00000005061e7221 */ /* 0x042fe20000010000 */
[----:B------:R-:W-:Y:S01]  /*16330*/  F2FP.F16.F32.PACK_AB R167, R6, R167 ;  /* 0x000000a706a7723e */ /* 0x000fe200000000ff */
[-C--:B------:R-:W-:Y:S01]  /*16340*/  FMUL.FTZ R126, R126, R4.reuse ;  /* 0x000000047e7e7220 */ /* 0x080fe20000410000 */
        /* <DEDUP_REMOVED lines=17> */
[----:B------:R-:W-:Y:S01]  /*16460*/  FADD.FTZ R5, R157, R10 ;  /* 0x0000000a9d057221 */ /* 0x000fe20000010000 */
[-C--:B------:R-:W-:Y:S01]  /*16470*/  FMUL.FTZ R139, R139, R4.reuse ;  /* 0x000000048b8b7220 */ /* 0x080fe20000410000 */
[-C--:B------:R-:W-:Y:S01]  /*16480*/  FMUL.FTZ R142, R142, R4.reuse ;  /* 0x000000048e8e7220 */ /* 0x080fe20000410000 */
[----:B------:R-:W-:Y:S01]  /*16490*/  FADD.FTZ R13, R45, R50 ;  /* 0x000000322d0d7221 */ /* 0x000fe20000010000 */
[-C--:B------:R-:W-:Y:S01]  /*164a0*/  FMUL.FTZ R143, R143, R4.reuse ;  /* 0x000000048f8f7220 */ /* 0x080fe20000410000 */
[-C--:B------:R-:W-:Y:S01]  /*164b0*/  FMUL.FTZ R146, R146, R4.reuse ;  /* 0x0000000492927220 */ /* 0x080fe20000410000 */
[-C--:B------:R-:W-:Y:S01]  /*164c0*/  FMUL.FTZ R147, R147, R4.reuse ;  /* 0x0000000493937220 */ /* 0x080fe20000410000 */
[----:B------:R-:W-:Y:S01]  /*164d0*/  FADD.FTZ R26, R170, R13 ;  /* 0x0000000daa1a7221 */ /* 0x000fe20000010000 */
[-C--:B------:R-:W-:Y:S01]  /*164e0*/  FMUL.FTZ R150, R150, R4.reuse ;  /* 0x0000000496967220 */ /* 0x080fe20000410000 */
[----:B------:R-:W-:Y:S01]  /*164f0*/  FMUL.FTZ R151, R151, R4 ;  /* 0x0000000497977220 */ /* 0x000fe20000410000 */
[----:B------:R-:W-:Y:S01]  /*16500*/  F2FP.F16.F32.PACK_AB R182, R25, R182 ;  /* 0x000000b619b6723e */ /* 0x000fe200000000ff */
[----:B------:R-:W-:Y:S01]  /*16510*/  FADD.FTZ R13, R49, R26 ;  /* 0x0000001a310d7221 */ /* 0x000fe20000010000 */
[----:B------:R-:W-:Y:S01]  /*16520*/  F2FP.F16.F32.PACK_AB R176, R29, R176 ;  /* 0x000000b01db0723e */ /* 0x000fe200000000ff */
[----:B------:R-:W1:Y:S01]  /*16530*/  MUFU.EX2 R26, R75 ;  /* 0x0000004b001a7308 */ /* 0x000e620000000800 */
[----:B------:R-:W-:Y:S01]  /*16540*/  F2FP.F16.F32.PACK_AB R178, R37, R178 ;  /* 0x000000b225b2723e */ /* 0x000fe200000000ff */
[----:B------:R-:W-:Y:S01]  /*16550*/  FADD.FTZ R34, R164, R13 ;  /* 0x0000000da4227221 */ /* 0x000fe20000010000 */
[----:B------:R-:W-:Y:S01]  /*16560*/  F2FP.F16.F32.PACK_AB R172, R41, R172 ;  /* 0x000000ac29ac723e */ /* 0x000fe200000000ff */
[-C--:B------:R-:W-:Y:S01]  /*16570*/  FMUL.FTZ R88, R88, R11.reuse ;  /* 0x0000000b58587220 */ /* 0x080fe20000410000 */
[----:B------:R-:W-:Y:S01]  /*16580*/  F2FP.F16.F32.PACK_AB R174, R33, R174 ;  /* 0x000000ae21ae723e */ /* 0x000fe200000000ff */
[----:B------:R-:W-:Y:S01]  /*16590*/  FADD.FTZ R13, R53, R34 ;  /* 0x00000022350d7221 */ /* 0x000fe20000010000 */
[----:B------:R-:W-:Y:S01]  /*165a0*/  F2FP.F16.F32.PACK_AB R168, R45, R168 ;  /* 0x000000a82da8723e */ /* 0x000fe200000000ff */
[-C--:B------:R-:W-:Y:S01]  /*165b0*/  FMUL.FTZ R89, R89, R11.reuse ;  /* 0x0000000b59597220 */ /* 0x080fe20000410000 */
[----:B------:R-:W-:Y:S01]  /*165c0*/  F2FP.F16.F32.PACK_AB R170, R49, R170 ;  /* 0x000000aa31aa723e */ /* 0x000fe200000000ff */
[----:B------:R-:W-:Y:S01]  /*165d0*/  FADD.FTZ R34, R166, R13 ;  /* 0x0000000da6227221 */ /* 0x000fe20000010000 */
[----:B------:R-:W-:Y:S01]  /*165e0*/  F2FP.F16.F32.PACK_AB R164, R53, R164 ;  /* 0x000000a435a4723e */ /* 0x000fe200000000ff */
[----:B------:R-:W-:Y:S01]  /*165f0*/  FMUL.FTZ R92, R92, R11 ;  /* 0x0000000b5c5c7220 */ /* 0x000fe20000410000 */
[C---:B------:R-:W-:Y:S01]  /*16600*/  F2FP.F16.F32.PACK_AB R166, R57.reuse, R166 ;  /* 0x000000a639a6723e */ /* 0x040fe200000000ff */
[----:B------:R-:W-:Y:S01]  /*16610*/  FADD.FTZ R13, R57, R34 ;  /* 0x00000022390d7221 */ /* 0x000fe20000010000 */
[----:B------:R-:W-:Y:S01]  /*16620*/  F2FP.F16.F32.PACK_AB R163, R46, R163 ;  /* 0x000000a32ea3723e */ /* 0x000fe200000000ff */
[-C--:B------:R-:W-:Y:S01]  /*16630*/  FMUL.FTZ R93, R93, R11.reuse ;  /* 0x0000000b5d5d7220 */ /* 0x080fe20000410000 */
[----:B-1----:R-:W-:Y:S01]  /*16640*/  FADD.FTZ R5, R26, R5 ;  /* 0x000000051a057221 */ /* 0x002fe20000010000 */
[----:B------:R-:W-:Y:S01]  /*16650*/  FADD.FTZ R34, R160, R13 ;  /* 0x0000000da0227221 */ /* 0x000fe20000010000 */
[C---:B------:R-:W-:Y:S01]  /*16660*/  F2FP.F16.F32.PACK_AB R160, R61.reuse, R160 ;  /* 0x000000a03da0723e */ /* 0x040fe200000000ff */
[----:B------:R-:W-:Y:S01]  /*16670*/  FMUL.FTZ R96, R96, R11 ;  /* 0x0000000b60607220 */ /* 0x000fe20000410000 */
[----:B------:R-:W-:Y:S01]  /*16680*/  FADD.FTZ R5, R78, R5 ;  /* 0x000000054e057221 */ /* 0x000fe20000010000 */
[----:B------:R-:W-:Y:S01]  /*16690*/  FADD.FTZ R13, R61, R34 ;  /* 0x000000223d0d7221 */ /* 0x000fe20000010000 */
[----:B------:R-:W-:Y:S01]  /*166a0*/  F2FP.F16.F32.PACK_AB R157, R26, R157 ;  /* 0x0000009d1a9d723e */ /* 0x000fe200000000ff */
[-C--:B------:R-:W-:Y:S01]  /*166b0*/  FMUL.FTZ R97, R97, R11.reuse ;  /* 0x0000000b61617220 */ /* 0x080fe20000410000 */
[----:B------:R-:W-:Y:S01]  /*166c0*/  FADD.FTZ R5, R79, R5 ;  /* 0x000000054f057221 */ /* 0x000fe20000010000 */
[----:B------:R-:W-:Y:S01]  /*166d0*/  FADD.FTZ R34, R162, R13 ;  /* 0x0000000da2227221 */ /* 0x000fe20000010000 */
[C---:B------:R-:W-:Y:S01]  /*166e0*/  F2FP.F16.F32.PACK_AB R162, R69.reuse, R162 ;  /* 0x000000a245a2723e */ /* 0x040fe200000000ff */
[-C--:B------:R-:W-:Y:S01]  /*166f0*/  FMUL.FTZ R100, R100, R11.reuse ;  /* 0x0000000b64647220 */ /* 0x080fe20000410000 */
[----:B------:R-:W-:Y:S01]  /*16700*/  FADD.FTZ R5, R82, R5 ;  /* 0x0000000552057221 */ /* 0x000fe20000010000 */
[----:B------:R-:W-:Y:S01]  /*16710*/  FADD.FTZ R13, R69, R34 ;  /* 0x00000022450d7221 */ /* 0x000fe20000010000 */
[----:B------:R-:W-:Y:S01]  /*16720*/  F2FP.F16.F32.PACK_AB R152, R77, R28 ;  /* 0x0000001c4d98723e */ /* 0x000fe200000000ff */
[-C--:B------:R-:W-:Y:S01]  /*16730*/  FMUL.FTZ R101, R101, R11.reuse ;  /* 0x0000000b65657220 */ /* 0x080fe20000410000 */
[C---:B------:R-:W-:Y:S01]  /*16740*/  FADD.FTZ R5, R83.reuse, R5 ;  /* 0x0000000553057221 */ /* 0x040fe20000010000 */
        /* <DEDUP_REMOVED lines=38> */
[----:B------:R-:W-:-:S02]  /*169b0*/  IMAD.MOV.U32 R14, RZ, RZ, R184 ;  /* 0x000000ffff0e7224 */ /* 0x000fc400078e00b8 */
[----:B------:R-:W-:Y:S01]  /*169c0*/  IMAD.MOV.U32 R15, RZ, RZ, R0 ;  /* 0x000000ffff0f7224 */ /* 0x000fe200078e0000 */
[----:B0-----:R-:W-:Y:S06]  /*169d0*/  @P2 BRA `(.L_x_1553) ;  /* 0xffffffdc008c2947 */ /* 0x001fec000383ffff */
.L_x_1543:
[----:B------:R-:W-:-:S13]  /*169e0*/  ISETP.GE.AND P2, PT, R3, R198, PT ;  /* 0x000000c60300720c */ /* 0x000fda0003f46270 */
[----:B------:R-:W-:Y:S05]  /*169f0*/  @!P2 BRA `(.L_x_1554) ;  /* 0x0000003000a0a947 */ /* 0x000fea0003800000 */
[----:B------:R-:W-:Y:S02]  /*16a00*/  IMAD R15, R197, 0x80, R204 ;  /* 0x00000080c50f7824 */ /* 0x000fe400078e02cc */
[----:B------:R-:W-:Y:S02]  /*16a10*/  IMAD.MOV.U32 R4, RZ, RZ, R9 ;  /* 0x000000ffff047224 */ /* 0x000fe400078e0009 */
[----:B------:R-:W-:Y:S02]  /*16a20*/  VIADD R15, R15, 0x8 ;  /* 0x000000080f0f7836 */ /* 0x000fe40000000000 */
[----:B------:R-:W-:Y:S02]  /*16a30*/  IMAD.MOV.U32 R7, RZ, RZ, R0 ;  /* 0x000000ffff077224 */ /* 0x000fe400078e0000 */
[----:B------:R-:W-:Y:S01]  /*16a40*/  IMAD.MOV.U32 R20, RZ, RZ, R186 ;  /* 0x000000ffff147224 */ /* 0x000fe200078e00ba */
[----:B------:R-:W-:Y:S01]  /*16a50*/  IADD3 R15, R15, R192, -R193 ;  /* 0x000000c00f0f7210 */ /* 0x000fe20007ffe8c1 */
[----:B------:R-:W-:-:S07]  /*16a60*/  IMAD.MOV.U32 R14, RZ, RZ, R184 ;  /* 0x000000ffff0e7224 */ /* 0x000fce00078e00b8 */
.L_x_1572:
        /* <DEDUP_REMOVED lines=10> */
.L_x_1556:
[----:B------:R-:W-:Y:S01]  /*16b10*/  IMAD R0, R184, 0x8, R2 ;  /* 0x00000008b8007824 */ /* 0x000fe200078e0202 */
[----:B------:R-:W-:-:S04]  /*16b20*/  SHF.L.U32 R9, R186, 0x1f, RZ ;  /* 0x0000001fba097819 */ /* 0x000fc800000006ff */
[----:B------:R0:W1:Y:S01]  /*16b30*/  SYNCS.PHASECHK.TRANS64.TRYWAIT P3, [R0+URZ+0x28830], R9 ;  /* 0x02883009000075a7 */ /* 0x000062000806017f */
[----:B------:R-:W-:Y:S05]  /*16b40*/  @!P0 BRA `(.L_x_1557) ;  /* 0x0000000000048947 */ /* 0x000fea0003800000 */
[----:B------:R-:W-:Y:S01]  /*16b50*/  BPT.TRAP 0x1 ;  /* 0x000000040000795c */ /* 0x000fe20000300000 */
.L_x_1557:
[----:B------:R-:W-:Y:S04]  /*16b60*/  BSSY B0, `(.L_x_1555) ;  /* 0x0000004000007945 */ /* 0x000fe80003800000 */
[----:B-1----:R-:W-:Y:S05]  /*16b70*/  @P3 BRA `(.L_x_1558) ;  /* 0x0000000000083947 */ /* 0x002fea0003800000 */
[----:B------:R-:W1:Y:S02]  /*16b80*/  SYNCS.PHASECHK.TRANS64.TRYWAIT P3, [R0+URZ+0x28830], R9 ;  /* 0x02883009000075a7 */ /* 0x000e64000806017f */
[----:B-1----:R-:W-:Y:S05]  /*16b90*/  @!P3 BRA `(.L_x_1559) ;  /* 0x000000d000f4b947 */ /* 0x002fea0003800000 */
.L_x_1558:
[----:B------:R-:W-:Y:S05]  /*16ba0*/  BSYNC B0 ;  /* 0x0000000000007941 */ /* 0x000fea0003800000 */
.L_x_1555:
        /* <DEDUP_REMOVED lines=28> */
[----:B------:R-:W-:-:S02]  /*16d70*/  R2UR UR22, R12 ;  /* 0x000000000c1672ca */ /* 0x000fc400000e0000 */
[----:B------:R0:W-:Y:S01]  /*16d80*/  BAR.SYNC.DEFER_BLOCKING R0, 0x100 ;  /* 0x000400000000751d */ /* 0x0001e20000010000 */
[C---:B------:R-:W-:Y:S01]  /*16d90*/  IADD3 R12, R10.reuse, 0x404, RZ ;  /* 0x000004040a0c7810 */ /* 0x040fe20007ffe0ff */
[----:B------:R-:W-:Y:S01]  /*16da0*/  VIADD R10, R10, 0x406 ;  /* 0x000004060a0a7836 */ /* 0x000fe20000000000 */
[----:B------:R-:W-:Y:S01]  /*16db0*/  R2UR UR23, R13 ;  /* 0x000000000d1772ca */ /* 0x000fe200000e0000 */
[----:B------:R-:W-:Y:S01]  /*16dc0*/  IMAD.MOV.U32 R13, RZ, RZ, 0x40000040 ;  /* 0x40000040ff0d7424 */ /* 0x000fe200078e00ff */
[----:B------:R-:W-:Y:S02]  /*16dd0*/  R2UR UR26, R12 ;  /* 0x000000000c1a72ca */ /* 0x000fe400000e0000 */
        /* <DEDUP_REMOVED lines=29> */
.L_x_1561:
[----:B------:R-:W-:Y:S01]  /*16fb0*/  SHF.L.U32 R0, R20, 0x1f, RZ ;  /* 0x0000001f14007819 */ /* 0x000fe200000006ff */
[----:B------:R-:W-:-:S04]  /*16fc0*/  IMAD R9, R14, 0x8, R2 ;  /* 0x000000080e097824 */ /* 0x000fc800078e0202 */
[----:B------:R0:W1:Y:S01]  /*16fd0*/  SYNCS.PHASECHK.TRANS64.TRYWAIT P2, [R9+URZ+0x28850], R0 ;  /* 0x02885000090075a7 */ /* 0x000062000804017f */
[----:B------:R-:W-:Y:S05]  /*16fe0*/  @!P0 BRA `(.L_x_1562) ;  /* 0x0000000000048947 */ /* 0x000fea0003800000 */
[----:B------:R-:W-:Y:S01]  /*16ff0*/  BPT.TRAP 0x1 ;  /* 0x000000040000795c */ /* 0x000fe20000300000 */
.L_x_1562:
[----:B-1----:R-:W-:Y:S05]  /*17000*/  @P2 BRA `(.L_x_1560) ;  /* 0x0000000000082947 */ /* 0x002fea0003800000 */
[----:B------:R-:W1:Y:S02]  /*17010*/  SYNCS.PHASECHK.TRANS64.TRYWAIT P2, [R9+URZ+0x28850], R0 ;  /* 0x02885000090075a7 */ /* 0x000e64000804017f */
[----:B-1----:R-:W-:Y:S05]  /*17020*/  @!P2 BRA `(.L_x_1563) ;  /* 0x000000cc00e4a947 */ /* 0x002fea0003800000 */
.L_x_1560:
[----:B01----:R-:W-:Y:S01]  /*17030*/  VIADD R0, R2, 0x400 ;  /* 0x0000040002007836 */ /* 0x003fe20000000000 */
[----:B------:R-:W-:Y:S05]  /*17040*/  WARPSYNC.ALL ;  /* 0x0000000000007948 */ /* 0x000fea0003800000 */
[----:B------:R-:W-:Y:S01]  /*17050*/  SHF.R.U32.HI R0, RZ, 0x4, R0 ;  /* 0x00000004ff007819 */ /* 0x000fe20000011600 */
[----:B------:R-:W-:Y:S01]  /*17060*/  WARPGROUP.ARRIVE ;  /* 0x00000000000079c5 */ /* 0x000fe20000000000 */
[----:B------:R-:W-:-:S05]  /*17070*/  IMAD.MOV.U32 R13, RZ, RZ, 0x40000040 ;  /* 0x40000040ff0d7424 */ /* 0x000fca00078e00ff */
[----:B------:R-:W0:Y:S01]  /*17080*/  S2R R20, SR_TID.X ;  /* 0x0000000000147919 */ /* 0x000e220000002100 */
[----:B------:R-:W-:Y:S02]  /*17090*/  LOP3.LUT R0, R0, 0x3fff, RZ, 0xc0, !PT ;  /* 0x00003fff00007812 */ /* 0x000fe400078ec0ff */
[----:B------:R-:W-:Y:S02]  /*170a0*/  @!P1 LEA R9, R184, R2, 0x3 ;  /* 0x00000002b8099211 */ /* 0x000fe400078e18ff */
[----:B------:R-:W-:-:S03]  /*170b0*/  LOP3.LUT R11, R0, 0x4000000, RZ, 0xfc, !PT ;  /* 0x04000000000b7812 */ /* 0x000fc600078efcff */
[----:B------:R-:W-:Y:S02]  /*170c0*/  @!P1 VIADD R9, R9, 0x28840 ;  /* 0x0002884009099836 */ /* 0x000fe40000000000 */
[----:B------:R-:W-:Y:S02]  /*170d0*/  IMAD R10, R14, 0x800, R11 ;  /* 0x000008000e0a7824 */ /* 0x000fe400078e020b */
[----:B------:R-:W-:Y:S01]  /*170e0*/  IMAD.MOV.U32 R11, RZ, RZ, 0x40000040 ;  /* 0x40000040ff0b7424 */ /* 0x000fe200078e00ff */
[----:B------:R-:W-:Y:S01]  /*170f0*/  @!P1 PRMT R9, RZ, 0x654, R9 ;  /* 0x00000654ff099816 */ /* 0x000fe20000000009 */
[C---:B------:R-:W-:Y:S01]  /*17100*/  VIADD R12, R10.reuse, 0x80 ;  /* 0x000000800a0c7836 */ /* 0x040fe20000000000 */
[----:B------:R-:W-:Y:S02]  /*17110*/  R2UR UR6, R10 ;  /* 0x000000000a0672ca */ /* 0x000fe400000e0000 */
[----:B------:R-:W-:Y:S01]  /*17120*/  R2UR UR7, R11 ;  /* 0x000000000b0772ca */ /* 0x000fe200000e0000 */
[----:B------:R-:W-:-:S12]  /*17130*/  IMAD.MOV.U32 R11, RZ, RZ, 0x40000040 ;  /* 0x40000040ff0b7424 */ /* 0x000fd800078e00ff */
        /* <DEDUP_REMOVED lines=43> */
[----:B------:R-:W-:Y:S02]  /*173f0*/  IMAD R21, R191, -0x2, R0 ;  /* 0xfffffffebf157824 */ /* 0x000fe400078e0200 */
[----:B------:R-:W-:Y:S01]  /*17400*/  IMAD R0, R197, 0x80, R204 ;  /* 0x00000080c5007824 */ /* 0x000fe200078e02cc */
        /* <DEDUP_REMOVED lines=8> */
[----:B------:R-:W-:Y:S01]  /*17490*/  HGMMA.64x128x16.F32 R88, R152, gdesc[UR4].tnspB, R88, gsb0 ;  /* 0x41e0000498587df0 */ /* 0x000fe20008000858 */
[----:B------:R-:W-:Y:S02]  /*174a0*/  ULOP3.LUT UR6, URZ, UR52, URZ, 0x33, !UPT ;  /* 0x000000343f067292 */ /* 0x000fe4000f8e333f */
[----:B------:R-:W-:Y:S02]  /*174b0*/  WARPGROUP.DEPBAR.LE gsb0, 0x0 ;  /* 0x00008000000079c5 */ /* 0x000fe40000010000 */
[----:B------:R0:W-:Y:S06]  /*174c0*/  BAR.ARV R10, 0x100 ;  /* 0x0004000a0000751d */ /* 0x0001ec0000002000 */
[----:B------:R1:W-:Y:S02]  /*174d0*/  @!P1 SYNCS.ARRIVE.TRANS64.RED.A1T0 RZ, [R9+URZ], RZ ;  /* 0x000000ff09ff99a7 */ /* 0x0003e4000810043f */
[----:B-1----:R-:W-:-:S02]  /*174e0*/  VIADD R9, R21, UR51 ;  /* 0x0000003315097c36 */ /* 0x002fc40008000000 */
[----:B------:R-:W-:Y:S02]  /*174f0*/  VIADD R21, R21, UR6 ;  /* 0x0000000615157c36 */ /* 0x000fe40008000000 */
[C---:B------:R-:W-:Y:S02]  /*17500*/  IMAD.IADD R12, R0.reuse, 0x1, R9 ;  /* 0x00000001000c7824 */ /* 0x040fe400078e0209 */
[----:B------:R-:W-:Y:S01]  /*17510*/  IMAD.IADD R20, R0, 0x1, R21 ;  /* 0x0000000100147824 */ /* 0x000fe200078e0215 */
[----:B0-----:R-:W-:Y:S06]  /*17520*/  @!P5 BRA `(.L_x_1564) ;  /* 0x00000000005cd947 */ /* 0x001fec0003800000 */
[----:B------:R-:W-:Y:S01]  /*17530*/  IADD3 R152, R0, R192, -R193 ;  /* 0x000000c000987210 */ /* 0x000fe20007ffe8c1 */
[----:B------:R-:W-:Y:S03]  /*17540*/  BSSY B0, `(.L_x_1565) ;  /* 0x0000011000007945 */ /* 0x000fe60003800000 */
[----:B------:R-:W-:-:S13]  /*17550*/  ISETP.GT.AND P2, PT, R152, -0x1, PT ;  /* 0xffffffff9800780c */ /* 0x000fda0003f44270 */
[----:B------:R-:W-:Y:S05]  /*17560*/  @P2 BRA `(.L_x_1566) ;  /* 0x0000000000202947 */ /* 0x000fea0003800000 */
[----:B------:R-:W-:Y:S01]  /*17570*/  IMAD.U32 R154, RZ, RZ, UR46 ;  /* 0x0000002eff9a7e24 */ /* 0x000fe2000f8e00ff */
[----:B------:R-:W-:-:S04]  /*17580*/  LOP3.LUT R153, RZ, R152, RZ, 0x33, !PT ;  /* 0x00000098ff997212 */ /* 0x000fc800078e33ff */
[----:B------:R-:W-:-:S13]  /*17590*/  ISETP.NE.AND P2, PT, R154, 0x1, PT ;  /* 0x000000019a00780c */ /* 0x000fda0003f45270 */
[----:B------:R-:W0:Y:S02]  /*175a0*/  @P2 LDC.64 R10, c[0x0][0x9e8] ;  /* 0x00027a00ff0a2b82 */ /* 0x000e240000000a00 */
[----:B0-----:R-:W-:-:S05]  /*175b0*/  @P2 IMAD.HI.U32 R10, R153, R10, RZ ;  /* 0x0000000a990a2227 */ /* 0x001fca00078e00ff */
[----:B------:R-:W-:-:S04]  /*175c0*/  @P2 SHF.R.U32.HI R153, RZ, R11, R10 ;  /* 0x0000000bff992219 */ /* 0x000fc8000001160a */
[----:B------:R-:W-:Y:S01]  /*175d0*/  LOP3.LUT R153, RZ, R153, RZ, 0x33, !PT ;  /* 0x00000099ff997212 */ /* 0x000fe200078e33ff */
[----:B------:R-:W-:Y:S06]  /*175e0*/  BRA `(.L_x_1567) ;  /* 0x0000000000187947 */ /* 0x000fec0003800000 */
.L_x_1566:
[----:B------:R-:W-:Y:S01]  /*175f0*/  IMAD.U32 R154, RZ, RZ, UR46 ;  /* 0x0000002eff9a7e24 */ /* 0x000fe2000f8e00ff */
[----:B------:R-:W-:-:S04]  /*17600*/  IADD3 R153, R0, R192, -R193 ;  /* 0x000000c000997210 */ /* 0x000fc80007ffe8c1 */
[----:B------:R-:W-:-:S13]  /*17610*/  ISETP.NE.AND P2, PT, R154, 0x1, PT ;  /* 0x000000019a00780c */ /* 0x000fda0003f45270 */
[----:B------:R-:W0:Y:S02]  /*17620*/  @P2 LDC.64 R10, c[0x0][0x9e8] ;  /* 0x00027a00ff0a2b82 */ /* 0x000e240000000a00 */
[----:B0-----:R-:W-:-:S05]  /*17630*/  @P2 IMAD.HI.U32 R10, R153, R10, RZ ;  /* 0x0000000a990a2227 */ /* 0x001fca00078e00ff */
[----:B------:R-:W-:-:S07]  /*17640*/  @P2 SHF.R.U32.HI R153, RZ, R11, R10 ;  /* 0x0000000bff992219 */ /* 0x000fce000001160a */
.L_x_1567:
[----:B------:R-:W-:Y:S05]  /*17650*/  BSYNC B0 ;  /* 0x0000000000007941 */ /* 0x000fea0003800000 */
.L_x_1565:
[----:B------:R-:W-:-:S04]  /*17660*/  IMAD R10, R153, R154, -R13 ;  /* 0x0000009a990a7224 */ /* 0x000fc800078e0a0d */
[----:B------:R-:W-:-:S05]  /*17670*/  IMAD R11, R191, -0x2, R10 ;  /* 0xfffffffebf0b7824 */ /* 0x000fca00078e020a */
[----:B------:R-:W-:Y:S02]  /*17680*/  VIADDMNMX R12, R11, R154, R12, PT ;  /* 0x0000009a0b0c7246 */ /* 0x000fe4000380010c */
[----:B------:R-:W-:-:S07]  /*17690*/  VIMNMX R20, R20, R11, !PT ;  /* 0x0000000b14147248 */ /* 0x000fce0007fe0100 */
.L_x_1564:
        /* <DEDUP_REMOVED lines=106> */
[----:B------:R-:W-:-:S04]  /*17d40*/  IADD3 R0, R0, R192, -R193 ;  /* 0x000000c000007210 */ /* 0x000fc80007ffe8c1 */
[----:B------:R-:W-:-:S07]  /*17d50*/  LOP3.LUT R21, RZ, R0, RZ, 0x33, !PT ;  /* 0x00000000ff157212 */ /* 0x000fce00078e33ff */
[----:B------:R-:W0:Y:S02]  /*17d60*/  @P3 LDC.64 R10, c[0x0][0x9e8] ;  /* 0x00027a00ff0a3b82 */ /* 0x000e240000000a00 */
[----:B0-----:R-:W-:-:S05]  /*17d70*/  @P3 IMAD.HI.U32 R10, R21, R10, RZ ;  /* 0x0000000a150a3227 */ /* 0x001fca00078e00ff */
[----:B------:R-:W-:-:S04]  /*17d80*/  @P3 SHF.R.U32.HI R21, RZ, R11, R10 ;  /* 0x0000000bff153219 */ /* 0x000fc8000001160a */
[----:B------:R-:W-:Y:S01]  /*17d90*/  LOP3.LUT R0, RZ, R21, RZ, 0x33, !PT ;  /* 0x00000015ff007212 */ /* 0x000fe200078e33ff */
[----:B------:R-:W-:Y:S06]  /*17da0*/  BRA `(.L_x_1571) ;  /* 0x0000000000187947 */ /* 0x000fec0003800000 */
.L_x_1570:
[----:B------:R-:W-:Y:S02]  /*17db0*/  IMAD.U32 R153, RZ, RZ, UR46 ;  /* 0x0000002eff997e24 */ /* 0x000fe4000f8e00ff */
[----:B------:R-:W-:-:S03]  /*17dc0*/  IMAD.MOV.U32 R0, RZ, RZ, R15 ;  /* 0x000000ffff007224 */ /* 0x000fc600078e000f */
[----:B------:R-:W-:-:S13]  /*17dd0*/  ISETP.NE.AND P3, PT, R153, 0x1, PT ;  /* 0x000000019900780c */ /* 0x000fda0003f65270 */
[----:B------:R-:W0:Y:S02]  /*17de0*/  @P3 LDC.64 R10, c[0x0][0x9e8] ;  /* 0x00027a00ff0a3b82 */ /* 0x000e240000000a00 */
[----:B0-----:R-:W-:-:S05]  /*17df0*/  @P3 IMAD.HI.U32 R10, R15, R10, RZ ;  /* 0x0000000a0f0a3227 */ /* 0x001fca00078e00ff */
[----:B------:R-:W-:-:S07]  /*17e00*/  @P3 SHF.R.U32.HI R0, RZ, R11, R10 ;  /* 0x0000000bff003219 */ /* 0x000fce000001160a */
.L_x_1571:
[----:B------:R-:W-:Y:S05]  /*17e10*/  BSYNC B0 ;  /* 0x0000000000007941 */ /* 0x000fea0003800000 */
.L_x_1569:
[----:B------:R-:W-:-:S04]  /*17e20*/  IMAD R0, R0, R153, -R13 ;  /* 0x0000009900007224 */ /* 0x000fc800078e0a0d */
[----:B------:R-:W-:-:S05]  /*17e30*/  IMAD R0, R191, -0x2, R0 ;  /* 0xfffffffebf007824 */ /* 0x000fca00078e0200 */
[----:B------:R-:W-:Y:S02]  /*17e40*/  VIADDMNMX R12, R0, R153, R12, PT ;  /* 0x00000099000c7246 */ /* 0x000fe4000380010c */
[----:B------:R-:W-:-:S07]  /*17e50*/  VIMNMX R9, R9, R0, !PT ;  /* 0x0000000009097248 */ /* 0x000fce0007fe0100 */
.L_x_1568:
[----:B------:R-:W-:Y:S01]  /*17e60*/  FMNMX.FTZ R0, R24, R7, !PT ;  /* 0x0000000718007209 */ /* 0x000fe20007810000 */
[----:B------:R-:W-:Y:S01]  /*17e70*/  UMOV UR44, UR45 ;  /* 0x0000002d002c7c82 */ /* 0x000fe20008000000 */
[----:B------:R-:W-:Y:S01]  /*17e80*/  ISETP.GT.AND P4, PT, R9, 0x8, P2 ;  /* 0x000000080900780c */ /* 0x000fe20001784270 */
[----:B------:R-:W-:Y:S01]  /*17e90*/  @!P1 IMAD R14, R14, 0x8, R2 ;  /* 0x000000080e0e9824 */ /* 0x000fe200078e0202 */
[----:B------:R-:W-:Y:S02]  /*17ea0*/  FMNMX.FTZ R11, R25, R0, !PT ;  /* 0x00000000190b7209 */ /* 0x000fe40007810000 */
[----:B------:R-:W-:Y:S01]  /*17eb0*/  ISETP.LT.OR P4, PT, R12, 0x9, P4 ;  /* 0x000000090c00780c */ /* 0x000fe20002781670 */
[----:B------:R-:W-:Y:S01]  /*17ec0*/  @!P1 VIADD R14, R14, 0x28860 ;  /* 0x000288600e0e9836 */ /* 0x000fe20000000000 */
        /* <DEDUP_REMOVED lines=60> */
[----:B------:R-:W-:Y:S01]  /*18290*/  ISETP.GT.AND P3, PT, R9, 0x21, P2 ;  /* 0x000000210900780c */ /* 0x000fe20001764270 */
[----:B------:R-:W0:Y:S01]  /*182a0*/  SHFL.BFLY PT, R11, R0, 0x2, 0x1f ;  /* 0x0c401f00000b7f89 */ /* 0x000e2200000e0000 */
[----:B------:R-:W-:-:S02]  /*182b0*/  FSEL R54, R54, -INF , !P4 ;  /* 0xff80000036367808 */ /* 0x000fc40006000000 */
[----:B------:R-:W-:Y:S02]  /*182c0*/  ISETP.GT.AND P4, PT, R9, 0x40, P2 ;  /* 0x000000400900780c */ /* 0x000fe40001784270 */
[C---:B------:R-:W-:Y:S02]  /*182d0*/  ISETP.LT.OR P3, PT, R12.reuse, 0x22, P3 ;  /* 0x000000220c00780c */ /* 0x040fe40001f61670 */
[----:B------:R-:W-:Y:S02]  /*182e0*/  ISETP.LT.OR P4, PT, R12, 0x41, P4 ;  /* 0x000000410c00780c */ /* 0x000fe40002781670 */
[----:B------:R-:W-:Y:S02]  /*182f0*/  FSEL R43, R43, -INF , !P3 ;  /* 0xff8000002b2b7808 */ /* 0x000fe40005800000 */
[----:B------:R-:W-:Y:S02]  /*18300*/  ISETP.GT.AND P3, PT, R9, 0x29, P2 ;  /* 0x000000290900780c */ /* 0x000fe40001764270 */
[----:B------:R-:W-:-:S02]  /*18310*/  FSEL R58, R58, -INF , !P4 ;  /* 0xff8000003a3a7808 */ /* 0x000fc40006000000 */
[----:B------:R-:W-:Y:S02]  /*18320*/  ISETP.GT.AND P4, PT, R9, 0x41, P2 ;  /* 0x000000410900780c */ /* 0x000fe40001784270 */
[C---:B------:R-:W-:Y:S02]  /*18330*/  ISETP.LT.OR P3, PT, R12.reuse, 0x2a, P3 ;  /* 0x0000002a0c00780c */ /* 0x040fe40001f61670 */
[----:B------:R-:W-:Y:S02]  /*18340*/  ISETP.LT.OR P4, PT, R12, 0x42, P4 ;  /* 0x000000420c00780c */ /* 0x000fe40002781670 */
[----:B------:R-:W-:Y:S02]  /*18350*/  FSEL R47, R47, -INF , !P3 ;  /* 0xff8000002f2f7808 */ /* 0x000fe40005800000 */
[----:B------:R-:W-:Y:S02]  /*18360*/  ISETP.GT.AND P3, PT, R9, 0x31, P2 ;  /* 0x000000310900780c */ /* 0x000fe40001764270 */
[----:B0-----:R-:W-:-:S02]  /*18370*/  FMNMX.FTZ R0, R0, R11, !PT ;  /* 0x0000000b00007209 */ /* 0x001fc40007810000 */
[----:B------:R-:W-:Y:S02]  /*18380*/  FSEL R59, R59, -INF , !P4 ;  /* 0xff8000003b3b7808 */ /* 0x000fe40006000000 */
[----:B------:R-:W-:Y:S01]  /*18390*/  ISETP.GT.AND P4, PT, R9, 0x48, P2 ;  /* 0x000000480900780c */ /* 0x000fe20001784270 */
[----:B------:R-:W0:Y:S01]  /*183a0*/  SHFL.BFLY PT, R11, R0, 0x1, 0x1f ;  /* 0x0c201f00000b7f89 */ /* 0x000e2200000e0000 */
[C---:B------:R-:W-:Y:S02]  /*183b0*/  ISETP.LT.OR P3, PT, R12.reuse, 0x32, P3 ;  /* 0x000000320c00780c */ /* 0x040fe40001f61670 */
[----:B------:R-:W-:Y:S02]  /*183c0*/  ISETP.LT.OR P4, PT, R12, 0x49, P4 ;  /* 0x000000490c00780c */ /* 0x000fe40002781670 */
[----:B------:R-:W-:Y:S02]  /*183d0*/  FSEL R51, R51, -INF , !P3 ;  /* 0xff80000033337808 */ /* 0x000fe40005800000 */
[----:B------:R-:W-:-:S02]  /*183e0*/  ISETP.GT.AND P3, PT, R9, 0x39, P2 ;  /* 0x000000390900780c */ /* 0x000fc40001764270 */
[----:B------:R-:W-:Y:S02]  /*183f0*/  FSEL R62, R62, -INF , !P4 ;  /* 0xff8000003e3e7808 */ /* 0x000fe40006000000 */
[----:B------:R-:W-:Y:S02]  /*18400*/  ISETP.GT.AND P4, PT, R9, RZ, P2 ;  /* 0x000000ff0900720c */ /* 0x000fe40001784270 */
[C---:B------:R-:W-:Y:S02]  /*18410*/  ISETP.LT.OR P3, PT, R12.reuse, 0x3a, P3 ;  /* 0x0000003a0c00780c */ /* 0x040fe40001f61670 */
[----:B------:R-:W-:Y:S02]  /*18420*/  ISETP.LT.OR P4, PT, R12, 0x1, P4 ;  /* 0x000000010c00780c */ /* 0x000fe40002781670 */
[----:B------:R-:W-:Y:S02]  /*18430*/  FSEL R55, R55, -INF , !P3 ;  /* 0xff80000037377808 */ /* 0x000fe40005800000 */
[----:B------:R-:W-:-:S02]  /*18440*/  FSEL R153, R26, -INF , !P4 ;  /* 0xff8000001a997808 */ /* 0x000fc40006000000 */
[----:B------:R-:W-:Y:S02]  /*18450*/  ISETP.GT.AND P4, PT, R9, 0x49, P2 ;  /* 0x000000490900780c */ /* 0x000fe40001784270 */
[----:B------:R-:W-:Y:S02]  /*18460*/  FMNMX.FTZ R20, R153, R4, !PT ;  /* 0x0000000499147209 */ /* 0x000fe40007810000 */
[----:B0-----:R-:W-:Y:S02]  /*18470*/  FMNMX.FTZ R0, R0, R11, !PT ;  /* 0x0000000b00007209 */ /* 0x001fe40007810000 */
[----:B------:R-:W-:Y:S02]  /*18480*/  ISETP.LT.OR P4, PT, R12, 0x4a, P4 ;  /* 0x0000004a0c00780c */ /* 0x000fe40002781670 */
[C---:B------:R-:W-:Y:S01]  /*18490*/  FSETP.NEU.FTZ.AND P3, PT, R0.reuse, -INF , PT ;  /* 0xff8000000000780b */ /* 0x040fe20003f7d000 */
[----:B------:R-:W-:Y:S01]  /*184a0*/  FMUL.FTZ R10, R0, UR44 ;  /* 0x0000002c000a7c20 */ /* 0x000fe20008410000 */
[----:B------:R-:W-:-:S02]  /*184b0*/  FSEL R63, R63, -INF , !P4 ;  /* 0xff8000003f3f7808 */ /* 0x000fc40006000000 */
[----:B------:R-:W-:Y:S02]  /*184c0*/  ISETP.GT.AND P4, PT, R9, 0x50, P2 ;  /* 0x000000500900780c */ /* 0x000fe40001784270 */
[----:B------:R-:W-:Y:S02]  /*184d0*/  FSEL R10, R10, RZ, P3 ;  /* 0x000000ff0a0a7208 */ /* 0x000fe40001800000 */
[----:B------:R-:W-:Y:S02]  /*184e0*/  ISETP.LT.OR P4, PT, R12, 0x51, P4 ;  /* 0x000000510c00780c */ /* 0x000fe40002781670 */
[----:B------:R-:W-:Y:S01]  /*184f0*/  @!P1 PRMT R14, RZ, 0x654, R14 ;  /* 0x00000654ff0e9816 */ /* 0x000fe2000000000e */
[--C-:B------:R-:W-:Y:S01]  /*18500*/  FFMA.FTZ R180, R25, UR44, -R10.reuse ;  /* 0x0000002c19b47c23 */ /* 0x100fe2000801080a */
[----:B------:R-:W-:Y:S01]  /*18510*/  FMNMX.FTZ R25, R27, R20, !PT ;  /* 0x000000141b197209 */ /* 0x000fe20007810000 */
[--C-:B------:R-:W-:Y:S01]  /*18520*/  FFMA.FTZ R13, R29, UR44, -R10.reuse ;  /* 0x0000002c1d0d7c23 */ /* 0x100fe2000801080a */
[----:B------:R-:W-:Y:S01]  /*18530*/  FSEL R66, R66, -INF , !P4 ;  /* 0xff80000042427808 */ /* 0x000fe20006000000 */
[--C-:B------:R-:W-:Y:S01]  /*18540*/  FFMA.FTZ R21, R33, UR44, -R10.reuse ;  /* 0x0000002c21157c23 */ /* 0x100fe2000801080a */
[----:B------:R-:W-:Y:S01]  /*18550*/  FMNMX.FTZ R20, R30, R25, !PT ;  /* 0x000000191e147209 */ /* 0x000fe20007810000 */
[--C-:B------:R-:W-:Y:S01]  /*18560*/  FFMA.FTZ R11, R24, UR44, -R10.reuse ;  /* 0x0000002c180b7c23 */ /* 0x100fe2000801080a */
        /* <DEDUP_REMOVED lines=39> */
[----:B------:R-:W-:Y:S01]  /*187e0*/  FFMA.FTZ R33, R45, UR44, -R10 ;  /* 0x0000002c2d217c23 */ /* 0x000fe2000801080a */
[----:B------:R-:W-:Y:S01]  /*187f0*/  ISETP.LT.OR P4, PT, R12, 0x61, P4 ;  /* 0x000000610c00780c */ /* 0x000fe20002781670 */
[----:B------:R0:W-:Y:S01]  /*18800*/  @!P1 SYNCS.ARRIVE.TRANS64.RED.A1T0 RZ, [R14+URZ], RZ ;  /* 0x000000ff0eff99a7 */ /* 0x0001e2000810043f */
[----:B------:R-:W-:-:S02]  /*18810*/  FMNMX.FTZ R37, R51, R20, !PT ;  /* 0x0000001433257209 */ /* 0x000fc40007810000 */
[----:B------:R-:W-:Y:S01]  /*18820*/  FSEL R74, R74, -INF , !P4 ;  /* 0xff8000004a4a7808 */ /* 0x000fe20006000000 */
[----:B------:R-:W-:Y:S01]  /*18830*/  MUFU.EX2 R180, R180 ;  /* 0x000000b400b47308 */ /* 0x000fe20000000800 */
[----:B------:R-:W-:Y:S02]  /*18840*/  FMNMX.FTZ R20, R54, R37, !PT ;  /* 0x0000002536147209 */ /* 0x000fe40007810000 */
[----:B------:R-:W-:Y:S02]  /*18850*/  ISETP.GT.AND P4, PT, R9, 0x61, P2 ;  /* 0x000000610900780c */ /* 0x000fe40001784270 */
[----:B------:R-:W-:Y:S02]  /*18860*/  FMNMX.FTZ R37, R55, R20, !PT ;  /* 0x0000001437257209 */ /* 0x000fe40007810000 */
[----:B------:R-:W-:Y:S01]  /*18870*/  ISETP.LT.OR P4, PT, R12, 0x62, P4 ;  /* 0x000000620c00780c */ /* 0x000fe20002781670 */
[----:B------:R-:W-:Y:S01]  /*18880*/  MUFU.EX2 R182, R182 ;  /* 0x000000b600b67308 */ /* 0x000fe20000000800 */
[----:B------:R-:W-:Y:S01]  /*18890*/  FMNMX.FTZ R20, R58, R37, !PT ;  /* 0x000000253a147209 */ /* 0x000fe20007810000 */
[----:B------:R-:W-:Y:S01]  /*188a0*/  FFMA.FTZ R37, R49, UR44, -R10 ;  /* 0x0000002c31257c23 */ /* 0x000fe2000801080a */
[----:B------:R-:W-:-:S02]  /*188b0*/  FSEL R75, R75, -INF , !P4 ;  /* 0xff8000004b4b7808 */ /* 0x000fc40006000000 */
[----:B------:R-:W-:Y:S02]  /*188c0*/  FMNMX.FTZ R41, R59, R20, !PT ;  /* 0x000000143b297209 */ /* 0x000fe40007810000 */
[----:B------:R-:W-:Y:S01]  /*188d0*/  ISETP.GT.AND P4, PT, R9, 0x68, P2 ;  /* 0x000000680900780c */ /* 0x000fe20001784270 */
[----:B------:R-:W-:Y:S01]  /*188e0*/  MUFU.EX2 R13, R13 ;  /* 0x0000000d000d7308 */ /* 0x000fe20000000800 */
[----:B------:R-:W-:Y:S02]  /*188f0*/  FMNMX.FTZ R20, R62, R41, !PT ;  /* 0x000000293e147209 */ /* 0x000fe40007810000 */
[----:B------:R-:W-:Y:S02]  /*18900*/  ISETP.LT.OR P4, PT, R12, 0x69, P4 ;  /* 0x000000690c00780c */ /* 0x000fe40002781670 */
[----:B------:R-:W-:Y:S02]  /*18910*/  FMNMX.FTZ R41, R63, R20, !PT ;  /* 0x000000143f297209 */ /* 0x000fe40007810000 */
        /* <DEDUP_REMOVED lines=12> */
[----:B------:R-:W-:Y:S02]  /*189e0*/  ISETP.GT.AND P4, PT, R9, 0x70, P2 ;  /* 0x000000700900780c */ /* 0x000fe40001784270 */
[----:B------:R-:W-:Y:S01]  /*189f0*/  FMNMX.FTZ R45, R71, R20, !PT ;  /* 0x00000014472d7209 */ /* 0x000fe20007810000 */
[----:B------:R-:W-:Y:S01]  /*18a00*/  MUFU.EX2 R178, R178 ;  /* 0x000000b200b27308 */ /* 0x000fe20000000800 */
[----:B------:R-:W-:Y:S02]  /*18a10*/  ISETP.LT.OR P4, PT, R12, 0x71, P4 ;  /* 0x000000710c00780c */ /* 0x000fe40002781670 */
[----:B------:R-:W-:Y:S01]  /*18a20*/  FMNMX.FTZ R20, R74, R45, !PT ;  /* 0x0000002d4a147209 */ /* 0x000fe20007810000 */
[--C-:B------:R-:W-:Y:S01]  /*18a30*/  FFMA.FTZ R45, R57, UR44, -R10.reuse ;  /* 0x0000002c392d7c23 */ /* 0x100fe2000801080a */
[----:B------:R-:W-:Y:S01]  /*18a40*/  FSEL R82, R82, -INF , !P4 ;  /* 0xff80000052527808 */ /* 0x000fe20006000000 */
[--C-:B------:R-:W-:Y:S01]  /*18a50*/  FFMA.FTZ R57, R69, UR44, -R10.reuse ;  /* 0x0000002c45397c23 */ /* 0x100fe2000801080a */
[----:B------:R-:W-:Y:S01]  /*18a60*/  ISETP.GT.AND P4, PT, R9, 0x71, P2 ;  /* 0x000000710900780c */ /* 0x000fe20001784270 */
[----:B------:R-:W-:Y:S01]  /*18a70*/  FFMA.FTZ R69, R81, UR44, -R10 ;  /* 0x0000002c51457c23 */ /* 0x000fe2000801080a */
[----:B------:R-:W-:Y:S01]  /*18a80*/  FMNMX.FTZ R49, R75, R20, !PT ;  /* 0x000000144b317209 */ /* 0x000fe20007810000 */
[----:B------:R-:W-:Y:S01]  /*18a90*/  MUFU.EX2 R25, R25 ;  /* 0x0000001900197308 */ /* 0x000fe20000000800 */
[----:B------:R-:W-:-:S02]  /*18aa0*/  ISETP.LT.OR P4, PT, R12, 0x72, P4 ;  /* 0x000000720c00780c */ /* 0x000fc40002781670 */
[----:B------:R-:W-:Y:S02]  /*18ab0*/  FMNMX.FTZ R20, R78, R49, !PT ;  /* 0x000000314e147209 */ /* 0x000fe40007810000 */
[----:B------:R-:W-:Y:S02]  /*18ac0*/  FSEL R83, R83, -INF , !P4 ;  /* 0xff80000053537808 */ /* 0x000fe40006000000 */
[----:B------:R-:W-:Y:S01]  /*18ad0*/  ISETP.GT.AND P4, PT, R9, 0x78, P2 ;  /* 0x000000780900780c */ /* 0x000fe20001784270 */
[----:B------:R-:W-:Y:S01]  /*18ae0*/  MUFU.EX2 R172, R172 ;  /* 0x000000ac00ac7308 */ /* 0x000fe20000000800 */
[----:B------:R-:W-:Y:S02]  /*18af0*/  FMNMX.FTZ R49, R79, R20, !PT ;  /* 0x000000144f317209 */ /* 0x000fe40007810000 */
[----:B------:R-:W-:Y:S02]  /*18b00*/  ISETP.GT.AND P2, PT, R9, 0x79, P2 ;  /* 0x000000790900780c */ /* 0x000fe40001744270 */
[----:B------:R-:W-:-:S02]  /*18b10*/  ISETP.LT.OR P4, PT, R12, 0x79, P4 ;  /* 0x000000790c00780c */ /* 0x000fc40002781670 */
[----:B------:R-:W-:Y:S01]  /*18b20*/  FMNMX.FTZ R20, R82, R49, !PT ;  /* 0x0000003152147209 */ /* 0x000fe20007810000 */
[--C-:B------:R-:W-:Y:S01]  /*18b30*/  FFMA.FTZ R49, R61, UR44, -R10.reuse ;  /* 0x0000002c3d317c23 */ /* 0x100fe2000801080a */
[----:B------:R-:W-:Y:S01]  /*18b40*/  ISETP.LT.OR P2, PT, R12, 0x7a, P2 ;  /* 0x0000007a0c00780c */ /* 0x000fe20001741670 */
[----:B------:R-:W-:Y:S01]  /*18b50*/  FFMA.FTZ R61, R73, UR44, -R10 ;  /* 0x0000002c493d7c23 */ /* 0x000fe2000801080a */
[----:B------:R-:W-:Y:S01]  /*18b60*/  FSEL R86, R86, -INF , !P4 ;  /* 0xff80000056567808 */ /* 0x000fe20006000000 */
[----:B------:R-:W-:Y:S01]  /*18b70*/  MUFU.EX2 R29, R29 ;  /* 0x0000001d001d7308 */ /* 0x000fe20000000800 */
[----:B------:R-:W-:Y:S02]  /*18b80*/  FMNMX.FTZ R9, R83, R20, !PT ;  /* 0x0000001453097209 */ /* 0x000fe40007810000 */
[----:B------:R-:W-:Y:S02]  /*18b90*/  FSEL R87, R87, -INF , !P2 ;  /* 0xff80000057577808 */ /* 0x000fe40005000000 */
[----:B------:R-:W-:-:S02]  /*18ba0*/  FMNMX.FTZ R12, R86, R9, !PT ;  /* 0x00000009560c7209 */ /* 0x000fc40007810000 */
[----:B------:R-:W-:Y:S01]  /*18bb0*/  FSEL R20, R0, RZ, P3 ;  /* 0x000000ff00147208 */ /* 0x000fe20001800000 */
[----:B------:R-:W-:Y:S01]  /*18bc0*/  MUFU.EX2 R174, R174 ;  /* 0x000000ae00ae7308 */ /* 0x000fe20000000800 */
[----:B------:R-:W-:-:S03]  /*18bd0*/  FMNMX.FTZ R12, R87, R12, !PT ;  /* 0x0000000c570c7209 */ /* 0x000fc60007810000 */
[----:B------:R-:W-:Y:S02]  /*18be0*/  FADD.FTZ R20, -R20, R7 ;  /* 0x0000000714147221 */ /* 0x000fe40000010100 */
[----:B------:R-:W1:Y:S02]  /*18bf0*/  SHFL.BFLY PT, R9, R12, 0x2, 0x1f ;  /* 0x0c401f000c097f89 */ /* 0x000e6400000e0000 */
[----:B------:R-:W-:Y:S01]  /*18c00*/  FMUL.FTZ R10, R20, UR44 ;  /* 0x0000002c140a7c20 */ /* 0x000fe20008410000 */
[----:B------:R-:W-:Y:S08]  /*18c10*/  MUFU.EX2 R33, R33 ;  /* 0x0000002100217308 */ /* 0x000ff00000000800 */
[----:B------:R-:W2:Y:S08]  /*18c20*/  MUFU.EX2 R10, R10 ;  /* 0x0000000a000a7308 */ /* 0x000eb00000000800 */
[----:B------:R-:W3:Y:S01]  /*18c30*/  MUFU.EX2 R168, R168 ;  /* 0x000000a800a87308 */ /* 0x000ee20000000800 */
[----:B-1----:R-:W-:-:S07]  /*18c40*/  FMNMX.FTZ R9, R12, R9, !PT ;  /* 0x000000090c097209 */ /* 0x002fce0007810000 */
[----:B------:R-:W1:Y:S01]  /*18c50*/  MUFU.EX2 R37, R37 ;  /* 0x0000002500257308 */ /* 0x000e620000000800 */
[-C--:B--2---:R-:W-:Y:S01]  /*18c60*/  FMUL.FTZ R88, R88, R10.reuse ;  /* 0x0000000a58587220 */ /* 0x084fe20000410000 */
[----:B------:R-:W2:Y:S01]  /*18c70*/  SHFL.BFLY PT, R12, R9, 0x1, 0x1f ;  /* 0x0c201f00090c7f89 */ /* 0x000ea200000e0000 */
[-C--:B------:R-:W-:Y:S01]  /*18c80*/  FMUL.FTZ R89, R89, R10.reuse ;  /* 0x0000000a59597220 */ /* 0x080fe20000410000 */
[-C--:B------:R-:W-:Y:S01]  /*18c90*/  FMUL.FTZ R92, R92, R10.reuse ;  /* 0x0000000a5c5c7220 */ /* 0x080fe20000410000 */
[-C--:B------:R-:W-:Y:S01]  /*18ca0*/  FMUL.FTZ R93, R93, R10.reuse ;  /* 0x0000000a5d5d7220 */ /* 0x080fe20000410000 */
[-C--:B------:R-:W-:Y:S01]  /*18cb0*/  FMUL.FTZ R96, R96, R10.reuse ;  /* 0x0000000a60607220 */ /* 0x080fe20000410000 */
[-C--:B------:R-:W-:Y:S01]  /*18cc0*/  FMUL.FTZ R97, R97, R10.reuse ;  /* 0x0000000a61617220 */ /* 0x080fe20000410000 */
[----:B------:R-:W4:Y:S01]  /*18cd0*/  MUFU.EX2 R170, R170 ;  /* 0x000000aa00aa7308 */ /* 0x000f220000000800 */
[-C--:B------:R-:W-:Y:S01]  /*18ce0*/  FMUL.FTZ R100, R100, R10.reuse ;  /* 0x0000000a64647220 */ /* 0x080fe20000410000 */
[-C--:B------:R-:W-:Y:S01]  /*18cf0*/  FMUL.FTZ R101, R101, R10.reuse ;  /* 0x0000000a65657220 */ /* 0x080fe20000410000 */
[-C--:B------:R-:W-:Y:S01]  /*18d00*/  FMUL.FTZ R104, R104, R10.reuse ;  /* 0x0000000a68687220 */ /* 0x080fe20000410000 */
[-C--:B------:R-:W-:Y:S01]  /*18d10*/  FMUL.FTZ R105, R105, R10.reuse ;  /* 0x0000000a69697220 */ /* 0x080fe20000410000 */
[-C--:B------:R-:W-:Y:S01]  /*18d20*/  FMUL.FTZ R108, R108, R10.reuse ;  /* 0x0000000a6c6c7220 */ /* 0x080fe20000410000 */
[-C--:B------:R-:W-:Y:S01]  /*18d30*/  FMUL.FTZ R109, R109, R10.reuse ;  /* 0x0000000a6d6d7220 */ /* 0x080fe20000410000 */
[-C--:B------:R-:W-:Y:S01]  /*18d40*/  FMUL.FTZ R112, R112, R10.reuse ;  /* 0x0000000a70707220 */ /* 0x080fe20000410000 */
[----:B------:R-:W5:Y:S01]  /*18d50*/  MUFU.EX2 R41, R41 ;  /* 0x0000002900297308 */ /* 0x000f620000000800 */
        /* <DEDUP_REMOVED lines=8> */
[----:B------:R-:W-:Y:S01]  /*18de0*/  FMUL.FTZ R128, R128, R10 ;  /* 0x0000000a80807220 */ /* 0x000fe20000410000 */
[----:B--2---:R-:W-:Y:S01]  /*18df0*/  FMNMX.FTZ R9, R9, R12, !PT ;  /* 0x0000000c09097209 */ /* 0x004fe20007810000 */
[-C--:B------:R-:W-:Y:S01]  /*18e00*/  FMUL.FTZ R129, R129, R10.reuse ;  /* 0x0000000a81817220 */ /* 0x080fe20000410000 */
[-C--:B------:R-:W-:Y:S01]  /*18e10*/  FMUL.FTZ R132, R132, R10.reuse ;  /* 0x0000000a84847220 */ /* 0x080fe20000410000 */
[-C--:B------:R-:W-:Y:S01]  /*18e20*/  FMUL.FTZ R133, R133, R10.reuse ;  /* 0x0000000a85857220 */ /* 0x080fe20000410000 */
[C---:B------:R-:W-:Y:S01]  /*18e30*/  FSETP.NEU.FTZ.AND P2, PT, R9.reuse, -INF , PT ;  /* 0xff8000000900780b */ /* 0x040fe20003f5d000 */
[----:B------:R-:W-:Y:S01]  /*18e40*/  FMUL.FTZ R32, R9, UR44 ;  /* 0x0000002c09207c20 */ /* 0x000fe20008410000 */
[----:B------:R-:W2:Y:S01]  /*18e50*/  MUFU.EX2 R45, R45 ;  /* 0x0000002d002d7308 */ /* 0x000ea20000000800 */
[-C--:B------:R-:W-:Y:S01]  /*18e60*/  FMUL.FTZ R136, R136, R10.reuse ;  /* 0x0000000a88887220 */ /* 0x080fe20000410000 */
[-C--:B------:R-:W-:Y:S01]  /*18e70*/  FMUL.FTZ R137, R137, R10.reuse ;  /* 0x0000000a89897220 */ /* 0x080fe20000410000 */
[-C--:B------:R-:W-:Y:S01]  /*18e80*/  FMUL.FTZ R140, R140, R10.reuse ;  /* 0x0000000a8c8c7220 */ /* 0x080fe20000410000 */
[----:B------:R-:W-:Y:S01]  /*18e90*/  FSEL R32, R32, RZ, P2 ;  /* 0x000000ff20207208 */ /* 0x000fe20001000000 */
[-C--:B------:R-:W-:Y:S01]  /*18ea0*/  FMUL.FTZ R141, R141, R10.reuse ;  /* 0x0000000a8d8d7220 */ /* 0x080fe20000410000 */
[-C--:B------:R-:W-:Y:S01]  /*18eb0*/  FMUL.FTZ R144, R144, R10.reuse ;  /* 0x0000000a90907220 */ /* 0x080fe20000410000 */
[----:B------:R-:W-:Y:S01]  /*18ec0*/  FMUL.FTZ R145, R145, R10 ;  /* 0x0000000a91917220 */ /* 0x000fe20000410000 */
[----:B------:R-:W2:Y:S01]  /*18ed0*/  MUFU.EX2 R166, R166 ;  /* 0x000000a600a67308 */ /* 0x000ea20000000800 */
        /* <DEDUP_REMOVED lines=18> */
[----:B------:R-:W-:Y:S01]  /*19000*/  F2FP.F16.F32.PACK_AB R180, R180, R11 ;  /* 0x0000000bb4b4723e */ /* 0x000fe200000000ff */
        /* <DEDUP_REMOVED lines=9> */
[----:B0-----:R-:W-:Y:S01]  /*190a0*/  FFMA.FTZ R14, R59, UR44, -R32 ;  /* 0x0000002c3b0e7c23 */ /* 0x001fe20008010820 */
        /* <DEDUP_REMOVED lines=13> */
[----:B------:R-:W-:Y:S01]  /*19180*/  FSEL R27, R9, RZ, P2 ;  /* 0x000000ff091b7208 */ /* 0x000fe20001000000 */
[--C-:B------:R-:W-:Y:S01]  /*19190*/  FFMA.FTZ R75, R75, UR44, -R32.reuse ;  /* 0x0000002c4b4b7c23 */ /* 0x100fe20008010820 */
[----:B------:R-:W-:Y:S01]  /*191a0*/  FFMA.FTZ R78, R78, UR44, -R32 ;  /* 0x0000002c4e4e7c23 */ /* 0x000fe20008010820 */
[----:B------:R-:W-:Y:S01]  /*191b0*/  FADD.FTZ R31, R33, R6 ;  /* 0x00000006211f7221 */ /* 0x000fe20000010000 */
[----:B------:R-:W-:Y:S01]  /*191c0*/  FFMA.FTZ R79, R79, UR44, -R32 ;  /* 0x0000002c4f4f7c23 */ /* 0x000fe20008010820 */
[----:B------:R-:W-:Y:S01]  /*191d0*/  FADD.FTZ R27, -R27, R4 ;  /* 0x000000041b1b7221 */ /* 0x000fe20000010100 */
[----:B------:R-:W-:Y:S01]  /*191e0*/  MUFU.EX2 R53, R53 ;  /* 0x0000003500357308 */ /* 0x000fe20000000800 */
[----:B---3--:R-:W-:Y:S01]  /*191f0*/  FADD.FTZ R6, R168, R31 ;  /* 0x0000001fa8067221 */ /* 0x008fe20000010000 */
[--C-:B------:R-:W-:Y:S01]  /*19200*/  FFMA.FTZ R82, R82, UR44, -R32.reuse ;  /* 0x0000002c52527c23 */ /* 0x100fe20008010820 */
[----:B------:R-:W-:Y:S01]  /*19210*/  FMUL.FTZ R27, R27, UR44 ;  /* 0x0000002c1b1b7c20 */ /* 0x000fe20008410000 */
[----:B------:R-:W-:Y:S01]  /*19220*/  FFMA.FTZ R83, R83, UR44, -R32 ;  /* 0x0000002c53537c23 */ /* 0x000fe20008010820 */
[----:B-1----:R-:W-:Y:S01]  /*19230*/  FADD.FTZ R31, R37, R6 ;  /* 0x00000006251f7221 */ /* 0x002fe20000010000 */
[--C-:B------:R-:W-:Y:S01]  /*19240*/  FFMA.FTZ R86, R86, UR44, -R32.reuse ;  /* 0x0000002c56567c23 */ /* 0x100fe20008010820 */
[----:B------:R-:W-:Y:S01]  /*19250*/  FFMA.FTZ R87, R87, UR44, -R32 ;  /* 0x0000002c57577c23 */ /* 0x000fe20008010820 */
[----:B------:R-:W-:Y:S01]  /*19260*/  MUFU.EX2 R20, R20 ;  /* 0x0000001400147308 */ /* 0x000fe20000000800 */
[----:B----4-:R-:W-:Y:S01]  /*19270*/  FADD.FTZ R6, R170, R31 ;  /* 0x0000001faa067221 */ /* 0x010fe20000010000 */
[----:B------:R-:W-:Y:S01]  /*19280*/  ISETP.GT.AND P2, PT, R3, R198, PT ;  /* 0x000000c60300720c */ /* 0x000fe20003f44270 */
[----:B------:R-:W-:Y:S01]  /*19290*/  FMUL.FTZ R148, R148, R10 ;  /* 0x0000000a94947220 */ /* 0x000fe20000410000 */
[----:B------:R-:W-:Y:S01]  /*192a0*/  F2FP.F16.F32.PACK_AB R182, R13, R182 ;  /* 0x000000b60db6723e */ /* 0x000fe200000000ff */
[----:B-----5:R-:W-:Y:S01]  /*192b0*/  FADD.FTZ R31, R41, R6 ;  /* 0x00000006291f7221 */ /* 0x020fe20000010000 */
[----:B------:R-:W-:Y:S01]  /*192c0*/  F2FP.F16.F32.PACK_AB R176, R21, R176 ;  /* 0x000000b015b0723e */ /* 0x000fe200000000ff */
[----:B------:R-:W-:Y:S01]  /*192d0*/  FMUL.FTZ R149, R149, R10 ;  /* 0x0000000a95957220 */ /* 0x000fe20000410000 */
[----:B------:R-:W0:Y:S01]  /*192e0*/  MUFU.EX2 R27, R27 ;  /* 0x0000001b001b7308 */ /* 0x000e220000000800 */
[----:B------:R-:W-:Y:S01]  /*192f0*/  FADD.FTZ R6, R164, R31 ;  /* 0x0000001fa4067221 */ /* 0x000fe20000010000 */
[----:B------:R-:W-:Y:S01]  /*19300*/  F2FP.F16.F32.PACK_AB R178, R25, R178 ;  /* 0x000000b219b2723e */ /* 0x000fe200000000ff */
[----:B------:R-:W-:Y:S01]  /*19310*/  VIADD R3, R3, 0xffffffff ;  /* 0xffffffff03037836 */ /* 0x000fe20000000000 */
[----:B------:R-:W-:Y:S01]  /*19320*/  F2FP.F16.F32.PACK_AB R172, R29, R172 ;  /* 0x000000ac1dac723e */ /* 0x000fe200000000ff */
[----:B--2---:R-:W-:Y:S01]  /*19330*/  FADD.FTZ R31, R45, R6 ;  /* 0x000000062d1f7221 */ /* 0x004fe20000010000 */
[----:B------:R-:W-:-:S02]  /*19340*/  F2FP.F16.F32.PACK_AB R174, R33, R174 ;  /* 0x000000ae21ae723e */ /* 0x000fc400000000ff */
[----:B------:R-:W1:Y:S01]  /*19350*/  MUFU.EX2 R162, R162 ;  /* 0x000000a200a27308 */ /* 0x000e620000000800 */
[----:B------:R-:W-:Y:S01]  /*19360*/  FADD.FTZ R38, R166, R31 ;  /* 0x0000001fa6267221 */ /* 0x000fe20000010000 */
[----:B------:R-:W-:Y:S02]  /*19370*/  F2FP.F16.F32.PACK_AB R168, R37, R168 ;  /* 0x000000a825a8723e */ /* 0x000fe400000000ff */
[----:B------:R-:W-:Y:S02]  /*19380*/  F2FP.F16.F32.PACK_AB R170, R41, R170 ;  /* 0x000000aa29aa723e */ /* 0x000fe400000000ff */
[----:B------:R-:W-:Y:S02]  /*19390*/  F2FP.F16.F32.PACK_AB R164, R45, R164 ;  /* 0x000000a42da4723e */ /* 0x000fe400000000ff */
[----:B------:R-:W2:Y:S01]  /*193a0*/  MUFU.EX2 R177, R177 ;  /* 0x000000b100b17308 */ /* 0x000ea20000000800 */
[----:B0-----:R-:W-:Y:S01]  /*193b0*/  FFMA.FTZ R6, R27, R5, R12 ;  /* 0x000000051b067223 */ /* 0x001fe2000001000c */
[C---:B------:R-:W-:Y:S01]  /*193c0*/  FADD.FTZ R5, R49.reuse, R38 ;  /* 0x0000002631057221 */ /* 0x040fe20000010000 */
[----:B------:R-:W-:Y:S01]  /*193d0*/  F2FP.F16.F32.PACK_AB R166, R49, R166 ;  /* 0x000000a631a6723e */ /* 0x000fe200000000ff */
[----:B------:R-:W-:Y:S01]  /*193e0*/  FMUL.FTZ R90, R90, R27 ;  /* 0x0000001b5a5a7220 */ /* 0x000fe20000410000 */
[----:B------:R-:W-:Y:S01]  /*193f0*/  FADD.FTZ R6, R181, R6 ;  /* 0x00000006b5067221 */ /* 0x000fe20000010000 */
[----:B------:R-:W-:Y:S01]  /*19400*/  FADD.FTZ R38, R160, R5 ;  /* 0x00000005a0267221 */ /* 0x000fe20000010000 */
[----:B------:R-:W-:Y:S01]  /*19410*/  F2FP.F16.F32.PACK_AB R160, R53, R160 ;  /* 0x000000a035a0723e */ /* 0x000fe200000000ff */
[----:B------:R-:W0:Y:S01]  /*19420*/  MUFU.EX2 R57, R57 ;  /* 0x0000003900397308 */ /* 0x000e220000000800 */
[----:B------:R-:W-:Y:S01]  /*19430*/  FADD.FTZ R5, R183, R6 ;  /* 0x00000006b7057221 */ /* 0x000fe20000010000 */
[----:B------:R-:W-:Y:S01]  /*19440*/  FADD.FTZ R31, R53, R38 ;  /* 0x00000026351f7221 */ /* 0x000fe20000010000 */
[C---:B------:R-:W-:Y:S01]  /*19450*/  F2FP.F16.F32.PACK_AB R183, R20.reuse, R183 ;  /* 0x000000b714b7723e */ /* 0x040fe200000000ff */
[-C--:B------:R-:W-:Y:S01]  /*19460*/  FMUL.FTZ R91, R91, R27.reuse ;  /* 0x0000001b5b5b7220 */ /* 0x080fe20000410000 */
[----:B------:R-:W-:Y:S01]  /*19470*/  FADD.FTZ R6, R20, R5 ;  /* 0x0000000514067221 */ /* 0x000fe20000010000 */
[----:B-1----:R-:W-:Y:S01]  /*19480*/  FADD.FTZ R38, R162, R31 ;  /* 0x0000001fa2267221 */ /* 0x002fe20000010000 */
[----:B------:R-:W-:Y:S01]  /*19490*/  F2FP.F16.F32.PACK_AB R181, R181, R12 ;  /* 0x0000000cb5b5723e */ /* 0x000fe200000000ff */
        /* <DEDUP_REMOVED lines=9> */
[C---:B0-----:R-:W-:Y:S01]  /*19530*/  FADD.FTZ R11, R57.reuse, R38 ;  /* 0x00000026390b7221 */ /* 0x041fe20000010000 */
[----:B------:R-:W-:Y:S01]  /*19540*/  F2FP.F16.F32.PACK_AB R162, R57, R162 ;  /* 0x000000a239a2723e */ /* 0x000fe200000000ff */
[-C--:B------:R-:W-:Y:S01]  /*19550*/  FMUL.FTZ R106, R106, R27.reuse ;  /* 0x0000001b6a6a7220 */ /* 0x080fe20000410000 */
[-C--:B------:R-:W-:Y:S01]  /*19560*/  FMUL.FTZ R107, R107, R27.reuse ;  /* 0x0000001b6b6b7220 */ /* 0x080fe20000410000 */
[-C--:B------:R-:W-:Y:S01]  /*19570*/  FMUL.FTZ R110, R110, R27.reuse ;  /* 0x0000001b6e6e7220 */ /* 0x080fe20000410000 */
[-C--:B------:R-:W-:Y:S01]  /*19580*/  FMUL.FTZ R111, R111, R27.reuse ;  /* 0x0000001b6f6f7220 */ /* 0x080fe20000410000 */
[----:B------:R-:W-:Y:S01]  /*19590*/  FMUL.FTZ R114, R114, R27 ;  /* 0x0000001b72727220 */ /* 0x000fe20000410000 */
[----:B------:R-:W0:Y:S01]  /*195a0*/  MUFU.EX2 R179, R179 ;  /* 0x000000b300b37308 */ /* 0x000e220000000800 */
[C---:B-1----:R-:W-:Y:S01]  /*195b0*/  FADD.FTZ R6, R24.reuse, R5 ;  /* 0x0000000518067221 */ /* 0x042fe20000010000 */
[----:B------:R-:W-:Y:S01]  /*195c0*/  F2FP.F16.F32.PACK_AB R177, R24, R177 ;  /* 0x000000b118b1723e */ /* 0x000fe200000000ff */
        /* <DEDUP_REMOVED lines=22> */
[C---:B-1----:R-:W-:Y:S01]  /*19730*/  FADD.FTZ R11, R61.reuse, R38 ;  /* 0x000000263d0b7221 */ /* 0x042fe20000010000 */
[----:B------:R-:W-:Y:S01]  /*19740*/  F2FP.F16.F32.PACK_AB R156, R61, R156 ;  /* 0x0000009c3d9c723e */ /* 0x000fe200000000ff */
[-C--:B------:R-:W-:Y:S01]  /*19750*/  FMUL.FTZ R150, R150, R27.reuse ;  /* 0x0000001b96967220 */ /* 0x080fe20000410000 */
[----:B------:R-:W-:Y:S01]  /*19760*/  FMUL.FTZ R151, R151, R27 ;  /* 0x0000001b97977220 */ /* 0x000fe20000410000 */
[----:B------:R-:W-:-:S03]  /*19770*/  IMAD.MOV.U32 R20, RZ, RZ, R186 ;  /* 0x000000ffff147224 */ /* 0x000fc600078e00ba */
        /* <DEDUP_REMOVED lines=33> */
[----:B------:R-:W-:-:S06]  /*19990*/  F2FP.F16.F32.PACK_AB R169, R34, R169 ;  /* 0x000000a922a9723e */ /* 0x000fcc00000000ff */
[----:B------:R-:W2:Y:S01]  /*199a0*/  MUFU.EX2 R165, R165 ;  /* 0x000000a500a57308 */ /* 0x000ea20000000800 */
[----:B0-----:R-:W-:-:S07]  /*199b0*/  FADD.FTZ R5, R171, R38 ;  /* 0x00000026ab057221 */ /* 0x001fce0000010000 */
[----:B------:R-:W0:Y:S01]  /*199c0*/  MUFU.EX2 R14, R14 ;  /* 0x0000000e000e7308 */ /* 0x000e220000000800 */
[C---:B-1----:R-:W-:Y:S01]  /*199d0*/  FADD.FTZ R38, R4.reuse, R5 ;  /* 0x0000000504267221 */ /* 0x042fe20000010000 */
[----:B------:R-:W-:Y:S01]  /*199e0*/  F2FP.F16.F32.PACK_AB R171, R4, R171 ;  /* 0x000000ab04ab723e */ /* 0x000fe200000000ff */
[----:B------:R-:W-:-:S05]  /*199f0*/  IMAD.MOV.U32 R4, RZ, RZ, R9 ;  /* 0x000000ffff047224 */ /* 0x000fca00078e0009 */
        /* <DEDUP_REMOVED lines=39> */
[----:B------:R-:W-:Y:S06]  /*19c70*/  @P2 BRA `(.L_x_1572) ;  /* 0xffffffcc007c2947 */ /* 0x000fec000383ffff */
.L_x_1554:
[----:B------:R-:W-:Y:S05]  /*19c80*/  WARPSYNC.ALL ;  /* 0x0000000000007948 */ /* 0x000fea0003800000 */
[----:B------:R-:W-:Y:S06]  /*19c90*/  BAR.ARV 0x8, 0x120 ;  /* 0x0204800000007b1d */ /* 0x000fec0000002000 */
[----:B------:R-:W-:Y:S05]  /*19ca0*/  @!P0 BRA `(.L_x_1573) ;  /* 0x0000000000048947 */ /* 0x000fea0003800000 */
[----:B------:R-:W-:Y:S01]  /*19cb0*/  BPT.TRAP 0x1 ;  /* 0x000000040000795c */ /* 0x000fe20000300000 */
.L_x_1573:
[----:B------:R-:W-:Y:S01]  /*19cc0*/  IMAD R10, R184, 0x8, R2 ;  /* 0x00000008b80a7824 */ /* 0x000fe200078e0202 */
[----:B------:R-:W-:-:S04]  /*19cd0*/  SHF.L.U32 R3, R186, 0x1f, RZ ;  /* 0x0000001fba037819 */ /* 0x000fc800000006ff */
[----:B------:R0:W1:Y:S01]  /*19ce0*/  SYNCS.PHASECHK.TRANS64.TRYWAIT P2, [R10+URZ+0x28850], R3 ;  /* 0x028850030a0075a7 */ /* 0x000062000804017f */
[----:B------:R-:W-:Y:S05]  /*19cf0*/  @!P0 BRA `(.L_x_1574) ;  /* 0x0000000000048947 */ /* 0x000fea0003800000 */
[----:B------:R-:W-:Y:S01]  /*19d00*/  BPT.TRAP 0x1 ;  /* 0x000000040000795c */ /* 0x000fe20000300000 */
.L_x_1574:
[----:B------:R-:W-:-:S05]  /*19d10*/  VIADD R2, R2, 0x400 ;  /* 0x0000040002027836 */ /* 0x000fca0000000000 */
[----:B------:R-:W-:-:S04]  /*19d20*/  SHF.R.U32.HI R2, RZ, 0x4, R2 ;  /* 0x00000004ff027819 */ /* 0x000fc80000011602 */
[----:B------:R-:W-:-:S04]  /*19d30*/  LOP3.LUT R2, R2, 0x3fff, RZ, 0xc0, !PT ;  /* 0x00003fff02027812 */ /* 0x000fc800078ec0ff */
[----:B------:R-:W-:Y:S01]  /*19d40*/  LOP3.LUT R7, R2, 0x4000000, RZ, 0xfc, !PT ;  /* 0x0400000002077812 */ /* 0x000fe200078efcff */
[----:B-1----:R-:W-:Y:S06]  /*19d50*/  @P2 BRA `(.L_x_1575) ;  /* 0x0000000000082947 */ /* 0x002fec0003800000 */
[----:B------:R-:W1:Y:S02]  /*19d60*/  SYNCS.PHASECHK.TRANS64.TRYWAIT P0, [R10+URZ+0x28850], R3 ;  /* 0x028850030a0075a7 */ /* 0x000e64000800017f */
[----:B-1----:R-:W-:Y:S05]  /*19d70*/  @!P0 BRA `(.L_x_1576) ;  /* 0x000000a000a48947 */ /* 0x002fea0003800000 */
.L_x_1575:
[----:B01----:R-:W-:Y:S01]  /*19d80*/  IMAD.MOV.U32 R3, RZ, RZ, 0x40000040 ;  /* 0x40000040ff037424 */ /* 0x003fe200078e00ff */
[----:B------:R-:W-:Y:S01]  /*19d90*/  LEA R2, R184, R7, 0xb ;  /* 0x00000007b8027211 */ /* 0x000fe200078e58ff */
[----:B------:R-:W-:Y:S05]  /*19da0*/  WARPSYNC.ALL ;  /* 0x0000000000007948 */ /* 0x000fea0003800000 */
[C---:B------:R-:W-:Y:S01]  /*19db0*/  R2UR UR6, R2.reuse ;  /* 0x00000000020672ca */ /* 0x040fe200000e0000 */
[----:B------:R-:W-:Y:S01]  /*19dc0*/  WARPGROUP.ARRIVE ;  /* 0x00000000000079c5 */ /* 0x000fe20000000000 */
[----:B------:R-:W-:Y:S01]  /*19dd0*/  R2UR UR7, R3 ;  /* 0x00000000030772ca */ /* 0x000fe200000e0000 */
[----:B------:R-:W-:-:S02]  /*19de0*/  VIADD R12, R2, 0x80 ;  /* 0x00000080020c7836 */ /* 0x000fc40000000000 */
[----:B------:R-:W-:Y:S02]  /*19df0*/  IMAD.MOV.U32 R13, RZ, RZ, 0x40000040 ;  /* 0x40000040ff0d7424 */ /* 0x000fe400078e00ff */
[----:B------:R-:W-:Y:S02]  /*19e00*/  IMAD.MOV.U32 R3, RZ, RZ, 0x40000040 ;  /* 0x40000040ff037424 */ /* 0x000fe400078e00ff */
[----:B------:R-:W-:Y:S02]  /*19e10*/  @!P1 VIADD R10, R10, 0x28860 ;  /* 0x000288600a0a9836 */ /* 0x000fe40000000000 */
[----:B------:R-:W-:Y:S02]  /*19e20*/  VIADD R184, R184, 0x1 ;  /* 0x00000001b8b87836 */ /* 0x000fe40000000000 */
[----:B------:R-:W-:Y:S01]  /*19e30*/  IMAD.MOV.U32 R20, RZ, RZ, -0x800000 ;  /* 0xff800000ff147424 */ /* 0x000fe200078e00ff */
[----:B------:R-:W-:Y:S01]  /*19e40*/  @!P1 PRMT R10, RZ, 0x654, R10 ;  /* 0x00000654ff0a9816 */ /* 0x000fe2000000000a */
[----:B------:R-:W-:Y:S01]  /*19e50*/  HGMMA.64x128x16.F32 R88, R180, gdesc[UR4].tnspB, R88, gsb0 ;  /* 0x41e00004b4587df0 */ /* 0x000fe20008000858 */
[----:B------:R-:W-:Y:S01]  /*19e60*/  R2UR UR6, R12 ;  /* 0x000000000c0672ca */ /* 0x000fe200000e0000 */
[----:B------:R-:W-:Y:S01]  /*19e70*/  VIADD R12, R2, 0x100 ;  /* 0x00000100020c7836 */ /* 0x000fe20000000000 */
[----:B------:R-:W-:Y:S01]  /*19e80*/  R2UR UR7, R13 ;  /* 0x000000000d0772ca */ /* 0x000fe200000e0000 */
[----:B------:R-:W-:Y:S01]  /*19e90*/  IMAD.MOV.U32 R13, RZ, RZ, 0x40000040 ;  /* 0x40000040ff0d7424 */ /* 0x000fe200078e00ff */
[----:B------:R-:W-:Y:S01]  /*19ea0*/  ISETP.NE.AND P2, PT, R184, 0x2, PT ;  /* 0x00000002b800780c */ /* 0x000fe20003f45270 */
[----:B------:R-:W-:-:S03]  /*19eb0*/  VIADD R222, R222, 0x1 ;  /* 0x00000001dede7836 */ /* 0x000fc60000000000 */
[----:B------:R-:W-:Y:S01]  /*19ec0*/  SEL R184, R184, RZ, P2 ;  /* 0x000000ffb8b87207 */ /* 0x000fe20001000000 */
        /* <DEDUP_REMOVED lines=34> */
[----:B------:R-:W-:Y:S01]  /*1a0f0*/  IMAD.U32 R13, RZ, RZ, UR44 ;  /* 0x0000002cff0d7e24 */ /* 0x000fe2000f8e00ff */
[----:B------:R-:W-:Y:S02]  /*1a100*/  WARPGROUP.DEPBAR.LE gsb0, 0x0 ;  /* 0x00008000000079c5 */ /* 0x000fe40000010000 */
[----:B------:R-:W-:-:S09]  /*1a110*/  WARPGROUP.ARRIVE ;  /* 0x00000000000079c5 */ /* 0x000fd20000000000 */
[----:B------:R-:W-:Y:S01]  /*1a120*/  HGMMA.64x128x16.F32 R88, R156, gdesc[UR4].tnspB, R88, gsb0 ;  /* 0x41e000049c587df0 */ /* 0x000fe20008000858 */
[----:B------:R-:W-:Y:S02]  /*1a130*/  R2UR UR6, R2 ;  /* 0x00000000020672ca */ /* 0x000fe400000e0000 */
[----:B------:R-:W-:Y:S01]  /*1a140*/  R2UR UR7, R3 ;  /* 0x00000000030772ca */ /* 0x000fe200000e0000 */
[----:B------:R-:W0:Y:S04]  /*1a150*/  SHFL.BFLY PT, R2, R5, 0x2, 0x1f ;  /* 0x0c401f0005027f89 */ /* 0x000e2800000e0000 */
[----:B------:R-:W1:Y:S01]  /*1a160*/  SHFL.BFLY PT, R3, R6, 0x2, 0x1f ;  /* 0x0c401f0006037f89 */ /* 0x000e6200000e0000 */
[----:B0-----:R-:W-:Y:S01]  /*1a170*/  FADD.FTZ R4, R2, R5 ;  /* 0x0000000502047221 */ /* 0x001fe20000010000 */
[----:B------:R-:W-:-:S02]  /*1a180*/  IMAD.U32 R5, RZ, RZ, UR44 ;  /* 0x0000002cff057e24 */ /* 0x000fc4000f8e00ff */
[----:B-1----:R-:W-:Y:S02]  /*1a190*/  FADD.FTZ R3, R3, R6 ;  /* 0x0000000603037221 */ /* 0x002fe40000010000 */
[----:B------:R-:W0:Y:S04]  /*1a1a0*/  SHFL.BFLY PT, R7, R4, 0x1, 0x1f ;  /* 0x0c201f0004077f89 */ /* 0x000e2800000e0000 */
[----:B------:R-:W1:Y:S01]  /*1a1b0*/  SHFL.BFLY PT, R2, R3, 0x1, 0x1f ;  /* 0x0c201f0003027f89 */ /* 0x000e6200000e0000 */
[----:B0-----:R-:W-:Y:S01]  /*1a1c0*/  FADD.FTZ R11, R4, R7 ;  /* 0x00000007040b7221 */ /* 0x001fe20000010000 */
[----:B------:R-:W-:Y:S02]  /*1a1d0*/  IMAD.MOV.U32 R4, RZ, RZ, RZ ;  /* 0x000000ffff047224 */ /* 0x000fe400078e00ff */
[----:B-1----:R-:W-:-:S02]  /*1a1e0*/  FADD.FTZ R8, R3, R2 ;  /* 0x0000000203087221 */ /* 0x002fc40000010000 */
[----:B------:R-:W-:Y:S01]  /*1a1f0*/  FSETP.NE.FTZ.AND P3, PT, R11, RZ, PT ;  /* 0x000000ff0b00720b */ /* 0x000fe20003f75000 */
[----:B------:R-:W-:Y:S01]  /*1a200*/  IMAD.MOV.U32 R2, RZ, RZ, RZ ;  /* 0x000000ffff027224 */ /* 0x000fe200078e00ff */
[----:B------:R-:W-:Y:S02]  /*1a210*/  SEL R3, RZ, 0x1, P2 ;  /* 0x00000001ff037807 */ /* 0x000fe40001000000 */
[----:B------:R-:W-:Y:S02]  /*1a220*/  FSETP.NE.FTZ.AND P0, PT, R8, RZ, PT ;  /* 0x000000ff0800720b */ /* 0x000fe40003f15000 */
[----:B------:R-:W-:Y:S02]  /*1a230*/  LOP3.LUT R186, R186, R3, RZ, 0x3c, !PT ;  /* 0x00000003baba7212 */ /* 0x000fe400078e3cff */
[----:B------:R-:W-:-:S05]  /*1a240*/  MOV R3, 0xff800000 ;  /* 0xff80000000037802 */ /* 0x000fca0000000f00 */
[----:B------:R-:W-:Y:S01]  /*1a250*/  @P3 MUFU.LG2 R7, R11 ;  /* 0x0000000b00073308 */ /* 0x000fe20000000c00 */
[----:B------:R-:W-:-:S03]  /*1a260*/  @P3 FMUL.FTZ R13, R13, 0.69314718246459960938 ;  /* 0x3f3172180d0d3820 */ /* 0x000fc60000410000 */
[----:B------:R-:W-:-:S04]  /*1a270*/  @P0 FMUL.FTZ R5, R5, 0.69314718246459960938 ;  /* 0x3f31721805050820 */ /* 0x000fc80000410000 */
[----:B------:R-:W0:Y:S08]  /*1a280*/  @P0 MUFU.LG2 R6, R8 ;  /* 0x0000000800060308 */ /* 0x000e300000000c00 */
[----:B------:R1:W2:Y:S08]  /*1a290*/  @P0 MUFU.RCP R2, R8 ;  /* 0x0000000800020308 */ /* 0x0002b00000001000 */
[----:B------:R-:W3:Y:S01]  /*1a2a0*/  @P3 MUFU.RCP R4, R11 ;  /* 0x0000000b00043308 */ /* 0x000ee20000001000 */
[----:B0-----:R-:W-:Y:S01]  /*1a2b0*/  @P0 FMUL.FTZ R6, R6, 0.69314718246459960938 ;  /* 0x3f31721806060820 */ /* 0x001fe20000410000 */
[----:B-1----:R-:W-:-:S03]  /*1a2c0*/  @P3 FMUL.FTZ R8, R7, 0.69314718246459960938 ;  /* 0x3f31721807083820 */ /* 0x002fc60000410000 */
[----:B------:R-:W-:Y:S01]  /*1a2d0*/  @P0 FFMA.FTZ R20, R5, R0, R6 ;  /* 0x0000000005140223 */ /* 0x000fe20000010006 */
[----:B------:R-:W-:Y:S01]  /*1a2e0*/  @P3 FFMA.FTZ R3, R13, R9, R8 ;  /* 0x000000090d033223 */ /* 0x000fe20000010008 */
[----:B------:R-:W-:Y:S01]  /*1a2f0*/  PLOP3.LUT P0, PT, PT, PT, PT, 0x8, 0x0 ;  /* 0x000000000000781c */ /* 0x000fe20003f0e170 */
        /* <DEDUP_REMOVED lines=69> */
.L_x_1428:
[----:B------:R-:W-:Y:S05]  /*1a750*/  WARPSYNC.ALL ;  /* 0x0000000000007948 */ /* 0x000fea0003800000 */
[----:B------:R-:W0:Y:S08]  /*1a760*/  S2UR UR5, SR_CgaCtaId ;  /* 0x00000000000579c3 */ /* 0x000e300000008800 */
[----:B------:R-:W-:Y:S06]  /*1a770*/  BAR.SYNC.DEFER_BLOCKING 0x5, 0x120 ;  /* 0x0144800000007b1d */ /* 0x000fec0000010000 */
[----:B------:R-:W-:Y:S01]  /*1a780*/  UMOV UR4, 0x400 ;  /* 0x0000040000047882 */ /* 0x000fe20000000000 */
[----:B------:R-:W-:Y:S01]  /*1a790*/  BSSY B0, `(.L_x_1577) ;  /* 0x00001c9000007945 */ /* 0x000fe20003800000 */
[----:B0-----:R-:W-:-:S06]  /*1a7a0*/  ULEA UR4, UR5, UR4, 0x18 ;  /* 0x0000000405047291 */ /* 0x001fcc000f8ec03f */
[----:B------:R-:W-:-:S05]  /*1a7b0*/  IMAD.U32 R2, RZ, RZ, UR4 ;  /* 0x00000004ff027e24 */ /* 0x000fca000f8e00ff */
[----:B------:R0:W1:Y:S01]  /*1a7c0*/  LDS.128 R196, [R2+0x288d0] ;  /* 0x0288d00002c47984 */ /* 0x0000620000000c00 */
[----:B------:R-:W-:Y:S06]  /*1a7d0*/  BAR.ARV 0x4, 0x120 ;  /* 0x0104800000007b1d */ /* 0x000fec0000002000 */
[----:B------:R-:W-:Y:S05]  /*1a7e0*/  @P0 BRA `(.L_x_1578) ;  /* 0x0000001000ac0947 */ /* 0x000fea0003800000 */
[----:B------:R-:W2:Y:S01]  /*1a7f0*/  S2R R5, SR_SWINHI ;  /* 0x0000000000057919 */ /* 0x000ea20000002f00 */
[----:B------:R-:W-:Y:S05]  /*1a800*/  WARPSYNC.ALL ;  /* 0x0000000000007948 */ /* 0x000fea0003800000 */
[----:B------:R-:W-:Y:S01]  /*1a810*/  BAR.SYNC.DEFER_BLOCKING 0x1, 0x100 ;  /* 0x0044000000007b1d */ /* 0x000fe20000010000 */
[----:B------:R-:W-:Y:S02]  /*1a820*/  F2FP.F16.F32.PACK_AB R6, R6, R39 ;  /* 0x000000270606723e */ /* 0x000fe400000000ff */
[----:B------:R-:W-:Y:S02]  /*1a830*/  F2FP.F16.F32.PACK_AB R7, R7, R94 ;  /* 0x0000005e0707723e */ /* 0x000fe400000000ff */
[----:B------:R-:W-:Y:S01]  /*1a840*/  F2FP.F16.F32.PACK_AB R30, R133, R30 ;  /* 0x0000001e851e723e */ /* 0x000fe200000000ff */
[----:B------:R-:W-:Y:S01]  /*1a850*/  ULDC.64 UR4, c[0x0][0xbd8] ;  /* 0x0002f60000047ab9 */ /* 0x000fe20000000a00 */
[----:B------:R-:W-:-:S02]  /*1a860*/  F2FP.F16.F32.PACK_AB R32, R137, R32 ;  /* 0x000000208920723e */ /* 0x000fc400000000ff */
[----:B------:R-:W-:Y:S02]  /*1a870*/  F2FP.F16.F32.PACK_AB R33, R33, R138 ;  /* 0x0000008a2121723e */ /* 0x000fe400000000ff */
[----:B------:R-:W-:Y:S02]  /*1a880*/  F2FP.F16.F32.PACK_AB R34, R141, R34 ;  /* 0x000000228d22723e */ /* 0x000fe400000000ff */
[----:B------:R-:W-:Y:S02]  /*1a890*/  F2FP.F16.F32.PACK_AB R35, R35, R142 ;  /* 0x0000008e2323723e */ /* 0x000fe400000000ff */
[----:B------:R-:W-:Y:S02]  /*1a8a0*/  MOV R36, R2 ;  /* 0x0000000200247202 */ /* 0x000fe40000000f00 */
[----:B--2---:R-:W-:-:S03]  /*1a8b0*/  MOV R37, R5 ;  /* 0x0000000500257202 */ /* 0x004fc60000000f00 */
[----:B------:R-:W-:-:S03]  /*1a8c0*/  IMAD.WIDE R4, R229, 0x2, R36 ;  /* 0x00000002e5047825 */ /* 0x000fc600078e0224 */
[C---:B------:R-:W-:Y:S02]  /*1a8d0*/  IADD3 R41, P5, R4.reuse, 0x20, RZ ;  /* 0x0000002004297810 */ /* 0x040fe40007fbe0ff */
[C---:B------:R-:W-:Y:S02]  /*1a8e0*/  IADD3 R47, P2, R4.reuse, 0x4000, RZ ;  /* 0x00004000042f7810 */ /* 0x040fe40007f5e0ff */
[----:B------:R-:W-:Y:S01]  /*1a8f0*/  LOP3.LUT R0, R41, 0x380, RZ, 0xc0, !PT ;  /* 0x0000038029007812 */ /* 0x000fe200078ec0ff */
[--C-:B------:R-:W-:Y:S01]  /*1a900*/  IMAD.X R9, RZ, RZ, R5.reuse, P5 ;  /* 0x000000ffff097224 */ /* 0x100fe200028e0605 */
[C---:B------:R-:W-:Y:S01]  /*1a910*/  LOP3.LUT R29, R4.reuse, 0x380, RZ, 0xc0, !PT ;  /* 0x00000380041d7812 */ /* 0x040fe200078ec0ff */
[----:B------:R-:W-:Y:S01]  /*1a920*/  IMAD.X R15, RZ, RZ, R5, P2 ;  /* 0x000000ffff0f7224 */ /* 0x000fe200010e0605 */
[----:B------:R-:W-:Y:S02]  /*1a930*/  IADD3 R43, P0, R4, 0x40, RZ ;  /* 0x00000040042b7810 */ /* 0x000fe40007f1e0ff */
[----:B------:R-:W-:-:S02]  /*1a940*/  ISETP.NE.U32.AND P2, PT, RZ, UR4, PT ;  /* 0x00000004ff007c0c */ /* 0x000fc4000bf45070 */
[----:B------:R-:W-:Y:S01]  /*1a950*/  SHF.R.U64 R0, R0, 0x3, RZ ;  /* 0x0000000300007819 */ /* 0x000fe200000012ff */
[--C-:B------:R-:W-:Y:S01]  /*1a960*/  IMAD.X R11, RZ, RZ, R5.reuse, P0 ;  /* 0x000000ffff0b7224 */ /* 0x100fe200000e0605 */
[C---:B------:R-:W-:Y:S02]  /*1a970*/  IADD3 R45, P1, R4.reuse, 0x60, RZ ;  /* 0x00000060042d7810 */ /* 0x040fe40007f3e0ff */
[----:B------:R-:W-:Y:S02]  /*1a980*/  SHF.R.U64 R29, R29, 0x3, RZ ;  /* 0x000000031d1d7819 */ /* 0x000fe400000012ff */
[C---:B------:R-:W-:Y:S01]  /*1a990*/  IADD3 R49, P3, R4.reuse, 0x4020, RZ ;  /* 0x0000402004317810 */ /* 0x040fe20007f7e0ff */
[--C-:B------:R-:W-:Y:S01]  /*1a9a0*/  IMAD.X R13, RZ, RZ, R5.reuse, P1 ;  /* 0x000000ffff0d7224 */ /* 0x100fe200008e0605 */
[C---:B------:R-:W-:Y:S02]  /*1a9b0*/  IADD3 R51, P4, R4.reuse, 0x4040, RZ ;  /* 0x0000404004337810 */ /* 0x040fe40007f9e0ff */
[----:B------:R-:W-:Y:S01]  /*1a9c0*/  LOP3.LUT R10, R43, 0x380, RZ, 0xc0, !PT ;  /* 0x000003802b0a7812 */ /* 0x000fe200078ec0ff */
[--C-:B------:R-:W-:Y:S01]  /*1a9d0*/  IMAD.X R25, RZ, RZ, R5.reuse, P3 ;  /* 0x000000ffff197224 */ /* 0x100fe200018e0605 */
[----:B------:R-:W-:Y:S01]  /*1a9e0*/  IADD3 R53, P5, R4, 0x4060, RZ ;  /* 0x0000406004357810 */ /* 0x000fe20007fbe0ff */
[----:B------:R-:W-:Y:S01]  /*1a9f0*/  IMAD.X R27, RZ, RZ, R5, P4 ;  /* 0x000000ffff1b7224 */ /* 0x000fe200020e0605 */
[----:B------:R-:W-:Y:S01]  /*1aa00*/  ISETP.NE.AND.EX P2, PT, RZ, UR5, PT, P2 ;  /* 0x00000005ff007c0c */ /* 0x000fe2000bf45320 */
[----:B------:R-:W-:Y:S01]  /*1aa10*/  ULDC.64 UR4, c[0x0][0xbe0] ;  /* 0x0002f80000047ab9 */ /* 0x000fe20000000a00 */
[----:B------:R-:W-:-:S02]  /*1aa20*/  LOP3.LUT R8, R0, R41, RZ, 0x3c, !PT ;  /* 0x0000002900087212 */ /* 0x000fc400078e3cff */
[----:B------:R-:W-:Y:S02]  /*1aa30*/  LOP3.LUT R12, R45, 0x380, RZ, 0xc0, !PT ;  /* 0x000003802d0c7812 */ /* 0x000fe400078ec0ff */
[----:B------:R-:W-:Y:S01]  /*1aa40*/  LOP3.LUT R4, R29, R4, RZ, 0x3c, !PT ;  /* 0x000000041d047212 */ /* 0x000fe200078e3cff */
[----:B------:R-:W-:Y:S01]  /*1aa50*/  IMAD.X R29, RZ, RZ, R5, P5 ;  /* 0x000000ffff1d7224 */ /* 0x000fe200028e0605 */
[----:B------:R-:W-:Y:S02]  /*1aa60*/  LOP3.LUT R0, R47, 0x380, RZ, 0xc0, !PT ;  /* 0x000003802f007812 */ /* 0x000fe400078ec0ff */
[----:B------:R-:W-:Y:S02]  /*1aa70*/  SHF.R.U64 R10, R10, 0x3, RZ ;  /* 0x000000030a0a7819 */ /* 0x000fe400000012ff */
[----:B------:R-:W-:Y:S02]  /*1aa80*/  LOP3.LUT R24, R49, 0x380, RZ, 0xc0, !PT ;  /* 0x0000038031187812 */ /* 0x000fe400078ec0ff */
[----:B------:R-:W-:-:S02]  /*1aa90*/  LOP3.LUT R26, R51, 0x380, RZ, 0xc0, !PT ;  /* 0x00000380331a7812 */ /* 0x000fc400078ec0ff */
[----:B------:R-:W-:Y:S02]  /*1aaa0*/  ISETP.NE.U32.AND P0, PT, RZ, UR4, PT ;  /* 0x00000004ff007c0c */ /* 0x000fe4000bf05070 */
[----:B------:R-:W-:Y:S02]  /*1aab0*/  LOP3.LUT R28, R53, 0x380, RZ, 0xc0, !PT ;  /* 0x00000380351c7812 */ /* 0x000fe400078ec0ff */
[----:B------:R-:W-:Y:S02]  /*1aac0*/  SHF.R.U64 R12, R12, 0x3, RZ ;  /* 0x000000030c0c7819 */ /* 0x000fe400000012ff */
[----:B------:R-:W-:Y:S02]  /*1aad0*/  SHF.R.U64 R0, R0, 0x3, RZ ;  /* 0x0000000300007819 */ /* 0x000fe400000012ff */
[----:B------:R-:W-:Y:S02]  /*1aae0*/  MOV R38, R4 ;  /* 0x0000000400267202 */ /* 0x000fe40000000f00 */
[----:B------:R-:W-:-:S02]  /*1aaf0*/  LOP3.LUT R10, R10, R43, RZ, 0x3c, !PT ;  /* 0x0000002b0a0a7212 */ /* 0x000fc400078e3cff */
[----:B------:R-:W-:Y:S02]  /*1ab00*/  SHF.R.U64 R24, R24, 0x3, RZ ;  /* 0x0000000318187819 */ /* 0x000fe400000012ff */
[----:B------:R-:W-:Y:S02]  /*1ab10*/  SHF.R.U64 R26, R26, 0x3, RZ ;  /* 0x000000031a1a7819 */ /* 0x000fe400000012ff */
[----:B------:R-:W-:Y:S02]  /*1ab20*/  F2FP.F16.F32.PACK_AB R4, R89, R88 ;  /* 0x000000585904723e */ /* 0x000fe400000000ff */
[----:B------:R-:W-:Y:S02]  /*1ab30*/  F2FP.F16.F32.PACK_AB R5, R91, R90 ;  /* 0x0000005a5b05723e */ /* 0x000fe400000000ff */
[----:B------:R-:W-:Y:S02]  /*1ab40*/  ISETP.NE.AND.EX P0, PT, RZ, UR5, PT, P0 ;  /* 0x00000005ff007c0c */ /* 0x000fe4000bf05300 */
[----:B------:R-:W-:Y:S01]  /*1ab50*/  SHF.R.U64 R28, R28, 0x3, RZ ;  /* 0x000000031c1c7819 */ /* 0x000fe200000012ff */
[----:B------:R2:W-:Y:S01]  /*1ab60*/  STSM.16.M88.4 [R38], R4 ;  /* 0x0000000426007844 */ /* 0x0005e20000000200 */
[----:B------:R-:W-:-:S02]  /*1ab70*/  LOP3.LUT R12, R12, R45, RZ, 0x3c, !PT ;  /* 0x0000002d0c0c7212 */ /* 0x000fc400078e3cff */
[----:B------:R-:W-:Y:S02]  /*1ab80*/  LOP3.LUT R14, R0, R47, RZ, 0x3c, !PT ;  /* 0x0000002f000e7212 */ /* 0x000fe400078e3cff */
[----:B------:R-:W-:Y:S02]  /*1ab90*/  LOP3.LUT R24, R24, R49, RZ, 0x3c, !PT ;  /* 0x0000003118187212 */ /* 0x000fe400078e3cff */
[----:B------:R-:W-:Y:S02]  /*1aba0*/  LOP3.LUT R26, R26, R51, RZ, 0x3c, !PT ;  /* 0x000000331a1a7212 */ /* 0x000fe400078e3cff */
[----:B------:R-:W-:Y:S02]  /*1abb0*/  MOV R45, R8 ;  /* 0x00000008002d7202 */ /* 0x000fe40000000f00 */
[----:B------:R-:W-:Y:S02]  /*1abc0*/  MOV R44, R10 ;  /* 0x0000000a002c7202 */ /* 0x000fe40000000f00 */
[----:B------:R-:W-:-:S02]  /*1abd0*/  LOP3.LUT R28, R28, R53, RZ, 0x3c, !PT ;  /* 0x000000351c1c7212 */ /* 0x000fc400078e3cff */
[----:B------:R-:W-:Y:S01]  /*1abe0*/  F2FP.F16.F32.PACK_AB R8, R97, R96 ;  /* 0x000000606108723e */ /* 0x000fe200000000ff */
[----:B--2---:R-:W2:Y:S01]  /*1abf0*/  LDC.64 R38, c[0x0][0xbd8] ;  /* 0x0002f600ff267b82 */ /* 0x004ea20000000a00 */
[----:B------:R-:W-:Y:S02]  /*1ac00*/  F2FP.F16.F32.PACK_AB R9, R99, R98 ;  /* 0x000000626309723e */ /* 0x000fe400000000ff */
[----:B------:R-:W-:Y:S02]  /*1ac10*/  F2FP.F16.F32.PACK_AB R10, R101, R100 ;  /* 0x00000064650a723e */ /* 0x000fe400000000ff */
[----:B------:R-:W-:Y:S02]  /*1ac20*/  F2FP.F16.F32.PACK_AB R11, R103, R102 ;  /* 0x00000066670b723e */ /* 0x000fe400000000ff */
[----:B------:R-:W-:Y:S02]  /*1ac30*/  F2FP.F16.F32.PACK_AB R4, R105, R104 ;  /* 0x000000686904723e */ /* 0x000fe400000000ff */
[----:B------:R-:W-:Y:S01]  /*1ac40*/  F2FP.F16.F32.PACK_AB R5, R107, R106 ;  /* 0x0000006a6b05723e */ /* 0x000fe200000000ff */
[----:B------:R3:W-:Y:S01]  /*1ac50*/  STSM.16.M88.4 [R45], R8 ;  /* 0x000000082d007844 */ /* 0x0007e20000000200 */
[----:B------:R-:W-:-:S02]  /*1ac60*/  F2FP.F16.F32.PACK_AB R6, R109, R108 ;  /* 0x0000006c6d06723e */ /* 0x000fc400000000ff */
[----:B------:R-:W-:Y:S02]  /*1ac70*/  F2FP.F16.F32.PACK_AB R7, R111, R110 ;  /* 0x0000006e6f07723e */ /* 0x000fe400000000ff */
[----:B------:R-:W-:Y:S02]  /*1ac80*/  MOV R43, R12 ;  /* 0x0000000c002b7202 */ /* 0x000fe40000000f00 */
[----:B------:R-:W-:Y:S01]  /*1ac90*/  MOV R42, R14 ;  /* 0x0000000e002a7202 */ /* 0x000fe20000000f00 */
[----:B------:R4:W-:Y:S01]  /*1aca0*/  STSM.16.M88.4 [R44], R4 ;  /* 0x000000042c007844 */ /* 0x0009e20000000200 */
[----:B------:R-:W-:Y:S02]  /*1acb0*/  MOV R0, R24 ;  /* 0x0000001800007202 */ /* 0x000fe40000000f00 */
[----:B------:R-:W-:Y:S02]  /*1acc0*/  MOV R41, R26 ;  /* 0x0000001a00297202 */ /* 0x000fe40000000f00 */
[----:B------:R-:W-:Y:S01]  /*1acd0*/  F2FP.F16.F32.PACK_AB R12, R113, R112 ;  /* 0x00000070710c723e */ /* 0x000fe200000000ff */
[----:B------:R-:W-:Y:S01]  /*1ace0*/  ULDC UR4, c[0x0][0xa88] ;  /* 0x0002a20000047ab9 */ /* 0x000fe20000000800 */
[----:B------:R-:W-:Y:S01]  /*1acf0*/  F2FP.F16.F32.PACK_AB R13, R115, R114 ;  /* 0x00000072730d723e */ /* 0x000fe200000000ff */
[----:B---3--:R-:W3:Y:S01]  /*1ad00*/  @P0 LDC.64 R8, c[0x0][0xbe0] ;  /* 0x0002f800ff080b82 */ /* 0x008ee20000000a00 */
[----:B------:R-:W-:Y:S01]  /*1ad10*/  F2FP.F16.F32.PACK_AB R14, R31, R116 ;  /* 0x000000741f0e723e */ /* 0x000fe200000000ff */
[----:B--2---:R-:W-:Y:S01]  /*1ad20*/  IMAD.WIDE R38, R221, 0x4, R38 ;  /* 0x00000004dd267825 */ /* 0x004fe200078e0226 */
[----:B------:R-:W-:-:S02]  /*1ad30*/  F2FP.F16.F32.PACK_AB R15, R119, R118 ;  /* 0x00000076770f723e */ /* 0x000fc400000000ff */
[----:B------:R-:W-:Y:S02]  /*1ad40*/  MOV R40, R28 ;  /* 0x0000001c00287202 */ /* 0x000fe40000000f00 */
[----:B------:R-:W-:Y:S01]  /*1ad50*/  F2FP.F16.F32.PACK_AB R24, R121, R120 ;  /* 0x000000787918723e */ /* 0x000fe200000000ff */
[----:B------:R-:W-:Y:S01]  /*1ad60*/  STSM.16.M88.4 [R43], R12 ;  /* 0x0000000c2b007844 */ /* 0x000fe20000000200 */
[----:B------:R-:W-:Y:S01]  /*1ad70*/  F2FP.F16.F32.PACK_AB R25, R123, R122 ;  /* 0x0000007a7b19723e */ /* 0x000fe200000000ff */
[----:B----4-:R-:W-:Y:S01]  /*1ad80*/  IMAD.MOV.U32 R44, RZ, RZ, RZ ;  /* 0x000000ffff2c7224 */ /* 0x010fe200078e00ff */
[----:B------:R-:W-:Y:S02]  /*1ad90*/  F2FP.F16.F32.PACK_AB R26, R125, R124 ;  /* 0x0000007c7d1a723e */ /* 0x000fe400000000ff */
[----:B------:R-:W-:Y:S02]  /*1ada0*/  F2FP.F16.F32.PACK_AB R27, R127, R126 ;  /* 0x0000007e7f1b723e */ /* 0x000fe400000000ff */
[----:B------:R-:W-:-:S02]  /*1adb0*/  F2FP.F16.F32.PACK_AB R28, R21, R128 ;  /* 0x00000080151c723e */ /* 0x000fc400000000ff */
[----:B------:R-:W-:Y:S01]  /*1adc0*/  F2FP.F16.F32.PACK_AB R29, R131, R130 ;  /* 0x00000082831d723e */ /* 0x000fe200000000ff */
[----:B------:R-:W-:Y:S01]  /*1add0*/  STSM.16.M88.4 [R42], R24 ;  /* 0x000000182a007844 */ /* 0x000fe20000000200 */
[----:B------:R-:W-:Y:S02]  /*1ade0*/  F2FP.F16.F32.PACK_AB R31, R135, R134 ;  /* 0x00000086871f723e */ /* 0x000fe400000000ff */
[----:B------:R-:W-:Y:S02]  /*1adf0*/  F2FP.F16.F32.PACK_AB R4, R145, R144 ;  /* 0x000000909104723e */ /* 0x000fe400000000ff */
[----:B------:R-:W-:Y:S01]  /*1ae00*/  F2FP.F16.F32.PACK_AB R5, R147, R146 ;  /* 0x000000929305723e */ /* 0x000fe200000000ff */
[----:B------:R2:W-:Y:S01]  /*1ae10*/  STSM.16.M88.4 [R0], R28 ;  /* 0x0000001c00007844 */ /* 0x0005e20000000200 */
[----:B------:R-:W-:Y:S02]  /*1ae20*/  F2FP.F16.F32.PACK_AB R6, R149, R148 ;  /* 0x000000949506723e */ /* 0x000fe400000000ff */
[----:B------:R-:W-:Y:S01]  /*1ae30*/  F2FP.F16.F32.PACK_AB R7, R151, R150 ;  /* 0x000000969707723e */ /* 0x000fe200000000ff */
[----:B------:R4:W-:Y:S04]  /*1ae40*/  STSM.16.M88.4 [R41], R32 ;  /* 0x0000002029007844 */ /* 0x0009e80000000200 */
[----:B------:R4:W-:Y:S01]  /*1ae50*/  STSM.16.M88.4 [R40], R4 ;  /* 0x0000000428007844 */ /* 0x0009e20000000200 */
[----:B------:R-:W-:Y:S01]  /*1ae60*/  BAR.SYNC.DEFER_BLOCKING 0x1, 0x100 ;  /* 0x0044000000007b1d */ /* 0x000fe20000010000 */
[----:B---3--:R-:W-:-:S04]  /*1ae70*/  @P0 IMAD.WIDE R8, R221, 0x4, R8 ;  /* 0x00000004dd080825 */ /* 0x008fc800078e0208 */
[----:B--2---:R-:W-:Y:S01]  /*1ae80*/  IMAD.U32 R0, RZ, RZ, UR4 ;  /* 0x00000004ff007e24 */ /* 0x004fe2000f8e00ff */
[----:B------:R4:W5:Y:S01]  /*1ae90*/  @P2 LDG.E R44, desc[UR54][R38.64] ;  /* 0x00000036262c2981 */ /* 0x000962000c1e1900 */
[----:B------:R-:W-:-:S04]  /*1aea0*/  IMAD.IADD R11, R16, 0x1, R203 ;  /* 0x00000001100b7824 */ /* 0x000fc800078e02cb */
[----:B------:R4:W5:Y:S01]  /*1aeb0*/  @P0 LDG.E R0, desc[UR54][R8.64] ;  /* 0x0000003608000981 */ /* 0x000962000c1e1900 */
[----:B------:R-:W-:Y:S01]  /*1aec0*/  IMAD.WIDE R36, R11, 0x2, R36 ;  /* 0x000000020b247825 */ /* 0x000fe200078e0224 */
[----:B------:R-:W-:Y:S06]  /*1aed0*/  @P0 BRA `(.L_x_1579) ;  /* 0x0000000000100947 */ /* 0x000fec0003800000 */
[----:B------:R-:W-:Y:S05]  /*1aee0*/  @!P2 BRA `(.L_x_1579) ;  /* 0x00000000000ca947 */ /* 0x000fea0003800000 */
[----:B----4-:R-:W2:Y:S04]  /*1aef0*/  LDG.E R5, desc[UR54][R38.64] ;  /* 0x0000003626057981 */ /* 0x010ea8000c1e1900 */
[----:B-----5:R-:W2:Y:S02]  /*1af00*/  LDG.E R0, desc[UR54][R38.64+0x4] ;  /* 0x0000043626007981 */ /* 0x020ea4000c1e1900 */
[----:B--2---:R-:W-:-:S07]  /*1af10*/  IMAD.IADD R0, R0, 0x1, -R5 ;  /* 0x0000000100007824 */ /* 0x004fce00078e0a05 */
.L_x_1579:
[----:B------:R-:W-:Y:S01]  /*1af20*/  SHF.R.S32.HI R48, RZ, 0x1f, R219 ;  /* 0x0000001fff307819 */ /* 0x000fe200000114db */
[----:B------:R-:W-:Y:S01]  /*1af30*/  ULDC.64 UR4, c[0x0][0xb70] ;  /* 0x0002dc0000047ab9 */ /* 0x000fe20000000a00 */
[----:B-----5:R-:W-:Y:S01]  /*1af40*/  SHF.R.S32.HI R45, RZ, 0x1f, R44 ;  /* 0x0000001fff2d7819 */ /* 0x020fe2000001142c */
[----:B------:R-:W-:Y:S01]  /*1af50*/  IMAD R11, R223, 0x80, R204 ;  /* 0x00000080df0b7824 */ /* 0x000fe200078e02cc */
[----:B------:R-:W-:Y:S01]  /*1af60*/  SEL R49, R221, RZ, !P2 ;  /* 0x000000ffdd317207 */ /* 0x000fe20005000000 */
[----:B----4-:R-:W-:Y:S01]  /*1af70*/  IMAD R6, R48, UR4, RZ ;  /* 0x0000000430067c24 */ /* 0x010fe2000f8e02ff */
[C---:B------:R-:W-:Y:S01]  /*1af80*/  IADD3 R9, P0, R36.reuse, 0x1000, RZ ;  /* 0x0000100024097810 */ /* 0x040fe20007f1e0ff */
[----:B------:R-:W-:Y:S01]  /*1af90*/  IMAD.WIDE.U32 R4, R219, UR4, R44 ;  /* 0x00000004db047c25 */ /* 0x000fe2000f8e002c */
[----:B------:R-:W-:Y:S02]  /*1afa0*/  IADD3 R13, P1, R36, 0x2000, RZ ;  /* 0x00002000240d7810 */ /* 0x000fe40007f3e0ff */
[----:B------:R-:W-:Y:S01]  /*1afb0*/  LOP3.LUT R8, R9, 0x380, RZ, 0xc0, !PT ;  /* 0x0000038009087812 */ /* 0x000fe200078ec0ff */
[----:B------:R-:W-:Y:S01]  /*1afc0*/  IMAD R7, R219, UR5, R6 ;  /* 0x00000005db077c24 */ /* 0x000fe2000f8e0206 */
[----:B------:R-:W-:Y:S01]  /*1afd0*/  SHF.R.S32.HI R6, RZ, 0x1f, R221 ;  /* 0x0000001fff067819 */ /* 0x000fe200000114dd */
[----:B------:R-:W-:Y:S01]  /*1afe0*/  ULDC.64 UR4, c[0x0][0xb78] ;  /* 0x0002de0000047ab9 */ /* 0x000fe20000000a00 */
[----:B------:R-:W-:Y:S01]  /*1aff0*/  SHF.R.U64 R8, R8, 0x3, RZ ;  /* 0x0000000308087819 */ /* 0x000fe200000012ff */
[----:B------:R-:W-:Y:S01]  /*1b000*/  IMAD.IADD R5, R5, 0x1, R7 ;  /* 0x0000000105057824 */ /* 0x000fe200078e0207 */
[----:B------:R-:W-:-:S02]  /*1b010*/  SEL R50, R6, RZ, !P2 ;  /* 0x000000ff06327207 */ /* 0x000fc40005000000 */
[----:B------:R-:W-:Y:S01]  /*1b020*/  IADD3 R25, P2, R36, 0x3000, RZ ;  /* 0x0000300024197810 */ /* 0x000fe20007f5e0ff */
[----:B------:R-:W-:Y:S01]  /*1b030*/  IMAD.WIDE.U32 R4, R49, UR4, R4 ;  /* 0x0000000431047c25 */ /* 0x000fe2000f8e0004 */
[----:B------:R-:W-:Y:S02]  /*1b040*/  SHF.R.S32.HI R7, RZ, 0x1f, R11 ;  /* 0x0000001fff077819 */ /* 0x000fe4000001140b */
[----:B------:R-:W-:Y:S01]  /*1b050*/  LOP3.LUT R24, R25, 0x380, RZ, 0xc0, !PT ;  /* 0x0000038019187812 */ /* 0x000fe200078ec0ff */
[----:B------:R-:W-:Y:S01]  /*1b060*/  IMAD R6, R50, UR4, RZ ;  /* 0x0000000432067c24 */ /* 0x000fe2000f8e02ff */
[----:B------:R-:W-:Y:S02]  /*1b070*/  IADD3 R4, P3, R11, R4, RZ ;  /* 0x000000040b047210 */ /* 0x000fe40007f7e0ff */
[----:B------:R-:W-:Y:S01]  /*1b080*/  LOP3.LUT R12, R13, 0x380, RZ, 0xc0, !PT ;  /* 0x000003800d0c7812 */ /* 0x000fe200078ec0ff */
[----:B------:R-:W-:Y:S01]  /*1b090*/  IMAD R6, R49, UR5, R6 ;  /* 0x0000000531067c24 */ /* 0x000fe2000f8e0206 */
[----:B------:R-:W-:Y:S01]  /*1b0a0*/  ULDC.64 UR4, c[0x0][0xb40] ;  /* 0x0002d00000047ab9 */ /* 0x000fe20000000a00 */
[----:B------:R-:W-:-:S02]  /*1b0b0*/  SHF.R.U64 R24, R24, 0x3, RZ ;  /* 0x0000000318187819 */ /* 0x000fc400000012ff */
[----:B------:R-:W-:Y:S01]  /*1b0c0*/  LOP3.LUT R8, R8, R9, RZ, 0x3c, !PT ;  /* 0x0000000908087212 */ /* 0x000fe200078e3cff */
[--C-:B------:R-:W-:Y:S01]  /*1b0d0*/  IMAD.X R9, RZ, RZ, R37.reuse, P0 ;  /* 0x000000ffff097224 */ /* 0x100fe200000e0625 */
[----:B------:R-:W-:Y:S01]  /*1b0e0*/  IADD3.X R7, R7, R5, R6, P3, !PT ;  /* 0x0000000507077210 */ /* 0x000fe20001ffe406 */
[----:B------:R-:W-:Y:S01]  /*1b0f0*/  VIADD R5, R11, 0x8 ;  /* 0x000000080b057836 */ /* 0x000fe20000000000 */
[----:B------:R-:W-:Y:S02]  /*1b100*/  LEA R46, P3, R4, UR4, 0x2 ;  /* 0x00000004042e7c11 */ /* 0x000fe4000f8610ff */
[----:B------:R-:W-:Y:S02]  /*1b110*/  SHF.R.U64 R12, R12, 0x3, RZ ;  /* 0x000000030c0c7819 */ /* 0x000fe400000012ff */
[----:B------:R-:W-:Y:S01]  /*1b120*/  LOP3.LUT R24, R24, R25, RZ, 0x3c, !PT ;  /* 0x0000001918187212 */ /* 0x000fe200078e3cff */
[----:B------:R-:W-:Y:S01]  /*1b130*/  IMAD.X R25, RZ, RZ, R37, P2 ;  /* 0x000000ffff197224 */ /* 0x000fe200010e0625 */
[----:B------:R-:W-:Y:S01]  /*1b140*/  LEA.HI.X R47, R4, UR5, R7, 0x2, P3 ;  /* 0x00000005042f7c11 */ /* 0x000fe200098f1407 */
[----:B------:R-:W-:Y:S01]  /*1b150*/  ULDC.64 UR4, c[0x0][0xaa0] ;  /* 0x0002a80000047ab9 */ /* 0x000fe20000000a00 */
[----:B------:R-:W-:-:S02]  /*1b160*/  IADD3 R29, P5, R36, 0x4000, RZ ;  /* 0x00004000241d7810 */ /* 0x000fc40007fbe0ff */
[C---:B------:R-:W-:Y:S02]  /*1b170*/  IADD3 R33, P4, R36.reuse, 0x5000, RZ ;  /* 0x0000500024217810 */ /* 0x040fe40007f9e0ff */
[----:B------:R-:W-:Y:S02]  /*1b180*/  IADD3 R39, P3, R36, 0x6000, RZ ;  /* 0x0000600024277810 */ /* 0x000fe40007f7e0ff */
[----:B------:R-:W-:Y:S02]  /*1b190*/  LOP3.LUT P0, RZ, R224, 0x3, RZ, 0xc0, !PT ;  /* 0x00000003e0ff7812 */ /* 0x000fe4000780c0ff */
[----:B------:R-:W-:Y:S02]  /*1b1a0*/  IADD3 R7, P2, R36, 0x7000, RZ ;  /* 0x0000700024077810 */ /* 0x000fe40007f5e0ff */
[----:B------:R-:W-:Y:S01]  /*1b1b0*/  LOP3.LUT R12, R12, R13, RZ, 0x3c, !PT ;  /* 0x0000000d0c0c7212 */ /* 0x000fe200078e3cff */
[--C-:B------:R-:W-:Y:S01]  /*1b1c0*/  IMAD.X R13, RZ, RZ, R37.reuse, P1 ;  /* 0x000000ffff0d7224 */ /* 0x100fe200008e0625 */
[----:B------:R-:W-:Y:S01]  /*1b1d0*/  LOP3.LUT R28, R29, 0x380, RZ, 0xc0, !PT ;  /* 0x000003801d1c7812 */ /* 0x000fe200078ec0ff */
[----:B------:R-:W-:Y:S01]  /*1b1e0*/  IMAD.X R41, RZ, RZ, R37, P2 ;  /* 0x000000ffff297224 */ /* 0x000fe200010e0625 */
[----:B------:R-:W-:-:S02]  /*1b1f0*/  LOP3.LUT R32, R33, 0x380, RZ, 0xc0, !PT ;  /* 0x0000038021207812 */ /* 0x000fc400078ec0ff */
[----:B------:R-:W-:Y:S02]  /*1b200*/  LOP3.LUT R38, R39, 0x380, RZ, 0xc0, !PT ;  /* 0x0000038027267812 */ /* 0x000fe400078ec0ff */
[-C--:B------:R-:W-:Y:S02]  /*1b210*/  ISETP.GE.OR P1, PT, R11, R0.reuse, P0 ;  /* 0x000000000b00720c */ /* 0x080fe40000726670 */
[----:B------:R-:W-:Y:S02]  /*1b220*/  LOP3.LUT R4, R36, 0x380, RZ, 0xc0, !PT ;  /* 0x0000038024047812 */ /* 0x000fe400078ec0ff */
[----:B------:R-:W-:Y:S02]  /*1b230*/  ISETP.GE.OR P0, PT, R5, R0, P0 ;  /* 0x000000000500720c */ /* 0x000fe40000706670 */
[----:B------:R-:W-:Y:S02]  /*1b240*/  LOP3.LUT R6, R7, 0x380, RZ, 0xc0, !PT ;  /* 0x0000038007067812 */ /* 0x000fe400078ec0ff */
[----:B------:R-:W-:-:S02]  /*1b250*/  SHF.R.U64 R28, R28, 0x3, RZ ;  /* 0x000000031c1c7819 */ /* 0x000fc400000012ff */
[----:B------:R-:W-:Y:S02]  /*1b260*/  SHF.R.U64 R32, R32, 0x3, RZ ;  /* 0x0000000320207819 */ /* 0x000fe400000012ff */
[----:B------:R-:W-:Y:S01]  /*1b270*/  SHF.R.U64 R38, R38, 0x3, RZ ;  /* 0x0000000326267819 */ /* 0x000fe200000012ff */
[----:B------:R2:W-:Y:S01]  /*1b280*/  @!P1 STG.E desc[UR54][R46.64], R20 ;  /* 0x000000142e009986 */ /* 0x0005e2000c101936 */
        /* <DEDUP_REMOVED lines=8> */
[----:B------:R-:W-:Y:S01]  /*1b310*/  IMAD R45, R45, UR4, RZ ;  /* 0x000000042d2d7c24 */ /* 0x000fe2000f8e02ff */
[----:B------:R-:W-:Y:S01]  /*1b320*/  LOP3.LUT R4, R5, R36, RZ, 0x3c, !PT ;  /* 0x0000002405047212 */ /* 0x000fe200078e3cff */
[----:B------:R-:W-:Y:S01]  /*1b330*/  IMAD.MOV.U32 R5, RZ, RZ, R37 ;  /* 0x000000ffff057224 */ /* 0x000fe200078e0025 */
[----:B------:R-:W-:Y:S01]  /*1b340*/  IADD3.X R39, RZ, R37, RZ, P3, !PT ;  /* 0x00000025ff277210 */ /* 0x000fe20001ffe4ff */
[----:B--2---:R-:W-:Y:S01]  /*1b350*/  IMAD.MOV.U32 R20, RZ, RZ, R16 ;  /* 0x000000ffff147224 */ /* 0x004fe200078e0010 */
[----:B------:R-:W-:Y:S01]  /*1b360*/  LOP3.LUT R40, R6, R7, RZ, 0x3c, !PT ;  /* 0x0000000706287212 */ /* 0x000fe200078e3cff */
[----:B------:R-:W-:Y:S01]  /*1b370*/  IMAD.MOV.U32 R21, RZ, RZ, R17 ;  /* 0x000000ffff157224 */ /* 0x000fe200078e0011 */
[----:B------:R-:W5:Y:S01]  /*1b380*/  LD.E.128 R8, desc[UR54][R8.64] ;  /* 0x0000003608087980 */ /* 0x000f62000c101d00 */
[----:B------:R-:W-:-:S03]  /*1b390*/  IMAD R45, R44, UR5, R45 ;  /* 0x000000052c2d7c24 */ /* 0x000fc6000f8e022d */
[----:B------:R-:W5:Y:S01]  /*1b3a0*/  LD.E.128 R4, desc[UR54][R4.64] ;  /* 0x0000003604047980 */ /* 0x000f62000c101d00 */
[----:B------:R-:W-:Y:S01]  /*1b3b0*/  IMAD.WIDE.U32 R20, R44, UR4, R20 ;  /* 0x000000042c147c25 */ /* 0x000fe2000f8e0014 */
[----:B------:R-:W-:Y:S02]  /*1b3c0*/  ULDC.64 UR4, c[0x0][0xae0] ;  /* 0x0002b80000047ab9 */ /* 0x000fe40000000a00 */
[----:B------:R-:W5:Y:S04]  /*1b3d0*/  LD.E.128 R12, desc[UR54][R12.64] ;  /* 0x000000360c0c7980 */ /* 0x000f68000c101d00 */
[----:B------:R-:W5:Y:S04]  /*1b3e0*/  LD.E.128 R24, desc[UR54][R24.64] ;  /* 0x0000003618187980 */ /* 0x000f68000c101d00 */
[----:B------:R-:W5:Y:S04]  /*1b3f0*/  LD.E.128 R28, desc[UR54][R28.64] ;  /* 0x000000361c1c7980 */ /* 0x000f68000c101d00 */
[----:B------:R-:W5:Y:S04]  /*1b400*/  LD.E.128 R32, desc[UR54][R32.64] ;  /* 0x0000003620207980 */ /* 0x000f68000c101d00 */
[----:B------:R-:W5:Y:S04]  /*1b410*/  LD.E.128 R36, desc[UR54][R38.64] ;  /* 0x0000003626247980 */ /* 0x000f68000c101d00 */
[----:B------:R-:W5:Y:S01]  /*1b420*/  LD.E.128 R40, desc[UR54][R40.64] ;  /* 0x0000003628287980 */ /* 0x000f62000c101d00 */
[----:B------:R-:W-:Y:S01]  /*1b430*/  @!PT LDS RZ, [RZ] ;  /* 0x00000000fffff984 */ /* 0x000fe20000000800 */
[----:B------:R-:W-:Y:S01]  /*1b440*/  @!PT LDS RZ, [RZ] ;  /* 0x00000000fffff984 */ /* 0x000fe20000000800 */
[----:B------:R-:W-:Y:S01]  /*1b450*/  @!PT LDS RZ, [RZ] ;  /* 0x00000000fffff984 */ /* 0x000fe20000000800 */
[----:B------:R-:W-:Y:S01]  /*1b460*/  @!PT LDS RZ, [RZ] ;  /* 0x00000000fffff984 */ /* 0x000fe20000000800 */
[----:B------:R2:W-:Y:S06]  /*1b470*/  MEMBAR.ALL.CTA ;  /* 0x0000000000007992 */ /* 0x0005ec0000008000 */
[----:B--2---:R-:W2:Y:S01]  /*1b480*/  FENCE.VIEW.ASYNC.S ;  /* 0x00000000000073c6 */ /* 0x004ea20000000000 */
[----:B------:R-:W-:-:S02]  /*1b490*/  IMAD.IADD R21, R21, 0x1, R45 ;  /* 0x0000000115157824 */ /* 0x000fc400078e022d */
[----:B------:R-:W-:Y:S02]  /*1b4a0*/  IMAD R45, R223, -0x80, R0 ;  /* 0xffffff80df2d7824 */ /* 0x000fe400078e0200 */
[----:B------:R-:W-:-:S03]  /*1b4b0*/  IMAD R44, R48, UR4, RZ ;  /* 0x00000004302c7c24 */ /* 0x000fc6000f8e02ff */
[----:B------:R-:W-:Y:S01]  /*1b4c0*/  ISETP.GE.AND P3, PT, R18, R45, PT ;  /* 0x0000002d1200720c */ /* 0x000fe20003f66270 */
[C---:B---3--:R-:W-:Y:S02]  /*1b4d0*/  IMAD R3, R219.reuse, UR5, R44 ;  /* 0x00000005db037c24 */ /* 0x048fe4000f8e022c */
[----:B------:R-:W-:Y:S01]  /*1b4e0*/  IMAD.WIDE.U32 R20, R219, UR4, R20 ;  /* 0x00000004db147c25 */ /* 0x000fe2000f8e0014 */
[----:B------:R-:W-:-:S03]  /*1b4f0*/  ULDC.64 UR4, c[0x0][0xae8] ;  /* 0x0002ba0000047ab9 */ /* 0x000fc60000000a00 */
[----:B------:R-:W-:Y:S02]  /*1b500*/  VIADD R0, R2, 0x28820 ;  /* 0x0002882002007836 */ /* 0x000fe40000000000 */
[----:B------:R-:W-:Y:S02]  /*1b510*/  IMAD R44, R50, UR4, RZ ;  /* 0x00000004322c7c24 */ /* 0x000fe4000f8e02ff */
[----:B------:R-:W-:Y:S01]  /*1b520*/  IMAD.IADD R21, R21, 0x1, R3 ;  /* 0x0000000115157824 */ /* 0x000fe200078e0203 */
[----:B------:R-:W-:Y:S01]  /*1b530*/  PRMT R0, RZ, 0x654, R0 ;  /* 0x00000654ff007816 */ /* 0x000fe20000000000 */
[C---:B------:R-:W-:Y:S01]  /*1b540*/  IMAD R3, R49.reuse, UR5, R44 ;  /* 0x0000000531037c24 */ /* 0x040fe2000f8e022c */
[----:B------:R-:W-:Y:S01]  /*1b550*/  BSSY B1, `(.L_x_1580) ;  /* 0x0000018000017945 */ /* 0x000fe20003800000 */
[----:B------:R-:W-:Y:S01]  /*1b560*/  IMAD.WIDE.U32 R46, R49, UR4, R20 ;  /* 0x00000004312e7c25 */ /* 0x000fe2000f8e0014 */
[----:B--2---:R2:W-:Y:S01]  /*1b570*/  SYNCS.ARRIVE.TRANS64.RED.A1T0 RZ, [R0+URZ], RZ ;  /* 0x000000ff00ff79a7 */ /* 0x0045e2000810043f */
[----:B------:R-:W-:-:S02]  /*1b580*/  ISETP.GE.AND P0, PT, R189, R45, PT ;  /* 0x0000002dbd00720c */ /* 0x000fc40003f06270 */
[-C--:B------:R-:W-:Y:S01]  /*1b590*/  ISETP.GE.AND P1, PT, R188, R45.reuse, PT ;  /* 0x0000002dbc00720c */ /* 0x080fe20003f26270 */
[----:B------:R-:W-:Y:S01]  /*1b5a0*/  IMAD.IADD R51, R47, 0x1, R3 ;  /* 0x000000012f337824 */ /* 0x000fe200078e0203 */
[----:B------:R-:W-:Y:S01]  /*1b5b0*/  ISETP.GE.AND P2, PT, R190, R45, PT ;  /* 0x0000002dbe00720c */ /* 0x000fe20003f46270 */
[----:B------:R-:W-:Y:S01]  /*1b5c0*/  IMAD.WIDE R44, R223, 0x80, R18 ;  /* 0x00000080df2c7825 */ /* 0x000fe200078e0212 */
[----:B------:R-:W-:Y:S11]  /*1b5d0*/  @P3 BRA `(.L_x_1581) ;  /* 0x00000000003c3947 */ /* 0x000ff60003800000 */
[----:B------:R-:W-:Y:S01]  /*1b5e0*/  ULDC.64 UR6, c[0x0][0xad8] ;  /* 0x0002b60000067ab9 */ /* 0x000fe20000000a00 */
[----:B------:R-:W-:Y:S01]  /*1b5f0*/  IMAD.MOV.U32 R20, RZ, RZ, R46 ;  /* 0x000000ffff147224 */ /* 0x000fe200078e002e */
[----:B------:R-:W-:Y:S01]  /*1b600*/  ULDC UR4, c[0x0][0xa8c] ;  /* 0x0002a30000047ab9 */ /* 0x000fe20000000800 */
[----:B------:R-:W-:Y:S01]  /*1b610*/  IMAD R3, R45, UR6, RZ ;  /* 0x000000062d037c24 */ /* 0x000fe2000f8e02ff */
[----:B------:R-:W-:Y:S01]  /*1b620*/  ISETP.GE.AND P3, PT, R16, UR4, PT ;  /* 0x0000000410007c0c */ /* 0x000fe2000bf66270 */
[----:B------:R-:W-:Y:S01]  /*1b630*/  IMAD.MOV.U32 R21, RZ, RZ, R51 ;  /* 0x000000ffff157224 */ /* 0x000fe200078e0033 */
[----:B------:R-:W-:Y:S01]  /*1b640*/  ISETP.GE.AND P4, PT, R195, UR4, PT ;  /* 0x00000004c3007c0c */ /* 0x000fe2000bf86270 */
        /* <DEDUP_REMOVED lines=8> */
.L_x_1581:
[----:B------:R-:W-:Y:S05]  /*1b6d0*/  BSYNC B1 ;  /* 0x0000000000017941 */ /* 0x000fea0003800000 */
.L_x_1580:
[----:B------:R-:W-:Y:S04]  /*1b6e0*/  BSSY B1, `(.L_x_1582) ;  /* 0x0000013000017945 */ /* 0x000fe80003800000 */
[----:B------:R-:W-:Y:S05]  /*1b6f0*/  @P0 BRA `(.L_x_1583) ;  /* 0x0000000000440947 */ /* 0x000fea0003800000 */
[----:B------:R-:W-:Y:S01]  /*1b700*/  IADD3 R3, P0, R44, 0x20, RZ ;  /* 0x000000202c037810 */ /* 0x000fe20007f1e0ff */
[----:B------:R-:W-:Y:S01]  /*1b710*/  ULDC.64 UR6, c[0x0][0xad8] ;  /* 0x0002b60000067ab9 */ /* 0x000fe20000000a00 */
[----:B---3-5:R-:W-:Y:S01]  /*1b720*/  IMAD.MOV.U32 R4, RZ, RZ, R46 ;  /* 0x000000ffff047224 */ /* 0x028fe200078e002e */
[----:B------:R-:W-:Y:S01]  /*1b730*/  ULDC UR4, c[0x0][0xa8c] ;  /* 0x0002a30000047ab9 */ /* 0x000fe20000000800 */
[----:B------:R-:W-:Y:S01]  /*1b740*/  IMAD.MOV.U32 R5, RZ, RZ, R51 ;  /* 0x000000ffff057224 */ /* 0x000fe200078e0033 */
[----:B------:R-:W-:Y:S01]  /*1b750*/  ISETP.GE.AND P3, PT, R16, UR4, PT ;  /* 0x0000000410007c0c */ /* 0x000fe2000bf66270 */
[----:B--2---:R-:W-:Y:S01]  /*1b760*/  IMAD.X R0, RZ, RZ, R45, P0 ;  /* 0x000000ffff007224 */ /* 0x004fe200000e062d */
[----:B------:R-:W-:Y:S01]  /*1b770*/  ISETP.GE.AND P4, PT, R195, UR4, PT ;  /* 0x00000004c3007c0c */ /* 0x000fe2000bf86270 */
[----:B------:R-:W-:-:S04]  /*1b780*/  IMAD.WIDE.U32 R4, R3, UR6, R4 ;  /* 0x0000000603047c25 */ /* 0x000fc8000f8e0004 */
        /* <DEDUP_REMOVED lines=8> */
.L_x_1583:
[----:B------:R-:W-:Y:S05]  /*1b810*/  BSYNC B1 ;  /* 0x0000000000017941 */ /* 0x000fea0003800000 */
.L_x_1582:
        /* <DEDUP_REMOVED lines=14> */
[----:B----4-:R-:W-:Y:S01]  /*1b900*/  LEA R6, P0, R4, UR6, 0x1 ;  /* 0x0000000604067c11 */ /* 0x010fe2000f8008ff */
[----:B------:R-:W-:-:S05]  /*1b910*/  IMAD.IADD R3, R5, 0x1, R3 ;  /* 0x0000000105037824 */ /* 0x000fca00078e0203 */
[----:B------:R-:W-:-:S05]  /*1b920*/  LEA.HI.X R7, R4, UR7, R3, 0x1, P0 ;  /* 0x0000000704077c11 */ /* 0x000fca00080f0c03 */
[----:B------:R2:W-:Y:S04]  /*1b930*/  @!P1 STG.E.128 desc[UR54][R6.64], R12 ;  /* 0x0000000c06009986 */ /* 0x0005e8000c101d36 */
[----:B------:R2:W-:Y:S02]  /*1b940*/  @!P3 STG.E.128 desc[UR54][R6.64+0x80], R36 ;  /* 0x000080240600b986 */ /* 0x0005e4000c101d36 */
.L_x_1585:
[----:B------:R-:W-:Y:S05]  /*1b950*/  BSYNC B1 ;  /* 0x0000000000017941 */ /* 0x000fea0003800000 */
.L_x_1584:
[----:B------:R-:W-:Y:S05]  /*1b960*/  @P2 BRA `(.L_x_1586) ;  /* 0x0000000800ac2947 */ /* 0x000fea0003800000 */
[----:B------:R-:W-:Y:S01]  /*1b970*/  IADD3 R3, P0, R44, 0x60, RZ ;  /* 0x000000602c037810 */ /* 0x000fe20007f1e0ff */
[----:B------:R-:W-:Y:S01]  /*1b980*/  ULDC.64 UR6, c[0x0][0xad8] ;  /* 0x0002b60000067ab9 */ /* 0x000fe20000000a00 */
[----:B---3-5:R-:W-:Y:S01]  /*1b990*/  MOV R5, R51 ;  /* 0x0000003300057202 */ /* 0x028fe20000000f00 */
[----:B------:R-:W-:Y:S01]  /*1b9a0*/  IMAD.MOV.U32 R4, RZ, RZ, R46 ;  /* 0x000000ffff047224 */ /* 0x000fe200078e002e */
[----:B------:R-:W-:Y:S01]  /*1b9b0*/  ULDC UR4, c[0x0][0xa8c] ;  /* 0x0002a30000047ab9 */ /* 0x000fe20000000800 */
[----:B------:R-:W-:Y:S01]  /*1b9c0*/  IMAD.X R44, RZ, RZ, R45, P0 ;  /* 0x000000ffff2c7224 */ /* 0x000fe200000e062d */
[----:B------:R-:W-:Y:S01]  /*1b9d0*/  ISETP.GE.AND P1, PT, R16, UR4, PT ;  /* 0x0000000410007c0c */ /* 0x000fe2000bf26270 */
[----:B------:R-:W-:-:S04]  /*1b9e0*/  IMAD.WIDE.U32 R4, R3, UR6, R4 ;  /* 0x0000000603047c25 */ /* 0x000fc8000f8e0004 */
[----:B------:R-:W-:-:S04]  /*1b9f0*/  IMAD R44, R44, UR6, RZ ;  /* 0x000000062c2c7c24 */ /* 0x000fc8000f8e02ff */
[----:B------:R-:W-:Y:S01]  /*1ba00*/  IMAD R3, R3, UR7, R44 ;  /* 0x0000000703037c24 */ /* 0x000fe2000f8e022c */
[----:B------:R-:W-:Y:S02]  /*1ba10*/  ULDC.64 UR6, c[0x0][0xa80] ;  /* 0x0002a00000067ab9 */ /* 0x000fe40000000a00 */
[----:B--2-4-:R-:W-:Y:S01]  /*1ba20*/  LEA R6, P0, R4, UR6, 0x1 ;  /* 0x0000000604067c11 */ /* 0x014fe2000f8008ff */
[----:B------:R-:W-:-:S05]  /*1ba30*/  IMAD.IADD R3, R5, 0x1, R3 ;  /* 0x0000000105037824 */ /* 0x000fca00078e0203 */
[----:B------:R-:W-:Y:S02]  /*1ba40*/  LEA.HI.X R7, R4, UR7, R3, 0x1, P0 ;  /* 0x0000000704077c11 */ /* 0x000fe400080f0c03 */
[----:B------:R-:W-:-:S03]  /*1ba50*/  ISETP.GE.AND P0, PT, R195, UR4, PT ;  /* 0x00000004c3007c0c */ /* 0x000fc6000bf06270 */
[----:B------:R2:W-:Y:S10]  /*1ba60*/  @!P1 STG.E.128 desc[UR54][R6.64], R24 ;  /* 0x0000001806009986 */ /* 0x0005f4000c101d36 */
[----:B------:R-:W-:Y:S05]  /*1ba70*/  @P0 BRA `(.L_x_1586) ;  /* 0x0000000800680947 */ /* 0x000fea0003800000 */
[----:B------:R3:W-:Y:S01]  /*1ba80*/  STG.E.128 desc[UR54][R6.64+0x80], R40 ;  /* 0x0000802806007986 */ /* 0x0007e2000c101d36 */
[----:B------:R-:W-:Y:S05]  /*1ba90*/  BRA `(.L_x_1586) ;  /* 0x0000000800607947 */ /* 0x000fea0003800000 */
.L_x_1578:
[----:B------:R-:W-:Y:S01]  /*1baa0*/  ULDC.64 UR4, c[0x0][0xbd8] ;  /* 0x0002f60000047ab9 */ /* 0x000fe20000000a00 */
[----:B------:R-:W2:Y:S01]  /*1bab0*/  LDC.64 R4, c[0x0][0xbd8] ;  /* 0x0002f600ff047b82 */ /* 0x000ea20000000a00 */
[----:B------:R-:W-:Y:S01]  /*1bac0*/  ISETP.NE.U32.AND P0, PT, RZ, UR4, PT ;  /* 0x00000004ff007c0c */ /* 0x000fe2000bf05070 */
[----:B------:R-:W-:-:S03]  /*1bad0*/  IMAD.MOV.U32 R3, RZ, RZ, RZ ;  /* 0x000000ffff037224 */ /* 0x000fc600078e00ff */
[----:B------:R-:W-:Y:S01]  /*1bae0*/  ISETP.NE.AND.EX P0, PT, RZ, UR5, PT, P0 ;  /* 0x00000005ff007c0c */ /* 0x000fe2000bf05300 */
[----:B------:R-:W-:Y:S02]  /*1baf0*/  ULDC.64 UR4, c[0x0][0xbe0] ;  /* 0x0002f80000047ab9 */ /* 0x000fe40000000a00 */
[----:B------:R-:W-:-:S04]  /*1bb00*/  ISETP.NE.U32.AND P1, PT, RZ, UR4, PT ;  /* 0x00000004ff007c0c */ /* 0x000fc8000bf25070 */
[----:B------:R-:W-:Y:S01]  /*1bb10*/  ISETP.NE.AND.EX P1, PT, RZ, UR5, PT, P1 ;  /* 0x00000005ff007c0c */ /* 0x000fe2000bf25310 */
[----:B--2---:R-:W-:-:S12]  /*1bb20*/  IMAD.WIDE R4, R221, 0x4, R4 ;  /* 0x00000004dd047825 */ /* 0x004fd800078e0204 */
[----:B------:R-:W2:Y:S01]  /*1bb30*/  @P1 LDC.64 R6, c[0x0][0xbe0] ;  /* 0x0002f800ff061b82 */ /* 0x000ea20000000a00 */
[----:B------:R-:W-:Y:S02]  /*1bb40*/  ULDC UR4, c[0x0][0xa88] ;  /* 0x0002a20000047ab9 */ /* 0x000fe40000000800 */
[----:B------:R-:W-:Y:S01]  /*1bb50*/  IMAD.U32 R0, RZ, RZ, UR4 ;  /* 0x00000004ff007e24 */ /* 0x000fe2000f8e00ff */
[----:B------:R3:W5:Y:S01]  /*1bb60*/  @P0 LDG.E R3, desc[UR54][R4.64] ;  /* 0x0000003604030981 */ /* 0x000762000c1e1900 */
[----:B--2---:R-:W-:-:S05]  /*1bb70*/  @P1 IMAD.WIDE R6, R221, 0x4, R6 ;  /* 0x00000004dd061825 */ /* 0x004fca00078e0206 */
[----:B------:R3:W5:Y:S01]  /*1bb80*/  @P1 LDG.E R0, desc[UR54][R6.64] ;  /* 0x0000003606001981 */ /* 0x000762000c1e1900 */
[----:B------:R-:W-:Y:S02]  /*1bb90*/  ISETP.GT.AND P2, PT, R230, 0x7f, PT ;  /* 0x0000007fe600780c */ /* 0x000fe40003f44270 */
[----:B------:R-:W-:Y:S01]  /*1bba0*/  SHF.R.S32.HI R8, RZ, 0x1f, R221 ;  /* 0x0000001fff087819 */ /* 0x000fe200000114dd */
[----:B------:R-:W-:Y:S10]  /*1bbb0*/  @P1 BRA `(.L_x_1587) ;  /* 0x0000000000101947 */ /* 0x000ff40003800000 */
[----:B------:R-:W-:Y:S05]  /*1bbc0*/  @!P0 BRA `(.L_x_1587) ;  /* 0x00000000000c8947 */ /* 0x000fea0003800000 */
[----:B---3--:R-:W2:Y:S04]  /*1bbd0*/  LDG.E R7, desc[UR54][R4.64] ;  /* 0x0000003604077981 */ /* 0x008ea8000c1e1900 */
[----:B-----5:R-:W2:Y:S02]  /*1bbe0*/  LDG.E R0, desc[UR54][R4.64+0x4] ;  /* 0x0000043604007981 */ /* 0x020ea4000c1e1900 */
[----:B--2---:R-:W-:-:S07]  /*1bbf0*/  IMAD.IADD R0, R0, 0x1, -R7 ;  /* 0x0000000100007824 */ /* 0x004fce00078e0a07 */
.L_x_1587:
[----:B------:R-:W-:Y:S01]  /*1bc00*/  BSSY B1, `(.L_x_1588) ;  /* 0x000001c000017945 */ /* 0x000fe20003800000 */
[----:B------:R-:W-:Y:S02]  /*1bc10*/  SEL R10, R8, RZ, !P0 ;  /* 0x000000ff080a7207 */ /* 0x000fe40004000000 */
[----:B------:R-:W-:Y:S02]  /*1bc20*/  SHF.R.S32.HI R9, RZ, 0x1f, R219 ;  /* 0x0000001fff097819 */ /* 0x000fe400000114db */
[----:B------:R-:W-:Y:S02]  /*1bc30*/  SEL R11, R221, RZ, !P0 ;  /* 0x000000ffdd0b7207 */ /* 0x000fe40004000000 */
[----:B-----5:R-:W-:Y:S01]  /*1bc40*/  SHF.R.S32.HI R8, RZ, 0x1f, R3 ;  /* 0x0000001fff087819 */ /* 0x020fe20000011403 */
[----:B------:R-:W-:Y:S06]  /*1bc50*/  @P2 BRA `(.L_x_1589) ;  /* 0x0000000000582947 */ /* 0x000fec0003800000 */
[----:B---3--:R-:W2:Y:S02]  /*1bc60*/  S2R R4, SR_TID.X ;  /* 0x0000000000047919 */ /* 0x008ea40000002100 */
[----:B--2---:R-:W-:-:S04]  /*1bc70*/  IMAD R4, R223, 0x80, R4 ;  /* 0x00000080df047824 */ /* 0x004fc800078e0204 */
[----:B------:R-:W-:-:S05]  /*1bc80*/  VIADD R5, R4, 0xffffff80 ;  /* 0xffffff8004057836 */ /* 0x000fca0000000000 */
[----:B------:R-:W-:-:S13]  /*1bc90*/  ISETP.GE.AND P0, PT, R5, R0, PT ;  /* 0x000000000500720c */ /* 0x000fda0003f06270 */
[----:B------:R-:W-:Y:S05]  /*1bca0*/  @P0 BRA `(.L_x_1589) ;  /* 0x0000000000440947 */ /* 0x000fea0003800000 */
[----:B------:R-:W-:Y:S01]  /*1bcb0*/  IADD3 R4, P0, R5, R3, RZ ;  /* 0x0000000305047210 */ /* 0x000fe20007f1e0ff */
[----:B------:R-:W-:Y:S02]  /*1bcc0*/  ULDC.64 UR4, c[0x0][0xb70] ;  /* 0x0002dc0000047ab9 */ /* 0x000fe40000000a00 */
[----:B------:R-:W-:Y:S01]  /*1bcd0*/  IMAD R6, R9, UR4, RZ ;  /* 0x0000000409067c24 */ /* 0x000fe2000f8e02ff */
[----:B------:R-:W-:-:S03]  /*1bce0*/  LEA.HI.X.SX32 R5, R5, R8, 0x1, P0 ;  /* 0x0000000805057211 */ /* 0x000fc600000f0eff */
        /* <DEDUP_REMOVED lines=13> */
.L_x_1589:
[----:B------:R-:W-:Y:S05]  /*1bdc0*/  BSYNC B1 ;  /* 0x0000000000017941 */ /* 0x000fea0003800000 */
.L_x_1588:
[----:B------:R-:W-:Y:S01]  /*1bdd0*/  ULDC.64 UR4, c[0x0][0xaa0] ;  /* 0x0002a80000047ab9 */ /* 0x000fe20000000a00 */
[----:B---3--:R-:W-:Y:S01]  /*1bde0*/  IMAD.MOV.U32 R4, RZ, RZ, R16 ;  /* 0x000000ffff047224 */ /* 0x008fe200078e0010 */
[----:B------:R-:W-:Y:S01]  /*1bdf0*/  BSSY B1, `(.L_x_1590) ;  /* 0x0000028000017945 */ /* 0x000fe20003800000 */
[----:B--2---:R-:W-:Y:S02]  /*1be00*/  IMAD.MOV.U32 R5, RZ, RZ, R17 ;  /* 0x000000ffff057224 */ /* 0x004fe400078e0011 */
        /* <DEDUP_REMOVED lines=8> */
[----:B------:R-:W-:Y:S01]  /*1be90*/  IMAD R3, R219, UR5, R6 ;  /* 0x00000005db037c24 */ /* 0x000fe2000f8e0206 */
[-C--:B------:R-:W-:Y:S01]  /*1bea0*/  ISETP.GE.AND P2, PT, R189, R7.reuse, PT ;  /* 0x00000007bd00720c */ /* 0x080fe20003f46270 */
[----:B------:R-:W-:Y:S01]  /*1beb0*/  IMAD.WIDE.U32 R4, R219, UR4, R4 ;  /* 0x00000004db047c25 */ /* 0x000fe2000f8e0004 */
[----:B------:R-:W-:Y:S01]  /*1bec0*/  ULDC.64 UR4, c[0x0][0xae8] ;  /* 0x0002ba0000047ab9 */ /* 0x000fe20000000a00 */
[----:B------:R-:W-:-:S02]  /*1bed0*/  ISETP.GE.AND P0, PT, R188, R7, PT ;  /* 0x00000007bc00720c */ /* 0x000fc40003f06270 */
[----:B------:R-:W-:Y:S01]  /*1bee0*/  IMAD.IADD R5, R5, 0x1, R3 ;  /* 0x0000000105057824 */ /* 0x000fe200078e0203 */
[----:B------:R-:W-:Y:S01]  /*1bef0*/  ISETP.GE.AND P1, PT, R190, R7, PT ;  /* 0x00000007be00720c */ /* 0x000fe20003f26270 */
[----:B------:R-:W-:Y:S02]  /*1bf00*/  IMAD R0, R10, UR4, RZ ;  /* 0x000000040a007c24 */ /* 0x000fe4000f8e02ff */
[----:B------:R-:W-:-:S04]  /*1bf10*/  IMAD.WIDE.U32 R6, R11, UR4, R4 ;  /* 0x000000040b067c25 */ /* 0x000fc8000f8e0004 */
[----:B------:R-:W-:Y:S02]  /*1bf20*/  IMAD R3, R11, UR5, R0 ;  /* 0x000000050b037c24 */ /* 0x000fe4000f8e0200 */
[----:B------:R-:W-:Y:S02]  /*1bf30*/  IMAD.MOV.U32 R4, RZ, RZ, R18 ;  /* 0x000000ffff047224 */ /* 0x000fe400078e0012 */
        /* <DEDUP_REMOVED lines=19> */
.L_x_1591:
[----:B------:R-:W-:Y:S05]  /*1c070*/  BSYNC B1 ;  /* 0x0000000000017941 */ /* 0x000fea0003800000 */
.L_x_1590:
[----:B------:R-:W-:Y:S04]  /*1c080*/  BSSY B1, `(.L_x_1592) ;  /* 0x0000013000017945 */ /* 0x000fe80003800000 */
[----:B------:R-:W-:Y:S05]  /*1c090*/  @P2 BRA `(.L_x_1593) ;  /* 0x0000000000442947 */ /* 0x000fea0003800000 */
[----:B------:R-:W-:Y:S01]  /*1c0a0*/  IADD3 R3, P2, R8, 0x20, RZ ;  /* 0x0000002008037810 */ /* 0x000fe20007f5e0ff */
[----:B------:R-:W-:Y:S01]  /*1c0b0*/  ULDC.64 UR6, c[0x0][0xad8] ;  /* 0x0002b60000067ab9 */ /* 0x000fe20000000a00 */
[----:B------:R-:W-:Y:S01]  /*1c0c0*/  MOV R5, R11 ;  /* 0x0000000b00057202 */ /* 0x000fe20000000f00 */
[----:B------:R-:W-:Y:S01]  /*1c0d0*/  IMAD.MOV.U32 R4, RZ, RZ, R6 ;  /* 0x000000ffff047224 */ /* 0x000fe200078e0006 */
[----:B------:R-:W-:Y:S01]  /*1c0e0*/  ULDC UR4, c[0x0][0xa8c] ;  /* 0x0002a30000047ab9 */ /* 0x000fe20000000800 */
[----:B------:R-:W-:Y:S01]  /*1c0f0*/  IMAD.X R0, RZ, RZ, R9, P2 ;  /* 0x000000ffff007224 */ /* 0x000fe200010e0609 */
[----:B------:R-:W-:Y:S01]  /*1c100*/  ISETP.GE.AND P3, PT, R16, UR4, PT ;  /* 0x0000000410007c0c */ /* 0x000fe2000bf66270 */
[----:B------:R-:W-:Y:S01]  /*1c110*/  IMAD.WIDE.U32 R4, R3, UR6, R4 ;  /* 0x0000000603047c25 */ /* 0x000fe2000f8e0004 */
[----:B------:R-:W-:-:S03]  /*1c120*/  ISETP.GE.AND P4, PT, R195, UR4, PT ;  /* 0x00000004c3007c0c */ /* 0x000fc6000bf86270 */
[----:B------:R-:W-:-:S04]  /*1c130*/  IMAD R0, R0, UR6, RZ ;  /* 0x0000000600007c24 */ /* 0x000fc8000f8e02ff */
[----:B------:R-:W-:Y:S01]  /*1c140*/  IMAD R3, R3, UR7, R0 ;  /* 0x0000000703037c24 */ /* 0x000fe2000f8e0200 */
[----:B------:R-:W-:Y:S02]  /*1c150*/  ULDC.64 UR6, c[0x0][0xa80] ;  /* 0x0002a00000067ab9 */ /* 0x000fe40000000a00 */
[----:B--2---:R-:W-:Y:S01]  /*1c160*/  LEA R12, P2, R4, UR6, 0x1 ;  /* 0x00000006040c7c11 */ /* 0x004fe2000f8408ff */
[----:B------:R-:W-:-:S05]  /*1c170*/  IMAD.IADD R3, R5, 0x1, R3 ;  /* 0x0000000105037824 */ /* 0x000fca00078e0203 */
[----:B------:R-:W-:-:S05]  /*1c180*/  LEA.HI.X R13, R4, UR7, R3, 0x1, P2 ;  /* 0x00000007040d7c11 */ /* 0x000fca00090f0c03 */
[----:B------:R3:W-:Y:S04]  /*1c190*/  @!P3 STG.E.128 desc[UR54][R12.64], RZ ;  /* 0x000000ff0c00b986 */ /* 0x0007e8000c101d36 */
[----:B------:R3:W-:Y:S02]  /*1c1a0*/  @!P4 STG.E.128 desc[UR54][R12.64+0x80], RZ ;  /* 0x000080ff0c00c986 */ /* 0x0007e4000c101d36 */
.L_x_1593:
[----:B------:R-:W-:Y:S05]  /*1c1b0*/  BSYNC B1 ;  /* 0x0000000000017941 */ /* 0x000fea0003800000 */
.L_x_1592:
        /* <DEDUP_REMOVED lines=10> */
[----:B------:R-:W-:-:S04]  /*1c260*/  IMAD.WIDE.U32 R4, R3, UR6, R4 ;  /* 0x0000000603047c25 */ /* 0x000fc8000f8e0004 */
[----:B------:R-:W-:-:S04]  /*1c270*/  IMAD R0, R0, UR6, RZ ;  /* 0x0000000600007c24 */ /* 0x000fc8000f8e02ff */
[----:B------:R-:W-:Y:S01]  /*1c280*/  IMAD R3, R3, UR7, R0 ;  /* 0x0000000703037c24 */ /* 0x000fe2000f8e0200 */
[----:B------:R-:W-:Y:S02]  /*1c290*/  ULDC.64 UR6, c[0x0][0xa80] ;  /* 0x0002a00000067ab9 */ /* 0x000fe40000000a00 */
[----:B--23--:R-:W-:Y:S01]  /*1c2a0*/  LEA R12, P0, R4, UR6, 0x1 ;  /* 0x00000006040c7c11 */ /* 0x00cfe2000f8008ff */
[----:B------:R-:W-:-:S05]  /*1c2b0*/  IMAD.IADD R3, R5, 0x1, R3 ;  /* 0x0000000105037824 */ /* 0x000fca00078e0203 */
[----:B------:R-:W-:-:S05]  /*1c2c0*/  LEA.HI.X R13, R4, UR7, R3, 0x1, P0 ;  /* 0x00000007040d7c11 */ /* 0x000fca00080f0c03 */
[----:B------:R4:W-:Y:S04]  /*1c2d0*/  @!P2 STG.E.128 desc[UR54][R12.64], RZ ;  /* 0x000000ff0c00a986 */ /* 0x0009e8000c101d36 */
[----:B------:R4:W-:Y:S02]  /*1c2e0*/  @!P3 STG.E.128 desc[UR54][R12.64+0x80], RZ ;  /* 0x000080ff0c00b986 */ /* 0x0009e4000c101d36 */
.L_x_1595:
[----:B------:R-:W-:Y:S05]  /*1c2f0*/  BSYNC B1 ;  /* 0x0000000000017941 */ /* 0x000fea0003800000 */
.L_x_1594:
        /* <DEDUP_REMOVED lines=16> */
[----:B------:R0:W-:Y:S04]  /*1c400*/  @!P1 STG.E.128 desc[UR54][R6.64], RZ ;  /* 0x000000ff06009986 */ /* 0x0001e8000c101d36 */
[----:B------:R0:W-:Y:S02]  /*1c410*/  @!P2 STG.E.128 desc[UR54][R6.64+0x80], RZ ;  /* 0x000080ff0600a986 */ /* 0x0001e4000c101d36 */
.L_x_1586:
[----:B------:R-:W-:Y:S05]  /*1c420*/  BSYNC B0 ;  /* 0x0000000000007941 */ /* 0x000fea0003800000 */
.L_x_1577:
[----:B------:R-:W-:Y:S02]  /*1c430*/  ULDC UR4, c[0x0][0xc14] ;  /* 0x0003050000047ab9 */ /* 0x000fe40000000800 */
[----:B-1----:R-:W-:-:S13]  /*1c440*/  ISETP.GE.AND P0, PT, R199, UR4, PT ;  /* 0x00000004c7007c0c */ /* 0x002fda000bf06270 */
[----:B------:R-:W-:Y:S05]  /*1c450*/  @!P0 BRA `(.L_x_1596) ;  /* 0xfffffe4c00348947 */ /* 0x000fea000383ffff */
[----:B------:R-:W-:Y:S05]  /*1c460*/  BRA `(.L_x_1316) ;  /* 0x0000006000b07947 */ /* 0x000fea0003800000 */
.L_x_1314:
[----:B------:R-:W-:-:S08]  /*1c470*/  NOP ;  /* 0x0000000000007918 */ /* 0x000fd00000000000 */
[----:B------:R-:W0:-:S00]  /*1c480*/  USETMAXREG.DEALLOC.CTAPOOL 0x18 ;  /* 0x00000018000079c8 */ /* 0x000e0000080e0500 */
[----:B0-----:R-:W-:-:S06]  /*1c490*/  LOP3.LUT R0, R0, 0x3, RZ, 0xc0, !PT ;  /* 0x0000000300007812 */ /* 0x001fcc00078ec0ff */
[----:B------:R-:W0:Y:S02]  /*1c4a0*/  SHFL.IDX PT, R0, R0, RZ, 0x1f ;  /* 0x00001fff00007589 */ /* 0x000e2400000e0000 */
[----:B0-----:R-:W-:-:S13]  /*1c4b0*/  ISETP.NE.AND P0, PT, R0, RZ, PT ;  /* 0x000000ff0000720c */ /* 0x001fda0003f05270 */
[----:B------:R-:W-:Y:S05]  /*1c4c0*/  @P0 BRA `(.L_x_1316) ;  /* 0x0000006000980947 */ /* 0x000fea0003800000 */
[----:B------:R-:W-:Y:S01]  /*1c4d0*/  LOP3.LUT R7, R3, 0x1f, RZ, 0xc0, !PT ;  /* 0x0000001f03077812 */ /* 0x000fe200078ec0ff */
[----:B------:R-:W-:Y:S01]  /*1c4e0*/  ULDC UR5, c[0x0][0xc14] ;  /* 0x0003050000057ab9 */ /* 0x000fe20000000800 */
[----:B------:R-:W-:Y:S01]  /*1c4f0*/  LOP3.LUT R0, R0, 0xffffffdf, RZ, 0xc0, !PT ;  /* 0xffffffdf00007812 */ /* 0x000fe200078ec0ff */
[----:B------:R-:W-:Y:S01]  /*1c500*/  IMAD.MOV.U32 R8, RZ, RZ, RZ ;  /* 0x000000ffff087224 */ /* 0x000fe200078e00ff */
[----:B------:R-:W-:Y:S01]  /*1c510*/  ISETP.NE.AND P0, PT, R7, 0x1f, PT ;  /* 0x0000001f0700780c */ /* 0x000fe20003f05270 */
[----:B------:R-:W0:Y:S01]  /*1c520*/  S2UR UR6, SR_CTAID.X ;  /* 0x00000000000679c3 */ /* 0x000e220000002500 */
[----:B------:R-:W-:-:S11]  /*1c530*/  ULDC UR4, c[0x0][0xc10] ;  /* 0x0003040000047ab9 */ /* 0x000fd60000000800 */
[----:B------:R-:W-:Y:S02]  /*1c540*/  @P0 LOP3.LUT R0, R0, 0x20, RZ, 0xfc, !PT ;  /* 0x0000002000000812 */ /* 0x000fe400078efcff */
[----:B------:R-:W-:-:S13]  /*1c550*/  ISETP.GE.OR P0, PT, R7, UR5, !P0 ;  /* 0x0000000507007c0c */ /* 0x000fda000c706670 */
[----:B------:R-:W1:Y:S02]  /*1c560*/  @!P0 LDC.64 R2, c[0x0][0xc58] ;  /* 0x00031600ff028b82 */ /* 0x000e640000000a00 */
[----:B-1----:R-:W-:-:S05]  /*1c570*/  @!P0 IMAD.WIDE.U32 R2, R7, 0x4, R2 ;  /* 0x0000000407028825 */ /* 0x002fca00078e0002 */
        /* <DEDUP_REMOVED lines=19> */
[----:B-1----:R-:W-:Y:S01]  /*1c6b0*/  SEL R3, R6, RZ, P0 ;  /* 0x000000ff06037207 */ /* 0x002fe20000000000 */
[----:B------:R-:W-:Y:S01]  /*1c6c0*/  IMAD.MOV.U32 R6, RZ, RZ, RZ ;  /* 0x000000ffff067224 */ /* 0x000fe200078e00ff */
[----:B------:R-:W-:-:S03]  /*1c6d0*/  ISETP.GE.U32.AND P0, PT, R7, 0x8, PT ;  /* 0x000000080700780c */ /* 0x000fc60003f06070 */
[----:B------:R-:W-:-:S05]  /*1c6e0*/  IMAD.IADD R3, R4, 0x1, R3 ;  /* 0x0000000104037824 */ /* 0x000fca00078e0203 */
[----:B------:R-:W1:Y:S05]  /*1c6f0*/  SHFL.UP PT, R2, R3, 0x8, RZ ;  /* 0x0500000003027989 */ /* 0x000e6a00000e00ff */
[----:B------:R-:W-:-:S04]  /*1c700*/  @P0 LOP3.LUT R0, R0, 0x4, RZ, 0xfc, !PT ;  /* 0x0000000400000812 */ /* 0x000fc800078efcff */
[----:B------:R-:W-:Y:S02]  /*1c710*/  LOP3.LUT R0, R0, 0xfffffffd, RZ, 0xc0, !PT ;  /* 0xfffffffd00007812 */ /* 0x000fe400078ec0ff */
[----:B-1----:R-:W-:Y:S02]  /*1c720*/  SEL R2, R2, RZ, P0 ;  /* 0x000000ff02027207 */ /* 0x002fe40000000000 */
[----:B------:R-:W-:-:S03]  /*1c730*/  ISETP.GE.U32.AND P0, PT, R7, 0x10, PT ;  /* 0x000000100700780c */ /* 0x000fc60003f06070 */
[----:B------:R-:W-:-:S05]  /*1c740*/  IMAD.IADD R2, R3, 0x1, R2 ;  /* 0x0000000103027824 */ /* 0x000fca00078e0202 */
[----:B------:R-:W1:Y:S05]  /*1c750*/  SHFL.UP PT, R5, R2, 0x10, RZ ;  /* 0x0600000002057989 */ /* 0x000e6a00000e00ff */
[----:B------:R-:W-:Y:S02]  /*1c760*/  @P0 LOP3.LUT R0, R0, 0x2, RZ, 0xfc, !PT ;  /* 0x0000000200000812 */ /* 0x000fe400078efcff */
        /* <DEDUP_REMOVED lines=12> */
.L_x_1601:
[----:B------:R-:W-:Y:S01]  /*1c830*/  VIADD R6, R6, 0x1f ;  /* 0x0000001f06067836 */ /* 0x000fe20000000000 */
[----:B------:R-:W-:-:S04]  /*1c840*/  MOV R19, UR7 ;  /* 0x0000000700137c02 */ /* 0x000fc80008000f00 */
        /* <DEDUP_REMOVED lines=13> */
.L_x_1600:
[----:B------:R-:W-:Y:S05]  /*1c920*/  BSYNC B0 ;  /* 0x0000000000007941 */ /* 0x000fea0003800000 */
.L_x_1599:
        /* <DEDUP_REMOVED lines=25> */
.L_x_1597:
        /* <DEDUP_REMOVED lines=20> */
.L_x_1602:
        /* <DEDUP_REMOVED lines=21> */
[----:B------:R-:W-:Y:S01]  /*1cd50*/  IMAD R4, R10, R2, RZ ;  /* 0x000000020a047224 */ /* 0x000fe200078e02ff */
[----:B------:R-:W-:-:S03]  /*1cd60*/  IADD3 R2, -R2, RZ, RZ ;  /* 0x000000ff02027210 */ /* 0x000fc60007ffe1ff */
        /* <DEDUP_REMOVED lines=33> */
.L_x_1598:
[----:B------:R-:W-:Y:S02]  /*1cf80*/  IMAD.MOV.U32 R17, RZ, RZ, RZ ;  /* 0x000000ffff117224 */ /* 0x000fe400078e00ff */
[----:B------:R-:W-:Y:S02]  /*1cf90*/  IMAD.U32 R16, RZ, RZ, UR6 ;  /* 0x00000006ff107e24 */ /* 0x000fe4000f8e00ff */
[----:B------:R-:W-:-:S07]  /*1cfa0*/  IMAD.MOV.U32 R18, RZ, RZ, RZ ;  /* 0x000000ffff127224 */ /* 0x000fce00078e00ff */
.L_x_1603:
        /* <DEDUP_REMOVED lines=16> */
[----:B------:R-:W-:Y:S01]  /*1d0b0*/  ULDC.64 UR38, c[0x0][0x198] ;  /* 0x0000660000267ab9 */ /* 0x000fe20000000a00 */
[----:B------:R-:W-:Y:S02]  /*1d0c0*/  ULDC UR37, c[0x0][0xc] ;  /* 0x0000030000257ab9 */ /* 0x000fe40000000800 */
[----:B------:R1:W-:Y:S04]  /*1d0d0*/  STL [R1+0x10], R0 ;  /* 0x0000100001007387 */ /* 0x0003e80000100800 */
[----:B------:R1:W-:Y:S04]  /*1d0e0*/  STL [R1+0xc], RZ ;  /* 0x00000cff01007387 */ /* 0x0003e80000100800 */
[----:B------:R1:W-:Y:S04]  /*1d0f0*/  STL [R1], RZ ;  /* 0x000000ff01007387 */ /* 0x0003e80000100800 */
[----:B------:R1:W-:Y:S02]  /*1d100*/  STL [R1+0x8], R0 ;  /* 0x0000080001007387 */ /* 0x0003e40000100800 */
.L_x_1705:
[----:B------:R-:W-:Y:S05]  /*1d110*/  YIELD ;  /* 0x0000000000007946 */ /* 0x000fea0003800000 */
[----:B------:R-:W-:Y:S01]  /*1d120*/  ULDC.64 UR4, c[0x0][0xa28] ;  /* 0x00028a0000047ab9 */ /* 0x000fe20000000a00 */
[----:B------:R-:W-:Y:S01]  /*1d130*/  IMAD.MOV.U32 R9, RZ, RZ, RZ ;  /* 0x000000ffff097224 */ /* 0x000fe200078e00ff */
[----:B------:R-:W-:Y:S01]  /*1d140*/  ISETP.NE.U32.AND P0, PT, RZ, UR4, PT ;  /* 0x00000004ff007c0c */ /* 0x000fe2000bf05070 */
[----:B-1----:R-:W-:Y:S01]  /*1d150*/  IMAD.MOV.U32 R0, RZ, RZ, RZ ;  /* 0x000000ffff007224 */ /* 0x002fe200078e00ff */
[----:B------:R-:W-:Y:S01]  /*1d160*/  ULDC.64 UR8, c[0x0][0xa08] ;  /* 0x0002820000087ab9 */ /* 0x000fe20000000a00 */
[----:B------:R-:W-:Y:S01]  /*1d170*/  ULDC.64 UR10, c[0x0][0xa10] ;  /* 0x00028400000a7ab9 */ /* 0x000fe20000000a00 */
[----:B------:R-:W-:Y:S01]  /*1d180*/  ISETP.NE.AND.EX P0, PT, RZ, UR5, PT, P0 ;  /* 0x00000005ff007c0c */ /* 0x000fe2000bf05300 */
[----:B------:R-:W-:-:S12]  /*1d190*/  ULDC.64 UR4, c[0x0][0xa00] ;  /* 0x0002800000047ab9 */ /* 0x000fd80000000a00 */
[----:B---3--:R-:W1:Y:S01]  /*1d1a0*/  @P0 LDC.64 R2, c[0x0][0xa28] ;  /* 0x00028a00ff020b82 */ /* 0x008e620000000a00 */
[----:B------:R-:W-:Y:S01]  /*1d1b0*/  ISETP.NE.U32.AND P2, PT, RZ, UR4, PT ;  /* 0x00000004ff007c0c */ /* 0x000fe2000bf45070 */
[----:B-1----:R-:W-:-:S05]  /*1d1c0*/  @P0 IMAD.WIDE R2, R19, 0x4, R2 ;  /* 0x0000000413020825 */ /* 0x002fca00078e0202 */
[----:B------:R1:W5:Y:S01]  /*1d1d0*/  @P0 LDG.E R9, desc[UR54][R2.64] ;  /* 0x0000003602090981 */ /* 0x000362000c1e1900 */
[----:B------:R-:W-:Y:S01]  /*1d1e0*/  ISETP.NE.AND.EX P2, PT, RZ, UR5, PT, P2 ;  /* 0x00000005ff007c0c */ /* 0x000fe2000bf45320 */
[----:B------:R-:W-:Y:S01]  /*1d1f0*/  ULDC.64 UR4, c[0x0][0xa18] ;  /* 0x0002860000047ab9 */ /* 0x000fe20000000a00 */
[----:B-1----:R-:W1:Y:S02]  /*1d200*/  LDC.64 R2, c[0x0][0xa00] ;  /* 0x00028000ff027b82 */ /* 0x002e640000000a00 */
[----:B-1----:R-:W-:-:S09]  /*1d210*/  IMAD.WIDE R2, R19, 0x4, R2 ;  /* 0x0000000413027825 */ /* 0x002fd200078e0202 */
[----:B--2---:R-:W2:Y:S01]  /*1d220*/  @P2 LDG.E R0, desc[UR54][R2.64] ;  /* 0x0000003602002981 */ /* 0x004ea2000c1e1900 */
[----:B------:R-:W-:Y:S01]  /*1d230*/  ISETP.NE.U32.AND P0, PT, RZ, UR4, PT ;  /* 0x00000004ff007c0c */ /* 0x000fe2000bf05070 */
[----:B------:R-:W-:-:S03]  /*1d240*/  ULDC UR4, c[0x0][0x288] ;  /* 0x0000a20000047ab9 */ /* 0x000fc60000000800 */
[----:B------:R-:W-:-:S13]  /*1d250*/  ISETP.NE.AND.EX P0, PT, RZ, UR5, PT, P0 ;  /* 0x00000005ff007c0c */ /* 0x000fda000bf05300 */
[----:B------:R-:W1:Y:S01]  /*1d260*/  @P0 LDC.64 R4, c[0x0][0xa18] ;  /* 0x00028600ff040b82 */ /* 0x000e620000000a00 */
[----:B------:R-:W-:Y:S01]  /*1d270*/  ISETP.NE.U32.AND P1, PT, RZ, UR8, PT ;  /* 0x00000008ff007c0c */ /* 0x000fe2000bf25070 */
[----:B------:R-:W-:-:S03]  /*1d280*/  ULDC UR6, c[0x0][0x338] ;  /* 0x0000ce0000067ab9 */ /* 0x000fc60000000800 */
[----:B------:R-:W-:Y:S02]  /*1d290*/  ISETP.NE.AND.EX P3, PT, RZ, UR9, PT, P1 ;  /* 0x00000009ff007c0c */ /* 0x000fe4000bf65310 */
[----:B------:R-:W-:Y:S01]  /*1d2a0*/  ISETP.NE.U32.AND P1, PT, RZ, UR10, PT ;  /* 0x0000000aff007c0c */ /* 0x000fe2000bf25070 */
[----:B------:R-:W-:-:S03]  /*1d2b0*/  IMAD.U32 R10, RZ, RZ, UR6 ;  /* 0x00000006ff0a7e24 */ /* 0x000fc6000f8e00ff */
[----:B------:R-:W-:Y:S01]  /*1d2c0*/  ISETP.NE.AND.EX P1, PT, RZ, UR11, PT, P1 ;  /* 0x0000000bff007c0c */ /* 0x000fe2000bf25310 */
[----:B-1----:R-:W-:Y:S01]  /*1d2d0*/  @P0 IMAD.WIDE R4, R19, 0x4, R4 ;  /* 0x0000000413040825 */ /* 0x002fe200078e0204 */
[----:B--2---:R1:W-:Y:S03]  /*1d2e0*/  STL [R1+0x24], R0 ;  /* 0x0000240001007387 */ /* 0x0043e60000100800 */
[----:B-1----:R-:W-:Y:S01]  /*1d2f0*/  IMAD.U32 R0, RZ, RZ, UR4 ;  /* 0x00000004ff007e24 */ /* 0x002fe2000f8e00ff */
[----:B------:R-:W-:Y:S02]  /*1d300*/  ULDC.64 UR4, c[0x0][0x3f8] ;  /* 0x0000fe0000047ab9 */ /* 0x000fe40000000a00 */
[----:B------:R-:W-:-:S03]  /*1d310*/  UISETP.NE.U32.AND UP0, UPT, UR4, URZ, UPT ;  /* 0x0000003f0400728c */ /* 0x000fc6000bf05070 */
[----:B------:R-:W-:Y:S01]  /*1d320*/  ULDC UR4, c[0x0][0x404] ;  /* 0x0001010000047ab9 */ /* 0x000fe20000000800 */
[----:B------:R-:W-:Y:S01]  /*1d330*/  UISETP.NE.AND.EX UP0, UPT, UR5, URZ, UPT, UP0 ;  /* 0x0000003f0500728c */ /* 0x000fe2000bf05300 */
[----:B------:R1:W5:Y:S02]  /*1d340*/  @P0 LDG.E R0, desc[UR54][R4.64] ;  /* 0x0000003604000981 */ /* 0x000364000c1e1900 */
[----:B------:R-:W-:Y:S01]  /*1d350*/  ULDC UR5, c[0x0][0x2e0] ;  /* 0x0000b80000057ab9 */ /* 0x000fe20000000800 */
[----:B------:R-:W-:-:S04]  /*1d360*/  USEL UR4, UR4, 0x1, UP0 ;  /* 0x0000000104047887 */ /* 0x000fc80008000000 */
[----:B------:R-:W-:-:S06]  /*1d370*/  UIMAD UR4, UR4, UR5, URZ ;  /* 0x00000005040472a4 */ /* 0x000fcc000f8e023f */
[----:B-1----:R-:W-:Y:S01]  /*1d380*/  IMAD.U32 R4, RZ, RZ, UR4 ;  /* 0x00000004ff047e24 */ /* 0x002fe2000f8e00ff */
[----:B------:R-:W-:Y:S06]  /*1d390*/  @P0 BRA `(.L_x_1605) ;  /* 0x0000000000100947 */ /* 0x000fec0003800000 */
[----:B------:R-:W-:Y:S05]  /*1d3a0*/  @!P2 BRA `(.L_x_1605) ;  /* 0x00000000000ca947 */ /* 0x000fea0003800000 */
[----:B------:R-:W2:Y:S04]  /*1d3b0*/  LDG.E R5, desc[UR54][R2.64] ;  /* 0x0000003602057981 */ /* 0x000ea8000c1e1900 */
[----:B-----5:R-:W2:Y:S02]  /*1d3c0*/  LDG.E R0, desc[UR54][R2.64+0x4] ;  /* 0x0000043602007981 */ /* 0x020ea4000c1e1900 */
[----:B--2---:R-:W-:-:S07]  /*1d3d0*/  IMAD.IADD R0, R0, 0x1, -R5 ;  /* 0x0000000100007824 */ /* 0x004fce00078e0a05 */
.L_x_1605:
[----:B------:R-:W1:Y:S01]  /*1d3e0*/  LDC.64 R6, c[0x0][0xa08] ;  /* 0x00028200ff067b82 */ /* 0x000e620000000a00 */
[----:B------:R-:W-:-:S07]  /*1d3f0*/  MOV R8, RZ ;  /* 0x000000ff00087202 */ /* 0x000fce0000000f00 */
[----:B------:R-:W2:Y:S01]  /*1d400*/  LDC.64 R2, c[0x0][0xa10] ;  /* 0x00028400ff027b82 */ /* 0x000ea20000000a00 */
[----:B------:R-:W-:Y:S01]  /*1d410*/  IMAD.MOV.U32 R5, RZ, RZ, RZ ;  /* 0x000000ffff057224 */ /* 0x000fe200078e00ff */
[----:B------:R-:W-:Y:S01]  /*1d420*/  ULDC.64 UR4, c[0x0][0xa20] ;  /* 0x0002880000047ab9 */ /* 0x000fe20000000a00 */
[----:B-1----:R-:W-:-:S05]  /*1d430*/  IMAD.WIDE R6, R19, 0x4, R6 ;  /* 0x0000000413067825 */ /* 0x002fca00078e0206 */
[----:B------:R-:W3:Y:S01]  /*1d440*/  @P3 LDG.E R8, desc[UR54][R6.64] ;  /* 0x0000003606083981 */ /* 0x000ee2000c1e1900 */
[----:B--2---:R-:W-:-:S05]  /*1d450*/  IMAD.WIDE R2, R19, 0x4, R2 ;  /* 0x0000000413027825 */ /* 0x004fca00078e0202 */
[----:B------:R1:W5:Y:S01]  /*1d460*/  @P1 LDG.E R5, desc[UR54][R2.64] ;  /* 0x0000003602051981 */ /* 0x000362000c1e1900 */
[----:B------:R-:W-:-:S04]  /*1d470*/  ISETP.NE.U32.AND P0, PT, RZ, UR4, PT ;  /* 0x00000004ff007c0c */ /* 0x000fc8000bf05070 */
[----:B------:R-:W-:Y:S01]  /*1d480*/  ISETP.NE.AND.EX P0, PT, RZ, UR5, PT, P0 ;  /* 0x00000005ff007c0c */ /* 0x000fe2000bf05300 */
[----:B---3-5:R-:W-:-:S05]  /*1d490*/  IMAD.IADD R8, R8, 0x1, R9 ;  /* 0x0000000108087824 */ /* 0x028fca00078e0209 */
[----:B------:R1:W-:Y:S07]  /*1d4a0*/  STL [R1+0x4], R8 ;  /* 0x0000040801007387 */ /* 0x0003ee0000100800 */
[----:B------:R-:W-:Y:S05]  /*1d4b0*/  @!P0 BRA `(.L_x_1606) ;  /* 0x0000000000108947 */ /* 0x000fea0003800000 */
[----:B------:R-:W2:Y:S02]  /*1d4c0*/  LDC.64 R6, c[0x0][0xa20] ;  /* 0x00028800ff067b82 */ /* 0x000ea40000000a00 */
[----:B--2---:R-:W-:-:S05]  /*1d4d0*/  IMAD.WIDE R6, R19, 0x4, R6 ;  /* 0x0000000413067825 */ /* 0x004fca00078e0206 */
[----:B------:R2:W5:Y:S01]  /*1d4e0*/  LDG.E R4, desc[UR54][R6.64] ;  /* 0x0000003606047981 */ /* 0x000562000c1e1900 */
[----:B------:R-:W-:Y:S05]  /*1d4f0*/  BRA `(.L_x_1607) ;  /* 0x0000000000107947 */ /* 0x000fea0003800000 */
.L_x_1606:
[----:B------:R-:W-:Y:S05]  /*1d500*/  @!P3 BRA `(.L_x_1607) ;  /* 0x00000000000cb947 */ /* 0x000fea0003800000 */
[----:B------:R-:W2:Y:S04]  /*1d510*/  LDG.E R4, desc[UR54][R6.64] ;  /* 0x0000003606047981 */ /* 0x000ea8000c1e1900 */
[----:B------:R-:W2:Y:S02]  /*1d520*/  LDG.E R6, desc[UR54][R6.64+0x4] ;  /* 0x0000043606067981 */ /* 0x000ea4000c1e1900 */
[----:B--2---:R-:W-:-:S07]  /*1d530*/  IMAD.IADD R4, R6, 0x1, -R4 ;  /* 0x0000000106047824 */ /* 0x004fce00078e0a04 */
.L_x_1607:
[----:B--2---:R-:W2:Y:S04]  /*1d540*/  @P1 LDG.E R6, desc[UR54][R2.64] ;  /* 0x0000003602061981 */ /* 0x004ea8000c1e1900 */
[----:B------:R1:W2:Y:S01]  /*1d550*/  @P1 LDG.E R7, desc[UR54][R2.64+0x4] ;  /* 0x0000043602071981 */ /* 0x0002a2000c1e1900 */
[----:B-----5:R-:W-:Y:S01]  /*1d560*/  IMAD.IADD R9, R4, 0x1, -R9 ;  /* 0x0000000104097824 */ /* 0x020fe200078e0a09 */
[----:B------:R-:W-:Y:S01]  /*1d570*/  LEA R4, R17, 0x80, 0x7 ;  /* 0x0000008011047811 */ /* 0x000fe200078e38ff */
[----:B-1----:R-:W1:Y:S02]  /*1d580*/  LDC.64 R2, c[0x0][0x9e0] ;  /* 0x00027800ff027b82 */ /* 0x002e640000000a00 */
[----:B-1----:R-:W-:Y:S01]  /*1d590*/  ISETP.GE.AND P2, PT, R3, 0x1, PT ;  /* 0x000000010300780c */ /* 0x002fe20003f46270 */
[----:B--2---:R-:W-:-:S04]  /*1d5a0*/  @P1 IMAD.IADD R10, R7, 0x1, -R6 ;  /* 0x00000001070a1824 */ /* 0x004fc800078e0a06 */
[----:B------:R-:W-:-:S04]  /*1d5b0*/  IMAD.IADD R8, R9, 0x1, R10 ;  /* 0x0000000109087824 */ /* 0x000fc800078e020a */
[C---:B------:R-:W-:Y:S01]  /*1d5c0*/  VIADD R20, R8.reuse, 0x7f ;  /* 0x0000007f08147836 */ /* 0x040fe20000000000 */
[----:B------:R-:W-:-:S04]  /*1d5d0*/  IADD3 R4, R8, R4, -R0 ;  /* 0x0000000408047210 */ /* 0x000fc80007ffe800 */
[----:B------:R-:W-:Y:S01]  /*1d5e0*/  SHF.R.S32.HI R7, RZ, 0x1f, R20 ;  /* 0x0000001fff077819 */ /* 0x000fe20000011414 */
[----:B------:R-:W-:-:S03]  /*1d5f0*/  IMAD.IADD R2, R4, 0x1, R2 ;  /* 0x0000000104027824 */ /* 0x000fc600078e0202 */
[----:B------:R-:W-:-:S04]  /*1d600*/  LEA.HI R20, R7, R20, RZ, 0x7 ;  /* 0x0000001407147211 */ /* 0x000fc800078f38ff */
[----:B------:R-:W-:Y:S01]  /*1d610*/  SHF.R.S32.HI R20, RZ, 0x7, R20 ;  /* 0x00000007ff147819 */ /* 0x000fe20000011414 */
[----:B------:R-:W-:Y:S06]  /*1d620*/  @!P2 BRA `(.L_x_1608) ;  /* 0x000000000048a947 */ /* 0x000fec0003800000 */
[C---:B------:R-:W-:Y:S01]  /*1d630*/  ISETP.GT.AND P0, PT, R4.reuse, RZ, PT ;  /* 0x000000ff0400720c */ /* 0x040fe20003f04270 */
[----:B------:R-:W-:Y:S01]  /*1d640*/  BSSY B0, `(.L_x_1609) ;  /* 0x000000e000007945 */ /* 0x000fe20003800000 */
[----:B------:R-:W-:-:S11]  /*1d650*/  VIADD R11, R4, 0xffffffff ;  /* 0xffffffff040b7836 */ /* 0x000fd60000000000 */
        /* <DEDUP_REMOVED lines=8> */
.L_x_1610:
[----:B------:R-:W-:-:S13]  /*1d6e0*/  ISETP.NE.AND P0, PT, R3, 0x1, PT ;  /* 0x000000010300780c */ /* 0x000fda0003f05270 */
[----:B------:R-:W1:Y:S02]  /*1d6f0*/  @P0 LDC.64 R6, c[0x0][0x9e8] ;  /* 0x00027a00ff060b82 */ /* 0x000e640000000a00 */
[----:B-1----:R-:W-:-:S05]  /*1d700*/  @P0 IMAD.HI.U32 R6, R11, R6, RZ ;  /* 0x000000060b060227 */ /* 0x002fca00078e00ff */
[----:B------:R-:W-:-:S07]  /*1d710*/  @P0 SHF.R.U32.HI R11, RZ, R7, R6 ;  /* 0x00000007ff0b0219 */ /* 0x000fce0000011606 */
.L_x_1611:
[----:B------:R-:W-:Y:S05]  /*1d720*/  BSYNC B0 ;  /* 0x0000000000007941 */ /* 0x000fea0003800000 */
.L_x_1609:
[----:B------:R-:W-:-:S05]  /*1d730*/  IMAD R11, R11, R3, R3 ;  /* 0x000000030b0b7224 */ /* 0x000fca00078e0203 */
[----:B------:R-:W-:-:S07]  /*1d740*/  VIMNMX R2, R2, R11, PT ;  /* 0x0000000b02027248 */ /* 0x000fce0003fe0100 */
.L_x_1608:
        /* <DEDUP_REMOVED lines=15> */
.L_x_1614:
[----:B------:R-:W-:Y:S01]  /*1d840*/  ISETP.NE.AND P0, PT, R3, 0x1, PT ;  /* 0x000000010300780c */ /* 0x000fe20003f05270 */
[----:B------:R-:W-:-:S12]  /*1d850*/  IMAD.MOV.U32 R11, RZ, RZ, R0 ;  /* 0x000000ffff0b7224 */ /* 0x000fd800078e0000 */
[----:B------:R-:W1:Y:S02]  /*1d860*/  @P0 LDC.64 R6, c[0x0][0x9e8] ;  /* 0x00027a00ff060b82 */ /* 0x000e640000000a00 */
[----:B-1----:R-:W-:-:S05]  /*1d870*/  @P0 IMAD.HI.U32 R6, R0, R6, RZ ;  /* 0x0000000600060227 */ /* 0x002fca00078e00ff */
[----:B------:R-:W-:-:S07]  /*1d880*/  @P0 SHF.R.U32.HI R11, RZ, R7, R6 ;  /* 0x00000007ff0b0219 */ /* 0x000fce0000011606 */
.L_x_1615:
[----:B------:R-:W-:Y:S05]  /*1d890*/  BSYNC B0 ;  /* 0x0000000000007941 */ /* 0x000fea0003800000 */
.L_x_1613:
[----:B------:R-:W-:-:S05]  /*1d8a0*/  IMAD R3, R11, R3, RZ ;  /* 0x000000030b037224 */ /* 0x000fca00078e02ff */
[----:B------:R-:W-:-:S07]  /*1d8b0*/  VIMNMX R8, R8, R3, !PT ;  /* 0x0000000308087248 */ /* 0x000fce0007fe0100 */
.L_x_1612:
[----:B------:R-:W-:Y:S01]  /*1d8c0*/  VIADD R2, R2, 0x7f ;  /* 0x0000007f02027836 */ /* 0x000fe20000000000 */
[----:B------:R-:W-:Y:S01]  /*1d8d0*/  BSSY B0, `(.L_x_1616) ;  /* 0x00000db000007945 */ /* 0x000fe20003800000 */
[----:B------:R-:W-:-:S03]  /*1d8e0*/  PLOP3.LUT P2, PT, PT, PT, PT, 0x80, 0x0 ;  /* 0x000000000000781c */ /* 0x000fc60003f4f070 */
[----:B------:R-:W-:-:S04]  /*1d8f0*/  SHF.R.S32.HI R3, RZ, 0x1f, R2 ;  /* 0x0000001fff037819 */ /* 0x000fc80000011402 */
[----:B------:R-:W-:Y:S02]  /*1d900*/  LEA.HI R3, R3, R2, RZ, 0x7 ;  /* 0x0000000203037211 */ /* 0x000fe400078f38ff */
[----:B------:R-:W-:Y:S02]  /*1d910*/  SHF.R.S32.HI R2, RZ, 0x1f, R8 ;  /* 0x0000001fff027819 */ /* 0x000fe40000011408 */
[----:B------:R-:W-:Y:S02]  /*1d920*/  SHF.R.S32.HI R3, RZ, 0x7, R3 ;  /* 0x00000007ff037819 */ /* 0x000fe40000011403 */
[----:B------:R-:W-:Y:S02]  /*1d930*/  LEA.HI R2, R2, R8, RZ, 0x7 ;  /* 0x0000000802027211 */ /* 0x000fe400078f38ff */
[----:B------:R-:W-:Y:S02]  /*1d940*/  VIMNMX R3, R20, R3, PT ;  /* 0x0000000314037248 */ /* 0x000fe40003fe0100 */
[----:B------:R-:W-:-:S03]  /*1d950*/  SHF.R.S32.HI R2, RZ, 0x7, R2 ;  /* 0x00000007ff027819 */ /* 0x000fc60000011402 */
[----:B------:R-:W-:Y:S01]  /*1d960*/  IMAD R3, R3, 0x80, -R9 ;  /* 0x0000008003037824 */ /* 0x000fe200078e0a09 */
[----:B------:R-:W-:-:S04]  /*1d970*/  VIMNMX R2, RZ, R2, !PT ;  /* 0x00000002ff027248 */ /* 0x000fc80007fe0100 */
[----:B------:R-:W-:Y:S01]  /*1d980*/  VIMNMX R3, R3, R10, PT ;  /* 0x0000000a03037248 */ /* 0x000fe20003fe0100 */
[----:B------:R-:W-:-:S05]  /*1d990*/  IMAD R2, R2, 0x80, -R9 ;  /* 0x0000008002027824 */ /* 0x000fca00078e0a09 */
[----:B------:R-:W-:-:S04]  /*1d9a0*/  VIMNMX R2, RZ, R2, !PT ;  /* 0x00000002ff027248 */ /* 0x000fc80007fe0100 */
[----:B------:R-:W-:Y:S02]  /*1d9b0*/  ISETP.GT.AND P0, PT, R3, R2, PT ;  /* 0x000000020300720c */ /* 0x000fe40003f04270 */
[----:B------:R-:W-:-:S05]  /*1d9c0*/  SHF.R.U32.HI R2, RZ, 0x7, R2 ;  /* 0x00000007ff027819 */ /* 0x000fca0000011602 */
[----:B------:R-:W-:-:S06]  /*1d9d0*/  IMAD.MOV.U32 R7, RZ, RZ, R2 ;  /* 0x000000ffff077224 */ /* 0x000fcc00078e0002 */
[----:B------:R-:W-:-:S05]  /*1d9e0*/  @P0 VIADD R3, R3, 0x7f ;  /* 0x0000007f03030836 */ /* 0x000fca0000000000 */
[----:B------:R-:W-:-:S04]  /*1d9f0*/  @P0 SHF.R.S32.HI R6, RZ, 0x1f, R3 ;  /* 0x0000001fff060819 */ /* 0x000fc80000011403 */
[----:B------:R-:W-:-:S04]  /*1da00*/  @P0 LEA.HI R6, R6, R3, RZ, 0x7 ;  /* 0x0000000306060211 */ /* 0x000fc800078f38ff */
[----:B------:R-:W-:-:S04]  /*1da10*/  @P0 SHF.R.S32.HI R7, RZ, 0x7, R6 ;  /* 0x00000007ff070819 */ /* 0x000fc80000011406 */
[----:B------:R-:W-:-:S13]  /*1da20*/  ISETP.GT.AND P0, PT, R7, R2, PT ;  /* 0x000000020700720c */ /* 0x000fda0003f04270 */
[----:B------:R-:W-:Y:S05]  /*1da30*/  @!P0 BRA `(.L_x_1617) ;  /* 0x0000000c00108947 */ /* 0x000fea0003800000 */
[----:B------:R-:W1:Y:S01]  /*1da40*/  LDC R3, c[0x0][0x428] ;  /* 0x00010a00ff037b82 */ /* 0x000e620000000800 */
[----:B------:R-:W-:Y:S01]  /*1da50*/  UMOV UR4, 0xffffffff ;  /* 0xffffffff00047882 */ /* 0x000fe20000000000 */
[----:B-1----:R-:W-:Y:S01]  /*1da60*/  ISETP.NE.AND P0, PT, R3, 0x1, PT ;  /* 0x000000010300780c */ /* 0x002fe20003f05270 */
[----:B------:R-:W-:-:S12]  /*1da70*/  IMAD.MOV.U32 R3, RZ, RZ, R18 ;  /* 0x000000ffff037224 */ /* 0x000fd800078e0012 */
[----:B------:R-:W1:Y:S08]  /*1da80*/  @P0 LDC R8, c[0x0][0x42c] ;  /* 0x00010b00ff080b82 */ /* 0x000e700000000800 */
[----:B------:R-:W2:Y:S01]  /*1da90*/  @P0 LDC R6, c[0x0][0x430] ;  /* 0x00010c00ff060b82 */ /* 0x000ea20000000800 */
[----:B-1----:R-:W-:-:S05]  /*1daa0*/  @P0 IMAD.HI.U32 R8, R18, R8, RZ ;  /* 0x0000000812080227 */ /* 0x002fca00078e00ff */
[----:B--2---:R-:W-:Y:S02]  /*1dab0*/  @P0 SHF.R.U32.HI R3, RZ, R6, R8 ;  /* 0x00000006ff030219 */ /* 0x004fe40000011608 */
[----:B------:R-:W-:Y:S01]  /*1dac0*/  SEL R6, R19, RZ, !P1 ;  /* 0x000000ff13067207 */ /* 0x000fe20004800000 */
[----:B------:R-:W-:Y:S06]  /*1dad0*/  BRA.DIV UR4, `(.L_x_1618) ;  /* 0x0000006604607947 */ /* 0x000fec000b800000 */
.L_x_1823:
[----:B------:R-:W-:-:S03]  /*1dae0*/  UMOV UR4, 0xffffffff ;  /* 0xffffffff00047882 */ /* 0x000fc60000000000 */
[----:B------:R-:W-:Y:S05]  /*1daf0*/  BRA.DIV UR4, `(.L_x_1619) ;  /* 0x00000066048c7947 */ /* 0x000fea000b800000 */
[----:B------:R-:W-:-:S13]  /*1db00*/  ELECT P6, URZ, PT ;  /* 0x00000000003f782f */ /* 0x000fda00038c0000 */
.L_x_1826:
[----:B------:R-:W2:Y:S01]  /*1db10*/  LDL R8, [R1+0x20] ;  /* 0x0000200001087983 */ /* 0x000ea20000100800 */
[----:B------:R-:W-:Y:S01]  /*1db20*/  BSSY B1, `(.L_x_1620) ;  /* 0x000000b000017945 */ /* 0x000fe20003800000 */
[----:B------:R-:W1:Y:S01]  /*1db30*/  S2R R12, SR_CgaCtaId ;  /* 0x00000000000c7919 */ /* 0x000e620000008800 */
[----:B--2---:R-:W-:-:S05]  /*1db40*/  VIADD R8, R8, 0x1 ;  /* 0x0000000108087836 */ /* 0x004fca0000000000 */
[----:B------:R-:W-:-:S04]  /*1db50*/  LEA.HI R9, R8, R8, RZ, 0x1 ;  /* 0x0000000808097211 */ /* 0x000fc800078f08ff */
[----:B------:R-:W-:-:S04]  /*1db60*/  LOP3.LUT R9, R9, 0xfffffffe, RZ, 0xc0, !PT ;  /* 0xfffffffe09097812 */ /* 0x000fc800078ec0ff */
[----:B------:R-:W-:Y:S02]  /*1db70*/  IADD3 R8, R8, -R9, RZ ;  /* 0x8000000908087210 */ /* 0x000fe40007ffe0ff */
[----:B------:R-:W-:Y:S02]  /*1db80*/  MOV R9, 0x400 ;  /* 0x0000040000097802 */ /* 0x000fe40000000f00 */
[----:B------:R-:W-:Y:S02]  /*1db90*/  SHF.L.U32 R8, R8, 0x1f, RZ ;  /* 0x0000001f08087819 */ /* 0x000fe400000006ff */
[----:B-1----:R-:W-:-:S04]  /*1dba0*/  LEA R12, R12, R9, 0x18 ;  /* 0x000000090c0c7211 */ /* 0x002fc800078ec0ff */
[----:B------:R-:W1:Y:S02]  /*1dbb0*/  SYNCS.PHASECHK.TRANS64.TRYWAIT P0, [R12+URZ+0x28820], R8 ;  /* 0x028820080c0075a7 */ /* 0x000e64000800017f */
[----:B-1----:R-:W-:Y:S05]  /*1dbc0*/  @!P0 BRA `(.L_x_1621) ;  /* 0x0000006400788947 */ /* 0x002fea0003800000 */
.L_x_1827:
[----:B------:R-:W-:Y:S05]  /*1dbd0*/  BSYNC B1 ;  /* 0x0000000000017941 */ /* 0x000fea0003800000 */
.L_x_1620:
[----:B------:R-:W-:Y:S04]  /*1dbe0*/  BSSY B1, `(.L_x_1622) ;  /* 0x0000049000017945 */ /* 0x000fe80003800000 */
[----:B------:R-:W-:Y:S05]  /*1dbf0*/  @!P6 BRA `(.L_x_1623) ;  /* 0x00000004001ce947 */ /* 0x000fea0003800000 */
[----:B------:R-:W1:Y:S04]  /*1dc00*/  LDL R10, [R1+0xc] ;  /* 0x00000c00010a7983 */ /* 0x000e680000100800 */
[----:B------:R-:W2:Y:S01]  /*1dc10*/  LDL R9, [R1+0x10] ;  /* 0x0000100001097983 */ /* 0x000ea20000100800 */
[----:B-1----:R-:W-:Y:S01]  /*1dc20*/  IMAD R8, R10, 0x8, R12 ;  /* 0x000000080a087824 */ /* 0x002fe200078e020c */
[----:B--2---:R-:W-:-:S04]  /*1dc30*/  SHF.L.U32 R10, R9, 0x1f, RZ ;  /* 0x0000001f090a7819 */ /* 0x004fc800000006ff */
[----:B------:R-:W1:Y:S02]  /*1dc40*/  SYNCS.PHASECHK.TRANS64.TRYWAIT P0, [R8+URZ+0x288a0], R10 ;  /* 0x0288a00a080075a7 */ /* 0x000e64000800017f */
[----:B-1----:R-:W-:Y:S05]  /*1dc50*/  @!P0 BRA `(.L_x_1624) ;  /* 0x0000006400688947 */ /* 0x002fea0003800000 */
.L_x_1828:
[----:B------:R-:W2:Y:S02]  /*1dc60*/  S2R R9, SR_TID.X ;  /* 0x0000000000097919 */ /* 0x000ea40000002100 */
[----:B--2---:R-:W-:-:S04]  /*1dc70*/  LOP3.LUT R9, R9, 0x7f, RZ, 0xc0, !PT ;  /* 0x0000007f09097812 */ /* 0x004fc800078ec0ff */
[----:B------:R-:W-:-:S13]  /*1dc80*/  ISETP.NE.AND P1, PT, R9, RZ, PT ;  /* 0x000000ff0900720c */ /* 0x000fda0003f25270 */
[----:B------:R-:W-:Y:S05]  /*1dc90*/  @P1 BRA `(.L_x_1625) ;  /* 0x00000000001c1947 */ /* 0x000fea0003800000 */
[----:B------:R-:W2:Y:S02]  /*1dca0*/  S2R R9, SR_TID.X ;  /* 0x0000000000097919 */ /* 0x000ea40000002100 */
[----:B--2---:R-:W-:-:S04]  /*1dcb0*/  LOP3.LUT R9, R9, 0x1f, RZ, 0xc0, !PT ;  /* 0x0000001f09097812 */ /* 0x004fc800078ec0ff */
[----:B------:R-:W-:Y:S01]  /*1dcc0*/  ISETP.NE.AND P0, PT, R9, RZ, PT ;  /* 0x000000ff0900720c */ /* 0x000fe20003f05270 */
[----:B------:R-:W-:-:S04]  /*1dcd0*/  IMAD.MOV.U32 R9, RZ, RZ, 0x8000 ;  /* 0x00008000ff097424 */ /* 0x000fc800078e00ff */
[----:B------:R2:W-:Y:S08]  /*1dce0*/  SYNCS.ARRIVE.TRANS64 RZ, [R8+URZ+0x28890], R9 ;  /* 0x0288900908ff79a7 */ /* 0x0005f0000800003f */
[----:B------:R-:W-:Y:S05]  /*1dcf0*/  @!P0 BRA `(.L_x_1625) ;  /* 0x0000000000048947 */ /* 0x000fea0003800000 */
[----:B------:R-:W-:Y:S01]  /*1dd00*/  BPT.TRAP 0x1 ;  /* 0x000000040000795c */ /* 0x000fe20000300000 */
.L_x_1625:
[----:B--2---:R-:W2:Y:S01]  /*1dd10*/  LDL R9, [R1+0xc] ;  /* 0x00000c0001097983 */ /* 0x004ea20000100800 */
[----:B------:R-:W-:Y:S01]  /*1dd20*/  R2UR UR9, R8 ;  /* 0x00000000080972ca */ /* 0x000fe200000e0000 */
[----:B------:R-:W-:Y:S01]  /*1dd30*/  UIADD3 UR4, UP0, UR38, 0x570, URZ ;  /* 0x0000057026047890 */ /* 0x000fe2000ff1e03f */
[----:B------:R-:W-:Y:S01]  /*1dd40*/  R2UR UR12, R3 ;  /* 0x00000000030c72ca */ /* 0x000fe200000e0000 */
[----:B------:R-:W-:Y:S01]  /*1dd50*/  UMOV UR10, URZ ;  /* 0x0000003f000a7c82 */ /* 0x000fe20008000000 */
[----:B------:R-:W-:Y:S01]  /*1dd60*/  R2UR UR13, R6 ;  /* 0x00000000060d72ca */ /* 0x000fe200000e0000 */
[----:B------:R-:W-:Y:S01]  /*1dd70*/  UIADD3.X UR5, URZ, UR39, URZ, UP0, !UPT ;  /* 0x000000273f057290 */ /* 0x000fe200087fe43f */
[----:B------:R-:W-:Y:S01]  /*1dd80*/  UMOV UR7, 0x12f00000 ;  /* 0x12f0000000077882 */ /* 0x000fe20000000000 */
[----:B------:R-:W-:-:S06]  /*1dd90*/  UMOV UR15, 0x40 ;  /* 0x00000040000f7882 */ /* 0x000fcc0000000000 */
[----:B------:R-:W-:Y:S01]  /*1dda0*/  UIADD3 UR9, UR9, 0x28890, URZ ;  /* 0x0002889009097890 */ /* 0x000fe2000fffe03f */
[----:B--2---:R-:W-:-:S05]  /*1ddb0*/  IMAD R9, R9, 0x8000, R12 ;  /* 0x0000800009097824 */ /* 0x004fca00078e020c */
[----:B------:R-:W-:Y:S01]  /*1ddc0*/  R2UR UR6, R9 ;  /* 0x00000000090672ca */ /* 0x000fe200000e0000 */
[----:B------:R-:W-:-:S04]  /*1ddd0*/  IMAD R9, R7, 0x80, R5 ;  /* 0x0000008007097824 */ /* 0x000fc800078e0205 */
[----:B------:R-:W-:-:S05]  /*1dde0*/  VIADD R9, R9, 0xffffff80 ;  /* 0xffffff8009097836 */ /* 0x000fca0000000000 */
[----:B------:R-:W-:-:S03]  /*1ddf0*/  R2UR UR11, R9 ;  /* 0x00000000090b72ca */ /* 0x000fc600000e0000 */
[----:B------:R-:W-:Y:S02]  /*1de00*/  UIADD3 UR8, UR6, 0x18400, URZ ;  /* 0x0001840006087890 */ /* 0x000fe4000fffe03f */
[----:B------:R-:W-:-:S03]  /*1de10*/  UIADD3 UR14, UR6, 0x1c400, URZ ;  /* 0x0001c400060e7890 */ /* 0x000fc6000fffe03f */
[----:B------:R-:W-:-:S05]  /*1de20*/  UMOV UR6, 0x0 ;  /* 0x0000000000067882 */ /* 0x000fca0000000000 */
[----:B------:R2:W-:Y:S02]  /*1de30*/  UTMALDG.4D [UR8], [UR4], desc[UR6] ;  /* 0x00000608040075b4 */ /* 0x0005e40008019000 */
[----:B--2---:R-:W-:Y:S01]  /*1de40*/  UMOV UR8, UR14 ;  /* 0x0000000e00087c82 */ /* 0x004fe20008000000 */
[----:B------:R-:W-:Y:S02]  /*1de50*/  UMOV UR10, UR15 ;  /* 0x0000000f000a7c82 */ /* 0x000fe40008000000 */
[----:B------:R2:W-:Y:S01]  /*1de60*/  UTMALDG.4D [UR8], [UR4], desc[UR6] ;  /* 0x00000608040075b4 */ /* 0x0005e20008019000 */
[----:B------:R-:W3:Y:S02]  /*1de70*/  SYNCS.PHASECHK.TRANS64.TRYWAIT P0, [R8+URZ+0x288c0], R10 ;  /* 0x0288c00a080075a7 */ /* 0x000ee4000800017f */
[----:B--23--:R-:W-:Y:S05]  /*1de80*/  @!P0 BRA `(.L_x_1626) ;  /* 0x0000006000f08947 */ /* 0x00cfea0003800000 */
.L_x_1829:
[----:B------:R-:W1:Y:S02]  /*1de90*/  LDL R11, [R1+0xc] ;  /* 0x00000c00010b7983 */ /* 0x000e640000100800 */
[----:B-12---:R-:W-:Y:S01]  /*1dea0*/  IMAD.SHL.U32 R10, R11, 0x4000, RZ ;  /* 0x000040000b0a7824 */ /* 0x006fe200078e00ff */
[----:B------:R-:W-:Y:S06]  /*1deb0*/  @P1 BRA `(.L_x_1627) ;  /* 0x00000000001c1947 */ /* 0x000fec0003800000 */
[----:B------:R-:W1:Y:S02]  /*1dec0*/  S2R R11, SR_TID.X ;  /* 0x00000000000b7919 */ /* 0x000e640000002100 */
[----:B-1----:R-:W-:-:S04]  /*1ded0*/  LOP3.LUT R11, R11, 0x1f, RZ, 0xc0, !PT ;  /* 0x0000001f0b0b7812 */ /* 0x002fc800078ec0ff */
[----:B------:R-:W-:Y:S01]  /*1dee0*/  ISETP.NE.AND P0, PT, R11, RZ, PT ;  /* 0x000000ff0b00720c */ /* 0x000fe20003f05270 */
[----:B------:R-:W-:-:S04]  /*1def0*/  IMAD.MOV.U32 R11, RZ, RZ, 0x8000 ;  /* 0x00008000ff0b7424 */ /* 0x000fc800078e00ff */
[----:B------:R1:W-:Y:S08]  /*1df00*/  SYNCS.ARRIVE.TRANS64 RZ, [R8+URZ+0x288b0], R11 ;  /* 0x0288b00b08ff79a7 */ /* 0x0003f0000800003f */
[----:B------:R-:W-:Y:S05]  /*1df10*/  @!P0 BRA `(.L_x_1627) ;  /* 0x0000000000048947 */ /* 0x000fea0003800000 */
[----:B------:R-:W-:Y:S01]  /*1df20*/  BPT.TRAP 0x1 ;  /* 0x000000040000795c */ /* 0x000fe20000300000 */
.L_x_1627:
[----:B------:R-:W-:Y:S01]  /*1df30*/  IMAD R10, R10, 0x2, R12 ;  /* 0x000000020a0a7824 */ /* 0x000fe200078e020c */
        /* <DEDUP_REMOVED lines=10> */
[----:B------:R-:W-:-:S04]  /*1dfe0*/  UIADD3 UR9, UR9, 0x288b0, URZ ;  /* 0x000288b009097890 */ /* 0x000fc8000fffe03f */
        /* <DEDUP_REMOVED lines=8> */
.L_x_1623:
[----:B------:R-:W-:Y:S05]  /*1e070*/  BSYNC B1 ;  /* 0x0000000000017941 */ /* 0x000fea0003800000 */
.L_x_1622:
[----:B-1----:R-:W2:Y:S04]  /*1e080*/  LDL.LU R8, [R1+0xc] ;  /* 0x00000c0001087983 */ /* 0x002ea80000300800 */
[----:B------:R-:W3:Y:S01]  /*1e090*/  LDL.LU R10, [R1+0x10] ;  /* 0x00001000010a7983 */ /* 0x000ee20000300800 */
[----:B------:R-:W-:Y:S01]  /*1e0a0*/  VIADD R7, R7, 0xfffffffe ;  /* 0xfffffffe07077836 */ /* 0x000fe20000000000 */
[----:B------:R-:W-:Y:S01]  /*1e0b0*/  PLOP3.LUT P2, PT, PT, PT, PT, 0x8, 0x0 ;  /* 0x000000000000781c */ /* 0x000fe20003f4e170 */
[----:B--2---:R-:W-:-:S05]  /*1e0c0*/  VIADD R8, R8, 0x1 ;  /* 0x0000000108087836 */ /* 0x004fca0000000000 */
[----:B------:R-:W-:-:S04]  /*1e0d0*/  ISETP.NE.AND P0, PT, R8, 0x2, PT ;  /* 0x000000020800780c */ /* 0x000fc80003f05270 */
[----:B------:R-:W-:Y:S02]  /*1e0e0*/  SEL R9, RZ, 0x1, P0 ;  /* 0x00000001ff097807 */ /* 0x000fe40000000000 */
[----:B------:R-:W-:Y:S02]  /*1e0f0*/  SEL R8, R8, RZ, P0 ;  /* 0x000000ff08087207 */ /* 0x000fe40000000000 */
[----:B---3--:R-:W-:Y:S02]  /*1e100*/  LOP3.LUT R10, R10, R9, RZ, 0x3c, !PT ;  /* 0x000000090a0a7212 */ /* 0x008fe400078e3cff */
[----:B------:R-:W-:-:S03]  /*1e110*/  ISETP.GE.AND P0, PT, R7, R2, PT ;  /* 0x000000020700720c */ /* 0x000fc60003f06270 */
[----:B------:R1:W-:Y:S04]  /*1e120*/  STL [R1+0x10], R10 ;  /* 0x0000100a01007387 */ /* 0x0003e80000100800 */
[----:B------:R1:W-:Y:S06]  /*1e130*/  STL [R1+0xc], R8 ;  /* 0x00000c0801007387 */ /* 0x0003ec0000100800 */
[----:B------:R-:W-:Y:S05]  /*1e140*/  @!P0 BRA `(.L_x_1617) ;  /* 0x00000004004c8947 */ /* 0x000fea0003800000 */
.L_x_1634:
[----:B------:R-:W-:Y:S05]  /*1e150*/  YIELD ;  /* 0x0000000000007946 */ /* 0x000fea0003800000 */
[----:B------:R-:W-:Y:S04]  /*1e160*/  BSSY B1, `(.L_x_1628) ;  /* 0x0000045000017945 */ /* 0x000fe80003800000 */
[----:B--2---:R-:W-:Y:S05]  /*1e170*/  @!P6 BRA `(.L_x_1629) ;  /* 0x00000004000ce947 */ /* 0x004fea0003800000 */
[----:B-1----:R-:W2:Y:S04]  /*1e180*/  LDL R8, [R1+0xc] ;  /* 0x00000c0001087983 */ /* 0x002ea80000100800 */
[----:B------:R-:W3:Y:S01]  /*1e190*/  LDL R9, [R1+0x10] ;  /* 0x0000100001097983 */ /* 0x000ee20000100800 */
[----:B--2---:R-:W-:Y:S01]  /*1e1a0*/  IMAD R8, R8, 0x8, R12 ;  /* 0x0000000808087824 */ /* 0x004fe200078e020c */
[----:B---3--:R-:W-:-:S04]  /*1e1b0*/  SHF.L.U32 R9, R9, 0x1f, RZ ;  /* 0x0000001f09097819 */ /* 0x008fc800000006ff */
[----:B------:R-:W1:Y:S02]  /*1e1c0*/  SYNCS.PHASECHK.TRANS64.TRYWAIT P0, [R8+URZ+0x288a0], R9 ;  /* 0x0288a009080075a7 */ /* 0x000e64000800017f */
[----:B-1----:R-:W-:Y:S05]  /*1e1d0*/  @!P0 BRA `(.L_x_1630) ;  /* 0x0000006000308947 */ /* 0x002fea0003800000 */
.L_x_1830:
        /* <DEDUP_REMOVED lines=11> */
.L_x_1631:
[----:B--2---:R-:W2:Y:S01]  /*1e290*/  LDL R10, [R1+0xc] ;  /* 0x00000c00010a7983 */ /* 0x004ea20000100800 */
[----:B------:R-:W-:Y:S01]  /*1e2a0*/  R2UR UR9, R8 ;  /* 0x00000000080972ca */ /* 0x000fe200000e0000 */
[----:B------:R-:W-:Y:S01]  /*1e2b0*/  IMAD R11, R7, 0x80, R5 ;  /* 0x00000080070b7824 */ /* 0x000fe200078e0205 */
[----:B------:R-:W-:Y:S01]  /*1e2c0*/  R2UR UR12, R3 ;  /* 0x00000000030c72ca */ /* 0x000fe200000e0000 */
[----:B------:R-:W-:Y:S01]  /*1e2d0*/  UIADD3 UR4, UP0, UR38, 0x570, URZ ;  /* 0x0000057026047890 */ /* 0x000fe2000ff1e03f */
[----:B------:R-:W-:Y:S01]  /*1e2e0*/  R2UR UR13, R6 ;  /* 0x00000000060d72ca */ /* 0x000fe200000e0000 */
[----:B------:R-:W-:Y:S01]  /*1e2f0*/  UMOV UR10, URZ ;  /* 0x0000003f000a7c82 */ /* 0x000fe20008000000 */
[----:B------:R-:W-:Y:S01]  /*1e300*/  R2UR UR11, R11 ;  /* 0x000000000b0b72ca */ /* 0x000fe200000e0000 */
[----:B------:R-:W-:Y:S01]  /*1e310*/  UIADD3.X UR5, URZ, UR39, URZ, UP0, !UPT ;  /* 0x000000273f057290 */ /* 0x000fe200087fe43f */
[----:B------:R-:W-:Y:S01]  /*1e320*/  UMOV UR6, 0x0 ;  /* 0x0000000000067882 */ /* 0x000fe20000000000 */
[----:B------:R-:W-:Y:S01]  /*1e330*/  UMOV UR7, 0x12f00000 ;  /* 0x12f0000000077882 */ /* 0x000fe20000000000 */
[----:B------:R-:W-:-:S03]  /*1e340*/  UMOV UR15, 0x40 ;  /* 0x00000040000f7882 */ /* 0x000fc60000000000 */
[----:B------:R-:W-:Y:S01]  /*1e350*/  UIADD3 UR9, UR9, 0x28890, URZ ;  /* 0x0002889009097890 */ /* 0x000fe2000fffe03f */
[----:B--2---:R-:W-:-:S05]  /*1e360*/  IMAD R10, R10, 0x8000, R12 ;  /* 0x000080000a0a7824 */ /* 0x004fca00078e020c */
[----:B------:R-:W-:-:S13]  /*1e370*/  R2UR UR14, R10 ;  /* 0x000000000a0e72ca */ /* 0x000fda00000e0000 */
[----:B------:R-:W-:Y:S02]  /*1e380*/  UIADD3 UR8, UR14, 0x18400, URZ ;  /* 0x000184000e087890 */ /* 0x000fe4000fffe03f */
[----:B------:R-:W-:-:S07]  /*1e390*/  UIADD3 UR14, UR14, 0x1c400, URZ ;  /* 0x0001c4000e0e7890 */ /* 0x000fce000fffe03f */
[----:B------:R2:W-:Y:S02]  /*1e3a0*/  UTMALDG.4D [UR8], [UR4], desc[UR6] ;  /* 0x00000608040075b4 */ /* 0x0005e40008019000 */
[----:B--2---:R-:W-:Y:S01]  /*1e3b0*/  UMOV UR8, UR14 ;  /* 0x0000000e00087c82 */ /* 0x004fe20008000000 */
[----:B------:R-:W-:Y:S02]  /*1e3c0*/  UMOV UR10, UR15 ;  /* 0x0000000f000a7c82 */ /* 0x000fe40008000000 */
[----:B------:R2:W-:Y:S01]  /*1e3d0*/  UTMALDG.4D [UR8], [UR4], desc[UR6] ;  /* 0x00000608040075b4 */ /* 0x0005e20008019000 */
[----:B------:R-:W3:Y:S02]  /*1e3e0*/  SYNCS.PHASECHK.TRANS64.TRYWAIT P1, [R8+URZ+0x288c0], R9 ;  /* 0x0288c009080075a7 */ /* 0x000ee4000802017f */
[----:B--23--:R-:W-:Y:S05]  /*1e3f0*/  @!P1 BRA `(.L_x_1632) ;  /* 0x0000005c00bc9947 */ /* 0x00cfea0003800000 */
.L_x_1831:
[----:B------:R-:W-:Y:S05]  /*1e400*/  @P0 BRA `(.L_x_1633) ;  /* 0x00000000001c0947 */ /* 0x000fea0003800000 */
[----:B0-----:R-:W0:Y:S01]  /*1e410*/  S2R R13, SR_TID.X ;  /* 0x00000000000d7919 */ /* 0x001e220000002100 */
[----:B-12---:R-:W-:-:S04]  /*1e420*/  IMAD.MOV.U32 R9, RZ, RZ, 0x8000 ;  /* 0x00008000ff097424 */ /* 0x006fc800078e00ff */
[----:B------:R3:W-:Y:S01]  /*1e430*/  SYNCS.ARRIVE.TRANS64 RZ, [R8+URZ+0x288b0], R9 ;  /* 0x0288b00908ff79a7 */ /* 0x0007e2000800003f */
[----:B0-----:R-:W-:-:S04]  /*1e440*/  LOP3.LUT R13, R13, 0x1f, RZ, 0xc0, !PT ;  /* 0x0000001f0d0d7812 */ /* 0x001fc800078ec0ff */
[----:B------:R-:W-:-:S13]  /*1e450*/  ISETP.NE.AND P1, PT, R13, RZ, PT ;  /* 0x000000ff0d00720c */ /* 0x000fda0003f25270 */
[----:B---3--:R-:W-:Y:S05]  /*1e460*/  @!P1 BRA `(.L_x_1633) ;  /* 0x0000000000049947 */ /* 0x008fea0003800000 */
[----:B------:R-:W-:Y:S01]  /*1e470*/  BPT.TRAP 0x1 ;  /* 0x000000040000795c */ /* 0x000fe20000300000 */
.L_x_1633:
        /* <DEDUP_REMOVED lines=15> */
[----:B---3--:R-:W-:Y:S01]  /*1e570*/  UMOV UR8, UR14 ;  /* 0x0000000e00087c82 */ /* 0x008fe20008000000 */
[----:B------:R-:W-:Y:S02]  /*1e580*/  UMOV UR10, UR15 ;  /* 0x0000000f000a7c82 */ /* 0x000fe40008000000 */
[----:B------:R3:W-:Y:S02]  /*1e590*/  UTMALDG.4D [UR8], [UR4], desc[UR6] ;  /* 0x00000608040075b4 */ /* 0x0007e40008019000 */
[----:B---3--:R-:W-:Y:S01]  /*1e5a0*/  NOP ;  /* 0x0000000000007918 */ /* 0x008fe20000000000 */
.L_x_1629:
[----:B------:R-:W-:Y:S05]  /*1e5b0*/  BSYNC B1 ;  /* 0x0000000000017941 */ /* 0x000fea0003800000 */
.L_x_1628:
[----:B-12---:R-:W2:Y:S04]  /*1e5c0*/  LDL.LU R8, [R1+0xc] ;  /* 0x00000c0001087983 */ /* 0x006ea80000300800 */
[----:B------:R-:W3:Y:S01]  /*1e5d0*/  LDL.LU R10, [R1+0x10] ;  /* 0x00001000010a7983 */ /* 0x000ee20000300800 */
[----:B--2---:R-:W-:-:S05]  /*1e5e0*/  VIADD R8, R8, 0x1 ;  /* 0x0000000108087836 */ /* 0x004fca0000000000 */
[----:B------:R-:W-:-:S04]  /*1e5f0*/  ISETP.NE.AND P0, PT, R8, 0x2, PT ;  /* 0x000000020800780c */ /* 0x000fc80003f05270 */
[----:B------:R-:W-:Y:S02]  /*1e600*/  SEL R9, RZ, 0x1, P0 ;  /* 0x00000001ff097807 */ /* 0x000fe40000000000 */
[----:B------:R-:W-:Y:S02]  /*1e610*/  SEL R8, R8, RZ, P0 ;  /* 0x000000ff08087207 */ /* 0x000fe40000000000 */
[----:B---3--:R-:W-:Y:S02]  /*1e620*/  LOP3.LUT R10, R10, R9, RZ, 0x3c, !PT ;  /* 0x000000090a0a7212 */ /* 0x008fe400078e3cff */
[C---:B------:R-:W-:Y:S01]  /*1e630*/  ISETP.GT.AND P0, PT, R7.reuse, R2, PT ;  /* 0x000000020700720c */ /* 0x040fe20003f04270 */
[----:B------:R-:W-:Y:S02]  /*1e640*/  VIADD R7, R7, 0xffffffff ;  /* 0xffffffff07077836 */ /* 0x000fe40000000000 */
[----:B------:R2:W-:Y:S04]  /*1e650*/  STL [R1+0x10], R10 ;  /* 0x0000100a01007387 */ /* 0x0005e80000100800 */
[----:B------:R2:W-:Y:S06]  /*1e660*/  STL [R1+0xc], R8 ;  /* 0x00000c0801007387 */ /* 0x0005ec0000100800 */
[----:B------:R-:W-:Y:S05]  /*1e670*/  @P0 BRA `(.L_x_1634) ;  /* 0xfffffff800b40947 */ /* 0x000fea000383ffff */
.L_x_1617:
[----:B------:R-:W-:Y:S05]  /*1e680*/  BSYNC B0 ;  /* 0x0000000000007941 */ /* 0x000fea0003800000 */
.L_x_1616:
[----:B------:R-:W3:Y:S01]  /*1e690*/  LDC.64 R2, c[0x0][0x9e0] ;  /* 0x00027800ff027b82 */ /* 0x000ee20000000a00 */
[----:B------:R-:W-:Y:S07]  /*1e6a0*/  @!P2 WARPSYNC.ALL ;  /* 0x000000000000a948 */ /* 0x000fee0003800000 */
[----:B------:R-:W-:Y:S01]  /*1e6b0*/  @!P2 BAR.SYNC.DEFER_BLOCKING 0xc, 0x120 ;  /* 0x030480000000ab1d */ /* 0x000fe20000010000 */
[----:B---3--:R-:W-:Y:S01]  /*1e6c0*/  ISETP.GE.AND P0, PT, R3, 0x1, PT ;  /* 0x000000010300780c */ /* 0x008fe20003f06270 */
[----:B------:R-:W-:-:S12]  /*1e6d0*/  IMAD.IADD R2, R4, 0x1, R2 ;  /* 0x0000000104027824 */ /* 0x000fd800078e0202 */
[----:B------:R-:W-:Y:S05]  /*1e6e0*/  @!P0 BRA `(.L_x_1635) ;  /* 0x0000000000488947 */ /* 0x000fea0003800000 */
[C---:B------:R-:W-:Y:S01]  /*1e6f0*/  ISETP.GT.AND P1, PT, R4.reuse, RZ, PT ;  /* 0x000000ff0400720c */ /* 0x040fe20003f24270 */
[----:B------:R-:W-:Y:S01]  /*1e700*/  BSSY B0, `(.L_x_1636) ;  /* 0x000000e000007945 */ /* 0x000fe20003800000 */
[----:B------:R-:W-:-:S11]  /*1e710*/  VIADD R6, R4, 0xffffffff ;  /* 0xffffffff04067836 */ /* 0x000fd60000000000 */
[----:B------:R-:W-:Y:S05]  /*1e720*/  @P1 BRA `(.L_x_1637) ;  /* 0x00000000001c1947 */ /* 0x000fea0003800000 */
[----:B------:R-:W-:Y:S01]  /*1e730*/  ISETP.NE.AND P1, PT, R3, 0x1, PT ;  /* 0x000000010300780c */ /* 0x000fe20003f25270 */
[----:B------:R-:W-:-:S12]  /*1e740*/  IMAD.MOV R5, RZ, RZ, -R4 ;  /* 0x000000ffff057224 */ /* 0x000fd800078e0a04 */
[----:B------:R-:W3:Y:S02]  /*1e750*/  @P1 LDC.64 R6, c[0x0][0x9e8] ;  /* 0x00027a00ff061b82 */ /* 0x000ee40000000a00 */
[----:B---3--:R-:W-:-:S05]  /*1e760*/  @P1 IMAD.HI.U32 R6, R5, R6, RZ ;  /* 0x0000000605061227 */ /* 0x008fca00078e00ff */
[----:B------:R-:W-:-:S04]  /*1e770*/  @P1 SHF.R.U32.HI R5, RZ, R7, R6 ;  /* 0x00000007ff051219 */ /* 0x000fc80000011606 */
[----:B------:R-:W-:Y:S01]  /*1e780*/  LOP3.LUT R6, RZ, R5, RZ, 0x33, !PT ;  /* 0x00000005ff067212 */ /* 0x000fe200078e33ff */
[----:B------:R-:W-:Y:S06]  /*1e790*/  BRA `(.L_x_1638) ;  /* 0x0000000000107947 */ /* 0x000fec0003800000 */
.L_x_1637:
[----:B------:R-:W-:-:S13]  /*1e7a0*/  ISETP.NE.AND P1, PT, R3, 0x1, PT ;  /* 0x000000010300780c */ /* 0x000fda0003f25270 */
[----:B------:R-:W3:Y:S02]  /*1e7b0*/  @P1 LDC.64 R4, c[0x0][0x9e8] ;  /* 0x00027a00ff041b82 */ /* 0x000ee40000000a00 */
[----:B---3--:R-:W-:-:S05]  /*1e7c0*/  @P1 IMAD.HI.U32 R4, R6, R4, RZ ;  /* 0x0000000406041227 */ /* 0x008fca00078e00ff */
[----:B------:R-:W-:-:S07]  /*1e7d0*/  @P1 SHF.R.U32.HI R6, RZ, R5, R4 ;  /* 0x00000005ff061219 */ /* 0x000fce0000011604 */
.L_x_1638:
[----:B------:R-:W-:Y:S05]  /*1e7e0*/  BSYNC B0 ;  /* 0x0000000000007941 */ /* 0x000fea0003800000 */
.L_x_1636:
[----:B------:R-:W-:-:S05]  /*1e7f0*/  IMAD R5, R6, R3, R3 ;  /* 0x0000000306057224 */ /* 0x000fca00078e0203 */
[----:B------:R-:W-:-:S07]  /*1e800*/  VIMNMX R2, R2, R5, PT ;  /* 0x0000000502027248 */ /* 0x000fce0003fe0100 */
.L_x_1635:
[----:B------:R-:W-:Y:S01]  /*1e810*/  VIADD R2, R2, 0x7f ;  /* 0x0000007f02027836 */ /* 0x000fe20000000000 */
[----:B------:R-:W-:-:S04]  /*1e820*/  ULDC UR4, c[0x0][0x9dc] ;  /* 0x0002770000047ab9 */ /* 0x000fc80000000800 */
[----:B------:R-:W-:-:S04]  /*1e830*/  SHF.R.S32.HI R5, RZ, 0x1f, R2 ;  /* 0x0000001fff057819 */ /* 0x000fc80000011402 */
[----:B------:R-:W-:Y:S02]  /*1e840*/  LEA.HI R5, R5, R2, RZ, 0x7 ;  /* 0x0000000205057211 */ /* 0x000fe400078f38ff */
[----:B------:R-:W-:Y:S02]  /*1e850*/  IADD3 R2, R0, -UR4, RZ ;  /* 0x8000000400027c10 */ /* 0x000fe4000fffe0ff */
[----:B------:R-:W-:-:S04]  /*1e860*/  SHF.R.S32.HI R5, RZ, 0x7, R5 ;  /* 0x00000007ff057819 */ /* 0x000fc80000011405 */
[----:B------:R-:W-:-:S05]  /*1e870*/  VIMNMX R6, R20, R5, PT ;  /* 0x0000000514067248 */ /* 0x000fca0003fe0100 */
[----:B------:R3:W-:Y:S01]  /*1e880*/  STL [R1+0x1c], R6 ;  /* 0x00001c0601007387 */ /* 0x0007e20000100800 */
[----:B------:R-:W-:Y:S05]  /*1e890*/  @!P0 BRA `(.L_x_1639) ;  /* 0x0000000000448947 */ /* 0x000fea0003800000 */
[----:B------:R-:W-:Y:S01]  /*1e8a0*/  ISETP.GT.AND P0, PT, R0, -0x1, PT ;  /* 0xffffffff0000780c */ /* 0x000fe20003f04270 */
[----:B------:R-:W-:-:S12]  /*1e8b0*/  BSSY B0, `(.L_x_1640) ;  /* 0x000000d000007945 */ /* 0x000fd80003800000 */
[----:B------:R-:W-:Y:S05]  /*1e8c0*/  @P0 BRA `(.L_x_1641) ;  /* 0x00000000001c0947 */ /* 0x000fea0003800000 */
[----:B------:R-:W-:Y:S02]  /*1e8d0*/  ISETP.NE.AND P0, PT, R3, 0x1, PT ;  /* 0x000000010300780c */ /* 0x000fe40003f05270 */
[----:B------:R-:W-:-:S11]  /*1e8e0*/  LOP3.LUT R7, RZ, R0, RZ, 0x33, !PT ;  /* 0x00000000ff077212 */ /* 0x000fd600078e33ff */
[----:B------:R-:W4:Y:S02]  /*1e8f0*/  @P0 LDC.64 R4, c[0x0][0x9e8] ;  /* 0x00027a00ff040b82 */ /* 0x000f240000000a00 */
[----:B----4-:R-:W-:-:S05]  /*1e900*/  @P0 IMAD.HI.U32 R4, R7, R4, RZ ;  /* 0x0000000407040227 */ /* 0x010fca00078e00ff */
[----:B------:R-:W-:-:S04]  /*1e910*/  @P0 SHF.R.U32.HI R7, RZ, R5, R4 ;  /* 0x00000005ff070219 */ /* 0x000fc80000011604 */
[----:B------:R-:W-:Y:S01]  /*1e920*/  LOP3.LUT R0, RZ, R7, RZ, 0x33, !PT ;  /* 0x00000007ff007212 */ /* 0x000fe200078e33ff */
[----:B------:R-:W-:Y:S06]  /*1e930*/  BRA `(.L_x_1642) ;  /* 0x0000000000107947 */ /* 0x000fec0003800000 */
.L_x_1641:
[----:B------:R-:W-:-:S13]  /*1e940*/  ISETP.NE.AND P0, PT, R3, 0x1, PT ;  /* 0x000000010300780c */ /* 0x000fda0003f05270 */
[----:B------:R-:W4:Y:S02]  /*1e950*/  @P0 LDC.64 R4, c[0x0][0x9e8] ;  /* 0x00027a00ff040b82 */ /* 0x000f240000000a00 */
[----:B----4-:R-:W-:-:S05]  /*1e960*/  @P0 IMAD.HI.U32 R4, R0, R4, RZ ;  /* 0x0000000400040227 */ /* 0x010fca00078e00ff */
[----:B------:R-:W-:-:S07]  /*1e970*/  @P0 SHF.R.U32.HI R0, RZ, R5, R4 ;  /* 0x00000005ff000219 */ /* 0x000fce0000011604 */
.L_x_1642:
[----:B------:R-:W-:Y:S05]  /*1e980*/  BSYNC B0 ;  /* 0x0000000000007941 */ /* 0x000fea0003800000 */
.L_x_1640:
[----:B------:R-:W-:-:S05]  /*1e990*/  IMAD R3, R0, R3, RZ ;  /* 0x0000000300037224 */ /* 0x000fca00078e02ff */
[----:B------:R-:W-:-:S07]  /*1e9a0*/  VIMNMX R2, R2, R3, !PT ;  /* 0x0000000302027248 */ /* 0x000fce0007fe0100 */
.L_x_1639:
[----:B------:R-:W-:Y:S01]  /*1e9b0*/  SHF.R.S32.HI R3, RZ, 0x1f, R2 ;  /* 0x0000001fff037819 */ /* 0x000fe20000011402 */
[----:B------:R-:W-:Y:S03]  /*1e9c0*/  BSSY B6, `(.L_x_1643) ;  /* 0x00002db000067945 */ /* 0x000fe60003800000 */
[----:B------:R-:W-:-:S04]  /*1e9d0*/  LEA.HI R3, R3, R2, RZ, 0x7 ;  /* 0x0000000203037211 */ /* 0x000fc800078f38ff */
[----:B------:R-:W-:-:S04]  /*1e9e0*/  SHF.R.S32.HI R3, RZ, 0x7, R3 ;  /* 0x00000007ff037819 */ /* 0x000fc80000011403 */
[----:B------:R-:W-:-:S04]  /*1e9f0*/  VIMNMX R0, RZ, R3, !PT ;  /* 0x00000003ff007248 */ /* 0x000fc80007fe0100 */
[----:B------:R-:W-:Y:S01]  /*1ea00*/  ISETP.GT.AND P0, PT, R6, R0, PT ;  /* 0x000000000600720c */ /* 0x000fe20003f04270 */
[----:B------:R4:W-:-:S12]  /*1ea10*/  STL [R1+0x18], R0 ;  /* 0x0000180001007387 */ /* 0x0009d80000100800 */
[----:B----4-:R-:W-:Y:S05]  /*1ea20*/  @P0 BRA `(.L_x_1644) ;  /* 0x0000000000440947 */ /* 0x010fea0003800000 */
[----:B------:R-:W4:Y:S02]  /*1ea30*/  S2R R0, SR_TID.X ;  /* 0x0000000000007919 */ /* 0x000f240000002100 */
[----:B----4-:R-:W-:-:S04]  /*1ea40*/  LOP3.LUT R0, R0, 0x1f, RZ, 0xc0, !PT ;  /* 0x0000001f00007812 */ /* 0x010fc800078ec0ff */
[----:B------:R-:W-:-:S13]  /*1ea50*/  ISETP.NE.AND P1, PT, R0, RZ, PT ;  /* 0x000000ff0000720c */ /* 0x000fda0003f25270 */
[----:B------:R-:W-:Y:S05]  /*1ea60*/  @P1 BRA `(.L_x_1645) ;  /* 0x0000002c00401947 */ /* 0x000fea0003800000 */
[----:B------:R-:W4:Y:S01]  /*1ea70*/  S2R R7, SR_LANEID ;  /* 0x0000000000077919 */ /* 0x000f220000000000 */
[----:B------:R-:W-:Y:S01]  /*1ea80*/  VOTEU.ANY UR4, UPT, PT ;  /* 0x0000000000047886 */ /* 0x000fe200038e0100 */
[----:B------:R-:W5:Y:S01]  /*1ea90*/  LDC.64 R2, c[0x0][0xc38] ;  /* 0x00030e00ff027b82 */ /* 0x000f620000000a00 */
[----:B------:R-:W4:Y:S08]  /*1eaa0*/  FLO.U32 R0, UR4 ;  /* 0x0000000400007d00 */ /* 0x000f3000080e0000 */
[----:B------:R-:W5:Y:S01]  /*1eab0*/  POPC R5, UR4 ;  /* 0x0000000400057d09 */ /* 0x000f620008000000 */
[----:B----4-:R-:W-:-:S13]  /*1eac0*/  ISETP.EQ.U32.AND P0, PT, R0, R7, PT ;  /* 0x000000070000720c */ /* 0x010fda0003f02070 */
[----:B-----5:R-:W4:Y:S01]  /*1ead0*/  @P0 ATOMG.E.ADD.STRONG.GPU PT, R3, desc[UR54][R2.64], R5 ;  /* 0x00000005020309a8 */ /* 0x020f2200081ee1f6 */
[----:B------:R-:W5:Y:S02]  /*1eae0*/  S2R R4, SR_LTMASK ;  /* 0x0000000000047919 */ /* 0x000f640000003900 */
[----:B-----5:R-:W-:-:S04]  /*1eaf0*/  LOP3.LUT R4, R4, UR4, RZ, 0xc0, !PT ;  /* 0x0000000404047c12 */ /* 0x020fc8000f8ec0ff */
[----:B------:R-:W5:Y:S01]  /*1eb00*/  POPC R7, R4 ;  /* 0x0000000400077309 */ /* 0x000f620000000000 */
[----:B----4-:R-:W5:Y:S02]  /*1eb10*/  SHFL.IDX PT, R0, R3, R0, 0x1f ;  /* 0x00001f0003007589 */ /* 0x010f6400000e0000 */
[----:B-----5:R-:W-:Y:S01]  /*1eb20*/  IADD3 R16, R0, UR37, R7 ;  /* 0x0000002500107c10 */ /* 0x020fe2000fffe007 */
[----:B------:R-:W-:Y:S06]  /*1eb30*/  BRA `(.L_x_1645) ;  /* 0x0000002c000c7947 */ /* 0x000fec0003800000 */
.L_x_1644:
[----:B------:R-:W4:Y:S01]  /*1eb40*/  S2R R3, SR_CgaCtaId ;  /* 0x0000000000037919 */ /* 0x000f220000008800 */
[----:B------:R-:W-:-:S04]  /*1eb50*/  MOV R0, 0x400 ;  /* 0x0000040000007802 */ /* 0x000fc80000000f00 */
[----:B----4-:R-:W-:-:S05]  /*1eb60*/  LEA R2, R3, R0, 0x18 ;  /* 0x0000000003027211 */ /* 0x010fca00078ec0ff */
[----:B------:R4:W-:Y:S01]  /*1eb70*/  STL [R1+0x14], R2 ;  /* 0x0000140201007387 */ /* 0x0009e20000100800 */
[----:B------:R-:W-:-:S05]  /*1eb80*/  VIADD R0, R2, 0x18400 ;  /* 0x0001840002007836 */ /* 0x000fca0000000000 */
[----:B------:R-:W-:-:S13]  /*1eb90*/  LOP3.LUT P0, RZ, R0, 0x3ff, RZ, 0xc0, !PT ;  /* 0x000003ff00ff7812 */ /* 0x000fda000780c0ff */
[----:B----4-:R-:W-:Y:S05]  /*1eba0*/  @!P0 BRA `(.L_x_1646) ;  /* 0x0000000000408947 */ /* 0x010fea0003800000 */
[----:B------:R-:W-:Y:S01]  /*1ebb0*/  MOV R2, 0x0 ;  /* 0x0000000000027802 */ /* 0x000fe20000000f00 */
[----:B------:R-:W-:Y:S01]  /*1ebc0*/  ULDC.64 UR6, c[0x4][0xa0] ;  /* 0x0100280000067ab9 */ /* 0x000fe20000000a00 */
[----:B------:R-:W-:Y:S01]  /*1ebd0*/  ULDC.64 UR8, c[0x4][0xa8] ;  /* 0x01002a0000087ab9 */ /* 0x000fe20000000a00 */
[----:B------:R-:W-:Y:S01]  /*1ebe0*/  ULDC.64 UR4, c[0x4][0x8] ;  /* 0x0100020000047ab9 */ /* 0x000fe20000000a00 */
[----:B------:R-:W-:Y:S02]  /*1ebf0*/  IMAD.U32 R4, RZ, RZ, UR6 ;  /* 0x00000006ff047e24 */ /* 0x000fe4000f8e00ff */
[----:B------:R-:W4:Y:S01]  /*1ec00*/  LDC.64 R2, c[0x4][R2] ;  /* 0x0100000002027b82 */ /* 0x000f220000000a00 */
[----:B------:R-:W-:Y:S02]  /*1ec10*/  IMAD.U32 R5, RZ, RZ, UR7 ;  /* 0x00000007ff057e24 */ /* 0x000fe4000f8e00ff */
[----:B---3--:R-:W-:Y:S02]  /*1ec20*/  IMAD.U32 R6, RZ, RZ, UR8 ;  /* 0x00000008ff067e24 */ /* 0x008fe4000f8e00ff */
[----:B------:R-:W-:-:S02]  /*1ec30*/  IMAD.U32 R7, RZ, RZ, UR9 ;  /* 0x00000009ff077e24 */ /* 0x000fc4000f8e00ff */
[----:B-12---:R-:W-:Y:S02]  /*1ec40*/  IMAD.U32 R10, RZ, RZ, UR4 ;  /* 0x00000004ff0a7e24 */ /* 0x006fe4000f8e00ff */
[----:B------:R-:W-:Y:S02]  /*1ec50*/  IMAD.U32 R11, RZ, RZ, UR5 ;  /* 0x00000005ff0b7e24 */ /* 0x000fe4000f8e00ff */
[----:B------:R-:W-:Y:S02]  /*1ec60*/  IMAD.MOV.U32 R8, RZ, RZ, 0x70 ;  /* 0x00000070ff087424 */ /* 0x000fe400078e00ff */
[----:B------:R-:W-:Y:S02]  /*1ec70*/  IMAD.MOV.U32 R12, RZ, RZ, 0x1 ;  /* 0x00000001ff0c7424 */ /* 0x000fe400078e00ff */
[----:B0-----:R-:W-:-:S07]  /*1ec80*/  IMAD.MOV.U32 R13, RZ, RZ, RZ ;  /* 0x000000ffff0d7224 */ /* 0x001fce00078e00ff */
[----:B------:R-:W-:-:S07]  /*1ec90*/  LEPC R20, `(.L_x_1646) ;  /* 0x000000001014794e */ /* 0x000fce0000000000 */
[----:B----4-:R-:W-:Y:S05]  /*1eca0*/  CALL.ABS.NOINC R2 ;  /* 0x0000000002007343 */ /* 0x010fea0003c00000 */
.L_x_1646:
[----:B------:R-:W4:Y:S02]  /*1ecb0*/  LDL R2, [R1+0x14] ;  /* 0x0000140001027983 */ /* 0x000f240000100800 */
[----:B----4-:R-:W-:-:S05]  /*1ecc0*/  VIADD R0, R2, 0x400 ;  /* 0x0000040002007836 */ /* 0x010fca0000000000 */
[----:B------:R-:W-:-:S13]  /*1ecd0*/  LOP3.LUT P0, RZ, R0, 0x3ff, RZ, 0xc0, !PT ;  /* 0x000003ff00ff7812 */ /* 0x000fda000780c0ff */
[----:B------:R-:W-:Y:S05]  /*1ece0*/  @!P0 BRA `(.L_x_1647) ;  /* 0x0000000000808947 */ /* 0x000fea0003800000 */
[----:B------:R-:W-:Y:S01]  /*1ecf0*/  MOV R0, 0x0 ;  /* 0x0000000000007802 */ /* 0x000fe20000000f00 */
[----:B------:R-:W-:Y:S01]  /*1ed00*/  ULDC.64 UR6, c[0x4][0xa0] ;  /* 0x0100280000067ab9 */ /* 0x000fe20000000a00 */
[----:B------:R-:W-:Y:S01]  /*1ed10*/  ULDC.64 UR8, c[0x4][0xa8] ;  /* 0x01002a0000087ab9 */ /* 0x000fe20000000a00 */
[----:B------:R-:W-:Y:S01]  /*1ed20*/  ULDC.64 UR4, c[0x4][0x10] ;  /* 0x0100040000047ab9 */ /* 0x000fe20000000a00 */
[----:B------:R4:W4:Y:S01]  /*1ed30*/  LDC.64 R2, c[0x4][R0] ;  /* 0x0100000000027b82 */ /* 0x0009220000000a00 */
[----:B------:R-:W-:Y:S02]  /*1ed40*/  IMAD.U32 R4, RZ, RZ, UR6 ;  /* 0x00000006ff047e24 */ /* 0x000fe4000f8e00ff */
        /* <DEDUP_REMOVED lines=10> */
.L_x_1648:
[----:B------:R-:W-:Y:S01]  /*1edf0*/  MOV R2, 0x0 ;  /* 0x0000000000027802 */ /* 0x000fe20000000f00 */
[----:B------:R-:W-:Y:S01]  /*1ee00*/  ULDC.64 UR4, c[0x4][0xa0] ;  /* 0x0100280000047ab9 */ /* 0x000fe20000000a00 */
[----:B------:R-:W-:Y:S01]  /*1ee10*/  ULDC.64 UR6, c[0x4][0xa8] ;  /* 0x01002a0000067ab9 */ /* 0x000fe20000000a00 */
[----:B------:R-:W-:Y:S01]  /*1ee20*/  ULDC.64 UR8, c[0x4][0x18] ;  /* 0x0100060000087ab9 */ /* 0x000fe20000000a00 */
[----:B------:R-:W-:Y:S01]  /*1ee30*/  IMAD.U32 R4, RZ, RZ, UR4 ;  /* 0x00000004ff047e24 */ /* 0x000fe2000f8e00ff */
[----:B------:R-:W-:Y:S01]  /*1ee40*/  MOV R5, UR5 ;  /* 0x0000000500057c02 */ /* 0x000fe20008000f00 */
[----:B------:R-:W0:Y:S01]  /*1ee50*/  LDC.64 R2, c[0x4][R2] ;  /* 0x0100000002027b82 */ /* 0x000e220000000a00 */
[----:B------:R-:W-:Y:S02]  /*1ee60*/  IMAD.U32 R6, RZ, RZ, UR6 ;  /* 0x00000006ff067e24 */ /* 0x000fe4000f8e00ff */
[----:B------:R-:W-:Y:S02]  /*1ee70*/  IMAD.U32 R7, RZ, RZ, UR7 ;  /* 0x00000007ff077e24 */ /* 0x000fe4000f8e00ff */
[----:B------:R-:W-:-:S02]  /*1ee80*/  IMAD.U32 R10, RZ, RZ, UR8 ;  /* 0x00000008ff0a7e24 */ /* 0x000fc4000f8e00ff */
[----:B------:R-:W-:Y:S02]  /*1ee90*/  IMAD.U32 R11, RZ, RZ, UR9 ;  /* 0x00000009ff0b7e24 */ /* 0x000fe4000f8e00ff */
[----:B------:R-:W-:Y:S02]  /*1eea0*/  IMAD.MOV.U32 R8, RZ, RZ, 0x70 ;  /* 0x00000070ff087424 */ /* 0x000fe400078e00ff */
[----:B------:R-:W-:Y:S02]  /*1eeb0*/  IMAD.MOV.U32 R12, RZ, RZ, 0x1 ;  /* 0x00000001ff0c7424 */ /* 0x000fe400078e00ff */
[----:B------:R-:W-:-:S07]  /*1eec0*/  IMAD.MOV.U32 R13, RZ, RZ, RZ ;  /* 0x000000ffff0d7224 */ /* 0x000fce00078e00ff */
[----:B------:R-:W-:-:S07]  /*1eed0*/  LEPC R20, `(.L_x_1647) ;  /* 0x000000001014794e */ /* 0x000fce0000000000 */
[----:B0-----:R-:W-:Y:S05]  /*1eee0*/  CALL.ABS.NOINC R2 ;  /* 0x0000000002007343 */ /* 0x001fea0003c00000 */
.L_x_1647:
[----:B------:R-:W4:Y:S01]  /*1eef0*/  LDL.LU R4, [R1+0x24] ;  /* 0x0000240001047983 */ /* 0x000f220000300800 */
[----:B------:R-:W0:Y:S01]  /*1ef00*/  LDC R0, c[0x0][0x428] ;  /* 0x00010a00ff007b82 */ /* 0x000e220000000800 */
[----:B------:R-:W-:Y:S01]  /*1ef10*/  ULDC.64 UR4, c[0x0][0x9f8] ;  /* 0x00027e0000047ab9 */ /* 0x000fe20000000a00 */
[----:B------:R-:W-:Y:S01]  /*1ef20*/  IMAD.MOV.U32 R5, RZ, RZ, R19 ;  /* 0x000000ffff057224 */ /* 0x000fe200078e0013 */
[----:B0-----:R-:W-:Y:S01]  /*1ef30*/  ISETP.NE.AND P0, PT, R0, 0x1, PT ;  /* 0x000000010000780c */ /* 0x001fe20003f05270 */
[----:B------:R-:W-:-:S12]  /*1ef40*/  IMAD.MOV.U32 R0, RZ, RZ, R18 ;  /* 0x000000ffff007224 */ /* 0x000fd800078e0012 */
[----:B------:R-:W0:Y:S08]  /*1ef50*/  @P0 LDC R3, c[0x0][0x42c] ;  /* 0x00010b00ff030b82 */ /* 0x000e300000000800 */
[----:B------:R-:W1:Y:S01]  /*1ef60*/  @P0 LDC R2, c[0x0][0x430] ;  /* 0x00010c00ff020b82 */ /* 0x000e620000000800 */
[----:B0-----:R-:W-:-:S05]  /*1ef70*/  @P0 IMAD.HI.U32 R3, R18, R3, RZ ;  /* 0x0000000312030227 */ /* 0x001fca00078e00ff */
[----:B-1----:R-:W-:Y:S02]  /*1ef80*/  @P0 SHF.R.U32.HI R0, RZ, R2, R3 ;  /* 0x00000002ff000219 */ /* 0x002fe40000011603 */
[----:B------:R-:W-:-:S04]  /*1ef90*/  ISETP.NE.U32.AND P0, PT, RZ, UR4, PT ;  /* 0x00000004ff007c0c */ /* 0x000fc8000bf05070 */
[----:B------:R-:W-:Y:S01]  /*1efa0*/  ISETP.NE.AND.EX P0, PT, RZ, UR5, PT, P0 ;  /* 0x00000005ff007c0c */ /* 0x000fe2000bf05300 */
[----:B------:R-:W-:-:S12]  /*1efb0*/  ULDC.64 UR4, c[0x0][0xa00] ;  /* 0x0002800000047ab9 */ /* 0x000fd80000000a00 */
[----:B---3--:R-:W0:Y:S02]  /*1efc0*/  @P0 LDC.64 R6, c[0x0][0x9f8] ;  /* 0x00027e00ff060b82 */ /* 0x008e240000000a00 */
[----:B0-----:R-:W-:-:S05]  /*1efd0*/  @P0 IMAD.WIDE R6, R19, 0x4, R6 ;  /* 0x0000000413060825 */ /* 0x001fca00078e0206 */
[----:B------:R0:W5:Y:S01]  /*1efe0*/  @P0 LDG.E R5, desc[UR54][R6.64] ;  /* 0x0000003606050981 */ /* 0x000162000c1e1900 */
[----:B------:R-:W-:-:S04]  /*1eff0*/  ISETP.NE.U32.AND P0, PT, RZ, UR4, PT ;  /* 0x00000004ff007c0c */ /* 0x000fc8000bf05070 */
[----:B------:R-:W-:-:S04]  /*1f000*/  ISETP.NE.AND.EX P0, PT, RZ, UR5, PT, P0 ;  /* 0x00000005ff007c0c */ /* 0x000fc8000bf05300 */
[----:B------:R-:W-:Y:S01]  /*1f010*/  SEL R3, R19, RZ, !P0 ;  /* 0x000000ff13037207 */ /* 0x000fe20004000000 */
[----:B----4-:R-:W-:Y:S02]  /*1f020*/  IMAD R2, R17, 0x80, R4 ;  /* 0x0000008011027824 */ /* 0x010fe400078e0204 */
[----:B------:R-:W1:Y:S02]  /*1f030*/  S2R R4, SR_TID.X ;  /* 0x0000000000047919 */ /* 0x000e640000002100 */
[----:B-1----:R-:W-:-:S04]  /*1f040*/  LOP3.LUT R4, R4, 0x1f, RZ, 0xc0, !PT ;  /* 0x0000001f04047812 */ /* 0x002fc800078ec0ff */
[----:B------:R-:W-:-:S04]  /*1f050*/  ISETP.NE.AND P6, PT, R4, RZ, PT ;  /* 0x000000ff0400720c */ /* 0x000fc80003fc5270 */
[----:B------:R-:W-:-:S09]  /*1f060*/  PLOP3.LUT P1, PT, P6, PT, PT, 0x8, 0x0 ;  /* 0x000000000000781c */ /* 0x000fd2000372e170 */
[----:B------:R-:W-:-:S05]  /*1f070*/  VOTEU.ALL UP1, P6 ;  /* 0x00000000003f7886 */ /* 0x000fca0003020000 */
[----:B------:R-:W-:-:S04]  /*1f080*/  @!UP1 UIADD3 UR8, UP0, UR38, 0x270, URZ ;  /* 0x0000027026089890 */ /* 0x000fc8000ff1e03f */
[----:B------:R-:W-:-:S03]  /*1f090*/  @!UP1 UIADD3.X UR9, URZ, UR39, URZ, UP0, !UPT ;  /* 0x000000273f099290 */ /* 0x000fc600087fe43f */
[----:B0-----:R-:W-:-:S09]  /*1f0a0*/  VOTEU.ALL UP0, P6 ;  /* 0x00000000003f7886 */ /* 0x001fd20003000000 */
.L_x_1649:
        /* <DEDUP_REMOVED lines=16> */
.L_x_1650:
        /* <DEDUP_REMOVED lines=9> */
[----:B------:R-:W3:Y:S01]  /*1f240*/  LDL R4, [R1+0x1c] ;  /* 0x00001c0001047983 */ /* 0x000ee20000100800 */
[----:B--2---:R-:W0:Y:S01]  /*1f250*/  LDC.64 R8, c[0x0][0x3f8] ;  /* 0x0000fe00ff087b82 */ /* 0x004e220000000a00 */
[----:B------:R-:W-:Y:S02]  /*1f260*/  ULDC.64 UR4, c[0x0][0xa08] ;  /* 0x0002820000047ab9 */ /* 0x000fe40000000a00 */
[----:B0-----:R-:W-:Y:S01]  /*1f270*/  LOP3.LUT P0, RZ, R8, UR4, RZ, 0xfc, !PT ;  /* 0x0000000408ff7c12 */ /* 0x001fe2000f80fcff */
[----:B------:R-:W-:-:S03]  /*1f280*/  UMOV UR4, 0xffffffff ;  /* 0xffffffff00047882 */ /* 0x000fc60000000000 */
[----:B------:R-:W-:-:S04]  /*1f290*/  LOP3.LUT P0, RZ, R9, UR5, RZ, 0xfc, P0 ;  /* 0x0000000509ff7c12 */ /* 0x000fc8000800fcff */
[----:B-----5:R-:W-:Y:S01]  /*1f2a0*/  SEL R6, R5, RZ, !P0 ;  /* 0x000000ff05067207 */ /* 0x020fe20004000000 */
[----:B---3--:R-:W-:Y:S01]  /*1f2b0*/  VIADD R4, R4, 0xffffffff ;  /* 0xffffffff04047836 */ /* 0x008fe20000000000 */
[----:B------:R-:W-:Y:S07]  /*1f2c0*/  BRA.DIV UR4, `(.L_x_1651) ;  /* 0x00000052041c7947 */ /* 0x000fee000b800000 */
.L_x_1834:
[----:B------:R-:W-:Y:S01]  /*1f2d0*/  UMOV UR4, 0xffffffff ;  /* 0xffffffff00047882 */ /* 0x000fe20000000000 */
[----:B------:R-:W-:Y:S02]  /*1f2e0*/  SHF.R.S32.HI R17, RZ, 0x1f, R5 ;  /* 0x0000001fff117819 */ /* 0x000fe40000011405 */
[----:B------:R-:W-:Y:S05]  /*1f2f0*/  BRA.DIV UR4, `(.L_x_1652) ;  /* 0x0000005204447947 */ /* 0x000fea000b800000 */
[----:B------:R-:W-:-:S13]  /*1f300*/  ELECT P6, URZ, PT ;  /* 0x00000000003f782f */ /* 0x000fda00038c0000 */
.L_x_1837:
[----:B------:R-:W-:Y:S05]  /*1f310*/  @!P6 BRA `(.L_x_1653) ;  /* 0x00000004000ce947 */ /* 0x000fea0003800000 */
[----:B------:R-:W-:-:S04]  /*1f320*/  ISETP.NE.U32.AND P0, PT, R8, RZ, PT ;  /* 0x000000ff0800720c */ /* 0x000fc80003f05070 */
        /* <DEDUP_REMOVED lines=19> */
.L_x_1654:
        /* <DEDUP_REMOVED lines=9> */
.L_x_1838:
        /* <DEDUP_REMOVED lines=11> */
.L_x_1656:
[----:B------:R-:W2:Y:S01]  /*1f5a0*/  LDL R11, [R1] ;  /* 0x00000000010b7983 */ /* 0x000ea20000100800 */
[----:B------:R-:W-:-:S03]  /*1f5b0*/  MOV R12, 0x400 ;  /* 0x00000400000c7802 */ /* 0x000fc60000000f00 */
[----:B0-----:R-:W3:Y:S01]  /*1f5c0*/  LDL R10, [R1+0x4] ;  /* 0x00000400010a7983 */ /* 0x001ee20000100800 */
[----:B------:R-:W0:Y:S01]  /*1f5d0*/  S2R R13, SR_CgaCtaId ;  /* 0x00000000000d7919 */ /* 0x000e220000008800 */
        /* <DEDUP_REMOVED lines=23> */
.L_x_1653:
        /* <DEDUP_REMOVED lines=39> */
.L_x_1839:
[----:B------:R-:W-:Y:S05]  /*1f9c0*/  BSYNC B0 ;  /* 0x0000000000007941 */ /* 0x000fea0003800000 */
.L_x_1657:
[----:B0-----:R-:W2:Y:S04]  /*1f9d0*/  LDL R3, [R1+0x1c] ;  /* 0x00001c0001037983 */ /* 0x001ea80000100800 */
[----:B------:R-:W3:Y:S01]  /*1f9e0*/  LDL R10, [R1+0x18] ;  /* 0x00001800010a7983 */ /* 0x000ee20000100800 */
[----:B------:R-:W-:Y:S01]  /*1f9f0*/  BSSY B0, `(.L_x_1659) ;  /* 0x000018a000007945 */ /* 0x000fe20003800000 */
[----:B--2---:R-:W-:-:S05]  /*1fa00*/  VIADD R7, R3, 0xfffffffe ;  /* 0xfffffffe03077836 */ /* 0x004fca0000000000 */
[----:B---3--:R-:W-:-:S13]  /*1fa10*/  ISETP.GE.AND P0, PT, R7, R10, PT ;  /* 0x0000000a0700720c */ /* 0x008fda0003f06270 */
[----:B------:R-:W-:Y:S05]  /*1fa20*/  @!P0 BRA `(.L_x_1660) ;  /* 0x0000001800188947 */ /* 0x000fea0003800000 */
[----:B------:R-:W-:Y:S01]  /*1fa30*/  LOP3.LUT R2, RZ, R10, RZ, 0x33, !PT ;  /* 0x0000000aff027212 */ /* 0x000fe200078e33ff */
[----:B------:R-:W-:Y:S01]  /*1fa40*/  BSSY B1, `(.L_x_1661) ;  /* 0x0000089000017945 */ /* 0x000fe20003800000 */
[----:B------:R-:W-:-:S04]  /*1fa50*/  IADD3 R13, -R3, RZ, RZ ;  /* 0x000000ff030d7210 */ /* 0x000fc80007ffe1ff */
        /* <DEDUP_REMOVED lines=35> */
.L_x_1665:
[----:B0-----:R-:W0:Y:S01]  /*1fc90*/  S2R R8, SR_CgaCtaId ;  /* 0x0000000000087919 */ /* 0x001e220000008800 */
[----:B------:R-:W-:-:S04]  /*1fca0*/  MOV R3, 0x400 ;  /* 0x0000040000037802 */ /* 0x000fc80000000f00 */
[----:B0-----:R-:W-:Y:S02]  /*1fcb0*/  LEA R3, R8, R3, 0x18 ;  /* 0x0000000308037211 */ /* 0x001fe400078ec0ff */
[----:B------:R-:W-:-:S03]  /*1fcc0*/  SHF.L.U32 R8, R14, 0x1f, RZ ;  /* 0x0000001f0e087819 */ /* 0x000fc600000006ff */
[----:B------:R-:W-:-:S04]  /*1fcd0*/  IMAD R3, R12, 0x8, R3 ;  /* 0x000000080c037824 */ /* 0x000fc800078e0203 */
[----:B------:R-:W0:Y:S02]  /*1fce0*/  SYNCS.PHASECHK.TRANS64.TRYWAIT P0, [R3+URZ+0x28840], R8 ;  /* 0x02884008030075a7 */ /* 0x000e24000800017f */
[----:B0-----:R-:W-:Y:S05]  /*1fcf0*/  @!P0 BRA `(.L_x_1666) ;  /* 0x0000004800188947 */ /* 0x001fea0003800000 */
.L_x_1840:
        /* <DEDUP_REMOVED lines=11> */
.L_x_1667:
        /* <DEDUP_REMOVED lines=33> */
.L_x_1841:
        /* <DEDUP_REMOVED lines=8> */
[----:B---3--:R-:W-:-:S05]  /*20040*/  LEA R10, R11, R10, 0x18 ;  /* 0x0000000a0b0a7211 */ /* 0x008fca00078ec0ff */
[----:B--2---:R-:W-:-:S04]  /*20050*/  IMAD R3, R9, 0x8, R10 ;  /* 0x0000000809037824 */ /* 0x004fc800078e020a */
[----:B------:R1:W-:Y:S02]  /*20060*/  SYNCS.ARRIVE.TRANS64 RZ, [R3+URZ+0x28850], R8 ;  /* 0x0288500803ff79a7 */ /* 0x0003e4000800003f */
[----:B------:R-:W-:Y:S05]  /*20070*/  @!P0 BRA `(.L_x_1669) ;  /* 0x0000000000048947 */ /* 0x000fea0003800000 */
[----:B------:R-:W-:Y:S01]  /*20080*/  BPT.TRAP 0x1 ;  /* 0x000000040000795c */ /* 0x000fe20000300000 */
.L_x_1669:
        /* <DEDUP_REMOVED lines=31> */
.L_x_1664:
[----:B------:R-:W-:Y:S05]  /*20280*/  BSYNC B2 ;  /* 0x0000000000027941 */ /* 0x000fea0003800000 */
.L_x_1663:
[----:B------:R-:W2:Y:S04]  /*20290*/  LDL R2, [R1+0x1c] ;  /* 0x00001c0001027983 */ /* 0x000ea80000100800 */
[----:B------:R0:W-:Y:S04]  /*202a0*/  STL [R1], R12 ;  /* 0x0000000c01007387 */ /* 0x0001e80000100800 */
[----:B------:R0:W-:Y:S02]  /*202b0*/  STL [R1+0x8], R14 ;  /* 0x0000080e01007387 */ /* 0x0001e40000100800 */
[----:B0-2---:R-:W-:-:S07]  /*202c0*/  VIADD R7, R2, 0xfffffffd ;  /* 0xfffffffd02077836 */ /* 0x005fce0000000000 */
.L_x_1662:
[----:B------:R-:W-:Y:S05]  /*202d0*/  BSYNC B1 ;  /* 0x0000000000017941 */ /* 0x000fea0003800000 */
.L_x_1661:
[----:B------:R-:W2:Y:S01]  /*202e0*/  LDL.LU R2, [R1+0x1c] ;  /* 0x00001c0001027983 */ /* 0x000ea20000300800 */
[----:B------:R-:W-:Y:S01]  /*202f0*/  VIADD R13, R13, 0xfffffffe ;  /* 0xfffffffe0d0d7836 */ /* 0x000fe20000000000 */
[----:B--2---:R-:W-:-:S04]  /*20300*/  LOP3.LUT R2, RZ, R2, RZ, 0x33, !PT ;  /* 0x00000002ff027212 */ /* 0x004fc800078e33ff */
[----:B------:R-:W-:-:S13]  /*20310*/  ISETP.NE.AND P0, PT, R13, R2, PT ;  /* 0x000000020d00720c */ /* 0x000fda0003f05270 */
[----:B------:R-:W-:Y:S05]  /*20320*/  @!P0 BRA `(.L_x_1660) ;  /* 0x0000000c00d88947 */ /* 0x000fea0003800000 */
[----:B------:R-:W-:-:S07]  /*20330*/  IMAD.MOV.U32 R13, RZ, RZ, R6 ;  /* 0x000000ffff0d7224 */ /* 0x000fce00078e0006 */
.L_x_1684:
[----:B------:R-:W2:Y:S04]  /*20340*/  LDL R3, [R1] ;  /* 0x0000000001037983 */ /* 0x000ea80000100800 */
[----:B------:R-:W3:Y:S01]  /*20350*/  LDL R2, [R1+0x8] ;  /* 0x0000080001027983 */ /* 0x000ee20000100800 */
[----:B------:R-:W-:Y:S05]  /*20360*/  YIELD ;  /* 0x0000000000007946 */ /* 0x000fea0003800000 */
[----:B------:R-:W-:Y:S01]  /*20370*/  BSSY B1, `(.L_x_1670) ;  /* 0x0000075000017945 */ /* 0x000fe20003800000 */
[----:B--2---:R-:W-:-:S04]  /*20380*/  IADD3 R8, R3, 0x1, RZ ;  /* 0x0000000103087810 */ /* 0x004fc80007ffe0ff */
        /* <DEDUP_REMOVED lines=18> */
[--C-:B------:R-:W-:Y:S01]  /*204b0*/  SHF.R.S32.HI R3, RZ, 0x1f, R2.reuse ;  /* 0x0000001fff037819 */ /* 0x100fe20000011402 */
[----:B------:R-:W-:Y:S02]  /*204c0*/  IMAD.MOV R12, RZ, RZ, -R2 ;  /* 0x000000ffff0c7224 */ /* 0x000fe400078e0a02 */
[C---:B------:R-:W-:Y:S02]  /*204d0*/  IMAD R10, R5.reuse, UR7, R10 ;  /* 0x00000007050a7c24 */ /* 0x040fe4000f8e020a */
[----:B------:R-:W-:-:S04]  /*204e0*/  IMAD.WIDE.U32 R2, R5, UR6, R2 ;  /* 0x0000000605027c25 */ /* 0x000fc8000f8e0002 */
[----:B------:R-:W-:Y:S01]  /*204f0*/  IMAD.IADD R3, R10, 0x1, R3 ;  /* 0x000000010a037824 */ /* 0x000fe200078e0203 */
[----:B------:R-:W-:Y:S01]  /*20500*/  LEA R10, P0, R2, UR4, 0x2 ;  /* 0x00000004020a7c11 */ /* 0x000fe2000f8010ff */
[----:B------:R-:W-:-:S03]  /*20510*/  IMAD R12, R11, R12, R7 ;  /* 0x0000000c0b0c7224 */ /* 0x000fc600078e0207 */
[----:B------:R-:W-:-:S05]  /*20520*/  LEA.HI.X R11, R2, UR5, R3, 0x2, P0 ;  /* 0x00000005020b7c11 */ /* 0x000fca00080f1403 */
[----:B------:R0:W5:Y:S04]  /*20530*/  LDG.E R13, desc[UR54][R10.64] ;  /* 0x000000360a0d7981 */ /* 0x000168000c1e1900 */
.L_x_1672:
[----:B------:R-:W1:Y:S01]  /*20540*/  S2R R3, SR_CgaCtaId ;  /* 0x0000000000037919 */ /* 0x000e620000008800 */
[----:B------:R-:W-:-:S04]  /*20550*/  MOV R2, 0x400 ;  /* 0x0000040000027802 */ /* 0x000fc80000000f00 */
[----:B-1----:R-:W-:Y:S02]  /*20560*/  LEA R2, R3, R2, 0x18 ;  /* 0x0000000203027211 */ /* 0x002fe400078ec0ff */
[----:B------:R-:W-:-:S03]  /*20570*/  SHF.L.U32 R3, R9, 0x1f, RZ ;  /* 0x0000001f09037819 */ /* 0x000fc600000006ff */
[----:B------:R-:W-:-:S04]  /*20580*/  IMAD R2, R8, 0x8, R2 ;  /* 0x0000000808027824 */ /* 0x000fc800078e0202 */
[----:B------:R-:W1:Y:S02]  /*20590*/  SYNCS.PHASECHK.TRANS64.TRYWAIT P0, [R2+URZ+0x28840], R3 ;  /* 0x02884003020075a7 */ /* 0x000e64000800017f */
[----:B-1----:R-:W-:Y:S05]  /*205a0*/  @!P0 BRA `(.L_x_1673) ;  /* 0x0000004000148947 */ /* 0x002fea0003800000 */
.L_x_1842:
        /* <DEDUP_REMOVED lines=11> */
.L_x_1674:
        /* <DEDUP_REMOVED lines=33> */
.L_x_1843:
        /* <DEDUP_REMOVED lines=8> */
.L_x_1676:
        /* <DEDUP_REMOVED lines=29> */
.L_x_1671:
[----:B------:R-:W-:Y:S05]  /*20ac0*/  BSYNC B1 ;  /* 0x0000000000017941 */ /* 0x000fea0003800000 */
.L_x_1670:
        /* <DEDUP_REMOVED lines=30> */
[----:B------:R-:W-:-:S06]  /*20cb0*/  LEA.HI.X R13, R2, UR5, R3, 0x2, P0 ;  /* 0x00000005020d7c11 */ /* 0x000fcc00080f1403 */
[----:B------:R1:W5:Y:S03]  /*20cc0*/  LDG.E R13, desc[UR54][R12.64] ;  /* 0x000000360c0d7981 */ /* 0x000366000c1e1900 */
.L_x_1679:
[----:B------:R-:W2:Y:S01]  /*20cd0*/  S2R R3, SR_CgaCtaId ;  /* 0x0000000000037919 */ /* 0x000ea20000008800 */
[----:B------:R-:W-:-:S04]  /*20ce0*/  MOV R2, 0x400 ;  /* 0x0000040000027802 */ /* 0x000fc80000000f00 */
[----:B--2---:R-:W-:Y:S02]  /*20cf0*/  LEA R2, R3, R2, 0x18 ;  /* 0x0000000203027211 */ /* 0x004fe400078ec0ff */
[----:B------:R-:W-:-:S03]  /*20d00*/  SHF.L.U32 R3, R14, 0x1f, RZ ;  /* 0x0000001f0e037819 */ /* 0x000fc600000006ff */
[----:B------:R-:W-:-:S04]  /*20d10*/  IMAD R2, R15, 0x8, R2 ;  /* 0x000000080f027824 */ /* 0x000fc800078e0202 */
[----:B------:R-:W2:Y:S02]  /*20d20*/  SYNCS.PHASECHK.TRANS64.TRYWAIT P0, [R2+URZ+0x28840], R3 ;  /* 0x02884003020075a7 */ /* 0x000ea4000800017f */
[----:B--2---:R-:W-:Y:S05]  /*20d30*/  @!P0 BRA `(.L_x_1680) ;  /* 0x0000003800588947 */ /* 0x004fea0003800000 */
.L_x_1844:
        /* <DEDUP_REMOVED lines=11> */
.L_x_1681:
[----:B0-----:R-:W3:Y:S01]  /*20df0*/  LDL R14, [R1] ;  /* 0x00000000010e7983 */ /* 0x001ee20000100800 */
[----:B------:R-:W-:-:S03]  /*20e00*/  MOV R15, 0x400 ;  /* 0x00000400000f7802 */ /* 0x000fc60000000f00 */
[----:B------:R-:W4:Y:S01]  /*20e10*/  LDL R12, [R1+0x4] ;  /* 0x00000400010c7983 */ /* 0x000f220000100800 */
[----:B------:R-:W0:Y:S01]  /*20e20*/  S2R R18, SR_CgaCtaId ;  /* 0x0000000000127919 */ /* 0x000e220000008800 */
[----:B------:R-:W-:Y:S01]  /*20e30*/  R2UR UR11, R10 ;  /* 0x000000000a0b72ca */ /* 0x000fe200000e0000 */
[----:B------:R-:W-:Y:S01]  /*20e40*/  UIADD3 UR4, UP0, UR38, 0x370, URZ ;  /* 0x0000037026047890 */ /* 0x000fe2000ff1e03f */
[----:B------:R-:W-:Y:S02]  /*20e50*/  R2UR UR12, R0 ;  /* 0x00000000000c72ca */ /* 0x000fe400000e0000 */
[----:B0-----:R-:W-:-:S04]  /*20e60*/  LEA R15, R18, R15, 0x18 ;  /* 0x0000000f120f7211 */ /* 0x001fc800078ec0ff */
[----:B--2---:R-:W-:Y:S02]  /*20e70*/  IADD3 R3, R15, 0x28800, RZ ;  /* 0x000288000f037810 */ /* 0x004fe40007ffe0ff */
        /* <DEDUP_REMOVED lines=24> */
.L_x_1845:
        /* <DEDUP_REMOVED lines=8> */
.L_x_1683:
        /* <DEDUP_REMOVED lines=28> */
.L_x_1678:
[----:B------:R-:W-:Y:S05]  /*21240*/  BSYNC B1 ;  /* 0x0000000000017941 */ /* 0x000fea0003800000 */
.L_x_1677:
[----:B------:R-:W2:Y:S01]  /*21250*/  LDL R2, [R1+0x18] ;  /* 0x0000180001027983 */ /* 0x000ea20000100800 */
[----:B------:R-:W-:Y:S01]  /*21260*/  VIADD R7, R7, 0xfffffffe ;  /* 0xfffffffe07077836 */ /* 0x000fe20000000000 */
[----:B--2---:R-:W-:-:S13]  /*21270*/  ISETP.GT.AND P0, PT, R11, R2, PT ;  /* 0x000000020b00720c */ /* 0x004fda0003f04270 */
[----:B------:R-:W-:Y:S05]  /*21280*/  @P0 BRA `(.L_x_1684) ;  /* 0xfffffff0002c0947 */ /* 0x000fea000383ffff */
.L_x_1660:
[----:B------:R-:W-:Y:S05]  /*21290*/  BSYNC B0 ;  /* 0x0000000000007941 */ /* 0x000fea0003800000 */
.L_x_1659:
        /* <DEDUP_REMOVED lines=13> */
[----:B-1----:R-:W-:-:S06]  /*21370*/  LOP3.LUT R8, R8, UR4, RZ, 0xc0, !PT ;  /* 0x0000000408087c12 */ /* 0x002fcc000f8ec0ff */
[----:B------:R-:W1:Y:S01]  /*21380*/  POPC R8, R8 ;  /* 0x0000000800087309 */ /* 0x000e620000000000 */
[----:B--2---:R-:W1:Y:S02]  /*21390*/  SHFL.IDX PT, R7, R2, R7, 0x1f ;  /* 0x00001f0702077589 */ /* 0x004e6400000e0000 */
[----:B-1----:R-:W-:-:S07]  /*213a0*/  IADD3 R16, R7, UR37, R8 ;  /* 0x0000002507107c10 */ /* 0x002fce000fffe008 */
.L_x_1686:
[----:B------:R-:W-:Y:S05]  /*213b0*/  BSYNC B0 ;  /* 0x0000000000007941 */ /* 0x000fea0003800000 */
.L_x_1685:
        /* <DEDUP_REMOVED lines=11> */
.L_x_1846:
        /* <DEDUP_REMOVED lines=11> */
.L_x_1690:
        /* <DEDUP_REMOVED lines=27> */
.L_x_1688:
[----:B------:R-:W-:Y:S05]  /*216d0*/  BSYNC B0 ;  /* 0x0000000000007941 */ /* 0x000fea0003800000 */
.L_x_1687:
        /* <DEDUP_REMOVED lines=9> */
.L_x_1645:
[----:B------:R-:W-:Y:S05]  /*21770*/  BSYNC B6 ;  /* 0x0000000000067941 */ /* 0x000fea0003800000 */
.L_x_1643:
[----:B------:R-:W-:-:S03]  /*21780*/  UMOV UR4, 0xffffffff ;  /* 0xffffffff00047882 */ /* 0x000fc60000000000 */
[----:B------:R-:W-:Y:S05]  /*21790*/  BRA.DIV UR4, `(.L_x_1691) ;  /* 0x0000002e04fc7947 */ /* 0x000fea000b800000 */
[----:B------:R4:W0:Y:S04]  /*217a0*/  SHFL.IDX PT, R4, R16, RZ, 0x1f ;  /* 0x00001fff10047589 */ /* 0x00082800000e0000 */
[----:B------:R-:W0:Y:S02]  /*217b0*/  SHFL.IDX PT, R16, R16, 0x1, 0x1f ;  /* 0x00201f0010107f89 */ /* 0x000e2400000e0000 */
.L_x_1850:
[----:B------:R-:W5:Y:S01]  /*217c0*/  S2R R7, SR_TID.X ;  /* 0x0000000000077919 */ /* 0x000f620000002100 */
[----:B------:R-:W-:Y:S01]  /*217d0*/  ULDC UR4, c[0x0][0xc14] ;  /* 0x0003050000047ab9 */ /* 0x000fe20000000800 */
[----:B------:R-:W-:Y:S01]  /*217e0*/  BSSY B0, `(.L_x_1692) ;  /* 0x000000b000007945 */ /* 0x000fe20003800000 */
[----:B-1----:R-:W-:Y:S02]  /*217f0*/  IMAD.U32 R0, RZ, RZ, UR4 ;  /* 0x00000004ff007e24 */ /* 0x002fe4000f8e00ff */
[----:B------:R-:W-:Y:S01]  /*21800*/  IMAD.MOV.U32 R17, RZ, RZ, RZ ;  /* 0x000000ffff117224 */ /* 0x000fe200078e00ff */
[----:B-----5:R-:W-:-:S04]  /*21810*/  LOP3.LUT R7, R7, 0x1f, RZ, 0xc0, !PT ;  /* 0x0000001f07077812 */ /* 0x020fc800078ec0ff */
[C---:B------:R-:W-:Y:S01]  /*21820*/  ISETP.NE.AND P0, PT, R7.reuse, 0x1f, PT ;  /* 0x0000001f0700780c */ /* 0x040fe20003f05270 */
[----:B------:R-:W-:-:S05]  /*21830*/  IMAD.IADD R5, R7, 0x1, R19 ;  /* 0x0000000107057824 */ /* 0x000fca00078e0213 */
[----:B------:R-:W-:-:S13]  /*21840*/  ISETP.GE.OR P0, PT, R5, R0, !P0 ;  /* 0x000000000500720c */ /* 0x000fda0004706670 */
[----:B------:R-:W-:Y:S05]  /*21850*/  @P0 BRA `(.L_x_1693) ;  /* 0x00000000000c0947 */ /* 0x000fea0003800000 */
[----:B------:R-:W1:Y:S02]  /*21860*/  LDC.64 R2, c[0x0][0xc58] ;  /* 0x00031600ff027b82 */ /* 0x000e640000000a00 */
[----:B-1----:R-:W-:-:S05]  /*21870*/  IMAD.WIDE R2, R5, 0x4, R2 ;  /* 0x0000000405027825 */ /* 0x002fca00078e0202 */
[----:B------:R1:W5:Y:S02]  /*21880*/  LDG.E R17, desc[UR54][R2.64] ;  /* 0x0000003602117981 */ /* 0x000364000c1e1900 */
.L_x_1693:
[----:B------:R-:W-:Y:S05]  /*21890*/  BSYNC B0 ;  /* 0x0000000000007941 */ /* 0x000fea0003800000 */
.L_x_1692:
[----:B------:R-:W-:-:S03]  /*218a0*/  UMOV UR4, 0xffffffff ;  /* 0xffffffff00047882 */ /* 0x000fc60000000000 */
[----:B------:R-:W-:Y:S05]  /*218b0*/  BRA.DIV UR4, `(.L_x_1694) ;  /* 0x0000003204007947 */ /* 0x000fea000b800000 */
        /* <DEDUP_REMOVED lines=9> */
[----:B-1----:R-:W-:-:S05]  /*21950*/  IMAD.IADD R3, R13, 0x1, R14 ;  /* 0x000000010d037824 */ /* 0x002fca00078e020e */
[----:B------:R-:W0:Y:S02]  /*21960*/  SHFL.UP PT, R14, R3, 0x4, RZ ;  /* 0x04800000030e7989 */ /* 0x000e2400000e00ff */
[----:B0-----:R-:W-:Y:S02]  /*21970*/  SEL R14, R14, RZ, P0 ;  /* 0x000000ff0e0e7207 */ /* 0x001fe40000000000 */
[----:B------:R-:W-:-:S03]  /*21980*/  ISETP.GE.U32.AND P0, PT, R7, 0x10, PT ;  /* 0x000000100700780c */ /* 0x000fc60003f06070 */
[----:B------:R-:W-:-:S05]  /*21990*/  IMAD.IADD R5, R3, 0x1, R14 ;  /* 0x0000000103057824 */ /* 0x000fca00078e020e */
[----:B------:R-:W3:Y:S02]  /*219a0*/  SHFL.UP PT, R14, R5, 0x8, RZ ;  /* 0x05000000050e7989 */ /* 0x000ee400000e00ff */
[----:B---3--:R-:W-:-:S05]  /*219b0*/  SEL R6, R14, RZ, P1 ;  /* 0x000000ff0e067207 */ /* 0x008fca0000800000 */
[----:B------:R-:W-:-:S05]  /*219c0*/  IMAD.IADD R6, R5, 0x1, R6 ;  /* 0x0000000105067824 */ /* 0x000fca00078e0206 */
[----:B------:R-:W0:Y:S02]  /*219d0*/  SHFL.UP PT, R14, R6, 0x10, RZ ;  /* 0x06000000060e7989 */ /* 0x000e2400000e00ff */
[----:B0-----:R-:W-:-:S05]  /*219e0*/  SEL R7, R14, RZ, P0 ;  /* 0x000000ff0e077207 */ /* 0x001fca0000000000 */
[----:B------:R-:W-:-:S05]  /*219f0*/  IMAD.IADD R2, R6, 0x1, R7 ;  /* 0x0000000106027824 */ /* 0x000fca00078e0207 */
[----:B------:R0:W1:Y:S02]  /*21a00*/  SHFL.IDX PT, R14, R2, 0x1f, 0x1f ;  /* 0x03e01f00020e7f89 */ /* 0x00006400000e0000 */
.L_x_1858:
[----:B------:R-:W-:Y:S02]  /*21a10*/  ULDC UR4, c[0x0][0xc10] ;  /* 0x0003040000047ab9 */ /* 0x000fe40000000800 */
[----:B------:R-:W-:-:S04]  /*21a20*/  IMAD.U32 R5, RZ, RZ, UR4 ;  /* 0x00000004ff057e24 */ /* 0x000fc8000f8e00ff */
[----:B-1----:R-:W-:-:S05]  /*21a30*/  IMAD R3, R14, R5, RZ ;  /* 0x000000050e037224 */ /* 0x002fca00078e02ff */
[----:B----4-:R-:W-:-:S04]  /*21a40*/  IADD3 R16, R16, R3, RZ ;  /* 0x0000000310107210 */ /* 0x010fc80007ffe0ff */
[----:B------:R-:W-:-:S13]  /*21a50*/  ISETP.GT.AND P0, PT, R16, R4, PT ;  /* 0x000000041000720c */ /* 0x000fda0003f04270 */
[----:B------:R-:W-:Y:S05]  /*21a60*/  @P0 BRA `(.L_x_1695) ;  /* 0x0000000000b40947 */ /* 0x000fea0003800000 */
[----:B------:R-:W1:Y:S02]  /*21a70*/  LDC R0, c[0x0][0xc14] ;  /* 0x00030500ff007b82 */ /* 0x000e640000000800 */
.L_x_1700:
[----:B------:R-:W-:-:S05]  /*21a80*/  VIADD R19, R19, 0x1f ;  /* 0x0000001f13137836 */ /* 0x000fca0000000000 */
        /* <DEDUP_REMOVED lines=10> */
[----:B0-----:R-:W0:Y:S02]  /*21b30*/  LDC.64 R2, c[0x0][0xc58] ;  /* 0x00031600ff027b82 */ /* 0x001e240000000a00 */
[----:B0-----:R-:W-:-:S05]  /*21b40*/  IMAD.WIDE R2, R5, 0x4, R2 ;  /* 0x0000000405027825 */ /* 0x001fca00078e0202 */
[----:B------:R1:W5:Y:S02]  /*21b50*/  LDG.E R17, desc[UR54][R2.64] ;  /* 0x0000003602117981 */ /* 0x000364000c1e1900 */
.L_x_1698:
[----:B------:R-:W-:Y:S05]  /*21b60*/  BSYNC B0 ;  /* 0x0000000000007941 */ /* 0x000fea0003800000 */
.L_x_1697:
[----:B------:R-:W-:-:S03]  /*21b70*/  UMOV UR4, 0xffffffff ;  /* 0xffffffff00047882 */ /* 0x000fc60000000000 */
[----:B------:R-:W-:Y:S05]  /*21b80*/  BRA.DIV UR4, `(.L_x_1699) ;  /* 0x00000032041c7947 */ /* 0x000fea000b800000 */
[----:B-----5:R-:W3:Y:S01]  /*21b90*/  SHFL.UP PT, R14, R17, 0x1, RZ ;  /* 0x04200000110e7989 */ /* 0x020ee200000e00ff */
[C---:B------:R-:W-:Y:S02]  /*21ba0*/  ISETP.NE.AND P0, PT, R6.reuse, RZ, PT ;  /* 0x000000ff0600720c */ /* 0x040fe40003f05270 */
[----:B------:R-:W-:Y:S02]  /*21bb0*/  ISETP.GE.U32.AND P1, PT, R6, 0x2, PT ;  /* 0x000000020600780c */ /* 0x000fe40003f26070 */
[----:B---3--:R-:W-:Y:S02]  /*21bc0*/  SEL R14, R14, RZ, P0 ;  /* 0x000000ff0e0e7207 */ /* 0x008fe40000000000 */
[----:B------:R-:W-:-:S03]  /*21bd0*/  ISETP.GE.U32.AND P0, PT, R6, 0x4, PT ;  /* 0x000000040600780c */ /* 0x000fc60003f06070 */
[----:B------:R-:W-:-:S05]  /*21be0*/  IMAD.IADD R13, R17, 0x1, R14 ;  /* 0x00000001110d7824 */ /* 0x000fca00078e020e */
[----:B------:R-:W0:Y:S02]  /*21bf0*/  SHFL.UP PT, R14, R13, 0x2, RZ ;  /* 0x044000000d0e7989 */ /* 0x000e2400000e00ff */
[----:B01----:R-:W-:Y:S02]  /*21c00*/  SEL R2, R14, RZ, P1 ;  /* 0x000000ff0e027207 */ /* 0x003fe40000800000 */
        /* <DEDUP_REMOVED lines=13> */
.L_x_1866:
[----:B------:R-:W-:Y:S02]  /*21ce0*/  ULDC UR4, c[0x0][0xc10] ;  /* 0x0003040000047ab9 */ /* 0x000fe40000000800 */
[----:B------:R-:W-:-:S04]  /*21cf0*/  IMAD.U32 R5, RZ, RZ, UR4 ;  /* 0x00000004ff057e24 */ /* 0x000fc8000f8e00ff */
[----:B-1----:R-:W-:-:S04]  /*21d00*/  IMAD R3, R14, R5, RZ ;  /* 0x000000050e037224 */ /* 0x002fc800078e02ff */
[----:B------:R-:W-:-:S05]  /*21d10*/  IMAD.IADD R16, R3, 0x1, R16 ;  /* 0x0000000103107824 */ /* 0x000fca00078e0210 */
[----:B------:R-:W-:-:S13]  /*21d20*/  ISETP.GT.AND P0, PT, R16, R4, PT ;  /* 0x000000041000720c */ /* 0x000fda0003f04270 */
[----:B------:R-:W-:Y:S05]  /*21d30*/  @!P0 BRA `(.L_x_1700) ;  /* 0xfffffffc00508947 */ /* 0x000fea000383ffff */
.L_x_1695:
[----:B------:R-:W-:Y:S01]  /*21d40*/  IMAD.IADD R16, R16, 0x1, -R3 ;  /* 0x0000000110107824 */ /* 0x000fe200078e0a03 */
[----:B------:R-:W-:-:S03]  /*21d50*/  UMOV UR4, 0xffffffff ;  /* 0xffffffff00047882 */ /* 0x000fc60000000000 */
[----:B------:R-:W-:-:S05]  /*21d60*/  IMAD R3, R2, R5, R16 ;  /* 0x0000000502037224 */ /* 0x000fca00078e0210 */
[----:B------:R-:W-:Y:S01]  /*21d70*/  ISETP.GT.AND P6, PT, R3, R4, PT ;  /* 0x000000040300720c */ /* 0x000fe20003fc4270 */
[----:B------:R-:W-:-:S12]  /*21d80*/  BRA.DIV UR4, `(.L_x_1701) ;  /* 0x00000032046c7947 */ /* 0x000fd8000b800000 */
[----:B------:R-:W-:-:S04]  /*21d90*/  VOTE.ANY R3, PT, !P6 ;  /* 0x0000000000037806 */ /* 0x000fc800070e0100 */
[----:B------:R-:W1:Y:S02]  /*21da0*/  POPC R6, R3 ;  /* 0x0000000300067309 */ /* 0x000e640000000000 */
[----:B-1----:R1:W3:Y:S02]  /*21db0*/  SHFL.IDX PT, R17, R17, R6, 0x1f ;  /* 0x00001f0611117589 */ /* 0x0022e400000e0000 */
.L_x_1870:
[----:B------:R-:W-:Y:S01]  /*21dc0*/  ISETP.NE.AND P0, PT, R3, RZ, PT ;  /* 0x000000ff0300720c */ /* 0x000fe20003f05270 */
[----:B------:R-:W-:-:S12]  /*21dd0*/  IMAD.MOV.U32 R7, RZ, RZ, RZ ;  /* 0x000000ffff077224 */ /* 0x000fd800078e00ff */
[----:B------:R-:W-:Y:S05]  /*21de0*/  @!P0 BRA `(.L_x_1702) ;  /* 0x0000000000108947 */ /* 0x000fea0003800000 */
[----:B------:R-:W-:Y:S01]  /*21df0*/  UMOV UR4, 0xffffffff ;  /* 0xffffffff00047882 */ /* 0x000fe20000000000 */
[----:B------:R-:W-:Y:S02]  /*21e00*/  VIADD R12, R6, 0xffffffff ;  /* 0xffffffff060c7836 */ /* 0x000fe40000000000 */
[----:B------:R-:W-:Y:S05]  /*21e10*/  BRA.DIV UR4, `(.L_x_1703) ;  /* 0x0000003204907947 */ /* 0x000fea000b800000 */
[----:B------:R4:W0:Y:S02]  /*21e20*/  SHFL.IDX PT, R7, R2, R12, 0x1f ;  /* 0x00001f0c02077589 */ /* 0x00082400000e0000 */
.L_x_1702:
[----:B0---4-:R-:W0:Y:S01]  /*21e30*/  LDC.64 R2, c[0x0][0xc68] ;  /* 0x00031a00ff027b82 */ /* 0x011e220000000a00 */
[----:B------:R-:W-:-:S04]  /*21e40*/  IMAD.IADD R19, R6, 0x1, R19 ;  /* 0x0000000106137824 */ /* 0x000fc800078e0213 */
[----:B0-----:R-:W-:-:S05]  /*21e50*/  IMAD.WIDE R2, R19, 0x4, R2 ;  /* 0x0000000413027825 */ /* 0x001fca00078e0202 */
[----:B--2---:R0:W1:Y:S01]  /*21e60*/  LDG.E R8, desc[UR54][R2.64] ;  /* 0x0000003602087981 */ /* 0x004062000c1e1900 */
[----:B------:R-:W-:-:S04]  /*21e70*/  IMAD R16, R7, R5, R16 ;  /* 0x0000000507107224 */ /* 0x000fc800078e0210 */
[----:B------:R-:W-:Y:S02]  /*21e80*/  IMAD.IADD R7, R4, 0x1, -R16 ;  /* 0x0000000104077824 */ /* 0x000fe400078e0a10 */
[----:B0-----:R-:W-:Y:S02]  /*21e90*/  IMAD.MOV.U32 R2, RZ, RZ, RZ ;  /* 0x000000ffff027224 */ /* 0x001fe400078e00ff */
[----:B-1-3--:R-:W-:-:S05]  /*21ea0*/  IMAD R6, R17, R8, RZ ;  /* 0x0000000811067224 */ /* 0x00afca00078e02ff */
        /* <DEDUP_REMOVED lines=29> */
[----:B------:R-:W-:Y:S02]  /*22080*/  IMAD.MOV.U32 R2, RZ, RZ, RZ ;  /* 0x000000ffff027224 */ /* 0x000fe400078e00ff */
[----:B------:R-:W-:Y:S01]  /*22090*/  IMAD.IADD R4, R6, 0x1, R4 ;  /* 0x0000000106047824 */ /* 0x000fe200078e0204 */
[----:B------:R-:W-:-:S04]  /*220a0*/  IABS R8, R5 ;  /* 0x0000000500087213 */ /* 0x000fc80000000000 */
[----:B------:R-:W0:Y:S08]  /*220b0*/  I2F.RP R10, R8 ;  /* 0x00000008000a7306 */ /* 0x000e300000209400 */
[----:B0-----:R-:W0:Y:S02]  /*220c0*/  MUFU.RCP R10, R10 ;  /* 0x0000000a000a7308 */ /* 0x001e240000001000 */
[----:B0-----:R-:W-:-:S06]  /*220d0*/  VIADD R11, R10, 0xffffffe ;  /* 0x0ffffffe0a0b7836 */ /* 0x001fcc0000000000 */
[----:B------:R-:W0:Y:S02]  /*220e0*/  F2I.FTZ.U32.TRUNC.NTZ R3, R11 ;  /* 0x0000000b00037305 */ /* 0x000e24000021f000 */
[----:B0-----:R-:W-:-:S04]  /*220f0*/  IMAD.MOV R7, RZ, RZ, -R3 ;  /* 0x000000ffff077224 */ /* 0x001fc800078e0a03 */
[----:B------:R-:W-:-:S04]  /*22100*/  IMAD R7, R7, R8, RZ ;  /* 0x0000000807077224 */ /* 0x000fc800078e02ff */
[----:B------:R-:W-:Y:S01]  /*22110*/  IMAD.HI.U32 R3, R3, R7, R2 ;  /* 0x0000000703037227 */ /* 0x000fe200078e0002 */
[----:B------:R-:W-:Y:S02]  /*22120*/  IABS R2, R6 ;  /* 0x0000000600027213 */ /* 0x000fe40000000000 */
[----:B------:R-:W-:-:S03]  /*22130*/  IABS R7, R5 ;  /* 0x0000000500077213 */ /* 0x000fc60000000000 */
[----:B------:R-:W-:-:S04]  /*22140*/  IMAD.HI.U32 R3, R3, R2, RZ ;  /* 0x0000000203037227 */ /* 0x000fc800078e00ff */
[----:B------:R-:W-:-:S04]  /*22150*/  IMAD.MOV R7, RZ, RZ, -R7 ;  /* 0x000000ffff077224 */ /* 0x000fc800078e0a07 */
        /* <DEDUP_REMOVED lines=16> */
.L_x_1696:
[----:B------:R-:W-:Y:S01]  /*22260*/  UMOV UR4, URZ ;  /* 0x0000003f00047c82 */ /* 0x000fe20008000000 */
[----:B------:R-:W-:Y:S01]  /*22270*/  UMOV UR5, URZ ;  /* 0x0000003f00057c82 */ /* 0x000fe20008000000 */
[----:B------:R-:W-:Y:S01]  /*22280*/  ULDC UR6, c[0x0][0xc14] ;  /* 0x0003050000067ab9 */ /* 0x000fe20000000800 */
[----:B------:R-:W-:Y:S02]  /*22290*/  IMAD.MOV.U32 R16, RZ, RZ, R4 ;  /* 0x000000ffff107224 */ /* 0x000fe400078e0004 */
[----:B------:R-:W-:Y:S02]  /*222a0*/  IMAD.U32 R17, RZ, RZ, UR4 ;  /* 0x00000004ff117e24 */ /* 0x000fe4000f8e00ff */
[----:B------:R-:W-:Y:S02]  /*222b0*/  IMAD.U32 R18, RZ, RZ, UR5 ;  /* 0x00000005ff127e24 */ /* 0x000fe4000f8e00ff */
[----:B------:R-:W-:-:S07]  /*222c0*/  IMAD.U32 R19, RZ, RZ, UR6 ;  /* 0x00000006ff137e24 */ /* 0x000fce000f8e00ff */
.L_x_1704:
        /* <DEDUP_REMOVED lines=12> */
.L_x_1604:
[----:B-1----:R-:W4:Y:S01]  /*22390*/  LDL.LU R0, [R1+0x20] ;  /* 0x0000200001007983 */ /* 0x002f220000300800 */
[----:B------:R-:W-:Y:S01]  /*223a0*/  BSSY B0, `(.L_x_1706) ;  /* 0x000000b000007945 */ /* 0x000fe20003800000 */
[----:B------:R-:W1:Y:S01]  /*223b0*/  S2R R5, SR_CgaCtaId ;  /* 0x0000000000057919 */ /* 0x000e620000008800 */
[----:B----4-:R-:W-:-:S05]  /*223c0*/  VIADD R0, R0, 0x1 ;  /* 0x0000000100007836 */ /* 0x010fca0000000000 */
[----:B---3--:R-:W-:-:S04]  /*223d0*/  LEA.HI R2, R0, R0, RZ, 0x1 ;  /* 0x0000000000027211 */ /* 0x008fc800078f08ff */
[----:B------:R-:W-:-:S05]  /*223e0*/  LOP3.LUT R3, R2, 0xfffffffe, RZ, 0xc0, !PT ;  /* 0xfffffffe02037812 */ /* 0x000fca00078ec0ff */
[----:B------:R-:W-:Y:S01]  /*223f0*/  IMAD.IADD R3, R0, 0x1, -R3 ;  /* 0x0000000100037824 */ /* 0x000fe200078e0a03 */
[----:B------:R-:W-:-:S04]  /*22400*/  MOV R0, 0x400 ;  /* 0x0000040000007802 */ /* 0x000fc80000000f00 */
[----:B-1----:R-:W-:Y:S02]  /*22410*/  LEA R0, R5, R0, 0x18 ;  /* 0x0000000005007211 */ /* 0x002fe400078ec0ff */
[----:B------:R-:W-:-:S04]  /*22420*/  SHF.L.U32 R3, R3, 0x1f, RZ ;  /* 0x0000001f03037819 */ /* 0x000fc800000006ff */
[----:B------:R-:W1:Y:S02]  /*22430*/  SYNCS.PHASECHK.TRANS64.TRYWAIT P0, [R0+URZ+0x28820], R3 ;  /* 0x02882003000075a7 */ /* 0x000e64000800017f */
[----:B-1----:R-:W-:Y:S05]  /*22440*/  @!P0 BRA `(.L_x_1707) ;  /* 0x0000002c002c8947 */ /* 0x002fea0003800000 */
.L_x_1873:
[----:B------:R-:W-:Y:S05]  /*22450*/  BSYNC B0 ;  /* 0x0000000000007941 */ /* 0x000fea0003800000 */
.L_x_1706:
[----:B------:R-:W-:-:S03]  /*22460*/  UMOV UR4, 0xffffffff ;  /* 0xffffffff00047882 */ /* 0x000fc60000000000 */
[----:B------:R-:W-:Y:S05]  /*22470*/  BRA.DIV UR4, `(.L_x_1708) ;  /* 0x0000002e04347947 */ /* 0x000fea000b800000 */
[----:B------:R-:W3:Y:S02]  /*22480*/  S2R R2, SR_TID.X ;  /* 0x0000000000027919 */ /* 0x000ee40000002100 */
[----:B---3--:R-:W-:-:S04]  /*22490*/  SHF.R.U32.HI R2, RZ, 0x5, R2 ;  /* 0x00000005ff027819 */ /* 0x008fc80000011602 */
[----:B------:R-:W-:-:S05]  /*224a0*/  LOP3.LUT R2, R2, 0x3, RZ, 0xc0, !PT ;  /* 0x0000000302027812 */ /* 0x000fca00078ec0ff */
[----:B------:R3:W4:Y:S02]  /*224b0*/  SHFL.IDX PT, R14, R2, RZ, 0x1f ;  /* 0x00001fff020e7589 */ /* 0x00072400000e0000 */
.L_x_1876:
[----:B----4-:R-:W-:-:S13]  /*224c0*/  ISETP.NE.AND P0, PT, R14, RZ, PT ;  /* 0x000000ff0e00720c */ /* 0x010fda0003f05270 */
[----:B------:R-:W-:Y:S05]  /*224d0*/  @P0 BRA `(.L_x_1316) ;  /* 0x0000000000940947 */ /* 0x000fea0003800000 */
[----:B------:R-:W-:-:S03]  /*224e0*/  UMOV UR4, 0xffffffff ;  /* 0xffffffff00047882 */ /* 0x000fc60000000000 */
[----:B------:R-:W-:Y:S05]  /*224f0*/  BRA.DIV UR4, `(.L_x_1709) ;  /* 0x0000002e04487947 */ /* 0x000fea000b800000 */
[----:B------:R-:W-:-:S13]  /*22500*/  ELECT P6, URZ, PT ;  /* 0x00000000003f782f */ /* 0x000fda00038c0000 */
.L_x_1879:
[----:B------:R-:W-:Y:S05]  /*22510*/  @!P6 BRA `(.L_x_1316) ;  /* 0x000000000084e947 */ /* 0x000fea0003800000 */
[----:B------:R-:W-:-:S06]  /*22520*/  ULOP3.LUT UR4, UR36, 0x2, URZ, 0xfc, !UPT ;  /* 0x0000000224047892 */ /* 0x000fcc000f8efc3f */
[----:B---3--:R-:W-:-:S04]  /*22530*/  MOV R2, UR4 ;  /* 0x0000000400027c02 */ /* 0x008fc80008000f00 */
[----:B------:R-:W-:-:S13]  /*22540*/  ISETP.NE.AND P2, PT, R2, 0x3, PT ;  /* 0x000000030200780c */ /* 0x000fda0003f45270 */
[----:B------:R-:W-:Y:S05]  /*22550*/  @!P2 BRA `(.L_x_1710) ;  /* 0x000000000004a947 */ /* 0x000fea0003800000 */
[----:B------:R-:W-:Y:S01]  /*22560*/  BPT.TRAP 0x1 ;  /* 0x000000040000795c */ /* 0x000fe20000300000 */
.L_x_1710:
[----:B-1----:R-:W3:Y:S04]  /*22570*/  LDL R3, [R1] ;  /* 0x0000000001037983 */ /* 0x002ee80000100800 */
[----:B------:R-:W4:Y:S01]  /*22580*/  LDL.LU R7, [R1+0x8] ;  /* 0x0000080001077983 */ /* 0x000f220000300800 */
[----:B------:R-:W-:-:S04]  /*22590*/  VIADD R2, R0, 0x28840 ;  /* 0x0002884000027836 */ /* 0x000fc80000000000 */
[C---:B---3--:R-:W-:Y:S02]  /*225a0*/  IMAD R6, R3.reuse, 0x8, R2 ;  /* 0x0000000803067824 */ /* 0x048fe400078e0202 */
[----:B------:R-:W-:Y:S01]  /*225b0*/  VIADD R3, R3, 0x1 ;  /* 0x0000000103037836 */ /* 0x000fe20000000000 */
[----:B----4-:R-:W-:-:S04]  /*225c0*/  SHF.L.U32 R5, R7, 0x1f, RZ ;  /* 0x0000001f07057819 */ /* 0x010fc800000006ff */
        /* <DEDUP_REMOVED lines=8> */
.L_x_1880:
[----:B------:R-:W3:Y:S02]  /*22650*/  SYNCS.PHASECHK.TRANS64.TRYWAIT P0, [R7+URZ], R2 ;  /* 0x00000002070075a7 */ /* 0x000ee4000800017f */
[----:B---3--:R-:W-:Y:S05]  /*22660*/  @!P0 BRA `(.L_x_1712) ;  /* 0x0000002c00208947 */ /* 0x008fea0003800000 */
.L_x_1881:
[----:B------:R-:W-:Y:S05]  /*22670*/  @!P2 BRA `(.L_x_1713) ;  /* 0x000000000004a947 */ /* 0x000fea0003800000 */
[----:B------:R-:W-:Y:S01]  /*22680*/  BPT.TRAP 0x1 ;  /* 0x000000040000795c */ /* 0x000fe20000300000 */
.L_x_1713:
[----:B------:R-:W4:Y:S01]  /*22690*/  LDL.LU R4, [R1] ;  /* 0x0000000001047983 */ /* 0x000f220000300800 */
[----:B------:R-:W-:-:S04]  /*226a0*/  VIADD R0, R0, 0x28860 ;  /* 0x0002886000007836 */ /* 0x000fc80000000000 */
[----:B----4-:R-:W-:-:S04]  /*226b0*/  IMAD R4, R4, 0x8, R0 ;  /* 0x0000000804047824 */ /* 0x010fc800078e0200 */
[----:B------:R-:W4:Y:S02]  /*226c0*/  SYNCS.PHASECHK.TRANS64.TRYWAIT P0, [R4+URZ], R5 ;  /* 0x00000005040075a7 */ /* 0x000f24000800017f */
[----:B----4-:R-:W-:Y:S05]  /*226d0*/  @!P0 BRA `(.L_x_1714) ;  /* 0x0000002c00188947 */ /* 0x010fea0003800000 */
.L_x_1882:
[----:B------:R-:W-:-:S07]  /*226e0*/  IMAD R3, R3, 0x8, R0 ;  /* 0x0000000803037824 */ /* 0x000fce00078e0200 */
.L_x_1715:
[----:B------:R0:W0:Y:S02]  /*226f0*/  SYNCS.PHASECHK.TRANS64.TRYWAIT P0, [R3+URZ], R2 ;  /* 0x00000002030075a7 */ /* 0x000024000800017f */
[----:B0-----:R-:W-:Y:S05]  /*22700*/  @!P0 NANOSLEEP.SYNCS 0x989680 ;  /* 0x009896800000895d */ /* 0x001fea0003900000 */
[----:B------:R-:W0:Y:S02]  /*22710*/  @!P0 SYNCS.PHASECHK.TRANS64 P0, [R3+URZ], R2 ;  /* 0x00000002030085a7 */ /* 0x000e24000800007f */
[----:B0-----:R-:W-:Y:S05]  /*22720*/  @!P0 BRA `(.L_x_1715) ;  /* 0xfffffffc00f08947 */ /* 0x001fea000383ffff */
.L_x_1316:
[----:B------:R-:W-:Y:S05]  /*22730*/  BSYNC B7 ;  /* 0x0000000000077941 */ /* 0x000fea0003800000 */
.L_x_1313:
[----:B------:R-:W-:Y:S05]  /*22740*/  EXIT ;  /* 0x000000000000794d */ /* 0x000fea0003800000 */
.L_x_1346:
[----:B0-----:R0:W1:Y:S02]  /*22750*/  SYNCS.PHASECHK.TRANS64.TRYWAIT P6, [R103+URZ+0x28890], R124 ;  /* 0x0288907c670075a7 */ /* 0x00106400080c017f */
[----:B-1----:R-:W-:Y:S05]  /*22760*/  @!P6 NANOSLEEP.SYNCS 0x989680 ;  /* 0x009896800000e95d */ /* 0x002fea0003900000 */
[----:B------:R-:W1:Y:S02]  /*22770*/  @!P6 SYNCS.PHASECHK.TRANS64 P6, [R103+URZ+0x28890], R124 ;  /* 0x0288907c6700e5a7 */ /* 0x000e6400080c007f */
[----:B-1----:R-:W-:Y:S05]  /*22780*/  @!P6 BRA `(.L_x_1346) ;  /* 0xfffffffc00f0e947 */ /* 0x002fea000383ffff */
[----:B------:R-:W-:Y:S05]  /*22790*/  BRA `(.L_x_1716) ;  /* 0xfffffe0800f47947 */ /* 0x000fea000383ffff */
.L_x_1382:
[----:B0-----:R0:W1:Y:S02]  /*227a0*/  SYNCS.PHASECHK.TRANS64.TRYWAIT P4, [R103+URZ+0x28890], R124 ;  /* 0x0288907c670075a7 */ /* 0x001064000808017f */
[----:B-1----:R-:W-:Y:S05]  /*227b0*/  @!P4 NANOSLEEP.SYNCS 0x989680 ;  /* 0x009896800000c95d */ /* 0x002fea0003900000 */
[----:B------:R-:W1:Y:S02]  /*227c0*/  @!P4 SYNCS.PHASECHK.TRANS64 P4, [R103+URZ+0x28890], R124 ;  /* 0x0288907c6700c5a7 */ /* 0x000e64000808007f */
[----:B-1----:R-:W-:Y:S05]  /*227d0*/  @!P4 BRA `(.L_x_1382) ;  /* 0xfffffffc00f0c947 */ /* 0x002fea000383ffff */
[----:B------:R-:W-:Y:S05]  /*227e0*/  BRA `(.L_x_1717) ;  /* 0xfffffe3000447947 */ /* 0x000fea000383ffff */
.L_x_1399:
[----:B0-----:R0:W1:Y:S02]  /*227f0*/  SYNCS.PHASECHK.TRANS64.TRYWAIT P3, [R103+URZ+0x28890], R124 ;  /* 0x0288907c670075a7 */ /* 0x001064000806017f */
[----:B-1----:R-:W-:Y:S05]  /*22800*/  @!P3 NANOSLEEP.SYNCS 0x989680 ;  /* 0x009896800000b95d */ /* 0x002fea0003900000 */
[----:B------:R-:W1:Y:S02]  /*22810*/  @!P3 SYNCS.PHASECHK.TRANS64 P3, [R103+URZ+0x28890], R124 ;  /* 0x0288907c6700b5a7 */ /* 0x000e64000806007f */
[----:B-1----:R-:W-:Y:S05]  /*22820*/  @!P3 BRA `(.L_x_1399) ;  /* 0xfffffffc00f0b947 */ /* 0x002fea000383ffff */
[----:B------:R-:W-:Y:S05]  /*22830*/  BRA `(.L_x_1718) ;  /* 0xfffffe5000707947 */ /* 0x000fea000383ffff */
.L_x_1409:
[----:B--2---:R2:W3:Y:S02]  /*22840*/  SYNCS.PHASECHK.TRANS64.TRYWAIT P0, [R103+URZ+0x288b0], R124 ;  /* 0x0288b07c670075a7 */ /* 0x0044e4000800017f */
[----:B---3--:R-:W-:Y:S05]  /*22850*/  @!P0 NANOSLEEP.SYNCS 0x989680 ;  /* 0x009896800000895d */ /* 0x008fea0003900000 */
[----:B------:R-:W3:Y:S02]  /*22860*/  @!P0 SYNCS.PHASECHK.TRANS64 P0, [R103+URZ+0x288b0], R124 ;  /* 0x0288b07c670085a7 */ /* 0x000ee4000800007f */
[----:B---3--:R-:W-:Y:S05]  /*22870*/  @!P0 BRA `(.L_x_1409) ;  /* 0xfffffffc00f08947 */ /* 0x008fea000383ffff */
[----:B------:R-:W-:Y:S05]  /*22880*/  BRA `(.L_x_1719) ;  /* 0xfffffe58000c7947 */ /* 0x000fea000383ffff */
.L_x_1429:
[----:B------:R-:W-:Y:S01]  /*22890*/  BSSY B0, `(.L_x_1720) ;  /* 0x0000008000007945 */ /* 0x000fe20003800000 */
[----:B------:R-:W-:Y:S02]  /*228a0*/  IMAD.MOV.U32 R13, RZ, RZ, R228 ;  /* 0x000000ffff0d7224 */ /* 0x000fe400078e00e4 */
[----:B------:R-:W-:Y:S02]  /*228b0*/  IMAD.MOV.U32 R12, RZ, RZ, RZ ;  /* 0x000000ffff0c7224 */ /* 0x000fe400078e00ff */
[----:B------:R-:W-:Y:S02]  /*228c0*/  IMAD.MOV.U32 R11, RZ, RZ, 0x1f ;  /* 0x0000001fff0b7424 */ /* 0x000fe400078e00ff */
[----:B------:R-:W-:-:S07]  /*228d0*/  IMAD.MOV.U32 R15, RZ, RZ, -0x1 ;  /* 0xffffffffff0f7424 */ /* 0x000fce00078e00ff */
[----:B-----5:R-:W-:Y:S05]  /*228e0*/  WARPSYNC.COLLECTIVE R15, `(.L_x_1721) ;  /* 0x000000000f087348 */ /* 0x020fea0003c00000 */
[----:B------:R0:W1:Y:S02]  /*228f0*/  SHFL.IDX P6, R14, R13, R12, R11 ;  /* 0x0000000c0d0e7389 */ /* 0x00006400000c000b */
[----:B01---5:R-:W-:Y:S01]  /*22900*/  ENDCOLLECTIVE ;  /* 0x000000000000791b */ /* 0x023fe20003800000 */
.L_x_1721:
[----:B------:R-:W-:Y:S05]  /*22910*/  BSYNC B0 ;  /* 0x0000000000007941 */ /* 0x000fea0003800000 */
.L_x_1720:
[----:B------:R-:W-:Y:S01]  /*22920*/  IMAD.MOV.U32 R196, RZ, RZ, R14 ;  /* 0x000000ffffc47224 */ /* 0x000fe200078e000e */
[----:B------:R-:W-:Y:S06]  /*22930*/  BRA `(.L_x_1722) ;  /* 0xfffffe6400047947 */ /* 0x000fec000383ffff */
.L_x_1447:
[----:B------:R-:W-:Y:S01]  /*22940*/  BSSY B1, `(.L_x_1723) ;  /* 0x0000008000017945 */ /* 0x000fe20003800000 */
[----:B------:R-:W-:Y:S02]  /*22950*/  IMAD.MOV.U32 R13, RZ, RZ, R5 ;  /* 0x000000ffff0d7224 */ /* 0x000fe400078e0005 */
[----:B------:R-:W-:Y:S02]  /*22960*/  IMAD.MOV.U32 R12, RZ, RZ, RZ ;  /* 0x000000ffff0c7224 */ /* 0x000fe400078e00ff */
[----:B------:R-:W-:Y:S02]  /*22970*/  IMAD.MOV.U32 R11, RZ, RZ, 0x181f ;  /* 0x0000181fff0b7424 */ /* 0x000fe400078e00ff */
[----:B------:R-:W-:-:S07]  /*22980*/  IMAD.MOV.U32 R15, RZ, RZ, -0x1 ;  /* 0xffffffffff0f7424 */ /* 0x000fce00078e00ff */
[----:B01---5:R-:W-:Y:S05]  /*22990*/  WARPSYNC.COLLECTIVE R15, `(.L_x_1724) ;  /* 0x000000000f087348 */ /* 0x023fea0003c00000 */
[----:B------:R2:W3:Y:S02]  /*229a0*/  SHFL.IDX P6, R14, R13, R12, R11 ;  /* 0x0000000c0d0e7389 */ /* 0x0004e400000c000b */
[----:B0123-5:R-:W-:Y:S01]  /*229b0*/  ENDCOLLECTIVE ;  /* 0x000000000000791b */ /* 0x02ffe20003800000 */
.L_x_1724:
[----:B------:R-:W-:Y:S05]  /*229c0*/  BSYNC B1 ;  /* 0x0000000000017941 */ /* 0x000fea0003800000 */
.L_x_1723:
[----:B------:R-:W-:Y:S05]  /*229d0*/  BRA `(.L_x_1725) ;  /* 0xfffffe7400847947 */ /* 0x000fea000383ffff */
.L_x_1448:
        /* <DEDUP_REMOVED lines=8> */
.L_x_1727:
[----:B------:R-:W-:Y:S05]  /*22a60*/  BSYNC B1 ;  /* 0x0000000000017941 */ /* 0x000fea0003800000 */
.L_x_1726:
[----:B------:R-:W-:Y:S05]  /*22a70*/  BRA `(.L_x_1728) ;  /* 0xfffffe7400647947 */ /* 0x000fea000383ffff */
.L_x_1449:
[----:B------:R-:W-:Y:S01]  /*22a80*/  BSSY B1, `(.L_x_1729) ;  /* 0x0000008000017945 */ /* 0x000fe20003800000 */
[----:B------:R-:W-:Y:S01]  /*22a90*/  IMAD.MOV.U32 R13, RZ, RZ, R3 ;  /* 0x000000ffff0d7224 */ /* 0x000fe200078e0003 */
[----:B------:R-:W-:Y:S01]  /*22aa0*/  MOV R12, RZ ;  /* 0x000000ff000c7202 */ /* 0x000fe20000000f00 */
[----:B------:R-:W-:Y:S02]  /*22ab0*/  IMAD.MOV.U32 R11, RZ, RZ, 0x181f ;  /* 0x0000181fff0b7424 */ /* 0x000fe400078e00ff */
[----:B------:R-:W-:-:S07]  /*22ac0*/  IMAD.MOV.U32 R15, RZ, RZ, -0x1 ;  /* 0xffffffffff0f7424 */ /* 0x000fce00078e00ff */
[----:B01---5:R-:W-:Y:S05]  /*22ad0*/  WARPSYNC.COLLECTIVE R15, `(.L_x_1730) ;  /* 0x000000000f087348 */ /* 0x023fea0003c00000 */
[----:B------:R2:W3:Y:S02]  /*22ae0*/  SHFL.IDX P6, R14, R13, R12, R11 ;  /* 0x0000000c0d0e7389 */ /* 0x0004e400000c000b */
[----:B0123-5:R-:W-:Y:S01]  /*22af0*/  ENDCOLLECTIVE ;  /* 0x000000000000791b */ /* 0x02ffe20003800000 */
.L_x_1730:
[----:B------:R-:W-:Y:S05]  /*22b00*/  BSYNC B1 ;  /* 0x0000000000017941 */ /* 0x000fea0003800000 */
.L_x_1729:
[----:B------:R-:W-:Y:S05]  /*22b10*/  BRA `(.L_x_1731) ;  /* 0xfffffe7400447947 */ /* 0x000fea000383ffff */
.L_x_1450:
        /* <DEDUP_REMOVED lines=8> */
.L_x_1733:
[----:B------:R-:W-:Y:S05]  /*22ba0*/  BSYNC B1 ;  /* 0x0000000000017941 */ /* 0x000fea0003800000 */
.L_x_1732:
[----:B------:R-:W-:Y:S05]  /*22bb0*/  BRA `(.L_x_1734) ;  /* 0xfffffe7400247947 */ /* 0x000fea000383ffff */
.L_x_1451:
[----:B------:R-:W-:Y:S01]  /*22bc0*/  BSSY B1, `(.L_x_1735) ;  /* 0x0000008000017945 */ /* 0x000fe20003800000 */
[----:B------:R-:W-:Y:S02]  /*22bd0*/  IMAD.MOV.U32 R13, RZ, RZ, R5 ;  /* 0x000000ffff0d7224 */ /* 0x000fe400078e0005 */
[----:B------:R-:W-:Y:S02]  /*22be0*/  IMAD.MOV.U32 R12, RZ, RZ, 0x1 ;  /* 0x00000001ff0c7424 */ /* 0x000fe400078e00ff */
[----:B------:R-:W-:Y:S02]  /*22bf0*/  IMAD.MOV.U32 R11, RZ, RZ, 0x181f ;  /* 0x0000181fff0b7424 */ /* 0x000fe400078e00ff */
[----:B------:R-:W-:-:S07]  /*22c00*/  IMAD.MOV.U32 R15, RZ, RZ, -0x1 ;  /* 0xffffffffff0f7424 */ /* 0x000fce00078e00ff */
[----:B01---5:R-:W-:Y:S05]  /*22c10*/  WARPSYNC.COLLECTIVE R15, `(.L_x_1736) ;  /* 0x000000000f087348 */ /* 0x023fea0003c00000 */
[----:B------:R2:W3:Y:S02]  /*22c20*/  SHFL.IDX P6, R14, R13, R12, R11 ;  /* 0x0000000c0d0e7389 */ /* 0x0004e400000c000b */
[----:B0123-5:R-:W-:Y:S01]  /*22c30*/  ENDCOLLECTIVE ;  /* 0x000000000000791b */ /* 0x02ffe20003800000 */
.L_x_1736:
[----:B------:R-:W-:Y:S05]  /*22c40*/  BSYNC B1 ;  /* 0x0000000000017941 */ /* 0x000fea0003800000 */
.L_x_1735:
[----:B------:R-:W-:Y:S05]  /*22c50*/  BRA `(.L_x_1737) ;  /* 0xfffffe7400047947 */ /* 0x000fea000383ffff */
.L_x_1452:
        /* <DEDUP_REMOVED lines=8> */
.L_x_1739:
[----:B------:R-:W-:Y:S05]  /*22ce0*/  BSYNC B1 ;  /* 0x0000000000017941 */ /* 0x000fea0003800000 */
.L_x_1738:
[----:B------:R-:W-:Y:S05]  /*22cf0*/  BRA `(.L_x_1740) ;  /* 0xfffffe7000e47947 */ /* 0x000fea000383ffff */
.L_x_1453:
        /* <DEDUP_REMOVED lines=8> */
.L_x_1742:
[----:B------:R-:W-:Y:S05]  /*22d80*/  BSYNC B1 ;  /* 0x0000000000017941 */ /* 0x000fea0003800000 */
.L_x_1741:
[----:B------:R-:W-:Y:S05]  /*22d90*/  BRA `(.L_x_1743) ;  /* 0xfffffe7000c47947 */ /* 0x000fea000383ffff */
.L_x_1454:
[----:B------:R-:W-:Y:S01]  /*22da0*/  BSSY B1, `(.L_x_1744) ;  /* 0x0000008000017945 */ /* 0x000fe20003800000 */
[----:B------:R-:W-:Y:S01]  /*22db0*/  IMAD.MOV.U32 R13, RZ, RZ, R0 ;  /* 0x000000ffff0d7224 */ /* 0x000fe200078e0000 */
[----:B------:R-:W-:Y:S01]  /*22dc0*/  MOV R15, 0xffffffff ;  /* 0xffffffff000f7802 */ /* 0x000fe20000000f00 */
[----:B------:R-:W-:Y:S02]  /*22dd0*/  IMAD.MOV.U32 R12, RZ, RZ, 0x1 ;  /* 0x00000001ff0c7424 */ /* 0x000fe400078e00ff */
[----:B------:R-:W-:-:S07]  /*22de0*/  IMAD.MOV.U32 R11, RZ, RZ, 0x181f ;  /* 0x0000181fff0b7424 */ /* 0x000fce00078e00ff */
[----:B01---5:R-:W-:Y:S05]  /*22df0*/  WARPSYNC.COLLECTIVE R15, `(.L_x_1745) ;  /* 0x000000000f087348 */ /* 0x023fea0003c00000 */
[----:B------:R2:W3:Y:S02]  /*22e00*/  SHFL.IDX P6, R14, R13, R12, R11 ;  /* 0x0000000c0d0e7389 */ /* 0x0004e400000c000b */
[----:B0123-5:R-:W-:Y:S01]  /*22e10*/  ENDCOLLECTIVE ;  /* 0x000000000000791b */ /* 0x02ffe20003800000 */
.L_x_1745:
[----:B------:R-:W-:Y:S05]  /*22e20*/  BSYNC B1 ;  /* 0x0000000000017941 */ /* 0x000fea0003800000 */
.L_x_1744:
[----:B------:R-:W-:Y:S05]  /*22e30*/  BRA `(.L_x_1746) ;  /* 0xfffffe7000a47947 */ /* 0x000fea000383ffff */
.L_x_1455:
        /* <DEDUP_REMOVED lines=8> */
.L_x_1748:
[----:B------:R-:W-:Y:S05]  /*22ec0*/  BSYNC B1 ;  /* 0x0000000000017941 */ /* 0x000fea0003800000 */
.L_x_1747:
[----:B------:R-:W-:Y:S05]  /*22ed0*/  BRA `(.L_x_1749) ;  /* 0xfffffe7000847947 */ /* 0x000fea000383ffff */
.L_x_1456:
        /* <DEDUP_REMOVED lines=8> */
.L_x_1751:
[----:B------:R-:W-:Y:S05]  /*22f60*/  BSYNC B1 ;  /* 0x0000000000017941 */ /* 0x000fea0003800000 */
.L_x_1750:
[----:B------:R-:W-:Y:S05]  /*22f70*/  BRA `(.L_x_1752) ;  /* 0xfffffe7000647947 */ /* 0x000fea000383ffff */
.L_x_1457:
        /* <DEDUP_REMOVED lines=8> */
.L_x_1754:
[----:B------:R-:W-:Y:S05]  /*23000*/  BSYNC B1 ;  /* 0x0000000000017941 */ /* 0x000fea0003800000 */
.L_x_1753:
[----:B------:R-:W-:Y:S05]  /*23010*/  BRA `(.L_x_1755) ;  /* 0xfffffe7000447947 */ /* 0x000fea000383ffff */
.L_x_1458:
        /* <DEDUP_REMOVED lines=8> */
.L_x_1757:
[----:B------:R-:W-:Y:S05]  /*230a0*/  BSYNC B1 ;  /* 0x0000000000017941 */ /* 0x000fea0003800000 */
.L_x_1756:
[----:B------:R-:W-:Y:S05]  /*230b0*/  BRA `(.L_x_1758) ;  /* 0xfffffe7000247947 */ /* 0x000fea000383ffff */
.L_x_1459:
        /* <DEDUP_REMOVED lines=8> */
.L_x_1760:
[----:B------:R-:W-:Y:S05]  /*23140*/  BSYNC B1 ;  /* 0x0000000000017941 */ /* 0x000fea0003800000 */
.L_x_1759:
[----:B------:R-:W-:Y:S05]  /*23150*/  BRA `(.L_x_1761) ;  /* 0xfffffe7000047947 */ /* 0x000fea000383ffff */
.L_x_1460:
[----:B------:R-:W-:Y:S01]  /*23160*/  BSSY B1, `(.L_x_1762) ;  /* 0x0000008000017945 */ /* 0x000fe20003800000 */
[----:B------:R-:W-:Y:S01]  /*23170*/  IMAD.MOV.U32 R13, RZ, RZ, R4 ;  /* 0x000000ffff0d7224 */ /* 0x000fe200078e0004 */
[----:B------:R-:W-:Y:S01]  /*23180*/  MOV R12, 0x3 ;  /* 0x00000003000c7802 */ /* 0x000fe20000000f00 */
[----:B------:R-:W-:Y:S02]  /*23190*/  IMAD.MOV.U32 R11, RZ, RZ, 0x181f ;  /* 0x0000181fff0b7424 */ /* 0x000fe400078e00ff */
[----:B------:R-:W-:-:S07]  /*231a0*/  IMAD.MOV.U32 R15, RZ, RZ, -0x1 ;  /* 0xffffffffff0f7424 */ /* 0x000fce00078e00ff */
[----:B01---5:R-:W-:Y:S05]  /*231b0*/  WARPSYNC.COLLECTIVE R15, `(.L_x_1763) ;  /* 0x000000000f087348 */ /* 0x023fea0003c00000 */
[----:B------:R2:W3:Y:S02]  /*231c0*/  SHFL.IDX P6, R14, R13, R12, R11 ;  /* 0x0000000c0d0e7389 */ /* 0x0004e400000c000b */
[----:B0123-5:R-:W-:Y:S01]  /*231d0*/  ENDCOLLECTIVE ;  /* 0x000000000000791b */ /* 0x02ffe20003800000 */
.L_x_1763:
[----:B------:R-:W-:Y:S05]  /*231e0*/  BSYNC B1 ;  /* 0x0000000000017941 */ /* 0x000fea0003800000 */
.L_x_1762:
[----:B------:R-:W-:Y:S05]  /*231f0*/  BRA `(.L_x_1764) ;  /* 0xfffffe6c00e87947 */ /* 0x000fea000383ffff */
.L_x_1461:
        /* <DEDUP_REMOVED lines=8> */
.L_x_1766:
[----:B------:R-:W-:Y:S05]  /*23280*/  BSYNC B1 ;  /* 0x0000000000017941 */ /* 0x000fea0003800000 */
.L_x_1765:
[----:B------:R-:W-:Y:S05]  /*23290*/  BRA `(.L_x_1767) ;  /* 0xfffffe6c00cc7947 */ /* 0x000fea000383ffff */
.L_x_1462:
        /* <DEDUP_REMOVED lines=8> */
.L_x_1769:
[----:B------:R-:W-:Y:S05]  /*23320*/  BSYNC B1 ;  /* 0x0000000000017941 */ /* 0x000fea0003800000 */
.L_x_1768:
[----:B------:R-:W-:Y:S05]  /*23330*/  BRA `(.L_x_1770) ;  /* 0xfffffe6c00b07947 */ /* 0x000fea000383ffff */
.L_x_1464:
[----:B--2---:R2:W3:Y:S02]  /*23340*/  SYNCS.PHASECHK.TRANS64.TRYWAIT P4, [R2+URZ+0x28800], R3 ;  /* 0x02880003020075a7 */ /* 0x0044e4000808017f */
[----:B---3--:R-:W-:Y:S05]  /*23350*/  @!P4 NANOSLEEP.SYNCS 0x989680 ;  /* 0x009896800000c95d */ /* 0x008fea0003900000 */
[----:B------:R-:W3:Y:S02]  /*23360*/  @!P4 SYNCS.PHASECHK.TRANS64 P4, [R2+URZ+0x28800], R3 ;  /* 0x028800030200c5a7 */ /* 0x000ee4000808007f */
[----:B---3--:R-:W-:Y:S05]  /*23370*/  @!P4 BRA `(.L_x_1464) ;  /* 0xfffffffc00f0c947 */ /* 0x008fea000383ffff */
[----:B------:R-:W-:Y:S05]  /*23380*/  BRA `(.L_x_1771) ;  /* 0xfffffe7000147947 */ /* 0x000fea000383ffff */
.L_x_1480:
        /* <DEDUP_REMOVED lines=8> */
.L_x_1773:
[----:B------:R-:W-:Y:S05]  /*23410*/  BSYNC B1 ;  /* 0x0000000000017941 */ /* 0x000fea0003800000 */
.L_x_1772:
[----:B------:R-:W-:Y:S05]  /*23420*/  BRA `(.L_x_1774) ;  /* 0xfffffe8c008c7947 */ /* 0x000fea000383ffff */
.L_x_1481:
        /* <DEDUP_REMOVED lines=8> */
.L_x_1776:
[----:B------:R-:W-:Y:S05]  /*234b0*/  BSYNC B1 ;  /* 0x0000000000017941 */ /* 0x000fea0003800000 */
.L_x_1775:
[----:B------:R-:W-:Y:S05]  /*234c0*/  BRA `(.L_x_1777) ;  /* 0xfffffe8c006c7947 */ /* 0x000fea000383ffff */
.L_x_1482:
[----:B------:R-:W-:Y:S01]  /*234d0*/  BSSY B1, `(.L_x_1778) ;  /* 0x0000008000017945 */ /* 0x000fe20003800000 */
[----:B------:R-:W-:Y:S01]  /*234e0*/  IMAD.MOV.U32 R13, RZ, RZ, R3 ;  /* 0x000000ffff0d7224 */ /* 0x000fe200078e0003 */
[----:B------:R-:W-:Y:S01]  /*234f0*/  MOV R15, 0xffffffff ;  /* 0xffffffff000f7802 */ /* 0x000fe20000000f00 */
[----:B------:R-:W-:Y:S02]  /*23500*/  IMAD.MOV.U32 R12, RZ, RZ, RZ ;  /* 0x000000ffff0c7224 */ /* 0x000fe400078e00ff */
[----:B------:R-:W-:-:S07]  /*23510*/  IMAD.MOV.U32 R11, RZ, RZ, 0x181f ;  /* 0x0000181fff0b7424 */ /* 0x000fce00078e00ff */
[----:B-----5:R-:W-:Y:S05]  /*23520*/  WARPSYNC.COLLECTIVE R15, `(.L_x_1779) ;  /* 0x000000000f087348 */ /* 0x020fea0003c00000 */
[----:B------:R0:W1:Y:S02]  /*23530*/  SHFL.IDX P6, R14, R13, R12, R11 ;  /* 0x0000000c0d0e7389 */ /* 0x00006400000c000b */
[----:B01---5:R-:W-:Y:S01]  /*23540*/  ENDCOLLECTIVE ;  /* 0x000000000000791b */ /* 0x023fe20003800000 */
.L_x_1779:
[----:B------:R-:W-:Y:S05]  /*23550*/  BSYNC B1 ;  /* 0x0000000000017941 */ /* 0x000fea0003800000 */
.L_x_1778:
[----:B------:R-:W-:Y:S05]  /*23560*/  BRA `(.L_x_1780) ;  /* 0xfffffe8c004c7947 */ /* 0x000fea000383ffff */
.L_x_1483:
        /* <DEDUP_REMOVED lines=8> */
.L_x_1782:
[----:B------:R-:W-:Y:S05]  /*235f0*/  BSYNC B1 ;  /* 0x0000000000017941 */ /* 0x000fea0003800000 */
.L_x_1781:
[----:B------:R-:W-:Y:S05]  /*23600*/  BRA `(.L_x_1783) ;  /* 0xfffffe8c002c7947 */ /* 0x000fea000383ffff */
.L_x_1484:
[----:B------:R-:W-:Y:S01]  /*23610*/  BSSY B1, `(.L_x_1784) ;  /* 0x0000008000017945 */ /* 0x000fe20003800000 */
[----:B------:R-:W-:Y:S02]  /*23620*/  IMAD.MOV.U32 R13, RZ, RZ, R9 ;  /* 0x000000ffff0d7224 */ /* 0x000fe400078e0009 */
[----:B------:R-:W-:Y:S02]  /*23630*/  IMAD.MOV.U32 R12, RZ, RZ, 0x1 ;  /* 0x00000001ff0c7424 */ /* 0x000fe400078e00ff */
[----:B------:R-:W-:Y:S02]  /*23640*/  IMAD.MOV.U32 R11, RZ, RZ, 0x181f ;  /* 0x0000181fff0b7424 */ /* 0x000fe400078e00ff */
[----:B------:R-:W-:-:S07]  /*23650*/  IMAD.MOV.U32 R15, RZ, RZ, -0x1 ;  /* 0xffffffffff0f7424 */ /* 0x000fce00078e00ff */
[----:B-----5:R-:W-:Y:S05]  /*23660*/  WARPSYNC.COLLECTIVE R15, `(.L_x_1785) ;  /* 0x000000000f087348 */ /* 0x020fea0003c00000 */
[----:B------:R0:W1:Y:S02]  /*23670*/  SHFL.IDX P6, R14, R13, R12, R11 ;  /* 0x0000000c0d0e7389 */ /* 0x00006400000c000b */
[----:B01---5:R-:W-:Y:S01]  /*23680*/  ENDCOLLECTIVE ;  /* 0x000000000000791b */ /* 0x023fe20003800000 */
.L_x_1785:
[----:B------:R-:W-:Y:S05]  /*23690*/  BSYNC B1 ;  /* 0x0000000000017941 */ /* 0x000fea0003800000 */
.L_x_1784:
[----:B------:R-:W-:Y:S05]  /*236a0*/  BRA `(.L_x_1786) ;  /* 0xfffffe8c000c7947 */ /* 0x000fea000383ffff */
.L_x_1485:
        /* <DEDUP_REMOVED lines=8> */
.L_x_1788:
[----:B------:R-:W-:Y:S05]  /*23730*/  BSYNC B1 ;  /* 0x0000000000017941 */ /* 0x000fea0003800000 */
.L_x_1787:
[----:B------:R-:W-:Y:S05]  /*23740*/  BRA `(.L_x_1789) ;  /* 0xfffffe8800ec7947 */ /* 0x000fea000383ffff */
.L_x_1486:
        /* <DEDUP_REMOVED lines=8> */
.L_x_1791:
[----:B------:R-:W-:Y:S05]  /*237d0*/  BSYNC B1 ;  /* 0x0000000000017941 */ /* 0x000fea0003800000 */
.L_x_1790:
[----:B------:R-:W-:Y:S05]  /*237e0*/  BRA `(.L_x_1792) ;  /* 0xfffffe8800cc7947 */ /* 0x000fea000383ffff */
.L_x_1487:
        /* <DEDUP_REMOVED lines=8> */
.L_x_1794:
[----:B------:R-:W-:Y:S05]  /*23870*/  BSYNC B1 ;  /* 0x0000000000017941 */ /* 0x000fea0003800000 */
.L_x_1793:
[----:B------:R-:W-:Y:S05]  /*23880*/  BRA `(.L_x_1795) ;  /* 0xfffffe8800ac7947 */ /* 0x000fea000383ffff */
.L_x_1488:
[----:B------:R-:W-:Y:S01]  /*23890*/  BSSY B1, `(.L_x_1796) ;  /* 0x0000008000017945 */ /* 0x000fe20003800000 */
[----:B------:R-:W-:Y:S01]  /*238a0*/  IMAD.MOV.U32 R13, RZ, RZ, R9 ;  /* 0x000000ffff0d7224 */ /* 0x000fe200078e0009 */
[----:B------:R-:W-:Y:S01]  /*238b0*/  MOV R12, 0x2 ;  /* 0x00000002000c7802 */ /* 0x000fe20000000f00 */
[----:B------:R-:W-:Y:S02]  /*238c0*/  IMAD.MOV.U32 R11, RZ, RZ, 0x181f ;  /* 0x0000181fff0b7424 */ /* 0x000fe400078e00ff */
[----:B------:R-:W-:-:S07]  /*238d0*/  IMAD.MOV.U32 R15, RZ, RZ, -0x1 ;  /* 0xffffffffff0f7424 */ /* 0x000fce00078e00ff */
[----:B-----5:R-:W-:Y:S05]  /*238e0*/  WARPSYNC.COLLECTIVE R15, `(.L_x_1797) ;  /* 0x000000000f087348 */ /* 0x020fea0003c00000 */
[----:B------:R0:W1:Y:S02]  /*238f0*/  SHFL.IDX P6, R14, R13, R12, R11 ;  /* 0x0000000c0d0e7389 */ /* 0x00006400000c000b */
[----:B01---5:R-:W-:Y:S01]  /*23900*/  ENDCOLLECTIVE ;  /* 0x000000000000791b */ /* 0x023fe20003800000 */
.L_x_1797:
[----:B------:R-:W-:Y:S05]  /*23910*/  BSYNC B1 ;  /* 0x0000000000017941 */ /* 0x000fea0003800000 */
.L_x_1796:
[----:B------:R-:W-:Y:S05]  /*23920*/  BRA `(.L_x_1798) ;  /* 0xfffffe88008c7947 */ /* 0x000fea000383ffff */
.L_x_1489:
        /* <DEDUP_REMOVED lines=8> */
.L_x_1800:
[----:B------:R-:W-:Y:S05]  /*239b0*/  BSYNC B1 ;  /* 0x0000000000017941 */ /* 0x000fea0003800000 */
.L_x_1799:
[----:B------:R-:W-:Y:S05]  /*239c0*/  BRA `(.L_x_1801) ;  /* 0xfffffe88006c7947 */ /* 0x000fea000383ffff */
.L_x_1490:
        /* <DEDUP_REMOVED lines=8> */
.L_x_1803:
[----:B------:R-:W-:Y:S05]  /*23a50*/  BSYNC B1 ;  /* 0x0000000000017941 */ /* 0x000fea0003800000 */
.L_x_1802:
[----:B------:R-:W-:Y:S05]  /*23a60*/  BRA `(.L_x_1804) ;  /* 0xfffffe88004c7947 */ /* 0x000fea000383ffff */
.L_x_1491:
        /* <DEDUP_REMOVED lines=8> */
.L_x_1806:
[----:B------:R-:W-:Y:S05]  /*23af0*/  BSYNC B1 ;  /* 0x0000000000017941 */ /* 0x000fea0003800000 */
.L_x_1805:
[----:B------:R-:W-:Y:S05]  /*23b00*/  BRA `(.L_x_1807) ;  /* 0xfffffe88002c7947 */ /* 0x000fea000383ffff */
.L_x_1492:
        /* <DEDUP_REMOVED lines=8> */
.L_x_1809:
[----:B------:R-:W-:Y:S05]  /*23b90*/  BSYNC B1 ;  /* 0x0000000000017941 */ /* 0x000fea0003800000 */
.L_x_1808:
[----:B------:R-:W-:Y:S05]  /*23ba0*/  BRA `(.L_x_1810) ;  /* 0xfffffe88000c7947 */ /* 0x000fea000383ffff */
.L_x_1493:
[----:B------:R-:W-:Y:S01]  /*23bb0*/  BSSY B1, `(.L_x_1811) ;  /* 0x0000008000017945 */ /* 0x000fe20003800000 */
[----:B------:R-:W-:Y:S01]  /*23bc0*/  IMAD.MOV.U32 R13, RZ, RZ, R8 ;  /* 0x000000ffff0d7224 */ /* 0x000fe200078e0008 */
[----:B------:R-:W-:Y:S01]  /*23bd0*/  MOV R15, 0xffffffff ;  /* 0xffffffff000f7802 */ /* 0x000fe20000000f00 */
[----:B------:R-:W-:Y:S02]  /*23be0*/  IMAD.MOV.U32 R12, RZ, RZ, 0x3 ;  /* 0x00000003ff0c7424 */ /* 0x000fe400078e00ff */
[----:B------:R-:W-:-:S07]  /*23bf0*/  IMAD.MOV.U32 R11, RZ, RZ, 0x181f ;  /* 0x0000181fff0b7424 */ /* 0x000fce00078e00ff */
[----:B-----5:R-:W-:Y:S05]  /*23c00*/  WARPSYNC.COLLECTIVE R15, `(.L_x_1812) ;  /* 0x000000000f087348 */ /* 0x020fea0003c00000 */
[----:B------:R0:W1:Y:S02]  /*23c10*/  SHFL.IDX P6, R14, R13, R12, R11 ;  /* 0x0000000c0d0e7389 */ /* 0x00006400000c000b */
[----:B01---5:R-:W-:Y:S01]  /*23c20*/  ENDCOLLECTIVE ;  /* 0x000000000000791b */ /* 0x023fe20003800000 */
.L_x_1812:
[----:B------:R-:W-:Y:S05]  /*23c30*/  BSYNC B1 ;  /* 0x0000000000017941 */ /* 0x000fea0003800000 */
.L_x_1811:
[----:B------:R-:W-:Y:S05]  /*23c40*/  BRA `(.L_x_1813) ;  /* 0xfffffe8400ec7947 */ /* 0x000fea000383ffff */
.L_x_1494:
        /* <DEDUP_REMOVED lines=8> */
.L_x_1815:
[----:B------:R-:W-:Y:S05]  /*23cd0*/  BSYNC B1 ;  /* 0x0000000000017941 */ /* 0x000fea0003800000 */
.L_x_1814:
[----:B------:R-:W-:Y:S05]  /*23ce0*/  BRA `(.L_x_1816) ;  /* 0xfffffe8400cc7947 */ /* 0x000fea000383ffff */
.L_x_1495:
        /* <DEDUP_REMOVED lines=8> */
.L_x_1818:
[----:B------:R-:W-:Y:S05]  /*23d70*/  BSYNC B1 ;  /* 0x0000000000017941 */ /* 0x000fea0003800000 */
.L_x_1817:
[----:B------:R-:W-:Y:S05]  /*23d80*/  BRA `(.L_x_1819) ;  /* 0xfffffe8400ac7947 */ /* 0x000fea000383ffff */
.L_x_1497:
[----:B0-----:R0:W1:Y:S02]  /*23d90*/  SYNCS.PHASECHK.TRANS64.TRYWAIT P4, [R2+URZ+0x28800], R9 ;  /* 0x02880009020075a7 */ /* 0x001064000808017f */
[----:B-1----:R-:W-:Y:S05]  /*23da0*/  @!P4 NANOSLEEP.SYNCS 0x989680 ;  /* 0x009896800000c95d */ /* 0x002fea0003900000 */
[----:B------:R-:W1:Y:S02]  /*23db0*/  @!P4 SYNCS.PHASECHK.TRANS64 P4, [R2+URZ+0x28800], R9 ;  /* 0x028800090200c5a7 */ /* 0x000e64000808007f */
[----:B-1----:R-:W-:Y:S05]  /*23dc0*/  @!P4 BRA `(.L_x_1497) ;  /* 0xfffffffc00f0c947 */ /* 0x002fea000383ffff */
[----:B------:R-:W-:Y:S05]  /*23dd0*/  BRA `(.L_x_1820) ;  /* 0xfffffe8800887947 */ /* 0x000fea000383ffff */
.L_x_1507:
[----:B--2---:R2:W3:Y:S02]  /*23de0*/  SYNCS.PHASECHK.TRANS64.TRYWAIT P2, [R3+URZ+0x28830], R0 ;  /* 0x02883000030075a7 */ /* 0x0044e4000804017f */
[----:B---3--:R-:W-:Y:S05]  /*23df0*/  @!P2 NANOSLEEP.SYNCS 0x989680 ;  /* 0x009896800000a95d */ /* 0x008fea0003900000 */
[----:B------:R-:W3:Y:S02]  /*23e00*/  @!P2 SYNCS.PHASECHK.TRANS64 P2, [R3+URZ+0x28830], R0 ;  /* 0x028830000300a5a7 */ /* 0x000ee4000804007f */
[----:B---3--:R-:W-:Y:S05]  /*23e10*/  @!P2 BRA `(.L_x_1507) ;  /* 0xfffffffc00f0a947 */ /* 0x008fea000383ffff */
[----:B------:R-:W-:Y:S05]  /*23e20*/  BRA `(.L_x_1506) ;  /* 0xfffffea000e87947 */ /* 0x000fea000383ffff */
.L_x_1525:
[----:B-1----:R1:W2:Y:S02]  /*23e30*/  SYNCS.PHASECHK.TRANS64.TRYWAIT P4, [R10+URZ+0x28830], R7 ;  /* 0x028830070a0075a7 */ /* 0x0022a4000808017f */
[----:B--2---:R-:W-:Y:S05]  /*23e40*/  @!P4 NANOSLEEP.SYNCS 0x989680 ;  /* 0x009896800000c95d */ /* 0x004fea0003900000 */
[----:B------:R-:W2:Y:S02]  /*23e50*/  @!P4 SYNCS.PHASECHK.TRANS64 P4, [R10+URZ+0x28830], R7 ;  /* 0x028830070a00c5a7 */ /* 0x000ea4000808007f */
[----:B--2---:R-:W-:Y:S05]  /*23e60*/  @!P4 BRA `(.L_x_1525) ;  /* 0xfffffffc00f0c947 */ /* 0x004fea000383ffff */
[----:B------:R-:W-:Y:S05]  /*23e70*/  BRA `(.L_x_1524) ;  /* 0xfffffed400987947 */ /* 0x000fea000383ffff */
.L_x_1529:
[----:B-1----:R1:W2:Y:S02]  /*23e80*/  SYNCS.PHASECHK.TRANS64.TRYWAIT P3, [R10+URZ+0x28850], R7 ;  /* 0x028850070a0075a7 */ /* 0x0022a4000806017f */
[----:B--2---:R-:W-:Y:S05]  /*23e90*/  @!P3 NANOSLEEP.SYNCS 0x989680 ;  /* 0x009896800000b95d */ /* 0x004fea0003900000 */
[----:B------:R-:W2:Y:S02]  /*23ea0*/  @!P3 SYNCS.PHASECHK.TRANS64 P3, [R10+URZ+0x28850], R7 ;  /* 0x028850070a00b5a7 */ /* 0x000ea4000806007f */
[----:B--2---:R-:W-:Y:S05]  /*23eb0*/  @!P3 BRA `(.L_x_1529) ;  /* 0xfffffffc00f0b947 */ /* 0x004fea000383ffff */
[----:B------:R-:W-:Y:S05]  /*23ec0*/  BRA `(.L_x_1526) ;  /* 0xfffffed800a87947 */ /* 0x000fea000383ffff */
.L_x_1548:
[----:B-1----:R1:W2:Y:S02]  /*23ed0*/  SYNCS.PHASECHK.TRANS64.TRYWAIT P3, [R0+URZ+0x28830], R9 ;  /* 0x02883009000075a7 */ /* 0x0022a4000806017f */
[----:B--2---:R-:W-:Y:S05]  /*23ee0*/  @!P3 NANOSLEEP.SYNCS 0x989680 ;  /* 0x009896800000b95d */ /* 0x004fea0003900000 */
[----:B------:R-:W2:Y:S02]  /*23ef0*/  @!P3 SYNCS.PHASECHK.TRANS64 P3, [R0+URZ+0x28830], R9 ;  /* 0x028830090000b5a7 */ /* 0x000ea4000806007f */
[----:B--2---:R-:W-:Y:S05]  /*23f00*/  @!P3 BRA `(.L_x_1548) ;  /* 0xfffffffc00f0b947 */ /* 0x004fea000383ffff */
[----:B------:R-:W-:Y:S05]  /*23f10*/  BRA `(.L_x_1547) ;  /* 0xffffff0800887947 */ /* 0x000fea000383ffff */
.L_x_1552:
[----:B-1----:R1:W2:Y:S02]  /*23f20*/  SYNCS.PHASECHK.TRANS64.TRYWAIT P2, [R9+URZ+0x28850], R0 ;  /* 0x02885000090075a7 */ /* 0x0022a4000804017f */
[----:B--2---:R-:W-:Y:S05]  /*23f30*/  @!P2 NANOSLEEP.SYNCS 0x989680 ;  /* 0x009896800000a95d */ /* 0x004fea0003900000 */
[----:B------:R-:W2:Y:S02]  /*23f40*/  @!P2 SYNCS.PHASECHK.TRANS64 P2, [R9+URZ+0x28850], R0 ;  /* 0x028850000900a5a7 */ /* 0x000ea4000804007f */
[----:B--2---:R-:W-:Y:S05]  /*23f50*/  @!P2 BRA `(.L_x_1552) ;  /* 0xfffffffc00f0a947 */ /* 0x004fea000383ffff */
[----:B------:R-:W-:Y:S05]  /*23f60*/  BRA `(.L_x_1549) ;  /* 0xffffff0c00987947 */ /* 0x000fea000383ffff */
.L_x_1559:
[----:B-1----:R1:W2:Y:S02]  /*23f70*/  SYNCS.PHASECHK.TRANS64.TRYWAIT P3, [R0+URZ+0x28830], R9 ;  /* 0x02883009000075a7 */ /* 0x0022a4000806017f */
[----:B--2---:R-:W-:Y:S05]  /*23f80*/  @!P3 NANOSLEEP.SYNCS 0x989680 ;  /* 0x009896800000b95d */ /* 0x004fea0003900000 */
[----:B------:R-:W2:Y:S02]  /*23f90*/  @!P3 SYNCS.PHASECHK.TRANS64 P3, [R0+URZ+0x28830], R9 ;  /* 0x028830090000b5a7 */ /* 0x000ea4000806007f */
[----:B--2---:R-:W-:Y:S05]  /*23fa0*/  @!P3 BRA `(.L_x_1559) ;  /* 0xfffffffc00f0b947 */ /* 0x004fea000383ffff */
[----:B------:R-:W-:Y:S05]  /*23fb0*/  BRA `(.L_x_1558) ;  /* 0xffffff2800f87947 */ /* 0x000fea000383ffff */
.L_x_1563:
[----:B-1----:R1:W2:Y:S02]  /*23fc0*/  SYNCS.PHASECHK.TRANS64.TRYWAIT P2, [R9+URZ+0x28850], R0 ;  /* 0x02885000090075a7 */ /* 0x0022a4000804017f */
[----:B--2---:R-:W-:Y:S05]  /*23fd0*/  @!P2 NANOSLEEP.SYNCS 0x989680 ;  /* 0x009896800000a95d */ /* 0x004fea0003900000 */
[----:B------:R-:W2:Y:S02]  /*23fe0*/  @!P2 SYNCS.PHASECHK.TRANS64 P2, [R9+URZ+0x28850], R0 ;  /* 0x028850000900a5a7 */ /* 0x000ea4000804007f */
[----:B--2---:R-:W-:Y:S05]  /*23ff0*/  @!P2 BRA `(.L_x_1563) ;  /* 0xfffffffc00f0a947 */ /* 0x004fea000383ffff */
[----:B------:R-:W-:Y:S05]  /*24000*/  BRA `(.L_x_1560) ;  /* 0xffffff3000087947 */ /* 0x000fea000383ffff */
.L_x_1576:
[----:B-1----:R1:W2:Y:S02]  /*24010*/  SYNCS.PHASECHK.TRANS64.TRYWAIT P0, [R10+URZ+0x28850], R3 ;  /* 0x028850030a0075a7 */ /* 0x0022a4000800017f */
[----:B--2---:R-:W-:Y:S05]  /*24020*/  @!P0 NANOSLEEP.SYNCS 0x989680 ;  /* 0x009896800000895d */ /* 0x004fea0003900000 */
[----:B------:R-:W2:Y:S02]  /*24030*/  @!P0 SYNCS.PHASECHK.TRANS64 P0, [R10+URZ+0x28850], R3 ;  /* 0x028850030a0085a7 */ /* 0x000ea4000800007f */
[----:B--2---:R-:W-:Y:S05]  /*24040*/  @!P0 BRA `(.L_x_1576) ;  /* 0xfffffffc00f08947 */ /* 0x004fea000383ffff */
[----:B------:R-:W-:Y:S05]  /*24050*/  BRA `(.L_x_1575) ;  /* 0xffffff5c00487947 */ /* 0x000fea000383ffff */
.L_x_1618:
[----:B------:R-:W1:Y:S01]  /*24060*/  S2R R11, SR_TID.X ;  /* 0x00000000000b7919 */ /* 0x000e620000002100 */
[----:B------:R-:W-:Y:S01]  /*24070*/  BSSY B1, `(.L_x_1821) ;  /* 0x000000a000017945 */ /* 0x000fe20003800000 */
[----:B------:R-:W-:Y:S02]  /*24080*/  IMAD.MOV.U32 R12, RZ, RZ, RZ ;  /* 0x000000ffff0c7224 */ /* 0x000fe400078e00ff */
[----:B------:R-:W-:Y:S01]  /*24090*/  IMAD.MOV.U32 R15, RZ, RZ, -0x1 ;  /* 0xffffffffff0f7424 */ /* 0x000fe200078e00ff */
[----:B-1----:R-:W-:-:S04]  /*240a0*/  SHF.R.U32.HI R11, RZ, 0x5, R11 ;  /* 0x00000005ff0b7819 */ /* 0x002fc8000001160b */
[----:B------:R-:W-:-:S05]  /*240b0*/  LOP3.LUT R11, R11, 0x3, RZ, 0xc0, !PT ;  /* 0x000000030b0b7812 */ /* 0x000fca00078ec0ff */
[----:B0-----:R-:W-:Y:S02]  /*240c0*/  IMAD.MOV.U32 R13, RZ, RZ, R11 ;  /* 0x000000ffff0d7224 */ /* 0x001fe400078e000b */
[----:B------:R-:W-:-:S07]  /*240d0*/  IMAD.MOV.U32 R11, RZ, RZ, 0x1f ;  /* 0x0000001fff0b7424 */ /* 0x000fce00078e00ff */
[----:B------:R-:W-:Y:S05]  /*240e0*/  WARPSYNC.COLLECTIVE R15, `(.L_x_1822) ;  /* 0x000000000f087348 */ /* 0x000fea0003c00000 */
[----:B------:R0:W1:Y:S02]  /*240f0*/  SHFL.IDX P6, R14, R13, R12, R11 ;  /* 0x0000000c0d0e7389 */ /* 0x00006400000c000b */
[----:B01----:R-:W-:Y:S01]  /*24100*/  ENDCOLLECTIVE ;  /* 0x000000000000791b */ /* 0x003fe20003800000 */
.L_x_1822:
[----:B------:R-:W-:Y:S05]  /*24110*/  BSYNC B1 ;  /* 0x0000000000017941 */ /* 0x000fea0003800000 */
.L_x_1821:
[----:B------:R-:W-:Y:S05]  /*24120*/  BRA `(.L_x_1823) ;  /* 0xffffff98006c7947 */ /* 0x000fea000383ffff */
.L_x_1619:
[----:B------:R-:W-:Y:S01]  /*24130*/  BSSY B1, `(.L_x_1824) ;  /* 0x0000006000017945 */ /* 0x000fe20003800000 */
[----:B------:R-:W-:-:S07]  /*24140*/  IMAD.MOV.U32 R15, RZ, RZ, -0x1 ;  /* 0xffffffffff0f7424 */ /* 0x000fce00078e00ff */
[----:B0-----:R-:W-:Y:S05]  /*24150*/  WARPSYNC.COLLECTIVE R15, `(.L_x_1825) ;  /* 0x000000000f0c7348 */ /* 0x001fea0003c00000 */
[----:B------:R-:W-:Y:S02]  /*24160*/  ELECT P6, UR62, PT ;  /* 0x00000000003e782f */ /* 0x000fe400038c0000 */
[----:B------:R-:W-:Y:S01]  /*24170*/  MOV R14, UR62 ;  /* 0x0000003e000e7c02 */ /* 0x000fe20008000f00 */
[----:B0-----:R-:W-:Y:S10]  /*24180*/  ENDCOLLECTIVE ;  /* 0x000000000000791b */ /* 0x001ff40003800000 */
.L_x_1825:
[----:B------:R-:W-:Y:S05]  /*24190*/  BSYNC B1 ;  /* 0x0000000000017941 */ /* 0x000fea0003800000 */
.L_x_1824:
[----:B------:R-:W-:Y:S05]  /*241a0*/  BRA `(.L_x_1826) ;  /* 0xffffff9800587947 */ /* 0x000fea000383ffff */
.L_x_1621:
[----:B-1----:R1:W2:Y:S02]  /*241b0*/  SYNCS.PHASECHK.TRANS64.TRYWAIT P0, [R12+URZ+0x28820], R8 ;  /* 0x028820080c0075a7 */ /* 0x0022a4000800017f */
[----:B--2---:R-:W-:Y:S05]  /*241c0*/  @!P0 NANOSLEEP.SYNCS 0x989680 ;  /* 0x009896800000895d */ /* 0x004fea0003900000 */
[----:B------:R-:W2:Y:S02]  /*241d0*/  @!P0 SYNCS.PHASECHK.TRANS64 P0, [R12+URZ+0x28820], R8 ;  /* 0x028820080c0085a7 */ /* 0x000ea4000800007f */
[----:B--2---:R-:W-:Y:S05]  /*241e0*/  @!P0 BRA `(.L_x_1621) ;  /* 0xfffffffc00f08947 */ /* 0x004fea000383ffff */
[----:B------:R-:W-:Y:S05]  /*241f0*/  BRA `(.L_x_1827) ;  /* 0xffffff9800747947 */ /* 0x000fea000383ffff */
.L_x_1624:
[----:B-1----:R1:W2:Y:S02]  /*24200*/  SYNCS.PHASECHK.TRANS64.TRYWAIT P0, [R8+URZ+0x288a0], R10 ;  /* 0x0288a00a080075a7 */ /* 0x0022a4000800017f */
[----:B--2---:R-:W-:Y:S05]  /*24210*/  @!P0 NANOSLEEP.SYNCS 0x989680 ;  /* 0x009896800000895d */ /* 0x004fea0003900000 */
[----:B------:R-:W2:Y:S02]  /*24220*/  @!P0 SYNCS.PHASECHK.TRANS64 P0, [R8+URZ+0x288a0], R10 ;  /* 0x0288a00a080085a7 */ /* 0x000ea4000800007f */
[----:B--2---:R-:W-:Y:S05]  /*24230*/  @!P0 BRA `(.L_x_1624) ;  /* 0xfffffffc00f08947 */ /* 0x004fea000383ffff */
[----:B------:R-:W-:Y:S05]  /*24240*/  BRA `(.L_x_1828) ;  /* 0xffffff9800847947 */ /* 0x000fea000383ffff */
.L_x_1626:
[----:B--2---:R2:W3:Y:S02]  /*24250*/  SYNCS.PHASECHK.TRANS64.TRYWAIT P0, [R8+URZ+0x288c0], R10 ;  /* 0x0288c00a080075a7 */ /* 0x0044e4000800017f */
[----:B---3--:R-:W-:Y:S05]  /*24260*/  @!P0 NANOSLEEP.SYNCS 0x989680 ;  /* 0x009896800000895d */ /* 0x008fea0003900000 */
[----:B------:R-:W3:Y:S02]  /*24270*/  @!P0 SYNCS.PHASECHK.TRANS64 P0, [R8+URZ+0x288c0], R10 ;  /* 0x0288c00a080085a7 */ /* 0x000ee4000800007f */
[----:B---3--:R-:W-:Y:S05]  /*24280*/  @!P0 BRA `(.L_x_1626) ;  /* 0xfffffffc00f08947 */ /* 0x008fea000383ffff */
[----:B------:R-:W-:Y:S05]  /*24290*/  BRA `(.L_x_1829) ;  /* 0xffffff9800fc7947 */ /* 0x000fea000383ffff */
.L_x_1630:
[----:B-1----:R1:W2:Y:S02]  /*242a0*/  SYNCS.PHASECHK.TRANS64.TRYWAIT P0, [R8+URZ+0x288a0], R9 ;  /* 0x0288a009080075a7 */ /* 0x0022a4000800017f */
[----:B--2---:R-:W-:Y:S05]  /*242b0*/  @!P0 NANOSLEEP.SYNCS 0x989680 ;  /* 0x009896800000895d */ /* 0x004fea0003900000 */
[----:B------:R-:W2:Y:S02]  /*242c0*/  @!P0 SYNCS.PHASECHK.TRANS64 P0, [R8+URZ+0x288a0], R9 ;  /* 0x0288a009080085a7 */ /* 0x000ea4000800007f */
[----:B--2---:R-:W-:Y:S05]  /*242d0*/  @!P0 BRA `(.L_x_1630) ;  /* 0xfffffffc00f08947 */ /* 0x004fea000383ffff */
[----:B------:R-:W-:Y:S05]  /*242e0*/  BRA `(.L_x_1830) ;  /* 0xffffff9c00bc7947 */ /* 0x000fea000383ffff */
.L_x_1632:
[----:B--2---:R2:W3:Y:S02]  /*242f0*/  SYNCS.PHASECHK.TRANS64.TRYWAIT P1, [R8+URZ+0x288c0], R9 ;  /* 0x0288c009080075a7 */ /* 0x0044e4000802017f */
[----:B---3--:R-:W-:Y:S05]  /*24300*/  @!P1 NANOSLEEP.SYNCS 0x989680 ;  /* 0x009896800000995d */ /* 0x008fea0003900000 */
[----:B------:R-:W3:Y:S02]  /*24310*/  @!P1 SYNCS.PHASECHK.TRANS64 P1, [R8+URZ+0x288c0], R9 ;  /* 0x0288c009080095a7 */ /* 0x000ee4000802007f */
[----:B---3--:R-:W-:Y:S05]  /*24320*/  @!P1 BRA `(.L_x_1632) ;  /* 0xfffffffc00f09947 */ /* 0x008fea000383ffff */
[----:B------:R-:W-:Y:S05]  /*24330*/  BRA `(.L_x_1831) ;  /* 0xffffffa000307947 */ /* 0x000fea000383ffff */
.L_x_1651:
        /* <DEDUP_REMOVED lines=11> */
.L_x_1833:
[----:B------:R-:W-:Y:S05]  /*243f0*/  BSYNC B0 ;  /* 0x0000000000007941 */ /* 0x000fea0003800000 */
.L_x_1832:
[----:B------:R-:W-:Y:S05]  /*24400*/  BRA `(.L_x_1834) ;  /* 0xffffffac00b07947 */ /* 0x000fea000383ffff */
.L_x_1652:
[----:B------:R-:W-:Y:S01]  /*24410*/  BSSY B0, `(.L_x_1835) ;  /* 0x0000006000007945 */ /* 0x000fe20003800000 */
[----:B------:R-:W-:-:S07]  /*24420*/  IMAD.MOV.U32 R15, RZ, RZ, -0x1 ;  /* 0xffffffffff0f7424 */ /* 0x000fce00078e00ff */
[----:B------:R-:W-:Y:S05]  /*24430*/  WARPSYNC.COLLECTIVE R15, `(.L_x_1836) ;  /* 0x000000000f0c7348 */ /* 0x000fea0003c00000 */
[----:B------:R-:W-:Y:S02]  /*24440*/  ELECT P6, UR62, PT ;  /* 0x00000000003e782f */ /* 0x000fe400038c0000 */
[----:B------:R-:W-:Y:S01]  /*24450*/  MOV R14, UR62 ;  /* 0x0000003e000e7c02 */ /* 0x000fe20008000f00 */
[----:B------:R-:W-:Y:S10]  /*24460*/  ENDCOLLECTIVE ;  /* 0x000000000000791b */ /* 0x000ff40003800000 */
.L_x_1836:
[----:B------:R-:W-:Y:S05]  /*24470*/  BSYNC B0 ;  /* 0x0000000000007941 */ /* 0x000fea0003800000 */
.L_x_1835:
[----:B------:R-:W-:Y:S05]  /*24480*/  BRA `(.L_x_1837) ;  /* 0xffffffac00a07947 */ /* 0x000fea000383ffff */
.L_x_1655:
[----:B0-----:R0:W1:Y:S02]  /*24490*/  SYNCS.PHASECHK.TRANS64.TRYWAIT P0, [R7+URZ+0x28840], R10 ;  /* 0x0288400a070075a7 */ /* 0x001064000800017f */
[----:B-1----:R-:W-:Y:S05]  /*244a0*/  @!P0 NANOSLEEP.SYNCS 0x989680 ;  /* 0x009896800000895d */ /* 0x002fea0003900000 */
[----:B------:R-:W1:Y:S02]  /*244b0*/  @!P0 SYNCS.PHASECHK.TRANS64 P0, [R7+URZ+0x28840], R10 ;  /* 0x0288400a070085a7 */ /* 0x000e64000800007f */
[----:B-1----:R-:W-:Y:S05]  /*244c0*/  @!P0 BRA `(.L_x_1655) ;  /* 0xfffffffc00f08947 */ /* 0x002fea000383ffff */
[----:B------:R-:W-:Y:S05]  /*244d0*/  BRA `(.L_x_1838) ;  /* 0xffffffb000047947 */ /* 0x000fea000383ffff */
.L_x_1658:
        /* <DEDUP_REMOVED lines=8> */
.L_x_1666:
[----:B0-----:R0:W1:Y:S02]  /*24560*/  SYNCS.PHASECHK.TRANS64.TRYWAIT P0, [R3+URZ+0x28840], R8 ;  /* 0x02884008030075a7 */ /* 0x001064000800017f */
[----:B-1----:R-:W-:Y:S05]  /*24570*/  @!P0 NANOSLEEP.SYNCS 0x989680 ;  /* 0x009896800000895d */ /* 0x002fea0003900000 */
[----:B------:R-:W1:Y:S02]  /*24580*/  @!P0 SYNCS.PHASECHK.TRANS64 P0, [R3+URZ+0x28840], R8 ;  /* 0x02884008030085a7 */ /* 0x000e64000800007f */
[----:B-1----:R-:W-:Y:S05]  /*24590*/  @!P0 BRA `(.L_x_1666) ;  /* 0xfffffffc00f08947 */ /* 0x002fea000383ffff */
[----:B------:R-:W-:Y:S05]  /*245a0*/  BRA `(.L_x_1840) ;  /* 0xffffffb400d47947 */ /* 0x000fea000383ffff */
.L_x_1668:
[----:B0-----:R0:W1:Y:S02]  /*245b0*/  SYNCS.PHASECHK.TRANS64.TRYWAIT P0, [R8+URZ+0x60], R3 ;  /* 0x00006003080075a7 */ /* 0x001064000800017f */
[----:B-1----:R-:W-:Y:S05]  /*245c0*/  @!P0 NANOSLEEP.SYNCS 0x989680 ;  /* 0x009896800000895d */ /* 0x002fea0003900000 */
[----:B------:R-:W1:Y:S02]  /*245d0*/  @!P0 SYNCS.PHASECHK.TRANS64 P0, [R8+URZ+0x60], R3 ;  /* 0x00006003080085a7 */ /* 0x000e64000800007f */
[----:B-1----:R-:W-:Y:S05]  /*245e0*/  @!P0 BRA `(.L_x_1668) ;  /* 0xfffffffc00f08947 */ /* 0x002fea000383ffff */
[----:B------:R-:W-:Y:S05]  /*245f0*/  BRA `(.L_x_1841) ;  /* 0xffffffb800707947 */ /* 0x000fea000383ffff */
.L_x_1673:
[----:B-1----:R1:W2:Y:S02]  /*24600*/  SYNCS.PHASECHK.TRANS64.TRYWAIT P0, [R2+URZ+0x28840], R3 ;  /* 0x02884003020075a7 */ /* 0x0022a4000800017f */
[----:B--2---:R-:W-:Y:S05]  /*24610*/  @!P0 NANOSLEEP.SYNCS 0x989680 ;  /* 0x009896800000895d */ /* 0x004fea0003900000 */
[----:B------:R-:W2:Y:S02]  /*24620*/  @!P0 SYNCS.PHASECHK.TRANS64 P0, [R2+URZ+0x28840], R3 ;  /* 0x02884003020085a7 */ /* 0x000ea4000800007f */
[----:B--2---:R-:W-:Y:S05]  /*24630*/  @!P0 BRA `(.L_x_1673) ;  /* 0xfffffffc00f08947 */ /* 0x004fea000383ffff */
[----:B------:R-:W-:Y:S05]  /*24640*/  BRA `(.L_x_1842) ;  /* 0xffffffbc00d87947 */ /* 0x000fea000383ffff */
.L_x_1675:
[----:B0-----:R0:W1:Y:S02]  /*24650*/  SYNCS.PHASECHK.TRANS64.TRYWAIT P1, [R2+URZ+0x60], R3 ;  /* 0x00006003020075a7 */ /* 0x001064000802017f */
[----:B-1----:R-:W-:Y:S05]  /*24660*/  @!P1 NANOSLEEP.SYNCS 0x989680 ;  /* 0x009896800000995d */ /* 0x002fea0003900000 */
[----:B------:R-:W1:Y:S02]  /*24670*/  @!P1 SYNCS.PHASECHK.TRANS64 P1, [R2+URZ+0x60], R3 ;  /* 0x00006003020095a7 */ /* 0x000e64000802007f */
[----:B-1----:R-:W-:Y:S05]  /*24680*/  @!P1 BRA `(.L_x_1675) ;  /* 0xfffffffc00f09947 */ /* 0x002fea000383ffff */
[----:B------:R-:W-:Y:S05]  /*24690*/  BRA `(.L_x_1843) ;  /* 0xffffffc000747947 */ /* 0x000fea000383ffff */
.L_x_1680:
[----:B--2---:R2:W3:Y:S02]  /*246a0*/  SYNCS.PHASECHK.TRANS64.TRYWAIT P0, [R2+URZ+0x28840], R3 ;  /* 0x02884003020075a7 */ /* 0x0044e4000800017f */
[----:B---3--:R-:W-:Y:S05]  /*246b0*/  @!P0 NANOSLEEP.SYNCS 0x989680 ;  /* 0x009896800000895d */ /* 0x008fea0003900000 */
[----:B------:R-:W3:Y:S02]  /*246c0*/  @!P0 SYNCS.PHASECHK.TRANS64 P0, [R2+URZ+0x28840], R3 ;  /* 0x02884003020085a7 */ /* 0x000ee4000800007f */
[----:B---3--:R-:W-:Y:S05]  /*246d0*/  @!P0 BRA `(.L_x_1680) ;  /* 0xfffffffc00f08947 */ /* 0x008fea000383ffff */
[----:B------:R-:W-:Y:S05]  /*246e0*/  BRA `(.L_x_1844) ;  /* 0xffffffc400947947 */ /* 0x000fea000383ffff */
.L_x_1682:
[----:B0-----:R0:W1:Y:S02]  /*246f0*/  SYNCS.PHASECHK.TRANS64.TRYWAIT P1, [R3+URZ+0x60], R9 ;  /* 0x00006009030075a7 */ /* 0x001064000802017f */
[----:B-1----:R-:W-:Y:S05]  /*24700*/  @!P1 NANOSLEEP.SYNCS 0x989680 ;  /* 0x009896800000995d */ /* 0x002fea0003900000 */
[----:B------:R-:W1:Y:S02]  /*24710*/  @!P1 SYNCS.PHASECHK.TRANS64 P1, [R3+URZ+0x60], R9 ;  /* 0x00006009030095a7 */ /* 0x000e64000802007f */
[----:B-1----:R-:W-:Y:S05]  /*24720*/  @!P1 BRA `(.L_x_1682) ;  /* 0xfffffffc00f09947 */ /* 0x002fea000383ffff */
[----:B------:R-:W-:Y:S05]  /*24730*/  BRA `(.L_x_1845) ;  /* 0xffffffc800307947 */ /* 0x000fea000383ffff */
.L_x_1689:
[----:B-1----:R1:W2:Y:S02]  /*24740*/  SYNCS.PHASECHK.TRANS64.TRYWAIT P0, [R3+URZ+0x28860], R2 ;  /* 0x02886002030075a7 */ /* 0x0022a4000800017f */
[----:B--2---:R-:W-:Y:S05]  /*24750*/  @!P0 NANOSLEEP.SYNCS 0x989680 ;  /* 0x009896800000895d */ /* 0x004fea0003900000 */
[----:B------:R-:W2:Y:S02]  /*24760*/  @!P0 SYNCS.PHASECHK.TRANS64 P0, [R3+URZ+0x28860], R2 ;  /* 0x02886002030085a7 */ /* 0x000ea4000800007f */
[----:B--2---:R-:W-:Y:S05]  /*24770*/  @!P0 BRA `(.L_x_1689) ;  /* 0xfffffffc00f08947 */ /* 0x004fea000383ffff */
[----:B------:R-:W-:Y:S05]  /*24780*/  BRA `(.L_x_1846) ;  /* 0xffffffcc00387947 */ /* 0x000fea000383ffff */
.L_x_1691:
[----:B------:R-:W-:Y:S01]  /*24790*/  BSSY B0, `(.L_x_1847) ;  /* 0x0000008000007945 */ /* 0x000fe20003800000 */
[----:B0-----:R-:W-:Y:S01]  /*247a0*/  IMAD.MOV.U32 R13, RZ, RZ, R16 ;  /* 0x000000ffff0d7224 */ /* 0x001fe200078e0010 */
[----:B------:R-:W-:Y:S01]  /*247b0*/  MOV R15, 0xffffffff ;  /* 0xffffffff000f7802 */ /* 0x000fe20000000f00 */
[----:B------:R-:W-:Y:S02]  /*247c0*/  IMAD.MOV.U32 R12, RZ, RZ, RZ ;  /* 0x000000ffff0c7224 */ /* 0x000fe400078e00ff */
[----:B------:R-:W-:-:S07]  /*247d0*/  IMAD.MOV.U32 R11, RZ, RZ, 0x1f ;  /* 0x0000001fff0b7424 */ /* 0x000fce00078e00ff */
[----:B-123--:R-:W-:Y:S05]  /*247e0*/  WARPSYNC.COLLECTIVE R15, `(.L_x_1848) ;  /* 0x000000000f087348 */ /* 0x00efea0003c00000 */
[----:B------:R0:W4:Y:S02]  /*247f0*/  SHFL.IDX P6, R14, R13, R12, R11 ;  /* 0x0000000c0d0e7389 */ /* 0x00012400000c000b */
[----:B01234-:R-:W-:Y:S01]  /*24800*/  ENDCOLLECTIVE ;  /* 0x000000000000791b */ /* 0x01ffe20003800000 */
.L_x_1848:
[----:B------:R-:W-:Y:S05]  /*24810*/  BSYNC B0 ;  /* 0x0000000000007941 */ /* 0x000fea0003800000 */
.L_x_1847:
        /* <DEDUP_REMOVED lines=8> */
.L_x_1849:
[----:B------:R-:W-:Y:S01]  /*248a0*/  IMAD.MOV.U32 R16, RZ, RZ, R14 ;  /* 0x000000ffff107224 */ /* 0x000fe200078e000e */
[----:B------:R-:W-:Y:S06]  /*248b0*/  BRA `(.L_x_1850) ;  /* 0xffffffcc00c07947 */ /* 0x000fec000383ffff */
.L_x_1694:
        /* <DEDUP_REMOVED lines=8> */
.L_x_1852:
[----:B------:R-:W-:Y:S05]  /*24940*/  BSYNC B0 ;  /* 0x0000000000007941 */ /* 0x000fea0003800000 */
.L_x_1851:
        /* <DEDUP_REMOVED lines=10> */
.L_x_1853:
        /* <DEDUP_REMOVED lines=8> */
.L_x_1854:
        /* <DEDUP_REMOVED lines=8> */
.L_x_1855:
        /* <DEDUP_REMOVED lines=8> */
.L_x_1856:
        /* <DEDUP_REMOVED lines=8> */
.L_x_1857:
[----:B------:R-:W-:Y:S05]  /*24bf0*/  BRA `(.L_x_1858) ;  /* 0xffffffcc00847947 */ /* 0x000fea000383ffff */
.L_x_1699:
[----:B------:R-:W-:Y:S01]  /*24c00*/  BSSY B0, `(.L_x_1859) ;  /* 0x0000008000007945 */ /* 0x000fe20003800000 */
[----:B-----5:R-:W-:Y:S02]  /*24c10*/  IMAD.MOV.U32 R13, RZ, RZ, R17 ;  /* 0x000000ffff0d7224 */ /* 0x020fe400078e0011 */
[----:B------:R-:W-:Y:S02]  /*24c20*/  IMAD.MOV.U32 R12, RZ, RZ, 0x1 ;  /* 0x00000001ff0c7424 */ /* 0x000fe400078e00ff */
[----:B------:R-:W-:Y:S02]  /*24c30*/  IMAD.MOV.U32 R11, RZ, RZ, RZ ;  /* 0x000000ffff0b7224 */ /* 0x000fe400078e00ff */
[----:B------:R-:W-:-:S07]  /*24c40*/  IMAD.MOV.U32 R15, RZ, RZ, -0x1 ;  /* 0xffffffffff0f7424 */ /* 0x000fce00078e00ff */
[----:B012---:R-:W-:Y:S05]  /*24c50*/  WARPSYNC.COLLECTIVE R15, `(.L_x_1860) ;  /* 0x000000000f087348 */ /* 0x007fea0003c00000 */
[----:B------:R3:W4:Y:S02]  /*24c60*/  SHFL.UP P6, R14, R13, R12, R11 ;  /* 0x0400000c0d0e7389 */ /* 0x00072400000c000b */
[----:B01234-:R-:W-:Y:S01]  /*24c70*/  ENDCOLLECTIVE ;  /* 0x000000000000791b */ /* 0x01ffe20003800000 */
.L_x_1860:
[----:B------:R-:W-:Y:S05]  /*24c80*/  BSYNC B0 ;  /* 0x0000000000007941 */ /* 0x000fea0003800000 */
.L_x_1859:
        /* <DEDUP_REMOVED lines=10> */
.L_x_1861:
        /* <DEDUP_REMOVED lines=8> */
.L_x_1862:
        /* <DEDUP_REMOVED lines=8> */
.L_x_1863:
        /* <DEDUP_REMOVED lines=8> */
.L_x_1864:
        /* <DEDUP_REMOVED lines=8> */
.L_x_1865:
[----:B------:R-:W-:Y:S05]  /*24f30*/  BRA `(.L_x_1866) ;  /* 0xffffffcc00687947 */ /* 0x000fea000383ffff */
.L_x_1701:
[----:B------:R-:W-:Y:S01]  /*24f40*/  BSSY B0, `(.L_x_1867) ;  /* 0x0000006000007945 */ /* 0x000fe20003800000 */
[----:B------:R-:W-:Y:S01]  /*24f50*/  PLOP3.LUT P6, PT, P6, PT, PT, 0x8, 0x0 ;  /* 0x000000000000781c */ /* 0x000fe200037ce170 */
[----:B------:R-:W-:-:S12]  /*24f60*/  IMAD.MOV.U32 R15, RZ, RZ, -0x1 ;  /* 0xffffffffff0f7424 */ /* 0x000fd800078e00ff */
[----:B0-2---:R-:W-:Y:S05]  /*24f70*/  WARPSYNC.COLLECTIVE R15, `(.L_x_1868) ;  /* 0x000000000f087348 */ /* 0x005fea0003c00000 */
[----:B------:R-:W-:Y:S01]  /*24f80*/  VOTE.ANY R14, PT, P6 ;  /* 0x00000000000e7806 */ /* 0x000fe200030e0100 */
[----:B0-2---:R-:W-:Y:S06]  /*24f90*/  ENDCOLLECTIVE ;  /* 0x000000000000791b */ /* 0x005fec0003800000 */
.L_x_1868:
[----:B------:R-:W-:Y:S05]  /*24fa0*/  BSYNC B0 ;  /* 0x0000000000007941 */ /* 0x000fea0003800000 */
.L_x_1867:
        /* <DEDUP_REMOVED lines=9> */
.L_x_1869:
[----:B------:R-:W-:Y:S01]  /*25040*/  IMAD.MOV.U32 R17, RZ, RZ, R14 ;  /* 0x000000ffff117224 */ /* 0x000fe200078e000e */
[----:B------:R-:W-:Y:S06]  /*25050*/  BRA `(.L_x_1870) ;  /* 0xffffffcc00587947 */ /* 0x000fec000383ffff */
.L_x_1703:
[----:B------:R-:W-:Y:S01]  /*25060*/  BSSY B0, `(.L_x_1871) ;  /* 0x0000007000007945 */ /* 0x000fe20003800000 */
[----:B------:R-:W-:Y:S02]  /*25070*/  IMAD.MOV.U32 R13, RZ, RZ, R2 ;  /* 0x000000ffff0d7224 */ /* 0x000fe400078e0002 */
[----:B------:R-:W-:Y:S02]  /*25080*/  IMAD.MOV.U32 R11, RZ, RZ, 0x1f ;  /* 0x0000001fff0b7424 */ /* 0x000fe400078e00ff */
[----:B------:R-:W-:-:S07]  /*25090*/  IMAD.MOV.U32 R15, RZ, RZ, -0x1 ;  /* 0xffffffffff0f7424 */ /* 0x000fce00078e00ff */
[----:B0123--:R-:W-:Y:S05]  /*250a0*/  WARPSYNC.COLLECTIVE R15, `(.L_x_1872) ;  /* 0x000000000f087348 */ /* 0x00ffea0003c00000 */
[----:B------:R4:W0:Y:S02]  /*250b0*/  SHFL.IDX P6, R14, R13, R12, R11 ;  /* 0x0000000c0d0e7389 */ /* 0x00082400000c000b */
[----:B01234-:R-:W-:Y:S01]  /*250c0*/  ENDCOLLECTIVE ;  /* 0x000000000000791b */ /* 0x01ffe20003800000 */
.L_x_1872:
[----:B------:R-:W-:Y:S05]  /*250d0*/  BSYNC B0 ;  /* 0x0000000000007941 */ /* 0x000fea0003800000 */
.L_x_1871:
[----:B------:R-:W-:Y:S01]  /*250e0*/  IMAD.MOV.U32 R7, RZ, RZ, R14 ;  /* 0x000000ffff077224 */ /* 0x000fe200078e000e */
[----:B------:R-:W-:Y:S06]  /*250f0*/  BRA `(.L_x_1702) ;  /* 0xffffffcc004c7947 */ /* 0x000fec000383ffff */
.L_x_1707:
[----:B-1----:R1:W3:Y:S02]  /*25100*/  SYNCS.PHASECHK.TRANS64.TRYWAIT P0, [R0+URZ+0x28820], R3 ;  /* 0x02882003000075a7 */ /* 0x0022e4000800017f */
[----:B---3--:R-:W-:Y:S05]  /*25110*/  @!P0 NANOSLEEP.SYNCS 0x989680 ;  /* 0x009896800000895d */ /* 0x008fea0003900000 */
[----:B------:R-:W3:Y:S02]  /*25120*/  @!P0 SYNCS.PHASECHK.TRANS64 P0, [R0+URZ+0x28820], R3 ;  /* 0x02882003000085a7 */ /* 0x000ee4000800007f */
[----:B---3--:R-:W-:Y:S05]  /*25130*/  @!P0 BRA `(.L_x_1707) ;  /* 0xfffffffc00f08947 */ /* 0x008fea000383ffff */
[----:B------:R-:W-:Y:S05]  /*25140*/  BRA `(.L_x_1873) ;  /* 0xffffffd000c07947 */ /* 0x000fea000383ffff */
.L_x_1708:
[----:B------:R-:W3:Y:S01]  /*25150*/  S2R R2, SR_TID.X ;  /* 0x0000000000027919 */ /* 0x000ee20000002100 */
[----:B------:R-:W-:Y:S01]  /*25160*/  BSSY B0, `(.L_x_1874) ;  /* 0x000000a000007945 */ /* 0x000fe20003800000 */
[----:B------:R-:W-:Y:S02]  /*25170*/  IMAD.MOV.U32 R12, RZ, RZ, RZ ;  /* 0x000000ffff0c7224 */ /* 0x000fe400078e00ff */
[----:B------:R-:W-:Y:S02]  /*25180*/  IMAD.MOV.U32 R11, RZ, RZ, 0x1f ;  /* 0x0000001fff0b7424 */ /* 0x000fe400078e00ff */
[----:B------:R-:W-:Y:S01]  /*25190*/  IMAD.MOV.U32 R15, RZ, RZ, -0x1 ;  /* 0xffffffffff0f7424 */ /* 0x000fe200078e00ff */
[----:B---3--:R-:W-:-:S04]  /*251a0*/  SHF.R.U32.HI R2, RZ, 0x5, R2 ;  /* 0x00000005ff027819 */ /* 0x008fc80000011602 */
[----:B------:R-:W-:-:S05]  /*251b0*/  LOP3.LUT R2, R2, 0x3, RZ, 0xc0, !PT ;  /* 0x0000000302027812 */ /* 0x000fca00078ec0ff */
[----:B0-----:R-:W-:-:S07]  /*251c0*/  IMAD.MOV.U32 R13, RZ, RZ, R2 ;  /* 0x000000ffff0d7224 */ /* 0x001fce00078e0002 */
[----:B-12---:R-:W-:Y:S05]  /*251d0*/  WARPSYNC.COLLECTIVE R15, `(.L_x_1875) ;  /* 0x000000000f087348 */ /* 0x006fea0003c00000 */
[----:B------:R0:W3:Y:S02]  /*251e0*/  SHFL.IDX P6, R14, R13, R12, R11 ;  /* 0x0000000c0d0e7389 */ /* 0x0000e400000c000b */
[----:B0123--:R-:W-:Y:S01]  /*251f0*/  ENDCOLLECTIVE ;  /* 0x000000000000791b */ /* 0x00ffe20003800000 */
.L_x_1875:
[----:B------:R-:W-:Y:S05]  /*25200*/  BSYNC B0 ;  /* 0x0000000000007941 */ /* 0x000fea0003800000 */
.L_x_1874:
[----:B------:R-:W-:Y:S05]  /*25210*/  BRA `(.L_x_1876) ;  /* 0xffffffd000a87947 */ /* 0x000fea000383ffff */
.L_x_1709:
[----:B------:R-:W-:Y:S01]  /*25220*/  BSSY B0, `(.L_x_1877) ;  /* 0x0000006000007945 */ /* 0x000fe20003800000 */
[----:B------:R-:W-:-:S07]  /*25230*/  IMAD.MOV.U32 R15, RZ, RZ, -0x1 ;  /* 0xffffffffff0f7424 */ /* 0x000fce00078e00ff */
[----:B0123--:R-:W-:Y:S05]  /*25240*/  WARPSYNC.COLLECTIVE R15, `(.L_x_1878) ;  /* 0x000000000f0c7348 */ /* 0x00ffea0003c00000 */
[----:B------:R-:W-:Y:S02]  /*25250*/  ELECT P6, UR62, PT ;  /* 0x00000000003e782f */ /* 0x000fe400038c0000 */
[----:B------:R-:W-:Y:S01]  /*25260*/  MOV R14, UR62 ;  /* 0x0000003e000e7c02 */ /* 0x000fe20008000f00 */
[----:B0123--:R-:W-:Y:S10]  /*25270*/  ENDCOLLECTIVE ;  /* 0x000000000000791b */ /* 0x00fff40003800000 */
.L_x_1878:
[----:B------:R-:W-:Y:S05]  /*25280*/  BSYNC B0 ;  /* 0x0000000000007941 */ /* 0x000fea0003800000 */
.L_x_1877:
[----:B------:R-:W-:Y:S05]  /*25290*/  BRA `(.L_x_1879) ;  /* 0xffffffd0009c7947 */ /* 0x000fea000383ffff */
.L_x_1711:
[----:B-1----:R1:W3:Y:S02]  /*252a0*/  SYNCS.PHASECHK.TRANS64.TRYWAIT P0, [R6+URZ], R5 ;  /* 0x00000005060075a7 */ /* 0x0022e4000800017f */
[----:B---3--:R-:W-:Y:S05]  /*252b0*/  @!P0 NANOSLEEP.SYNCS 0x989680 ;  /* 0x009896800000895d */ /* 0x008fea0003900000 */
[----:B------:R-:W3:Y:S02]  /*252c0*/  @!P0 SYNCS.PHASECHK.TRANS64 P0, [R6+URZ], R5 ;  /* 0x00000005060085a7 */ /* 0x000ee4000800007f */
[----:B---3--:R-:W-:Y:S05]  /*252d0*/  @!P0 BRA `(.L_x_1711) ;  /* 0xfffffffc00f08947 */ /* 0x008fea000383ffff */
[----:B------:R-:W-:Y:S05]  /*252e0*/  BRA `(.L_x_1880) ;  /* 0xffffffd000d87947 */ /* 0x000fea000383ffff */
.L_x_1712:
[----:B---3--:R3:W4:Y:S02]  /*252f0*/  SYNCS.PHASECHK.TRANS64.TRYWAIT P0, [R7+URZ], R2 ;  /* 0x00000002070075a7 */ /* 0x008724000800017f */
[----:B----4-:R-:W-:Y:S05]  /*25300*/  @!P0 NANOSLEEP.SYNCS 0x989680 ;  /* 0x009896800000895d */ /* 0x010fea0003900000 */
[----:B------:R-:W4:Y:S02]  /*25310*/  @!P0 SYNCS.PHASECHK.TRANS64 P0, [R7+URZ], R2 ;  /* 0x00000002070085a7 */ /* 0x000f24000800007f */
[----:B----4-:R-:W-:Y:S05]  /*25320*/  @!P0 BRA `(.L_x_1712) ;  /* 0xfffffffc00f08947 */ /* 0x010fea000383ffff */
[----:B------:R-:W-:Y:S05]  /*25330*/  BRA `(.L_x_1881) ;  /* 0xffffffd000cc7947 */ /* 0x000fea000383ffff */
.L_x_1714:
[----:B----4-:R4:W0:Y:S02]  /*25340*/  SYNCS.PHASECHK.TRANS64.TRYWAIT P0, [R4+URZ], R5 ;  /* 0x00000005040075a7 */ /* 0x010824000800017f */
[----:B0-----:R-:W-:Y:S05]  /*25350*/  @!P0 NANOSLEEP.SYNCS 0x989680 ;  /* 0x009896800000895d */ /* 0x001fea0003900000 */
[----:B------:R-:W0:Y:S02]  /*25360*/  @!P0 SYNCS.PHASECHK.TRANS64 P0, [R4+URZ], R5 ;  /* 0x00000005040085a7 */ /* 0x000e24000800007f */
[----:B0-----:R-:W-:Y:S05]  /*25370*/  @!P0 BRA `(.L_x_1714) ;  /* 0xfffffffc00f08947 */ /* 0x001fea000383ffff */
[----:B------:R-:W-:Y:S05]  /*25380*/  BRA `(.L_x_1882) ;  /* 0xffffffd000d47947 */ /* 0x000fea000383ffff */
.L_x_1883:
        /* <DEDUP_REMOVED lines=15> */
.L_x_2732:


//--------------------- .text._ZN7cutlass13device_kernelIN5flash11enable_sm90INS1_16FlashAttnFwdSm90INS1_25CollectiveMainloopFwdSm90ILi2EN4cute5tupleIJNS5_1CILi1EEES8_S8_EEENS6_IJNS7_ILi128EEESA_SA_EEELi128ENS_6half_tEfNS_4arch4Sm90ELb1ELb0ELb0ELb0ELb0ELb0ELb0ELb1ELb1ELb0ELb0ELb0EEENS1_21CollectiveEpilogueFwdISB_S9_SC_SE_Li256ELb0ELb0ELb0ELb0EEENS1_30DynamicPersistentTileSchedulerILi256ELi32ELb0ELb0ELb1EEEEEEEEEvNT_6ParamsE --------------------------
	.section	.text._ZN7cutlass13device_kernelIN5flash11enable_sm90INS1_16FlashAttnFwdSm90INS1_25CollectiveMainloopFwdSm90ILi2EN4cute5tupleIJNS5_1CILi1EEES8_S8_EEENS6_IJNS7_ILi128EEESA_SA_EEELi128ENS_6half_tEfNS_4arch4Sm90ELb1ELb0ELb0ELb0ELb0ELb0ELb0ELb1ELb1ELb0ELb0ELb0EEENS1_21CollectiveEpilogueFwdISB_S9_SC_SE_Li256ELb0ELb0ELb0ELb0EEENS1_30DynamicPersistentTileSchedulerILi256ELi32ELb0ELb0ELb1EEEEEEEEEvNT_6ParamsE,"ax",@progbits
	.align	128
.text._ZN7cutlass13device_kernelIN5flash11enable_sm90INS1_16FlashAttnFwdSm90INS1_25CollectiveMainloopFwdSm90ILi2EN4cute5tupleIJNS5_1CILi1EEES8_S8_EEENS6_IJNS7_ILi128EEESA_SA_EEELi128ENS_6half_tEfNS_4arch4Sm90ELb1ELb0ELb0ELb0ELb0ELb0ELb0ELb1ELb1ELb0ELb0ELb0EEENS1_21CollectiveEpilogueFwdISB_S9_SC_SE_Li256ELb0ELb0ELb0ELb0EEENS1_30DynamicPersistentTileSchedulerILi256ELi32ELb0ELb0ELb1EEEEEEEEEvNT_6ParamsE:
        .type           _ZN7cutlass13device_kernelIN5flash11enable_sm90INS1_16FlashAttnFwdSm90INS1_25CollectiveMainloopFwdSm90ILi2EN4cute5tupleIJNS5_1CILi1EEES8_S8_EEENS6_IJNS7_ILi128EEESA_SA_EEELi128ENS_6half_tEfNS_4arch4Sm90ELb1ELb0ELb0ELb0ELb0ELb0ELb0ELb1ELb1ELb0ELb0ELb0EEENS1_21CollectiveEpilogueFwdISB_S9_SC_SE_Li256ELb0ELb0ELb0ELb0EEENS1_30DynamicPersistentTileSchedulerILi256ELi32ELb0ELb0ELb1EEEEEEEEEvNT_6ParamsE,@function
        .size           _ZN7cutlass13device_kernelIN5flash11enable_sm90INS1_16FlashAttnFwdSm90INS1_25CollectiveMainloopFwdSm90ILi2EN4cute5tupleIJNS5_1CILi1EEES8_S8_EEENS6_IJNS7_ILi128EEESA_SA_EEELi128ENS_6half_tEfNS_4arch4Sm90ELb1ELb0ELb0ELb0ELb0ELb0ELb0ELb1ELb1ELb0ELb0ELb0EEENS1_21CollectiveEpilogueFwdISB_S9_SC_SE_Li256ELb0ELb0ELb0ELb0EEENS1_30DynamicPersistentTileSchedulerILi256ELi32ELb0ELb0ELb1EEEEEEEEEvNT_6ParamsE,(.L_x_2733 - _ZN7cutlass13device_kernelIN5flash11enable_sm90INS1_16FlashAttnFwdSm90INS1_25CollectiveMainloopFwdSm90ILi2EN4cute5tupleIJNS5_1CILi1EEES8_S8_EEENS6_IJNS7_ILi128EEESA_SA_EEELi128ENS_6half_tEfNS_4arch4Sm90ELb1ELb0ELb0ELb0ELb0ELb0ELb0ELb1ELb1ELb0ELb0ELb0EEENS1_21CollectiveEpilogueFwdISB_S9_SC_SE_Li256ELb0ELb0ELb0ELb0EEENS1_30DynamicPersistentTileSchedulerILi256ELi32ELb0ELb0ELb1EEEEEEEEEvNT_6ParamsE)
        .other          _ZN7cutlass13device_kernelIN5flash11enable_sm90INS1_16FlashAttnFwdSm90INS1_25CollectiveMainloopFwdSm90ILi2EN4cute5tupleIJNS5_1CILi1EEES8_S8_EEENS6_IJNS7_ILi128EEESA_SA_EEELi128ENS_6half_tEfNS_4arch4Sm90ELb1ELb0ELb0ELb0ELb0ELb0ELb0ELb1ELb1ELb0ELb0ELb0EEENS1_21CollectiveEpilogueFwdISB_S9_SC_SE_Li256ELb0ELb0ELb0ELb0EEENS1_30DynamicPersistentTileSchedulerILi256ELi32ELb0ELb0ELb1EEEEEEEEEvNT_6ParamsE,@"STO_CUDA_ENTRY STV_DEFAULT"
_ZN7cutlass13device_kernelIN5flash11enable_sm90INS1_16FlashAttnFwdSm90INS1_25CollectiveMainloopFwdSm90ILi2EN4cute5tupleIJNS5_1CILi1EEES8_S8_EEENS6_IJNS7_ILi128EEESA_SA_EEELi128ENS_6half_tEfNS_4arch4Sm90ELb1ELb0ELb0ELb0ELb0ELb0ELb0ELb1ELb1ELb0ELb0ELb0EEENS1_21CollectiveEpilogueFwdISB_S9_SC_SE_Li256ELb0ELb0ELb0ELb0EEENS1_30DynamicPersistentTileSchedulerILi256ELi32ELb0ELb0ELb1EEEEEEEEEvNT_6ParamsE:
        /* <DEDUP_REMOVED lines=23> */
.L_x_1885:
[----:B------:R-:W-:Y:S05]  /*0170*/  BSYNC B0 ;  /* 0x0000000000007941 */ /* 0x000fea0003800000 */
.L_x_1884:
        /* <DEDUP_REMOVED lines=37> */
.L_x_1886:
        /* <DEDUP_REMOVED lines=22> */
.L_x_1887:
        /* <DEDUP_REMOVED lines=18> */
.L_x_1888:
        /* <DEDUP_REMOVED lines=22> */
.L_x_1889:
        /* <DEDUP_REMOVED lines=22> */
.L_x_1890:
[----:B------:R-:W-:Y:S01]  /*0910*/  PLOP3.LUT P0, PT, PT, PT, UP0, 0x80, 0x0 ;  /* 0x000000000000781c */ /* 0x000fe20003f0f008 */
[----:B------:R-:W-:Y:S01]  /*0920*/  UMOV UR60, 0x1 ;  /* 0x00000001003c7882 */ /* 0x000fe20000000000 */
[----:B------:R-:W-:Y:S01]  /*0930*/  NOP ;  /* 0x0000000000007918 */ /* 0x000fe20000000000 */
[----:B------:R-:W-:Y:S01]  /*0940*/  USEL UR60, UR60, 0x2, !UP0 ;  /* 0x000000023c3c7887 */ /* 0x000fe2000c000000 */
[----:B------:R-:W-:Y:S01]  /*0950*/  ULDC.64 UR52, c[0x0][0x208] ;  /* 0x0000820000347ab9 */ /* 0x000fe20000000a00 */
[----:B-123--:R-:W-:Y:S08]  /*0960*/  BAR.SYNC.DEFER_BLOCKING 0x0 ;  /* 0x0000000000007b1d */ /* 0x00eff00000010000 */
[----:B------:R-:W-:Y:S05]  /*0970*/  @!P0 BRA `(.L_x_1891) ;  /* 0x0000009800688947 */ /* 0x000fea0003800000 */
.L_x_1892:
        /* <DEDUP_REMOVED lines=48> */
[----:B------:R-:W-:Y:S01]  /*0c80*/  LOP3.LUT R2, R2, 0x3fffffe, RZ, 0xc0, !PT ;  /* 0x03fffffe02027812 */ /* 0x000fe200078ec0ff */
[----:B------:R-:W-:Y:S01]  /*0c90*/  IMAD.U32 R16, RZ, RZ, UR4 ;  /* 0x00000004ff107e24 */ /* 0x000fe2000f8e00ff */
[----:B------:R-:W-:Y:S01]  /*0ca0*/  LEA.HI R0, R0, R189, RZ, 0x3 ;  /* 0x000000bd00007211 */ /* 0x000fe200078f18ff */
[----:B------:R-:W-:Y:S01]  /*0cb0*/  IMAD.U32 R17, RZ, RZ, UR5 ;  /* 0x00000005ff117e24 */ /* 0x000fe2000f8e00ff */
[----:B------:R-:W-:Y:S01]  /*0cc0*/  LOP3.LUT R9, R9, 0xfffffff8, RZ, 0xc0, !PT ;  /* 0xfffffff809097812 */ /* 0x000fe200078ec0ff */
[----:B------:R-:W-:Y:S01]  /*0cd0*/  IMAD.IADD R22, R187, 0x1, -R2 ;  /* 0x00000001bb167824 */ /* 0x000fe200078e0a02 */
[----:B------:R-:W-:Y:S01]  /*0ce0*/  LEA.HI R7, R7, R186, RZ, 0x5 ;  /* 0x000000ba07077211 */ /* 0x000fe200078f28ff */
[----:B------:R-:W-:Y:S01]  /*0cf0*/  IMAD.SHL.U32 R3, R3, 0x8, RZ ;  /* 0x0000000803037824 */ /* 0x000fe200078e00ff */
[----:B------:R-:W-:Y:S01]  /*0d00*/  LOP3.LUT R2, R0, 0x1ffffff8, RZ, 0xc0, !PT ;  /* 0x1ffffff800027812 */ /* 0x000fe200078ec0ff */
[----:B------:R-:W-:Y:S01]  /*0d10*/  IMAD.IADD R4, R4, 0x1, -R9 ;  /* 0x0000000104047824 */ /* 0x000fe200078e0a09 */
[----:B------:R-:W-:Y:S01]  /*0d20*/  SHF.R.S32.HI R7, RZ, 0x5, R7 ;  /* 0x00000005ff077819 */ /* 0x000fe20000011407 */
[----:B------:R-:W-:Y:S01]  /*0d30*/  IMAD.WIDE R16, R3, 0x2, R16 ;  /* 0x0000000203107825 */ /* 0x000fe200078e0210 */
[----:B------:R-:W-:Y:S01]  /*0d40*/  LOP3.LUT R3, R6, 0x7ffffffc, RZ, 0xc0, !PT ;  /* 0x7ffffffc06037812 */ /* 0x000fe200078ec0ff */
[----:B------:R-:W-:Y:S01]  /*0d50*/  UMOV UR4, UR7 ;  /* 0x0000000700047c82 */ /* 0x000fe20008000000 */
[----:B------:R-:W-:Y:S01]  /*0d60*/  SHF.R.S32.HI R184, RZ, 0x3, R0 ;  /* 0x00000003ffb87819 */ /* 0x000fe20000011400 */
[----:B------:R-:W-:-:S02]  /*0d70*/  IMAD.IADD R2, R189, 0x1, -R2 ;  /* 0x00000001bd027824 */ /* 0x000fc400078e0a02 */
[----:B------:R-:W-:Y:S02]  /*0d80*/  IMAD R7, R7, 0x10, R4 ;  /* 0x0000001007077824 */ /* 0x000fe400078e0204 */
[----:B------:R-:W-:Y:S02]  /*0d90*/  IMAD.SHL.U32 R18, R2, 0x8, RZ ;  /* 0x0000000802127824 */ /* 0x000fe400078e00ff */
[----:B------:R-:W-:Y:S02]  /*0da0*/  IMAD R22, R22, 0x40, R7 ;  /* 0x0000004016167824 */ /* 0x000fe400078e0207 */
[----:B------:R-:W-:-:S07]  /*0db0*/  IMAD.IADD R2, R186, 0x1, -R3 ;  /* 0x00000001ba027824 */ /* 0x000fce00078e0a03 */
.L_x_1939:
        /* <DEDUP_REMOVED lines=20> */
.L_x_1893:
[----:B------:R-:W-:Y:S01]  /*0f00*/  ULDC UR6, c[0x0][0xdc4] ;  /* 0x0003710000067ab9 */ /* 0x000fe20000000800 */
[----:B------:R-:W-:Y:S01]  /*0f10*/  UMOV UR46, UR7 ;  /* 0x00000007002e7c82 */ /* 0x000fe20008000000 */
[----:B------:R-:W-:-:S11]  /*0f20*/  UISETP.NE.AND UP0, UPT, UR6, 0x1, UPT ;  /* 0x000000010600788c */ /* 0x000fd6000bf05270 */
[----:B------:R-:W-:Y:S02]  /*0f30*/  @UP0 ULDC.64 UR10, c[0x0][0xdc8] ;  /* 0x00037200000a0ab9 */ /* 0x000fe40000000a00 */
[----:B------:R-:W-:-:S04]  /*0f40*/  UIMAD.WIDE.U32 UR4, UR7, UR10, URZ ;  /* 0x0000000a070472a5 */ /* 0x000fc8000f8e003f */
[----:B------:R-:W-:-:S04]  /*0f50*/  @UP0 USHF.R.U32.HI UR46, URZ, UR11, UR5 ;  /* 0x0000000b3f2e0299 */ /* 0x000fc80008011605 */
[----:B------:R-:W-:-:S12]  /*0f60*/  UIMAD UR4, UR46, UR6, URZ ;  /* 0x000000062e0472a4 */ /* 0x000fd8000f8e023f */
.L_x_1894:
[----:B------:R-:W-:Y:S01]  /*0f70*/  ULOP3.LUT UR5, URZ, UR46, URZ, 0x33, !UPT ;  /* 0x0000002e3f057292 */ /* 0x000fe2000f8e333f */
[----:B------:R-:W-:Y:S01]  /*0f80*/  PLOP3.LUT P0, PT, PT, PT, PT, 0x80, 0x0 ;  /* 0x000000000000781c */ /* 0x000fe20003f0f070 */
[----:B------:R-:W-:Y:S01]  /*0f90*/  ULDC.64 UR10, c[0x0][0x3f8] ;  /* 0x0000fe00000a7ab9 */ /* 0x000fe20000000a00 */
[----:B------:R-:W-:Y:S01]  /*0fa0*/  ULDC UR6, c[0x0][0xdac] ;  /* 0x00036b0000067ab9 */ /* 0x000fe20000000800 */
[----:B------:R-:W-:Y:S01]  /*0fb0*/  UISETP.NE.U32.AND UP0, UPT, UR10, URZ, UPT ;  /* 0x0000003f0a00728c */ /* 0x000fe2000bf05070 */
[----:B------:R-:W-:Y:S01]  /*0fc0*/  IMAD.MOV.U32 R3, RZ, RZ, RZ ;  /* 0x000000ffff037224 */ /* 0x000fe200078e00ff */
[----:B------:R-:W-:Y:S01]  /*0fd0*/  UIADD3 UR5, UR5, UR6, URZ ;  /* 0x0000000605057290 */ /* 0x000fe2000fffe03f */
[----:B------:R-:W-:Y:S01]  /*0fe0*/  CS2R R20, SRZ ;  /* 0x0000000000147805 */ /* 0x000fe2000001ff00 */
[----:B------:R-:W-:Y:S01]  /*0ff0*/  UISETP.NE.AND.EX UP0, UPT, UR11, URZ, UPT, UP0 ;  /* 0x0000003f0b00728c */ /* 0x000fe2000bf05300 */
[----:B------:R-:W-:Y:S01]  /*1000*/  IMAD.MOV.U32 R151, RZ, RZ, RZ ;  /* 0x000000ffff977224 */ /* 0x000fe200078e00ff */
[----:B------:R-:W-:Y:S01]  /*1010*/  USHF.L.U32 UR42, UR5, 0x7, URZ ;  /* 0x00000007052a7899 */ /* 0x000fe2000800063f */
[----:B------:R-:W-:Y:S01]  /*1020*/  IMAD.MOV.U32 R0, RZ, RZ, RZ ;  /* 0x000000ffff007224 */ /* 0x000fe200078e00ff */
[----:B------:R-:W-:Y:S01]  /*1030*/  ULDC UR39, c[0x0][0x404] ;  /* 0x0001010000277ab9 */ /* 0x000fe20000000800 */
[----:B------:R-:W-:Y:S01]  /*1040*/  ULDC UR9, c[0x0][0x288] ;  /* 0x0000a20000097ab9 */ /* 0x000fe20000000800 */
[----:B------:R-:W-:Y:S01]  /*1050*/  UIADD3 UR4, UR7, -UR4, URZ ;  /* 0x8000000407047290 */ /* 0x000fe2000fffe03f */
[----:B------:R-:W-:Y:S01]  /*1060*/  CS2R R30, SRZ ;  /* 0x00000000001e7805 */ /* 0x000fe2000001ff00 */
[----:B------:R-:W-:Y:S01]  /*1070*/  USEL UR39, UR39, 0x1, UP0 ;  /* 0x0000000127277887 */ /* 0x000fe20008000000 */
[----:B------:R-:W-:Y:S01]  /*1080*/  CS2R R32, SRZ ;  /* 0x0000000000207805 */ /* 0x000fe2000001ff00 */
[----:B------:R-:W-:Y:S01]  /*1090*/  UIADD3 UR5, UR42, 0xff, -UR9 ;  /* 0x000000ff2a057890 */ /* 0x000fe2000fffe809 */
[----:B------:R-:W-:Y:S01]  /*10a0*/  CS2R R34, SRZ ;  /* 0x0000000000227805 */ /* 0x000fe2000001ff00 */
[----:B------:R-:W-:Y:S01]  /*10b0*/  ULDC UR10, c[0x0][0xdc4] ;  /* 0x00037100000a7ab9 */ /* 0x000fe20000000800 */
[----:B------:R-:W-:Y:S01]  /*10c0*/  ULDC UR7, c[0x0][0x2e0] ;  /* 0x0000b80000077ab9 */ /* 0x000fe20000000800 */
[----:B------:R-:W-:Y:S01]  /*10d0*/  UIMAD UR10, UR8, UR10, UR4 ;  /* 0x0000000a080a72a4 */ /* 0x000fe2000f8e0204 */
[----:B------:R-:W-:Y:S01]  /*10e0*/  CS2R R36, SRZ ;  /* 0x0000000000247805 */ /* 0x000fe2000001ff00 */
[----:B------:R-:W-:Y:S01]  /*10f0*/  UIMAD UR4, UR39, UR7, 0x7f ;  /* 0x0000007f270474a4 */ /* 0x000fe2000f8e0207 */
[----:B------:R-:W-:Y:S01]  /*1100*/  CS2R R38, SRZ ;  /* 0x0000000000267805 */ /* 0x000fe2000001ff00 */
[----:B------:R-:W-:Y:S01]  /*1110*/  UIMAD UR6, UR39, UR7, UR5 ;  /* 0x00000007270672a4 */ /* 0x000fe2000f8e0205 */
[----:B------:R-:W-:Y:S01]  /*1120*/  CS2R R40, SRZ ;  /* 0x0000000000287805 */ /* 0x000fe2000001ff00 */
[----:B------:R-:W-:Y:S01]  /*1130*/  USHF.R.S32.HI UR5, URZ, 0x1f, UR4 ;  /* 0x0000001f3f057899 */ /* 0x000fe20008011404 */
[----:B------:R-:W-:Y:S01]  /*1140*/  CS2R R42, SRZ ;  /* 0x00000000002a7805 */ /* 0x000fe2000001ff00 */
[----:B------:R-:W-:Y:S01]  /*1150*/  USHF.R.S32.HI UR7, URZ, 0x1f, UR6 ;  /* 0x0000001f3f077899 */ /* 0x000fe20008011406 */
[----:B------:R-:W-:Y:S01]  /*1160*/  CS2R R44, SRZ ;  /* 0x00000000002c7805 */ /* 0x000fe2000001ff00 */
[----:B------:R-:W-:Y:S01]  /*1170*/  ULEA.HI UR5, UR5, UR4, URZ, 0x7 ;  /* 0x0000000405057291 */ /* 0x000fe2000f8f383f */
[----:B------:R-:W-:Y:S01]  /*1180*/  CS2R R46, SRZ ;  /* 0x00000000002e7805 */ /* 0x000fe2000001ff00 */
[----:B------:R-:W-:Y:S01]  /*1190*/  ULEA.HI UR7, UR7, UR6, URZ, 0x7 ;  /* 0x0000000607077291 */ /* 0x000fe2000f8f383f */
[----:B------:R-:W-:Y:S01]  /*11a0*/  CS2R R48, SRZ ;  /* 0x0000000000307805 */ /* 0x000fe2000001ff00 */
[----:B------:R-:W-:Y:S01]  /*11b0*/  USHF.R.S32.HI UR40, URZ, 0x7, UR5 ;  /* 0x000000073f287899 */ /* 0x000fe20008011405 */
[----:B------:R-:W-:Y:S01]  /*11c0*/  CS2R R50, SRZ ;  /* 0x0000000000327805 */ /* 0x000fe2000001ff00 */
[----:B------:R-:W-:Y:S01]  /*11d0*/  USHF.R.S32.HI UR7, URZ, 0x7, UR7 ;  /* 0x000000073f077899 */ /* 0x000fe20008011407 */
[----:B------:R-:W-:Y:S01]  /*11e0*/  CS2R R52, SRZ ;  /* 0x0000000000347805 */ /* 0x000fe2000001ff00 */
[----:B------:R-:W-:Y:S01]  /*11f0*/  ULDC UR43, c[0x0][0xdb8] ;  /* 0x00036e00002b7ab9 */ /* 0x000fe20000000800 */
[----:B------:R-:W-:Y:S01]  /*1200*/  UMOV UR44, UR10 ;  /* 0x0000000a002c7c82 */ /* 0x000fe20008000000 */
[----:B------:R-:W-:Y:S01]  /*1210*/  UISETP.LT.AND UP0, UPT, UR40, UR7, UPT ;  /* 0x000000072800728c */ /* 0x000fe2000bf01270 */
[----:B------:R-:W-:Y:S01]  /*1220*/  CS2R R54, SRZ ;  /* 0x0000000000367805 */ /* 0x000fe2000001ff00 */
[----:B------:R-:W-:Y:S01]  /*1230*/  UISETP.NE.AND UP1, UPT, UR43, 0x1, UPT ;  /* 0x000000012b00788c */ /* 0x000fe2000bf25270 */
[----:B------:R-:W-:Y:S01]  /*1240*/  CS2R R56, SRZ ;  /* 0x0000000000387805 */ /* 0x000fe2000001ff00 */
[----:B------:R-:W-:Y:S01]  /*1250*/  USEL UR40, UR40, UR7, UP0 ;  /* 0x0000000728287287 */ /* 0x000fe20008000000 */
[----:B------:R-:W-:-:S02]  /*1260*/  CS2R R58, SRZ ;  /* 0x00000000003a7805 */ /* 0x000fc4000001ff00 */
[----:B------:R-:W-:Y:S02]  /*1270*/  CS2R R60, SRZ ;  /* 0x00000000003c7805 */ /* 0x000fe4000001ff00 */
[----:B------:R-:W-:Y:S01]  /*1280*/  CS2R R62, SRZ ;  /* 0x00000000003e7805 */ /* 0x000fe2000001ff00 */
[----:B------:R-:W-:Y:S01]  /*1290*/  UISETP.GE.AND UP0, UPT, UR40, 0x1, UPT ;  /* 0x000000012800788c */ /* 0x000fe2000bf06270 */
[----:B------:R-:W-:Y:S02]  /*12a0*/  CS2R R64, SRZ ;  /* 0x0000000000407805 */ /* 0x000fe4000001ff00 */
[----:B------:R-:W-:Y:S02]  /*12b0*/  CS2R R66, SRZ ;  /* 0x0000000000427805 */ /* 0x000fe4000001ff00 */
[----:B------:R-:W-:Y:S02]  /*12c0*/  CS2R R68, SRZ ;  /* 0x0000000000447805 */ /* 0x000fe4000001ff00 */
[----:B------:R-:W-:Y:S01]  /*12d0*/  CS2R R70, SRZ ;  /* 0x0000000000467805 */ /* 0x000fe2000001ff00 */
[----:B------:R-:W-:Y:S01]  /*12e0*/  @UP1 ULDC UR8, c[0x0][0xdbc] ;  /* 0x00036f0000081ab9 */ /* 0x000fe20000000800 */
[----:B------:R-:W-:Y:S01]  /*12f0*/  PLOP3.LUT P1, PT, PT, PT, UP0, 0x80, 0x0 ;  /* 0x000000000000781c */ /* 0x000fe20003f2f008 */
[----:B------:R-:W-:Y:S01]  /*1300*/  UIMAD.WIDE.U32 UR4, UR10, UR8, URZ ;  /* 0x000000080a0472a5 */ /* 0x000fe2000f8e003f */
[----:B------:R-:W-:Y:S01]  /*1310*/  CS2R R72, SRZ ;  /* 0x0000000000487805 */ /* 0x000fe2000001ff00 */
[----:B------:R-:W-:Y:S01]  /*1320*/  @UP1 ULDC UR6, c[0x0][0xdc0] ;  /* 0x0003700000061ab9 */ /* 0x000fe20000000800 */
[----:B------:R-:W-:Y:S01]  /*1330*/  CS2R R74, SRZ ;  /* 0x00000000004a7805 */ /* 0x000fe2000001ff00 */
[----:B------:R-:W-:Y:S01]  /*1340*/  @UP1 USHF.R.U32.HI UR44, URZ, UR6, UR5 ;  /* 0x000000063f2c1299 */ /* 0x000fe20008011605 */
[----:B------:R-:W-:-:S02]  /*1350*/  CS2R R76, SRZ ;  /* 0x00000000004c7805 */ /* 0x000fc4000001ff00 */
[----:B------:R-:W-:Y:S02]  /*1360*/  CS2R R8, SRZ ;  /* 0x0000000000087805 */ /* 0x000fe4000001ff00 */
[----:B------:R-:W-:Y:S01]  /*1370*/  CS2R R78, SRZ ;  /* 0x00000000004e7805 */ /* 0x000fe2000001ff00 */
[----:B------:R-:W-:Y:S01]  /*1380*/  UIADD3 UR4, -UR44, URZ, URZ ;  /* 0x0000003f2c047290 */ /* 0x000fe2000fffe13f */
[----:B------:R-:W-:Y:S01]  /*1390*/  IMAD.MOV.U32 R80, RZ, RZ, RZ ;  /* 0x000000ffff507224 */ /* 0x000fe200078e00ff */
[----:B------:R-:W-:Y:S01]  /*13a0*/  CS2R R6, SRZ ;  /* 0x0000000000067805 */ /* 0x000fe2000001ff00 */
[----:B------:R-:W-:Y:S01]  /*13b0*/  IMAD.MOV.U32 R82, RZ, RZ, RZ ;  /* 0x000000ffff527224 */ /* 0x000fe200078e00ff */
[----:B------:R-:W-:Y:S01]  /*13c0*/  UIMAD UR43, UR43, UR4, UR10 ;  /* 0x000000042b2b72a4 */ /* 0x000fe2000f8e020a */
[----:B------:R-:W-:Y:S02]  /*13d0*/  CS2R R10, SRZ ;  /* 0x00000000000a7805 */ /* 0x000fe4000001ff00 */
[----:B------:R-:W-:Y:S01]  /*13e0*/  CS2R R12, SRZ ;  /* 0x00000000000c7805 */ /* 0x000fe2000001ff00 */
[----:B------:R-:W-:Y:S01]  /*13f0*/  IMAD.MOV.U32 R15, RZ, RZ, RZ ;  /* 0x000000ffff0f7224 */ /* 0x000fe200078e00ff */
[----:B------:R-:W-:Y:S07]  /*1400*/  @!P1 BRA `(.L_x_1895) ;  /* 0x0000007c002c9947 */ /* 0x000fee0003800000 */
        /* <DEDUP_REMOVED lines=28> */
.L_x_1896:
        /* <DEDUP_REMOVED lines=9> */
.L_x_1998:
[----:B------:R-:W-:Y:S05]  /*1660*/  @!P0 BRA `(.L_x_1898) ;  /* 0x0000000000048947 */ /* 0x000fea0003800000 */
[----:B------:R-:W-:Y:S01]  /*1670*/  BPT.TRAP 0x1 ;  /* 0x000000040000795c */ /* 0x000fe20000300000 */
.L_x_1898:
[----:B-1----:R-:W-:Y:S02]  /*1680*/  IMAD.U32 R3, RZ, RZ, UR37 ;  /* 0x00000025ff037e24 */ /* 0x002fe4000f8e00ff */
[----:B------:R-:W-:-:S03]  /*1690*/  IMAD.U32 R0, RZ, RZ, UR36 ;  /* 0x00000024ff007e24 */ /* 0x000fc6000f8e00ff */
[----:B------:R-:W-:Y:S02]  /*16a0*/  LEA R3, R3, UR38, 0x3 ;  /* 0x0000002603037c11 */ /* 0x000fe4000f8e18ff */
[----:B------:R-:W-:-:S04]  /*16b0*/  SHF.L.U32 R0, R0, 0x1f, RZ ;  /* 0x0000001f00007819 */ /* 0x000fc800000006ff */
[----:B------:R1:W2:Y:S01]  /*16c0*/  SYNCS.PHASECHK.TRANS64.TRYWAIT P2, [R3+URZ+0x28830], R0 ;  /* 0x02883000030075a7 */ /* 0x0002a2000804017f */
[----:B------:R-:W-:Y:S05]  /*16d0*/  @!P0 BRA `(.L_x_1899) ;  /* 0x0000000000048947 */ /* 0x000fea0003800000 */
[----:B------:R-:W-:Y:S01]  /*16e0*/  BPT.TRAP 0x1 ;  /* 0x000000040000795c */ /* 0x000fe20000300000 */
.L_x_1899:
[----:B------:R-:W3:Y:S01]  /*16f0*/  S2R R4, SR_TID.X ;  /* 0x0000000000047919 */ /* 0x000ee20000002100 */
[----:B------:R-:W-:Y:S01]  /*1700*/  IMAD.MOV.U32 R151, RZ, RZ, RZ ;  /* 0x000000ffff977224 */ /* 0x000fe200078e00ff */
[----:B---3--:R-:W-:Y:S01]  /*1710*/  LOP3.LUT P1, RZ, R4, 0x7f, RZ, 0xc0, !PT ;  /* 0x0000007f04ff7812 */ /* 0x008fe2000782c0ff */
[----:B--2---:R-:W-:-:S12]  /*1720*/  @P2 BRA `(.L_x_1900) ;  /* 0x0000000000082947 */ /* 0x004fd80003800000 */
[----:B------:R-:W2:Y:S02]  /*1730*/  SYNCS.PHASECHK.TRANS64.TRYWAIT P2, [R3+URZ+0x28830], R0 ;  /* 0x02883000030075a7 */ /* 0x000ea4000804017f */
[----:B--2---:R-:W-:Y:S05]  /*1740*/  @!P2 BRA `(.L_x_1901) ;  /* 0x000000b8005ca947 */ /* 0x004fea0003800000 */
.L_x_1900:
[----:B------:R-:W-:Y:S05]  /*1750*/  WARPSYNC.ALL ;  /* 0x0000000000007948 */ /* 0x000fea0003800000 */
[----:B------:R-:W-:Y:S01]  /*1760*/  UIADD3 UR4, UR38, 0x18400, URZ ;  /* 0x0001840026047890 */ /* 0x000fe2000fffe03f */
[----:B------:R-:W-:Y:S01]  /*1770*/  WARPGROUP.ARRIVE ;  /* 0x00000000000079c5 */ /* 0x000fe20000000000 */
[----:B------:R-:W-:Y:S01]  /*1780*/  ULOP3.LUT UR48, UR48, 0x10000, URZ, 0xfc, !UPT ;  /* 0x0001000030307892 */ /* 0x000fe2000f8efc3f */
[----:B------:R-:W-:Y:S01]  /*1790*/  VIADD R6, R22, UR42 ;  /* 0x0000002a16067c36 */ /* 0x000fe20008000000 */
[----:B------:R-:W-:Y:S01]  /*17a0*/  USHF.R.U32.HI UR4, URZ, 0x4, UR4 ;  /* 0x000000043f047899 */ /* 0x000fe20008011604 */
[----:B-12---:R-:W-:Y:S01]  /*17b0*/  @!P1 VIADD R3, R3, 0x28840 ;  /* 0x0002884003039836 */ /* 0x006fe20000000000 */
[----:B------:R-:W-:Y:S01]  /*17c0*/  UMOV UR49, 0x40000040 ;  /* 0x4000004000317882 */ /* 0x000fe20000000000 */
[----:B------:R-:W-:Y:S01]  /*17d0*/  UMOV UR51, 0x40000040 ;  /* 0x4000004000337882 */ /* 0x000fe20000000000 */
[----:B------:R-:W-:Y:S01]  /*17e0*/  ULOP3.LUT UR4, UR4, 0x3fff, URZ, 0xc0, !UPT ;  /* 0x00003fff04047892 */ /* 0x000fe2000f8ec03f */
[----:B------:R-:W-:Y:S01]  /*17f0*/  IMAD.MOV.U32 R150, RZ, RZ, R151 ;  /* 0x000000ffff967224 */ /* 0x000fe200078e0097 */
[----:B------:R-:W-:Y:S01]  /*1800*/  UIADD3 UR8, UR48, 0x2, URZ ;  /* 0x0000000230087890 */ /* 0x000fe2000fffe03f */
[----:B------:R-:W-:Y:S01]  /*1810*/  @!P1 PRMT R3, RZ, 0x654, R3 ;  /* 0x00000654ff039816 */ /* 0x000fe20000000003 */
[----:B------:R-:W-:Y:S01]  /*1820*/  ULOP3.LUT UR4, UR4, 0x10000, URZ, 0xfc, !UPT ;  /* 0x0001000004047892 */ /* 0x000fe2000f8efc3f */
[--C-:B------:R-:W-:Y:S01]  /*1830*/  IMAD.MOV.U32 R149, RZ, RZ, R151.reuse ;  /* 0x000000ffff957224 */ /* 0x100fe200078e0097 */
[----:B------:R-:W-:Y:S01]  /*1840*/  UMOV UR9, 0x40000040 ;  /* 0x4000004000097882 */ /* 0x000fe20000000000 */
[----:B------:R-:W-:Y:S01]  /*1850*/  UMOV UR11, 0x40000040 ;  /* 0x40000040000b7882 */ /* 0x000fe20000000000 */
[----:B------:R-:W-:Y:S01]  /*1860*/  ULEA UR50, UR37, UR4, 0xb ;  /* 0x0000000425327291 */ /* 0x000fe2000f8e583f */
[--C-:B------:R-:W-:Y:S01]  /*1870*/  IMAD.MOV.U32 R148, RZ, RZ, R151.reuse ;  /* 0x000000ffff947224 */ /* 0x100fe200078e0097 */
[----:B------:R-:W-:Y:S01]  /*1880*/  UIADD3 UR12, UR48, 0x4, URZ ;  /* 0x00000004300c7890 */ /* 0x000fe2000fffe03f */
[--C-:B------:R-:W-:Y:S01]  /*1890*/  IMAD.MOV.U32 R147, RZ, RZ, R151.reuse ;  /* 0x000000ffff937224 */ /* 0x100fe200078e0097 */
[----:B------:R-:W-:Y:S01]  /*18a0*/  UIADD3 UR10, UR50, 0x2, URZ ;  /* 0x00000002320a7890 */ /* 0x000fe2000fffe03f */
[--C-:B------:R-:W-:Y:S01]  /*18b0*/  IMAD.MOV.U32 R146, RZ, RZ, R151.reuse ;  /* 0x000000ffff927224 */ /* 0x100fe200078e0097 */
[----:B------:R-:W-:Y:S01]  /*18c0*/  UIADD3 UR14, UR50, 0x4, URZ ;  /* 0x00000004320e7890 */ /* 0x000fe2000fffe03f */
[--C-:B------:R-:W-:Y:S01]  /*18d0*/  IMAD.MOV.U32 R145, RZ, RZ, R151.reuse ;  /* 0x000000ffff917224 */ /* 0x100fe200078e0097 */
[----:B------:R-:W-:Y:S01]  /*18e0*/  UMOV UR13, 0x40000040 ;  /* 0x40000040000d7882 */ /* 0x000fe20000000000 */
[----:B------:R-:W-:Y:S01]  /*18f0*/  HGMMA.64x128x16.F32 R24, gdesc[UR48], RZ, !UPT, gsb0 ;  /* 0x01e00000301879f0 */ /* 0x000fe2000c0008ff */
[----:B------:R-:W-:Y:S01]  /*1900*/  UMOV UR15, 0x40000040 ;  /* 0x40000040000f7882 */ /* 0x000fe20000000000 */
[----:B------:R-:W-:Y:S01]  /*1910*/  UIADD3 UR16, UR48, 0x6, URZ ;  /* 0x0000000630107890 */ /* 0x000fe2000fffe03f */
[--C-:B------:R-:W-:Y:S01]  /*1920*/  IMAD.MOV.U32 R144, RZ, RZ, R151.reuse ;  /* 0x000000ffff907224 */ /* 0x100fe200078e0097 */
[----:B------:R-:W-:Y:S01]  /*1930*/  UIADD3 UR18, UR50, 0x6, URZ ;  /* 0x0000000632127890 */ /* 0x000fe2000fffe03f */
[--C-:B------:R-:W-:Y:S01]  /*1940*/  IMAD.MOV.U32 R143, RZ, RZ, R151.reuse ;  /* 0x000000ffff8f7224 */ /* 0x100fe200078e0097 */
[----:B------:R-:W-:Y:S01]  /*1950*/  UMOV UR17, 0x40000040 ;  /* 0x4000004000117882 */ /* 0x000fe20000000000 */
        /* <DEDUP_REMOVED lines=25> */
[----:B------:R-:W-:Y:S01]  /*1af0*/  UMOV UR5, 0xffffff80 ;  /* 0xffffff8000057882 */ /* 0x000fe20000000000 */
[----:B------:R-:W-:Y:S01]  /*1b00*/  ULDC UR7, c[0x0][0x2e0] ;  /* 0x0000b80000077ab9 */ /* 0x000fe20000000800 */
[----:B------:R-:W-:Y:S01]  /*1b10*/  UIMAD UR5, UR40, UR5, 0x80 ;  /* 0x00000080280574a4 */ /* 0x000fe2000f8e0205 */
[----:B------:R-:W-:-:S02]  /*1b20*/  IMAD.MOV.U32 R134, RZ, RZ, R151 ;  /* 0x000000ffff867224 */ /* 0x000fc400078e0097 */
[--C-:B------:R-:W-:Y:S01]  /*1b30*/  IMAD.MOV.U32 R133, RZ, RZ, R151.reuse ;  /* 0x000000ffff857224 */ /* 0x100fe200078e0097 */
[----:B------:R-:W-:Y:S01]  /*1b40*/  UIMAD UR5, UR39, UR7, UR5 ;  /* 0x00000007270572a4 */ /* 0x000fe2000f8e0205 */
[--C-:B------:R-:W-:Y:S02]  /*1b50*/  IMAD.MOV.U32 R132, RZ, RZ, R151.reuse ;  /* 0x000000ffff847224 */ /* 0x100fe400078e0097 */
[--C-:B------:R-:W-:Y:S02]  /*1b60*/  IMAD.MOV.U32 R131, RZ, RZ, R151.reuse ;  /* 0x000000ffff837224 */ /* 0x100fe400078e0097 */
[--C-:B------:R-:W-:Y:S02]  /*1b70*/  IMAD.MOV.U32 R130, RZ, RZ, R151.reuse ;  /* 0x000000ffff827224 */ /* 0x100fe400078e0097 */
[----:B------:R-:W-:Y:S02]  /*1b80*/  IMAD.U32 R7, RZ, RZ, UR5 ;  /* 0x00000005ff077e24 */ /* 0x000fe4000f8e00ff */
[----:B------:R-:W-:-:S02]  /*1b90*/  IMAD.MOV.U32 R129, RZ, RZ, R151 ;  /* 0x000000ffff817224 */ /* 0x000fc400078e0097 */
[----:B------:R-:W-:Y:S02]  /*1ba0*/  IMAD R4, R2, -0x2, R7 ;  /* 0xfffffffe02047824 */ /* 0x000fe400078e0207 */
[--C-:B------:R-:W-:Y:S02]  /*1bb0*/  IMAD.MOV.U32 R128, RZ, RZ, R151.reuse ;  /* 0x000000ffff807224 */ /* 0x100fe400078e0097 */
[--C-:B------:R-:W-:Y:S02]  /*1bc0*/  IMAD.MOV.U32 R127, RZ, RZ, R151.reuse ;  /* 0x000000ffff7f7224 */ /* 0x100fe400078e0097 */
[--C-:B------:R-:W-:Y:S02]  /*1bd0*/  IMAD.MOV.U32 R126, RZ, RZ, R151.reuse ;  /* 0x000000ffff7e7224 */ /* 0x100fe400078e0097 */
[--C-:B------:R-:W-:Y:S02]  /*1be0*/  IMAD.MOV.U32 R125, RZ, RZ, R151.reuse ;  /* 0x000000ffff7d7224 */ /* 0x100fe400078e0097 */
[----:B------:R-:W-:-:S02]  /*1bf0*/  IMAD.MOV.U32 R124, RZ, RZ, R151 ;  /* 0x000000ffff7c7224 */ /* 0x000fc400078e0097 */
[--C-:B------:R-:W-:Y:S02]  /*1c00*/  IMAD.MOV.U32 R122, RZ, RZ, R151.reuse ;  /* 0x000000ffff7a7224 */ /* 0x100fe400078e0097 */
        /* <DEDUP_REMOVED lines=16> */
[----:B------:R-:W-:Y:S01]  /*1d10*/  IMAD.MOV.U32 R88, RZ, RZ, R151 ;  /* 0x000000ffff587224 */ /* 0x000fe200078e0097 */
[----:B------:R-:W-:-:S02]  /*1d20*/  WARPGROUP.DEPBAR.LE gsb0, 0x0 ;  /* 0x00008000000079c5 */ /* 0x000fc40000010000 */
[----:B------:R-:W-:-:S06]  /*1d30*/  WARPGROUP.ARRIVE ;  /* 0x00000000000079c5 */ /* 0x000fcc0000000000 */
[----:B------:R-:W-:Y:S01]  /*1d40*/  HGMMA.64x128x16.F32 R24, gdesc[UR8], R24, gsb0 ;  /* 0x01e00000081879f0 */ /* 0x000fe20008000818 */
[----:B------:R-:W-:Y:S02]  /*1d50*/  ULDC UR10, c[0x0][0x288] ;  /* 0x0000a200000a7ab9 */ /* 0x000fe40000000800 */
[----:B------:R-:W-:Y:S02]  /*1d60*/  UIADD3 UR6, UR5, 0x1, -UR10 ;  /* 0x0000000105067890 */ /* 0x000fe4000fffe80a */
[----:B------:R-:W-:Y:S01]  /*1d70*/  UIMAD UR39, UR39, UR7, -UR10 ;  /* 0x00000007272772a4 */ /* 0x000fe2000f8e0a0a */
[----:B------:R-:W-:-:S03]  /*1d80*/  ULDC UR5, c[0x0][0x988] ;  /* 0x0002620000057ab9 */ /* 0x000fc60000000800 */
[----:B------:R-:W-:Y:S01]  /*1d90*/  IMAD.U32 R5, RZ, RZ, UR6 ;  /* 0x00000006ff057e24 */ /* 0x000fe2000f8e00ff */
[----:B------:R-:W-:Y:S02]  /*1da0*/  UIADD3 UR39, UR42, UR39, URZ ;  /* 0x000000272a277290 */ /* 0x000fe4000fffe03f */
[----:B------:R-:W-:Y:S01]  /*1db0*/  UIADD3 UR6, UR40, -0x2, URZ ;  /* 0xfffffffe28067890 */ /* 0x000fe2000fffe03f */
[----:B------:R-:W-:-:S05]  /*1dc0*/  IMAD R5, R2, -0x2, R5 ;  /* 0xfffffffe02057824 */ /* 0x000fca00078e0205 */
[----:B------:R-:W-:Y:S02]  /*1dd0*/  IADD3 R7, R5, 0x8, R6 ;  /* 0x0000000805077810 */ /* 0x000fe40007ffe006 */
[----:B------:R-:W-:Y:S02]  /*1de0*/  VIADDMNMX R5, R6, R5, R4, PT ;  /* 0x0000000506057246 */ /* 0x000fe40003800104 */
[----:B------:R-:W-:-:S04]  /*1df0*/  VIMNMX R7, R4, R7, PT ;  /* 0x0000000704077248 */ /* 0x000fc80003fe0100 */
[C---:B------:R-:W-:Y:S02]  /*1e00*/  ISETP.GT.AND P2, PT, R7.reuse, RZ, PT ;  /* 0x000000ff0700720c */ /* 0x040fe40003f44270 */
[C---:B------:R-:W-:Y:S02]  /*1e10*/  ISETP.GT.AND P3, PT, R7.reuse, 0x1, PT ;  /* 0x000000010700780c */ /* 0x040fe40003f64270 */
[----:B------:R-:W-:Y:S01]  /*1e20*/  ISETP.GT.AND P4, PT, R7, 0x8, PT ;  /* 0x000000080700780c */ /* 0x000fe20003f84270 */
        /* <DEDUP_REMOVED lines=19> */
[----:B------:R-:W-:Y:S01]  /*1f60*/  FSEL R11, R26, -INF , P2 ;  /* 0xff8000001a0b7808 */ /* 0x000fe20001000000 */
[----:B------:R1:W-:Y:S01]  /*1f70*/  @!P1 SYNCS.ARRIVE.TRANS64.RED.A1T0 RZ, [R3+URZ], RZ ;  /* 0x000000ff03ff99a7 */ /* 0x0003e2000810043f */
[----:B------:R-:W-:Y:S02]  /*1f80*/  FSEL R27, R27, -INF , P3 ;  /* 0xff8000001b1b7808 */ /* 0x000fe40001800000 */
[----:B------:R-:W-:Y:S02]  /*1f90*/  ISETP.GT.AND P2, PT, R7, 0x9, PT ;  /* 0x000000090700780c */ /* 0x000fe40003f44270 */
[----:B------:R-:W-:-:S02]  /*1fa0*/  FSEL R13, R30, -INF , P4 ;  /* 0xff8000001e0d7808 */ /* 0x000fc40002000000 */
[----:B------:R-:W-:Y:S02]  /*1fb0*/  FMNMX.FTZ R0, R11, R27, !PT ;  /* 0x0000001b0b007209 */ /* 0x000fe40007810000 */
[----:B------:R-:W-:Y:S02]  /*1fc0*/  ISETP.GT.AND P3, PT, R7, 0x10, PT ;  /* 0x000000100700780c */ /* 0x000fe40003f64270 */
[----:B------:R-:W-:Y:S02]  /*1fd0*/  FSEL R31, R31, -INF , P2 ;  /* 0xff8000001f1f7808 */ /* 0x000fe40001000000 */
[----:B------:R-:W-:Y:S02]  /*1fe0*/  FMNMX.FTZ R0, R13, R0, !PT ;  /* 0x000000000d007209 */ /* 0x000fe40007810000 */
        /* <DEDUP_REMOVED lines=81> */
[----:B------:R-:W-:Y:S02]  /*2500*/  FSEL R87, R87, -INF , P2 ;  /* 0xff80000057577808 */ /* 0x000fe40001000000 */
[----:B------:R-:W-:Y:S02]  /*2510*/  FMNMX.FTZ R0, R123, R0, !PT ;  /* 0x000000007b007209 */ /* 0x000fe40007810000 */
[----:B------:R-:W-:Y:S02]  /*2520*/  ISETP.GT.AND P3, PT, R5, 0x1, PT ;  /* 0x000000010500780c */ /* 0x000fe40003f64270 */
[----:B------:R-:W-:Y:S02]  /*2530*/  FMNMX.FTZ R7, R87, R0, !PT ;  /* 0x0000000057077209 */ /* 0x000fe40007810000 */
[----:B------:R-:W-:-:S02]  /*2540*/  ISETP.GT.AND P4, PT, R5, 0x8, PT ;  /* 0x000000080500780c */ /* 0x000fc40003f84270 */
[----:B------:R-:W-:Y:S01]  /*2550*/  FSEL R25, R25, -INF , P3 ;  /* 0xff80000019197808 */ /* 0x000fe20001800000 */
[----:B------:R-:W2:Y:S01]  /*2560*/  SHFL.BFLY PT, R0, R7, 0x2, 0x1f ;  /* 0x0c401f0007007f89 */ /* 0x000ea200000e0000 */
[----:B------:R-:W-:Y:S02]  /*2570*/  ISETP.GT.AND P3, PT, R5, 0x10, PT ;  /* 0x000000100500780c */ /* 0x000fe40003f64270 */
[----:B--2---:R-:W-:Y:S01]  /*2580*/  FMNMX.FTZ R8, R7, R0, !PT ;  /* 0x0000000007087209 */ /* 0x004fe20007810000 */
[----:B------:R-:W-:Y:S01]  /*2590*/  IMAD.U32 R0, RZ, RZ, UR5 ;  /* 0x00000005ff007e24 */ /* 0x000fe2000f8e00ff */
[----:B------:R-:W-:-:S03]  /*25a0*/  USHF.R.S32.HI UR5, URZ, 0x1f, UR39 ;  /* 0x0000001f3f057899 */ /* 0x000fc60008011427 */
[----:B------:R-:W2:Y:S01]  /*25b0*/  SHFL.BFLY PT, R9, R8, 0x1, 0x1f ;  /* 0x0c201f0008097f89 */ /* 0x000ea200000e0000 */
[----:B------:R-:W-:-:S04]  /*25c0*/  ULEA.HI UR5, UR5, UR39, URZ, 0x7 ;  /* 0x0000002705057291 */ /* 0x000fc8000f8f383f */
[----:B------:R-:W-:-:S04]  /*25d0*/  USHF.R.S32.HI UR5, URZ, 0x7, UR5 ;  /* 0x000000073f057899 */ /* 0x000fc80008011405 */
[----:B------:R-:W-:-:S04]  /*25e0*/  UISETP.LT.AND UP0, UPT, URZ, UR5, UPT ;  /* 0x000000053f00728c */ /* 0x000fc8000bf01270 */
[----:B------:R-:W-:-:S04]  /*25f0*/  USEL UR39, URZ, UR5, !UP0 ;  /* 0x000000053f277287 */ /* 0x000fc8000c000000 */
[----:B------:R-:W-:Y:S01]  /*2600*/  UISETP.GE.AND UP0, UPT, UR6, UR39, UPT ;  /* 0x000000270600728c */ /* 0x000fe2000bf06270 */
[----:B--2---:R-:W-:-:S04]  /*2610*/  FMNMX.FTZ R9, R8, R9, !PT ;  /* 0x0000000908097209 */ /* 0x004fc80007810000 */
[C---:B------:R-:W-:Y:S01]  /*2620*/  FSETP.NEU.FTZ.AND P2, PT, R9.reuse, -INF , PT ;  /* 0xff8000000900780b */ /* 0x040fe20003f5d000 */
[----:B------:R-:W-:-:S05]  /*2630*/  FMUL.FTZ R10, R9, R0 ;  /* 0x00000000090a7220 */ /* 0x000fca0000410000 */
[----:B------:R-:W-:Y:S02]  /*2640*/  FSEL R30, R10, RZ, P2 ;  /* 0x000000ff0a1e7208 */ /* 0x000fe40001000000 */
[----:B------:R-:W-:-:S03]  /*2650*/  ISETP.GT.AND P2, PT, R5, RZ, PT ;  /* 0x000000ff0500720c */ /* 0x000fc60003f44270 */
[-CC-:B------:R-:W-:Y:S01]  /*2660*/  FFMA.FTZ R181, R11, R0.reuse, -R30.reuse ;  /* 0x000000000bb57223 */ /* 0x180fe2000001081e */
[----:B------:R-:W-:Y:S01]  /*2670*/  FSEL R7, R24, -INF , P2 ;  /* 0xff80000018077808 */ /* 0x000fe20001000000 */
[-CC-:B------:R-:W-:Y:S01]  /*2680*/  FFMA.FTZ R183, R13, R0.reuse, -R30.reuse ;  /* 0x000000000db77223 */ /* 0x180fe2000001081e */
[----:B------:R-:W-:Y:S01]  /*2690*/  ISETP.GT.AND P2, PT, R5, 0x9, PT ;  /* 0x000000090500780c */ /* 0x000fe20003f44270 */
[-CC-:B------:R-:W-:Y:S01]  /*26a0*/  FFMA.FTZ R177, R15, R0.reuse, -R30.reuse ;  /* 0x000000000fb17223 */ /* 0x180fe2000001081e */
[----:B------:R-:W-:Y:S01]  /*26b0*/  FSEL R11, R28, -INF , P4 ;  /* 0xff8000001c0b7808 */ /* 0x000fe20002000000 */
[-CC-:B------:R-:W-:Y:S01]  /*26c0*/  FFMA.FTZ R27, R27, R0.reuse, -R30.reuse ;  /* 0x000000001b1b7223 */ /* 0x180fe2000001081e */
[----:B------:R-:W-:Y:S01]  /*26d0*/  FMNMX.FTZ R8, R7, R25, !PT ;  /* 0x0000001907087209 */ /* 0x000fe20007810000 */
[--C-:B------:R-:W-:Y:S01]  /*26e0*/  FFMA.FTZ R6, R31, R0, -R30.reuse ;  /* 0x000000001f067223 */ /* 0x100fe2000001081e */
[----:B------:R-:W-:Y:S01]  /*26f0*/  FSEL R29, R29, -INF , P2 ;  /* 0xff8000001d1d7808 */ /* 0x000fe20001000000 */
[----:B------:R2:W-:Y:S01]  /*2700*/  MUFU.EX2 R4, R27 ;  /* 0x0000001b00047308 */ /* 0x0005e20000000800 */
[----:B------:R-:W-:Y:S01]  /*2710*/  FMNMX.FTZ R8, R11, R8, !PT ;  /* 0x000000080b087209 */ /* 0x000fe20007810000 */
[-CC-:B------:R-:W-:Y:S01]  /*2720*/  FFMA.FTZ R35, R35, R0.reuse, -R30.reuse ;  /* 0x0000000023237223 */ /* 0x180fe2000001081e */
[----:B------:R-:W-:Y:S01]  /*2730*/  ISETP.GT.AND P2, PT, R5, 0x11, PT ;  /* 0x000000110500780c */ /* 0x000fe20003f44270 */
[-CC-:B------:R-:W-:Y:S01]  /*2740*/  FFMA.FTZ R39, R39, R0.reuse, -R30.reuse ;  /* 0x0000000027277223 */ /* 0x180fe2000001081e */
[----:B------:R-:W-:Y:S01]  /*2750*/  FSEL R13, R32, -INF , P3 ;  /* 0xff800000200d7808 */ /* 0x000fe20001800000 */
[--C-:B------:R-:W-:Y:S01]  /*2760*/  FFMA.FTZ R43, R43, R0, -R30.reuse ;  /* 0x000000002b2b7223 */ /* 0x100fe2000001081e */
[----:B------:R-:W-:Y:S01]  /*2770*/  FMNMX.FTZ R8, R29, R8, !PT ;  /* 0x000000081d087209 */ /* 0x000fe20007810000 */
[-CC-:B------:R-:W-:Y:S01]  /*2780*/  FFMA.FTZ R24, R47, R0.reuse, -R30.reuse ;  /* 0x000000002f187223 */ /* 0x180fe2000001081e */
[----:B------:R-:W-:Y:S01]  /*2790*/  ISETP.GT.AND P3, PT, R5, 0x18, PT ;  /* 0x000000180500780c */ /* 0x000fe20003f64270 */
[----:B------:R-:W3:Y:S01]  /*27a0*/  MUFU.EX2 R181, R181 ;  /* 0x000000b500b57308 */ /* 0x000ee20000000800 */
[----:B------:R-:W-:Y:S01]  /*27b0*/  FSEL R33, R33, -INF , P2 ;  /* 0xff80000021217808 */ /* 0x000fe20001000000 */
[--C-:B------:R-:W-:Y:S01]  /*27c0*/  FFMA.FTZ R179, R89, R0, -R30.reuse ;  /* 0x0000000059b37223 */ /* 0x100fe2000001081e */
[----:B------:R-:W-:Y:S01]  /*27d0*/  FMNMX.FTZ R8, R13, R8, !PT ;  /* 0x000000080d087209 */ /* 0x000fe20007810000 */
[-CC-:B------:R-:W-:Y:S01]  /*27e0*/  FFMA.FTZ R173, R91, R0.reuse, -R30.reuse ;  /* 0x000000005bad7223 */ /* 0x180fe2000001081e */
[----:B------:R-:W-:Y:S01]  /*27f0*/  ISETP.GT.AND P2, PT, R5, 0x19, PT ;  /* 0x000000190500780c */ /* 0x000fe20003f44270 */
[--C-:B------:R-:W-:Y:S01]  /*2800*/  FFMA.FTZ R175, R93, R0, -R30.reuse ;  /* 0x000000005daf7223 */ /* 0x100fe2000001081e */
[----:B------:R-:W-:Y:S01]  /*2810*/  FSEL R15, R36, -INF , P3 ;  /* 0xff800000240f7808 */ /* 0x000fe20001800000 */
[----:B------:R-:W-:Y:S01]  /*2820*/  MUFU.EX2 R183, R183 ;  /* 0x000000b700b77308 */ /* 0x000fe20000000800 */
[----:B------:R-:W-:Y:S01]  /*2830*/  FMNMX.FTZ R10, R33, R8, !PT ;  /* 0x00000008210a7209 */ /* 0x000fe20007810000 */
[-CC-:B------:R-:W-:Y:S01]  /*2840*/  FFMA.FTZ R169, R95, R0.reuse, -R30.reuse ;  /* 0x000000005fa97223 */ /* 0x180fe2000001081e */
[----:B------:R-:W-:Y:S01]  /*2850*/  ISETP.GT.AND P3, PT, R5, 0x20, PT ;  /* 0x000000200500780c */ /* 0x000fe20003f64270 */
[-CC-:B------:R-:W-:Y:S01]  /*2860*/  FFMA.FTZ R97, R97, R0.reuse, -R30.reuse ;  /* 0x0000000061617223 */ /* 0x180fe2000001081e */
[----:B------:R-:W-:Y:S01]  /*2870*/  FSEL R37, R37, -INF , P2 ;  /* 0xff80000025257808 */ /* 0x000fe20001000000 */
[--C-:B------:R-:W-:Y:S01]  /*2880*/  FFMA.FTZ R171, R99, R0, -R30.reuse ;  /* 0x0000000063ab7223 */ /* 0x100fe2000001081e */
[----:B------:R-:W-:Y:S01]  /*2890*/  FMNMX.FTZ R10, R15, R10, !PT ;  /* 0x0000000a0f0a7209 */ /* 0x000fe20007810000 */
[----:B------:R4:W-:Y:S01]  /*28a0*/  MUFU.EX2 R8, R35 ;  /* 0x0000002300087308 */ /* 0x0009e20000000800 */
[----:B------:R-:W-:Y:S01]  /*28b0*/  ISETP.GT.AND P2, PT, R5, 0x21, PT ;  /* 0x000000210500780c */ /* 0x000fe20003f44270 */
[-CC-:B------:R-:W-:Y:S01]  /*28c0*/  FFMA.FTZ R101, R101, R0.reuse, -R30.reuse ;  /* 0x0000000065657223 */ /* 0x180fe2000001081e */
[----:B------:R-:W-:Y:S01]  /*28d0*/  FSEL R21, R40, -INF , P3 ;  /* 0xff80000028157808 */ /* 0x000fe20001800000 */
[--C-:B------:R-:W-:Y:S01]  /*28e0*/  FFMA.FTZ R153, R103, R0, -R30.reuse ;  /* 0x0000000067997223 */ /* 0x100fe2000001081e */
[----:B------:R-:W-:Y:S01]  /*28f0*/  FMNMX.FTZ R10, R37, R10, !PT ;  /* 0x0000000a250a7209 */ /* 0x000fe20007810000 */
[-CC-:B------:R-:W-:Y:S01]  /*2900*/  FFMA.FTZ R105, R105, R0.reuse, -R30.reuse ;  /* 0x0000000069697223 */ /* 0x180fe2000001081e */
[----:B------:R-:W-:Y:S01]  /*2910*/  ISETP.GT.AND P3, PT, R5, 0x28, PT ;  /* 0x000000280500780c */ /* 0x000fe20003f64270 */
[----:B------:R-:W-:Y:S01]  /*2920*/  MUFU.EX2 R6, R6 ;  /* 0x0000000600067308 */ /* 0x000fe20000000800 */
[----:B------:R-:W-:Y:S01]  /*2930*/  FSEL R41, R41, -INF , P2 ;  /* 0xff80000029297808 */ /* 0x000fe20001000000 */
[--C-:B------:R-:W-:Y:S01]  /*2940*/  FFMA.FTZ R107, R107, R0, -R30.reuse ;  /* 0x000000006b6b7223 */ /* 0x100fe2000001081e */
[----:B------:R-:W-:Y:S01]  /*2950*/  FMNMX.FTZ R10, R21, R10, !PT ;  /* 0x0000000a150a7209 */ /* 0x000fe20007810000 */
[-CC-:B------:R-:W-:Y:S01]  /*2960*/  FFMA.FTZ R109, R109, R0.reuse, -R30.reuse ;  /* 0x000000006d6d7223 */ /* 0x180fe2000001081e */
[----:B------:R-:W-:Y:S01]  /*2970*/  ISETP.GT.AND P2, PT, R5, 0x29, PT ;  /* 0x000000290500780c */ /* 0x000fe20003f44270 */
[----:B------:R-:W-:Y:S01]  /*2980*/  FFMA.FTZ R111, R111, R0, -R30 ;  /* 0x000000006f6f7223 */ /* 0x000fe2000001081e */
[----:B--2---:R-:W-:Y:S01]  /*2990*/  FSEL R27, R44, -INF , P3 ;  /* 0xff8000002c1b7808 */ /* 0x004fe20001800000 */
[----:B------:R-:W-:Y:S01]  /*29a0*/  MUFU.EX2 R177, R177 ;  /* 0x000000b100b17308 */ /* 0x000fe20000000800 */
[----:B------:R-:W-:Y:S01]  /*29b0*/  FMNMX.FTZ R12, R41, R10, !PT ;  /* 0x0000000a290c7209 */ /* 0x000fe20007810000 */
[----:B---3--:R-:W-:Y:S01]  /*29c0*/  FADD.FTZ R44, R181, R4 ;  /* 0x00000004b52c7221 */ /* 0x008fe20000010000 */
        /* <DEDUP_REMOVED lines=19> */
[--C-:B------:R-:W-:Y:S01]  /*2b00*/  FFMA.FTZ R121, R121, R0, -R30.reuse ;  /* 0x0000000079797223 */ /* 0x100fe2000001081e */
[----:B----4-:R-:W-:Y:S01]  /*2b10*/  FSEL R35, R52, -INF , P3 ;  /* 0xff80000034237808 */ /* 0x010fe20001800000 */
[----:B------:R-:W-:Y:S01]  /*2b20*/  MUFU.EX2 R173, R173 ;  /* 0x000000ad00ad7308 */ /* 0x000fe20000000800 */
[----:B------:R-:W-:Y:S01]  /*2b30*/  FMNMX.FTZ R14, R49, R12, !PT ;  /* 0x0000000c310e7209 */ /* 0x000fe20007810000 */
[-CC-:B------:R-:W-:Y:S01]  /*2b40*/  FFMA.FTZ R83, R83, R0.reuse, -R30.reuse ;  /* 0x0000000053537223 */ /* 0x180fe2000001081e */
[----:B------:R-:W-:Y:S01]  /*2b50*/  ISETP.GT.AND P3, PT, R5, 0x40, PT ;  /* 0x000000400500780c */ /* 0x000fe20003f64270 */
[-CC-:B------:R-:W-:Y:S01]  /*2b60*/  FFMA.FTZ R123, R123, R0.reuse, -R30.reuse ;  /* 0x000000007b7b7223 */ /* 0x180fe2000001081e */
[----:B------:R-:W-:Y:S01]  /*2b70*/  FSEL R53, R53, -INF , P2 ;  /* 0xff80000035357808 */ /* 0x000fe20001000000 */
[----:B------:R-:W-:Y:S01]  /*2b80*/  FFMA.FTZ R30, R87, R0, -R30 ;  /* 0x00000000571e7223 */ /* 0x000fe2000001081e */
[----:B------:R-:W-:Y:S01]  /*2b90*/  FMNMX.FTZ R14, R35, R14, !PT ;  /* 0x0000000e230e7209 */ /* 0x000fe20007810000 */
[----:B------:R3:W-:Y:S01]  /*2ba0*/  MUFU.EX2 R12, R43 ;  /* 0x0000002b000c7308 */ /* 0x0007e20000000800 */
[----:B------:R-:W-:Y:S01]  /*2bb0*/  ISETP.GT.AND P2, PT, R5, 0x41, PT ;  /* 0x000000410500780c */ /* 0x000fe20003f44270 */
[--C-:B------:R-:W-:Y:S01]  /*2bc0*/  IMAD.MOV.U32 R103, RZ, RZ, R151.reuse ;  /* 0x000000ffff677224 */ /* 0x100fe200078e0097 */
[----:B--2---:R-:W-:Y:S01]  /*2bd0*/  FSEL R39, R56, -INF , P3 ;  /* 0xff80000038277808 */ /* 0x004fe20001800000 */
[--C-:B------:R-:W-:Y:S01]  /*2be0*/  IMAD.MOV.U32 R99, RZ, RZ, R151.reuse ;  /* 0x000000ffff637224 */ /* 0x100fe200078e0097 */
[----:B------:R-:W-:Y:S01]  /*2bf0*/  FMNMX.FTZ R14, R53, R14, !PT ;  /* 0x0000000e350e7209 */ /* 0x000fe20007810000 */
[--C-:B------:R-:W-:Y:S01]  /*2c00*/  IMAD.MOV.U32 R95, RZ, RZ, R151.reuse ;  /* 0x000000ffff5f7224 */ /* 0x100fe200078e0097 */
[----:B------:R-:W-:Y:S01]  /*2c10*/  ISETP.GT.AND P3, PT, R5, 0x48, PT ;  /* 0x000000480500780c */ /* 0x000fe20003f64270 */
[----:B------:R-:W-:Y:S01]  /*2c20*/  MUFU.EX2 R175, R175 ;  /* 0x000000af00af7308 */ /* 0x000fe20000000800 */
[----:B------:R-:W-:Y:S01]  /*2c30*/  FSEL R57, R57, -INF , P2 ;  /* 0xff80000039397808 */ /* 0x000fe20001000000 */
[--C-:B------:R-:W-:Y:S01]  /*2c40*/  IMAD.MOV.U32 R93, RZ, RZ, R151.reuse ;  /* 0x000000ffff5d7224 */ /* 0x100fe200078e0097 */
[----:B------:R-:W-:Y:S01]  /*2c50*/  FMNMX.FTZ R14, R39, R14, !PT ;  /* 0x0000000e270e7209 */ /* 0x000fe20007810000 */
[--C-:B------:R-:W-:Y:S01]  /*2c60*/  IMAD.MOV.U32 R91, RZ, RZ, R151.reuse ;  /* 0x000000ffff5b7224 */ /* 0x100fe200078e0097 */
[----:B------:R-:W-:Y:S01]  /*2c70*/  ISETP.GT.AND P2, PT, R5, 0x49, PT ;  /* 0x000000490500780c */ /* 0x000fe20003f44270 */
[----:B------:R-:W-:Y:S01]  /*2c80*/  IMAD.MOV.U32 R89, RZ, RZ, R151 ;  /* 0x000000ffff597224 */ /* 0x000fe200078e0097 */
[----:B---3--:R-:W-:Y:S01]  /*2c90*/  FSEL R43, R60, -INF , P3 ;  /* 0xff8000003c2b7808 */ /* 0x008fe20001800000 */
[----:B------:R-:W-:Y:S01]  /*2ca0*/  MUFU.EX2 R169, R169 ;  /* 0x000000a900a97308 */ /* 0x000fe20000000800 */
[----:B------:R-:W-:-:S02]  /*2cb0*/  FMNMX.FTZ R20, R57, R14, !PT ;  /* 0x0000000e39147209 */ /* 0x000fc40007810000 */
[----:B------:R-:W-:Y:S02]  /*2cc0*/  ISETP.GT.AND P3, PT, R5, 0x50, PT ;  /* 0x000000500500780c */ /* 0x000fe40003f64270 */
[----:B------:R-:W-:Y:S02]  /*2cd0*/  FSEL R61, R61, -INF , P2 ;  /* 0xff8000003d3d7808 */ /* 0x000fe40001000000 */
[----:B------:R-:W-:Y:S01]  /*2ce0*/  FMNMX.FTZ R20, R43, R20, !PT ;  /* 0x000000142b147209 */ /* 0x000fe20007810000 */
[----:B------:R2:W-:Y:S01]  /*2cf0*/  MUFU.EX2 R14, R24 ;  /* 0x00000018000e7308 */ /* 0x0005e20000000800 */
[----:B------:R-:W-:Y:S02]  /*2d00*/  ISETP.GT.AND P2, PT, R5, 0x51, PT ;  /* 0x000000510500780c */ /* 0x000fe40003f44270 */
[----:B------:R-:W-:Y:S02]  /*2d10*/  FSEL R47, R64, -INF , P3 ;  /* 0xff800000402f7808 */ /* 0x000fe40001800000 */
[----:B------:R-:W-:-:S02]  /*2d20*/  FMNMX.FTZ R20, R61, R20, !PT ;  /* 0x000000143d147209 */ /* 0x000fc40007810000 */
[----:B------:R-:W-:Y:S01]  /*2d30*/  ISETP.GT.AND P3, PT, R5, 0x58, PT ;  /* 0x000000580500780c */ /* 0x000fe20003f64270 */
[----:B------:R-:W-:Y:S01]  /*2d40*/  MUFU.EX2 R171, R171 ;  /* 0x000000ab00ab7308 */ /* 0x000fe20000000800 */
[----:B------:R-:W-:Y:S02]  /*2d50*/  FSEL R65, R65, -INF , P2 ;  /* 0xff80000041417808 */ /* 0x000fe40001000000 */
[----:B------:R-:W-:Y:S02]  /*2d60*/  FMNMX.FTZ R20, R47, R20, !PT ;  /* 0x000000142f147209 */ /* 0x000fe40007810000 */
[----:B------:R-:W-:Y:S02]  /*2d70*/  ISETP.GT.AND P2, PT, R5, 0x59, PT ;  /* 0x000000590500780c */ /* 0x000fe40003f44270 */
[----:B------:R-:W-:Y:S01]  /*2d80*/  FSEL R51, R68, -INF , P3 ;  /* 0xff80000044337808 */ /* 0x000fe20001800000 */
[----:B------:R-:W-:Y:S01]  /*2d90*/  MUFU.EX2 R153, R153 ;  /* 0x0000009900997308 */ /* 0x000fe20000000800 */
[----:B--2---:R-:W-:-:S02]  /*2da0*/  FMNMX.FTZ R24, R65, R20, !PT ;  /* 0x0000001441187209 */ /* 0x004fc40007810000 */
        /* <DEDUP_REMOVED lines=8> */
[----:B------:R3:W-:Y:S01]  /*2e30*/  MUFU.EX2 R32, R105 ;  /* 0x0000006900207308 */ /* 0x0007e20000000800 */
[----:B------:R-:W-:Y:S01]  /*2e40*/  FSEL R73, R73, -INF , P2 ;  /* 0xff80000049497808 */ /* 0x000fe20001000000 */
[--C-:B--2---:R-:W-:Y:S01]  /*2e50*/  IMAD.MOV.U32 R97, RZ, RZ, R151.reuse ;  /* 0x000000ffff617224 */ /* 0x104fe200078e0097 */
[----:B------:R-:W-:Y:S02]  /*2e60*/  FMNMX.FTZ R24, R55, R24, !PT ;  /* 0x0000001837187209 */ /* 0x000fe40007810000 */
[----:B------:R-:W-:Y:S02]  /*2e70*/  ISETP.GT.AND P2, PT, R5, 0x69, PT ;  /* 0x000000690500780c */ /* 0x000fe40003f44270 */
[----:B------:R-:W-:Y:S01]  /*2e80*/  FSEL R59, R76, -INF , P3 ;  /* 0xff8000004c3b7808 */ /* 0x000fe20001800000 */
[----:B------:R-:W-:Y:S01]  /*2e90*/  MUFU.EX2 R107, R107 ;  /* 0x0000006b006b7308 */ /* 0x000fe20000000800 */
[----:B------:R-:W-:Y:S01]  /*2ea0*/  FMNMX.FTZ R26, R73, R24, !PT ;  /* 0x00000018491a7209 */ /* 0x000fe20007810000 */
[----:B---3--:R-:W-:Y:S01]  /*2eb0*/  IMAD.MOV.U32 R105, RZ, RZ, R151 ;  /* 0x000000ffff697224 */ /* 0x008fe200078e0097 */
[----:B------:R-:W-:-:S02]  /*2ec0*/  ISETP.GT.AND P3, PT, R5, 0x70, PT ;  /* 0x000000700500780c */ /* 0x000fc40003f64270 */
[----:B------:R-:W-:Y:S02]  /*2ed0*/  FSEL R77, R77, -INF , P2 ;  /* 0xff8000004d4d7808 */ /* 0x000fe40001000000 */
[----:B------:R-:W-:Y:S01]  /*2ee0*/  FMNMX.FTZ R26, R59, R26, !PT ;  /* 0x0000001a3b1a7209 */ /* 0x000fe20007810000 */
[----:B------:R2:W-:Y:S01]  /*2ef0*/  MUFU.EX2 R24, R101 ;  /* 0x0000006500187308 */ /* 0x0005e20000000800 */
[----:B------:R-:W-:Y:S02]  /*2f00*/  ISETP.GT.AND P2, PT, R5, 0x71, PT ;  /* 0x000000710500780c */ /* 0x000fe40003f44270 */
[----:B------:R-:W-:Y:S02]  /*2f10*/  FSEL R63, R80, -INF , P3 ;  /* 0xff800000503f7808 */ /* 0x000fe40001800000 */
[----:B------:R-:W-:Y:S02]  /*2f20*/  FMNMX.FTZ R26, R77, R26, !PT ;  /* 0x0000001a4d1a7209 */ /* 0x000fe40007810000 */
[----:B------:R-:W-:Y:S01]  /*2f30*/  ISETP.GT.AND P3, PT, R5, 0x78, PT ;  /* 0x000000780500780c */ /* 0x000fe20003f64270 */
[----:B------:R3:W4:Y:S01]  /*2f40*/  MUFU.EX2 R34, R109 ;  /* 0x0000006d00227308 */ /* 0x0007220000000800 */
[----:B------:R-:W-:Y:S01]  /*2f50*/  FSEL R81, R81, -INF , P2 ;  /* 0xff80000051517808 */ /* 0x000fe20001000000 */
[----:B--2---:R-:W-:Y:S01]  /*2f60*/  IMAD.MOV.U32 R101, RZ, RZ, R151 ;  /* 0x000000ffff657224 */ /* 0x004fe200078e0097 */
[----:B------:R-:W-:-:S02]  /*2f70*/  FMNMX.FTZ R26, R63, R26, !PT ;  /* 0x0000001a3f1a7209 */ /* 0x000fc40007810000 */
[----:B------:R-:W-:Y:S02]  /*2f80*/  ISETP.GT.AND P2, PT, R5, 0x79, PT ;  /* 0x000000790500780c */ /* 0x000fe40003f44270 */
[----:B------:R-:W-:Y:S01]  /*2f90*/  FSEL R67, R84, -INF , P3 ;  /* 0xff80000054437808 */ /* 0x000fe20001800000 */
[----:B------:R-:W-:Y:S01]  /*2fa0*/  MUFU.EX2 R111, R111 ;  /* 0x0000006f006f7308 */ /* 0x000fe20000000800 */
[----:B------:R-:W-:Y:S01]  /*2fb0*/  FMNMX.FTZ R26, R81, R26, !PT ;  /* 0x0000001a511a7209 */ /* 0x000fe20007810000 */
[----:B---3--:R-:W-:Y:S01]  /*2fc0*/  IMAD.MOV.U32 R109, RZ, RZ, R151 ;  /* 0x000000ffff6d7224 */ /* 0x008fe200078e0097 */
[----:B------:R-:W-:Y:S02]  /*2fd0*/  FSEL R85, R85, -INF , P2 ;  /* 0xff80000055557808 */ /* 0x000fe40001000000 */
[----:B------:R-:W-:Y:S02]  /*2fe0*/  FMNMX.FTZ R26, R67, R26, !PT ;  /* 0x0000001a431a7209 */ /* 0x000fe40007810000 */
[----:B------:R-:W-:Y:S01]  /*2ff0*/  F2FP.F16.F32.PACK_AB R181, R4, R181 ;  /* 0x000000b504b5723e */ /* 0x000fe200000000ff */
[----:B------:R2:W3:Y:S01]  /*3000*/  MUFU.EX2 R36, R113 ;  /* 0x0000007100247308 */ /* 0x0004e20000000800 */
[----:B------:R-:W-:-:S02]  /*3010*/  FMNMX.FTZ R26, R85, R26, !PT ;  /* 0x0000001a551a7209 */ /* 0x000fc40007810000 */
[----:B----4-:R-:W-:-:S03]  /*3020*/  F2FP.F16.F32.PACK_AB R155, R34, R107 ;  /* 0x0000006b229b723e */ /* 0x010fc600000000ff */
[----:B------:R-:W4:Y:S02]  /*3030*/  SHFL.BFLY PT, R5, R26, 0x2, 0x1f ;  /* 0x0c401f001a057f89 */ /* 0x000f2400000e0000 */
[----:B------:R-:W-:Y:S01]  /*3040*/  MUFU.EX2 R115, R115 ;  /* 0x0000007300737308 */ /* 0x000fe20000000800 */
[----:B--2---:R-:W-:-:S07]  /*3050*/  IMAD.MOV.U32 R113, RZ, RZ, R151 ;  /* 0x000000ffff717224 */ /* 0x004fce00078e0097 */
[----:B------:R-:W2:Y:S01]  /*3060*/  MUFU.EX2 R38, R71 ;  /* 0x0000004700267308 */ /* 0x000ea20000000800 */
[----:B---3--:R-:W-:-:S07]  /*3070*/  F2FP.F16.F32.PACK_AB R157, R36, R111 ;  /* 0x0000006f249d723e */ /* 0x008fce00000000ff */
[----:B------:R-:W-:Y:S01]  /*3080*/  MUFU.EX2 R117, R117 ;  /* 0x0000007500757308 */ /* 0x000fe20000000800 */
[----:B----4-:R-:W-:-:S07]  /*3090*/  FMNMX.FTZ R28, R26, R5, !PT ;  /* 0x000000051a1c7209 */ /* 0x010fce0007810000 */
[----:B------:R-:W3:Y:S01]  /*30a0*/  MUFU.EX2 R40, R75 ;  /* 0x0000004b00287308 */ /* 0x000ee20000000800 */
[----:B--2---:R-:W-:Y:S01]  /*30b0*/  F2FP.F16.F32.PACK_AB R159, R38, R115 ;  /* 0x00000073269f723e */ /* 0x004fe200000000ff */
[----:B------:R-:W2:Y:S06]  /*30c0*/  SHFL.BFLY PT, R5, R28, 0x1, 0x1f ;  /* 0x0c201f001c057f89 */ /* 0x000eac00000e0000 */
[----:B------:R-:W-:Y:S08]  /*30d0*/  MUFU.EX2 R119, R119 ;  /* 0x0000007700777308 */ /* 0x000ff00000000800 */
[----:B------:R-:W4:Y:S01]  /*30e0*/  MUFU.EX2 R42, R79 ;  /* 0x0000004f002a7308 */ /* 0x000f220000000800 */
[----:B---3--:R-:W-:-:S07]  /*30f0*/  F2FP.F16.F32.PACK_AB R161, R40, R117 ;  /* 0x0000007528a1723e */ /* 0x008fce00000000ff */
[----:B------:R-:W-:Y:S01]  /*3100*/  MUFU.EX2 R121, R121 ;  /* 0x0000007900797308 */ /* 0x000fe20000000800 */
[----:B--2---:R-:W-:-:S04]  /*3110*/  FMNMX.FTZ R5, R28, R5, !PT ;  /* 0x000000051c057209 */ /* 0x004fc80007810000 */
[C---:B------:R-:W-:Y:S01]  /*3120*/  FSETP.NEU.FTZ.AND P2, PT, R5.reuse, -INF , PT ;  /* 0xff8000000500780b */ /* 0x040fe20003f5d000 */
[----:B------:R-:W-:Y:S02]  /*3130*/  FMUL.FTZ R26, R5, R0 ;  /* 0x00000000051a7220 */ /* 0x000fe40000410000 */
[----:B------:R-:W-:Y:S01]  /*3140*/  MUFU.EX2 R28, R83 ;  /* 0x00000053001c7308 */ /* 0x000fe20000000800 */
[----:B----4-:R-:W-:Y:S02]  /*3150*/  F2FP.F16.F32.PACK_AB R163, R42, R119 ;  /* 0x000000772aa3723e */ /* 0x010fe400000000ff */
[----:B------:R-:W-:Y:S02]  /*3160*/  FSEL R26, R26, RZ, P2 ;  /* 0x000000ff1a1a7208 */ /* 0x000fe40001000000 */
[----:B------:R-:W-:-:S03]  /*3170*/  PLOP3.LUT P2, PT, PT, PT, UP0, 0x80, 0x0 ;  /* 0x000000000000781c */ /* 0x000fc60003f4f008 */
        /* <DEDUP_REMOVED lines=17> */
[----:B--2---:R-:W-:Y:S01]  /*3290*/  FADD.FTZ R25, R183, R44 ;  /* 0x0000002cb7197221 */ /* 0x004fe20000010000 */
        /* <DEDUP_REMOVED lines=14> */
[----:B------:R4:W5:Y:S01]  /*3380*/  MUFU.EX2 R182, R29 ;  /* 0x0000001d00b67308 */ /* 0x0009620000000800 */
[----:B------:R-:W-:Y:S01]  /*3390*/  FADD.FTZ R25, R179, R44 ;  /* 0x0000002cb3197221 */ /* 0x000fe20000010000 */
[----:B---3--:R-:W-:Y:S01]  /*33a0*/  FADD.FTZ R44, R7, R180 ;  /* 0x000000b4072c7221 */ /* 0x008fe20000010000 */
[-CC-:B------:R-:W-:Y:S01]  /*33b0*/  FFMA.FTZ R55, R55, R0.reuse, -R26.reuse ;  /* 0x0000000037377223 */ /* 0x180fe2000001081a */
[-CC-:B------:R-:W-:Y:S01]  /*33c0*/  FFMA.FTZ R73, R73, R0.reuse, -R26.reuse ;  /* 0x0000000049497223 */ /* 0x180fe2000001081a */
[----:B------:R-:W-:Y:S01]  /*33d0*/  FADD.FTZ R46, R10, R25 ;  /* 0x000000190a2e7221 */ /* 0x000fe20000010000 */
[-CC-:B------:R-:W-:Y:S01]  /*33e0*/  FFMA.FTZ R59, R59, R0.reuse, -R26.reuse ;  /* 0x000000003b3b7223 */ /* 0x180fe2000001081a */
[-C--:B------:R-:W-:Y:S01]  /*33f0*/  FFMA.FTZ R77, R77, R0.reuse, -R26 ;  /* 0x000000004d4d7223 */ /* 0x080fe2000001081a */
[----:B------:R-:W3:Y:S01]  /*3400*/  MUFU.EX2 R13, R13 ;  /* 0x0000000d000d7308 */ /* 0x000ee20000000800 */
[----:B--2---:R-:W-:Y:S01]  /*3410*/  FADD.FTZ R25, R11, R44 ;  /* 0x0000002c0b197221 */ /* 0x004fe20000010000 */
[----:B----4-:R-:W-:Y:S01]  /*3420*/  FADD.FTZ R29, R173, R46 ;  /* 0x0000002ead1d7221 */ /* 0x010fe20000010000 */
[-CC-:B------:R-:W-:Y:S01]  /*3430*/  FFMA.FTZ R63, R63, R0.reuse, -R26.reuse ;  /* 0x000000003f3f7223 */ /* 0x180fe2000001081a */
[----:B------:R-:W-:Y:S01]  /*3440*/  F2FP.F16.F32.PACK_AB R183, R6, R183 ;  /* 0x000000b706b7723e */ /* 0x000fe200000000ff */
[-CC-:B------:R-:W-:Y:S01]  /*3450*/  FFMA.FTZ R81, R81, R0.reuse, -R26.reuse ;  /* 0x0000000051517223 */ /* 0x180fe2000001081a */
[----:B------:R-:W-:Y:S01]  /*3460*/  FADD.FTZ R46, R12, R29 ;  /* 0x0000001d0c2e7221 */ /* 0x000fe20000010000 */
[-C--:B------:R-:W-:Y:S01]  /*3470*/  FFMA.FTZ R67, R67, R0.reuse, -R26 ;  /* 0x0000000043437223 */ /* 0x080fe2000001081a */
[----:B------:R-:W2:Y:S01]  /*3480*/  MUFU.EX2 R176, R33 ;  /* 0x0000002100b07308 */ /* 0x000ea20000000800 */
[----:B-----5:R-:W-:Y:S01]  /*3490*/  FADD.FTZ R44, R182, R25 ;  /* 0x00000019b62c7221 */ /* 0x020fe20000010000 */
[----:B------:R-:W-:Y:S01]  /*34a0*/  FADD.FTZ R29, R175, R46 ;  /* 0x0000002eaf1d7221 */ /* 0x000fe20000010000 */
[----:B------:R-:W-:Y:S01]  /*34b0*/  FFMA.FTZ R26, R85, R0, -R26 ;  /* 0x00000000551a7223 */ /* 0x000fe2000001081a */
[----:B------:R-:W-:-:S02]  /*34c0*/  F2FP.F16.F32.PACK_AB R180, R180, R7 ;  /* 0x00000007b4b4723e */ /* 0x000fc400000000ff */
[----:B------:R-:W-:Y:S01]  /*34d0*/  FADD.FTZ R46, R14, R29 ;  /* 0x0000001d0e2e7221 */ /* 0x000fe20000010000 */
[----:B------:R-:W-:Y:S01]  /*34e0*/  F2FP.F16.F32.PACK_AB R165, R28, R121 ;  /* 0x000000791ca5723e */ /* 0x000fe200000000ff */
[----:B------:R-:W4:Y:S01]  /*34f0*/  MUFU.EX2 R15, R15 ;  /* 0x0000000f000f7308 */ /* 0x000f220000000800 */
[----:B---3--:R-:W-:Y:S01]  /*3500*/  FADD.FTZ R25, R13, R44 ;  /* 0x0000002c0d197221 */ /* 0x008fe20000010000 */
[----:B------:R-:W-:Y:S01]  /*3510*/  FADD.FTZ R29, R169, R46 ;  /* 0x0000002ea91d7221 */ /* 0x000fe20000010000 */
[----:B------:R-:W-:Y:S02]  /*3520*/  F2FP.F16.F32.PACK_AB R177, R8, R177 ;  /* 0x000000b108b1723e */ /* 0x000fe400000000ff */
[----:B------:R-:W-:Y:S01]  /*3530*/  F2FP.F16.F32.PACK_AB R179, R10, R179 ;  /* 0x000000b30ab3723e */ /* 0x000fe200000000ff */
[----:B------:R-:W-:Y:S01]  /*3540*/  FADD.FTZ R46, R20, R29 ;  /* 0x0000001d142e7221 */ /* 0x000fe20000010000 */
[----:B------:R-:W-:Y:S01]  /*3550*/  F2FP.F16.F32.PACK_AB R173, R12, R173 ;  /* 0x000000ad0cad723e */ /* 0x000fe200000000ff */
[----:B------:R-:W3:Y:S01]  /*3560*/  MUFU.EX2 R178, R37 ;  /* 0x0000002500b27308 */ /* 0x000ee20000000800 */
[----:B--2---:R-:W-:Y:S01]  /*3570*/  FADD.FTZ R44, R176, R25 ;  /* 0x00000019b02c7221 */ /* 0x004fe20000010000 */
[----:B------:R-:W-:Y:S01]  /*3580*/  FADD.FTZ R29, R171, R46 ;  /* 0x0000002eab1d7221 */ /* 0x000fe20000010000 */
[----:B------:R-:W-:-:S02]  /*3590*/  F2FP.F16.F32.PACK_AB R175, R14, R175 ;  /* 0x000000af0eaf723e */ /* 0x000fc400000000ff */
[----:B------:R-:W-:Y:S01]  /*35a0*/  F2FP.F16.F32.PACK_AB R169, R20, R169 ;  /* 0x000000a914a9723e */ /* 0x000fe200000000ff */
[C---:B------:R-:W-:Y:S01]  /*35b0*/  FADD.FTZ R46, R24.reuse, R29 ;  /* 0x0000001d182e7221 */ /* 0x040fe20000010000 */
[----:B------:R-:W-:Y:S01]  /*35c0*/  F2FP.F16.F32.PACK_AB R171, R24, R171 ;  /* 0x000000ab18ab723e */ /* 0x000fe200000000ff */
[----:B------:R-:W2:Y:S01]  /*35d0*/  MUFU.EX2 R21, R21 ;  /* 0x0000001500157308 */ /* 0x000ea20000000800 */
[----:B----4-:R-:W-:Y:S01]  /*35e0*/  FADD.FTZ R25, R15, R44 ;  /* 0x0000002c0f197221 */ /* 0x010fe20000010000 */
[----:B------:R-:W-:Y:S02]  /*35f0*/  F2FP.F16.F32.PACK_AB R182, R182, R11 ;  /* 0x0000000bb6b6723e */ /* 0x000fe400000000ff */
[----:B------:R-:W-:-:S04]  /*3600*/  F2FP.F16.F32.PACK_AB R176, R176, R13 ;  /* 0x0000000db0b0723e */ /* 0x000fc800000000ff */
[----:B------:R-:W4:Y:S01]  /*3610*/  MUFU.EX2 R172, R41 ;  /* 0x0000002900ac7308 */ /* 0x000f220000000800 */
[C---:B---3--:R-:W-:Y:S01]  /*3620*/  FADD.FTZ R44, R178.reuse, R25 ;  /* 0x00000019b22c7221 */ /* 0x048fe20000010000 */
[----:B------:R-:W-:-:S06]  /*3630*/  F2FP.F16.F32.PACK_AB R178, R178, R15 ;  /* 0x0000000fb2b2723e */ /* 0x000fcc00000000ff */
[----:B------:R-:W1:Y:S01]  /*3640*/  MUFU.EX2 R27, R27 ;  /* 0x0000001b001b7308 */ /* 0x000e620000000800 */
[----:B--2---:R-:W-:-:S07]  /*3650*/  FADD.FTZ R25, R21, R44 ;  /* 0x0000002c15197221 */ /* 0x004fce0000010000 */
[----:B------:R-:W2:Y:S01]  /*3660*/  MUFU.EX2 R174, R45 ;  /* 0x0000002d00ae7308 */ /* 0x000ea20000000800 */
[----:B----4-:R-:W-:Y:S01]  /*3670*/  FADD.FTZ R44, R172, R25 ;  /* 0x00000019ac2c7221 */ /* 0x010fe20000010000 */
[----:B------:R-:W-:Y:S01]  /*3680*/  FADD.FTZ R25, R153, R46 ;  /* 0x0000002e99197221 */ /* 0x000fe20000010000 */
[----:B------:R-:W-:Y:S02]  /*3690*/  F2FP.F16.F32.PACK_AB R153, R32, R153 ;  /* 0x000000992099723e */ /* 0x000fe400000000ff */
[----:B------:R-:W-:Y:S01]  /*36a0*/  F2FP.F16.F32.PACK_AB R172, R172, R21 ;  /* 0x00000015acac723e */ /* 0x000fe200000000ff */
[----:B------:R-:W-:Y:S02]  /*36b0*/  FADD.FTZ R46, R32, R25 ;  /* 0x00000019202e7221 */ /* 0x000fe40000010000 */
[----:B------:R-:W3:Y:S01]  /*36c0*/  MUFU.EX2 R31, R31 ;  /* 0x0000001f001f7308 */ /* 0x000ee20000000800 */
[----:B-1----:R-:W-:Y:S01]  /*36d0*/  FADD.FTZ R3, R27, R44 ;  /* 0x0000002c1b037221 */ /* 0x002fe20000010000 */
[----:B------:R-:W-:Y:S01]  /*36e0*/  FADD.FTZ R25, R107, R46 ;  /* 0x0000002e6b197221 */ /* 0x000fe20000010000 */
[----:B------:R-:W-:-:S03]  /*36f0*/  IMAD.MOV.U32 R107, RZ, RZ, R151 ;  /* 0x000000ffff6b7224 */ /* 0x000fc600078e0097 */
[----:B------:R-:W-:Y:S02]  /*3700*/  FADD.FTZ R46, R34, R25 ;  /* 0x00000019222e7221 */ /* 0x000fe40000010000 */
[----:B------:R-:W1:Y:S01]  /*3710*/  MUFU.EX2 R168, R49 ;  /* 0x0000003100a87308 */ /* 0x000e620000000800 */
[C---:B--2---:R-:W-:Y:S01]  /*3720*/  FADD.FTZ R44, R174.reuse, R3 ;  /* 0x00000003ae2c7221 */ /* 0x044fe20000010000 */
[----:B------:R-:W-:Y:S01]  /*3730*/  FADD.FTZ R25, R111, R46 ;  /* 0x0000002e6f197221 */ /* 0x000fe20000010000 */
[----:B------:R-:W-:Y:S01]  /*3740*/  F2FP.F16.F32.PACK_AB R174, R174, R27 ;  /* 0x0000001baeae723e */ /* 0x000fe200000000ff */
[----:B------:R-:W-:Y:S02]  /*3750*/  IMAD.MOV.U32 R111, RZ, RZ, R151 ;  /* 0x000000ffff6f7224 */ /* 0x000fe400078e0097 */
[----:B------:R-:W-:Y:S02]  /*3760*/  FADD.FTZ R46, R36, R25 ;  /* 0x00000019242e7221 */ /* 0x000fe40000010000 */
[----:B------:R-:W2:Y:S01]  /*3770*/  MUFU.EX2 R35, R35 ;  /* 0x0000002300237308 */ /* 0x000ea20000000800 */
[----:B---3--:R-:W-:Y:S01]  /*3780*/  FADD.FTZ R3, R31, R44 ;  /* 0x0000002c1f037221 */ /* 0x008fe20000010000 */
[----:B------:R-:W-:Y:S01]  /*3790*/  FADD.FTZ R25, R115, R46 ;  /* 0x0000002e73197221 */ /* 0x000fe20000010000 */
[----:B------:R-:W-:-:S03]  /*37a0*/  IMAD.MOV.U32 R115, RZ, RZ, R151 ;  /* 0x000000ffff737224 */ /* 0x000fc600078e0097 */
[----:B------:R-:W-:Y:S02]  /*37b0*/  FADD.FTZ R6, R38, R25 ;  /* 0x0000001926067221 */ /* 0x000fe40000010000 */
[----:B------:R-:W3:Y:S01]  /*37c0*/  MUFU.EX2 R170, R53 ;  /* 0x0000003500aa7308 */ /* 0x000ee20000000800 */
[C---:B-1----:R-:W-:Y:S01]  /*37d0*/  FADD.FTZ R44, R168.reuse, R3 ;  /* 0x00000003a82c7221 */ /* 0x042fe20000010000 */
[----:B------:R-:W-:Y:S01]  /*37e0*/  FADD.FTZ R25, R117, R6 ;  /* 0x0000000675197221 */ /* 0x000fe20000010000 */
[----:B------:R-:W-:Y:S01]  /*37f0*/  F2FP.F16.F32.PACK_AB R168, R168, R31 ;  /* 0x0000001fa8a8723e */ /* 0x000fe200000000ff */
[----:B------:R-:W-:Y:S02]  /*3800*/  IMAD.MOV.U32 R117, RZ, RZ, R151 ;  /* 0x000000ffff757224 */ /* 0x000fe400078e0097 */
[----:B------:R-:W-:Y:S02]  /*3810*/  FADD.FTZ R6, R40, R25 ;  /* 0x0000001928067221 */ /* 0x000fe40000010000 */
[----:B------:R-:W1:Y:S01]  /*3820*/  MUFU.EX2 R39, R39 ;  /* 0x0000002700277308 */ /* 0x000e620000000800 */
[----:B--2---:R-:W-:Y:S01]  /*3830*/  FADD.FTZ R3, R35, R44 ;  /* 0x0000002c23037221 */ /* 0x004fe20000010000 */
[----:B------:R-:W-:Y:S01]  /*3840*/  FADD.FTZ R25, R119, R6 ;  /* 0x0000000677197221 */ /* 0x000fe20000010000 */
[----:B------:R-:W-:-:S03]  /*3850*/  IMAD.MOV.U32 R119, RZ, RZ, R151 ;  /* 0x000000ffff777224 */ /* 0x000fc600078e0097 */
[----:B------:R-:W-:Y:S02]  /*3860*/  FADD.FTZ R6, R42, R25 ;  /* 0x000000192a067221 */ /* 0x000fe40000010000 */
[----:B------:R-:W2:Y:S01]  /*3870*/  MUFU.EX2 R152, R57 ;  /* 0x0000003900987308 */ /* 0x000ea20000000800 */
[C---:B---3--:R-:W-:Y:S01]  /*3880*/  FADD.FTZ R44, R170.reuse, R3 ;  /* 0x00000003aa2c7221 */ /* 0x048fe20000010000 */
[----:B------:R-:W-:Y:S01]  /*3890*/  FADD.FTZ R25, R121, R6 ;  /* 0x0000000679197221 */ /* 0x000fe20000010000 */
[----:B------:R-:W-:Y:S01]  /*38a0*/  F2FP.F16.F32.PACK_AB R170, R170, R35 ;  /* 0x00000023aaaa723e */ /* 0x000fe200000000ff */
[----:B------:R-:W-:Y:S02]  /*38b0*/  IMAD.MOV.U32 R121, RZ, RZ, R151 ;  /* 0x000000ffff797224 */ /* 0x000fe400078e0097 */
[----:B------:R-:W-:Y:S02]  /*38c0*/  FADD.FTZ R6, R28, R25 ;  /* 0x000000191c067221 */ /* 0x000fe40000010000 */
[----:B------:R-:W3:Y:S01]  /*38d0*/  MUFU.EX2 R43, R43 ;  /* 0x0000002b002b7308 */ /* 0x000ee20000000800 */
[----:B-1----:R-:W-:Y:S01]  /*38e0*/  FADD.FTZ R3, R39, R44 ;  /* 0x0000002c27037221 */ /* 0x002fe20000010000 */
[----:B------:R-:W-:-:S06]  /*38f0*/  FADD.FTZ R25, R123, R6 ;  /* 0x000000067b197221 */ /* 0x000fcc0000010000 */
        /* <DEDUP_REMOVED lines=34> */
[----:B---3--:R-:W-:Y:S01]  /*3b20*/  FADD.FTZ R7, R67, R4 ;  /* 0x0000000443077221 */ /* 0x008fe20000010000 */
[C---:B-1----:R-:W-:Y:S01]  /*3b30*/  F2FP.F16.F32.PACK_AB R167, R30.reuse, R123 ;  /* 0x0000007b1ea7723e */ /* 0x042fe200000000ff */
[----:B------:R-:W-:Y:S01]  /*3b40*/  FADD.FTZ R3, R30, R25 ;  /* 0x000000191e037221 */ /* 0x000fe20000010000 */
[----:B------:R-:W-:Y:S02]  /*3b50*/  IMAD.MOV.U32 R123, RZ, RZ, R151 ;  /* 0x000000ffff7b7224 */ /* 0x000fe400078e0097 */
[C---:B--2---:R-:W-:Y:S01]  /*3b60*/  FADD.FTZ R4, R26.reuse, R7 ;  /* 0x000000071a047221 */ /* 0x044fe20000010000 */
[----:B------:R-:W-:Y:S01]  /*3b70*/  F2FP.F16.F32.PACK_AB R166, R26, R67 ;  /* 0x000000431aa6723e */ /* 0x000fe200000000ff */
        /* <DEDUP_REMOVED lines=35> */
[----:B------:R-:W-:Y:S01]  /*3db0*/  UMOV UR7, UR36 ;  /* 0x0000002400077c82 */ /* 0x000fe20008000000 */
[----:B------:R-:W-:Y:S01]  /*3dc0*/  UMOV UR5, UR37 ;  /* 0x0000002500057c82 */ /* 0x000fe20008000000 */
[----:B------:R-:W-:Y:S01]  /*3dd0*/  ULDC UR54, c[0x0][0x2e0] ;  /* 0x0000b80000367ab9 */ /* 0x000fe20000000800 */
[----:B------:R-:W-:Y:S01]  /*3de0*/  ULDC UR47, c[0x0][0x288] ;  /* 0x0000a200002f7ab9 */ /* 0x000fe20000000800 */
[----:B------:R-:W-:Y:S01]  /*3df0*/  ULDC UR55, c[0x0][0x404] ;  /* 0x0001010000377ab9 */ /* 0x000fe20000000800 */
[----:B------:R-:W-:-:S05]  /*3e00*/  ULDC.64 UR40, c[0x0][0x3f8] ;  /* 0x0000fe0000287ab9 */ /* 0x000fca0000000a00 */
.L_x_1911:
        /* <DEDUP_REMOVED lines=9> */
.L_x_1904:
[----:B------:R-:W-:Y:S01]  /*3ea0*/  ULEA UR10, UR37, UR38, 0x3 ;  /* 0x00000026250a7291 */ /* 0x000fe2000f8e183f */
[----:B------:R-:W-:-:S05]  /*3eb0*/  IMAD.U32 R0, RZ, RZ, UR36 ;  /* 0x00000024ff007e24 */ /* 0x000fca000f8e00ff */
[----:B------:R-:W-:-:S04]  /*3ec0*/  SHF.L.U32 R0, R0, 0x1f, RZ ;  /* 0x0000001f00007819 */ /* 0x000fc800000006ff */
[----:B------:R1:W2:Y:S01]  /*3ed0*/  SYNCS.PHASECHK.TRANS64.TRYWAIT P2, [UR10+0x28830], R0 ;  /* 0x02883000ff0075a7 */ /* 0x0002a2000804014a */
[----:B------:R-:W-:Y:S05]  /*3ee0*/  @!P0 BRA `(.L_x_1905) ;  /* 0x0000000000048947 */ /* 0x000fea0003800000 */
[----:B------:R-:W-:Y:S01]  /*3ef0*/  BPT.TRAP 0x1 ;  /* 0x000000040000795c */ /* 0x000fe20000300000 */
.L_x_1905:
[----:B--2---:R-:W-:Y:S05]  /*3f00*/  @P2 BRA `(.L_x_1903) ;  /* 0x0000000000082947 */ /* 0x004fea0003800000 */
[----:B------:R-:W2:Y:S02]  /*3f10*/  SYNCS.PHASECHK.TRANS64.TRYWAIT P2, [UR10+0x28830], R0 ;  /* 0x02883000ff0075a7 */ /* 0x000ea4000804014a */
[----:B--2---:R-:W-:Y:S05]  /*3f20*/  @!P2 BRA `(.L_x_1906) ;  /* 0x000000900078a947 */ /* 0x004fea0003800000 */
.L_x_1903:
[----:B-12---:R-:W-:Y:S01]  /*3f30*/  VIADD R0, R23, 0x8 ;  /* 0x0000000817007836 */ /* 0x006fe20000000000 */
[----:B------:R-:W-:Y:S01]  /*3f40*/  ULEA UR34, UR37, UR4, 0xb ;  /* 0x0000000425227291 */ /* 0x000fe2000f8e583f */
[----:B------:R-:W-:Y:S01]  /*3f50*/  UMOV UR51, 0x40000040 ;  /* 0x4000004000337882 */ /* 0x000fe20000000000 */
[----:B------:R-:W-:Y:S02]  /*3f60*/  UMOV UR11, 0x40000040 ;  /* 0x40000040000b7882 */ /* 0x000fe40000000000 */
[----:B------:R1:W-:Y:S01]  /*3f70*/  BAR.SYNC.DEFER_BLOCKING R0, 0x100 ;  /* 0x000400000000751d */ /* 0x0003e20000010000 */
[----:B------:R-:W-:Y:S02]  /*3f80*/  UIADD3 UR10, UR34, 0x2, URZ ;  /* 0x00000002220a7890 */ /* 0x000fe4000fffe03f */
[----:B------:R-:W-:Y:S02]  /*3f90*/  UIADD3 UR14, UR34, 0x4, URZ ;  /* 0x00000004220e7890 */ /* 0x000fe4000fffe03f */
[----:B------:R-:W-:-:S02]  /*3fa0*/  UIADD3 UR18, UR34, 0x6, URZ ;  /* 0x0000000622127890 */ /* 0x000fc4000fffe03f */
[----:B------:R-:W-:Y:S01]  /*3fb0*/  UMOV UR50, UR34 ;  /* 0x0000002200327c82 */ /* 0x000fe20008000000 */
        /* <DEDUP_REMOVED lines=37> */
.L_x_1908:
[----:B------:R-:W-:Y:S01]  /*4210*/  ULEA UR10, UR5, UR38, 0x3 ;  /* 0x00000026050a7291 */ /* 0x000fe2000f8e183f */
[----:B------:R-:W-:-:S05]  /*4220*/  IMAD.U32 R0, RZ, RZ, UR7 ;  /* 0x00000007ff007e24 */ /* 0x000fca000f8e00ff */
[----:B------:R-:W-:-:S04]  /*4230*/  SHF.L.U32 R0, R0, 0x1f, RZ ;  /* 0x0000001f00007819 */ /* 0x000fc800000006ff */
[----:B------:R1:W2:Y:S01]  /*4240*/  SYNCS.PHASECHK.TRANS64.TRYWAIT P2, [UR10+0x28850], R0 ;  /* 0x02885000ff0075a7 */ /* 0x0002a2000804014a */
[----:B------:R-:W-:Y:S05]  /*4250*/  @!P0 BRA `(.L_x_1909) ;  /* 0x0000000000048947 */ /* 0x000fea0003800000 */
[----:B------:R-:W-:Y:S01]  /*4260*/  BPT.TRAP 0x1 ;  /* 0x000000040000795c */ /* 0x000fe20000300000 */
.L_x_1909:
[----:B--2---:R-:W-:Y:S05]  /*4270*/  @P2 BRA `(.L_x_1907) ;  /* 0x0000000000082947 */ /* 0x004fea0003800000 */
[----:B------:R-:W2:Y:S02]  /*4280*/  SYNCS.PHASECHK.TRANS64.TRYWAIT P2, [UR10+0x28850], R0 ;  /* 0x02885000ff0075a7 */ /* 0x000ea4000804014a */
[----:B--2---:R-:W-:Y:S05]  /*4290*/  @!P2 BRA `(.L_x_1910) ;  /* 0x0000008c00b4a947 */ /* 0x004fea0003800000 */
.L_x_1907:
[----:B------:R-:W-:Y:S01]  /*42a0*/  UIADD3 UR7, UR38, 0x400, URZ ;  /* 0x0000040026077890 */ /* 0x000fe2000fffe03f */
[----:B------:R-:W-:Y:S01]  /*42b0*/  WARPGROUP.ARRIVE ;  /* 0x00000000000079c5 */ /* 0x000fe20000000000 */
[----:B------:R-:W-:Y:S01]  /*42c0*/  UMOV UR11, 0x40000040 ;  /* 0x40000040000b7882 */ /* 0x000fe20000000000 */
[----:B------:R-:W-:Y:S02]  /*42d0*/  UISETP.NE.U32.AND UP0, UPT, UR40, URZ, UPT ;  /* 0x0000003f2800728c */ /* 0x000fe4000bf05070 */
[----:B------:R-:W-:Y:S02]  /*42e0*/  USHF.R.U32.HI UR7, URZ, 0x4, UR7 ;  /* 0x000000043f077899 */ /* 0x000fe40008011607 */
[----:B------:R-:W-:Y:S02]  /*42f0*/  UISETP.NE.AND.EX UP0, UPT, UR41, URZ, UPT, UP0 ;  /* 0x0000003f2900728c */ /* 0x000fe4000bf05300 */
[----:B------:R-:W-:-:S04]  /*4300*/  ULOP3.LUT UR7, UR7, 0x3fff, URZ, 0xc0, !UPT ;  /* 0x00003fff07077892 */ /* 0x000fc8000f8ec03f */
[----:B------:R-:W-:-:S04]  /*4310*/  ULOP3.LUT UR7, UR7, 0x4000000, URZ, 0xfc, !UPT ;  /* 0x0400000007077892 */ /* 0x000fc8000f8efc3f */
[----:B------:R-:W-:-:S07]  /*4320*/  ULEA UR7, UR5, UR7, 0xb ;  /* 0x0000000705077291 */ /* 0x000fce000f8e583f */
[----:B------:R-:W-:Y:S02]  /*4330*/  UMOV UR10, UR7 ;  /* 0x00000007000a7c82 */ /* 0x000fe40008000000 */
[----:B------:R-:W-:Y:S01]  /*4340*/  HGMMA.64x128x16.F32 R88, R180, gdesc[UR8].tnspB, R88, gsb0 ;  /* 0x41e00008b4587df0 */ /* 0x000fe20008000858 */
[----:B------:R-:W-:Y:S01]  /*4350*/  UIADD3 UR10, UR7, 0x80, URZ ;  /* 0x00000080070a7890 */ /* 0x000fe2000fffe03f */
[----:B------:R-:W-:Y:S01]  /*4360*/  UMOV UR11, 0x40000040 ;  /* 0x40000040000b7882 */ /* 0x000fe20000000000 */
[----:B------:R-:W-:Y:S02]  /*4370*/  WARPGROUP.DEPBAR.LE gsb0, 0x0 ;  /* 0x00008000000079c5 */ /* 0x000fe40000010000 */
[----:B------:R-:W-:-:S07]  /*4380*/  WARPGROUP.ARRIVE ;  /* 0x00000000000079c5 */ /* 0x000fce0000000000 */
[----:B------:R-:W-:Y:S01]  /*4390*/  HGMMA.64x128x16.F32 R88, R176, gdesc[UR8].tnspB, R88, gsb0 ;  /* 0x41e00008b0587df0 */ /* 0x000fe20008000858 */
[----:B------:R-:W-:Y:S01]  /*43a0*/  UMOV UR10, 0xffffff80 ;  /* 0xffffff80000a7882 */ /* 0x000fe20000000000 */
[----:B------:R-:W-:Y:S02]  /*43b0*/  USEL UR11, UR55, 0x1, UP0 ;  /* 0x00000001370b7887 */ /* 0x000fe40008000000 */
[----:B------:R-:W-:Y:S02]  /*43c0*/  UIMAD UR10, UR6, UR10, 0x1 ;  /* 0x00000001060a74a4 */ /* 0x000fe4000f8e020a */
[----:B------:R-:W-:Y:S02]  /*43d0*/  UISETP.GT.AND UP0, UPT, UR6, UR39, UPT ;  /* 0x000000270600728c */ /* 0x000fe4000bf04270 */
[----:B------:R-:W-:Y:S02]  /*43e0*/  UIADD3 UR10, UR42, UR10, URZ ;  /* 0x0000000a2a0a7290 */ /* 0x000fe4000fffe03f */
[----:B------:R-:W-:-:S02]  /*43f0*/  UIADD3 UR6, UR6, -0x1, URZ ;  /* 0xffffffff06067890 */ /* 0x000fc4000fffe03f */
[----:B------:R-:W-:-:S03]  /*4400*/  UIMAD UR10, UR11, UR54, UR10 ;  /* 0x000000360b0a72a4 */ /* 0x000fc6000f8e020a */
[----:B------:R-:W-:Y:S01]  /*4410*/  UMOV UR11, 0x40000040 ;  /* 0x40000040000b7882 */ /* 0x000fe20000000000 */
[----:B------:R-:W-:-:S06]  /*4420*/  UIADD3 UR10, UR10, -UR47, URZ ;  /* 0x8000002f0a0a7290 */ /* 0x000fcc000fffe03f */
[----:B--2---:R-:W-:Y:S01]  /*4430*/  IMAD.U32 R5, RZ, RZ, UR10 ;  /* 0x0000000aff057e24 */ /* 0x004fe2000f8e00ff */
[----:B------:R-:W-:-:S03]  /*4440*/  UIADD3 UR10, UR7, 0x100, URZ ;  /* 0x00000100070a7890 */ /* 0x000fc6000fffe03f */
[----:B------:R-:W-:-:S04]  /*4450*/  IMAD R5, R2, -0x2, R5 ;  /* 0xfffffffe02057824 */ /* 0x000fc800078e0205 */
[----:B------:R-:W-:-:S05]  /*4460*/  IMAD.IADD R10, R22, 0x1, R5 ;  /* 0x00000001160a7824 */ /* 0x000fca00078e0205 */
[C---:B------:R-:W-:Y:S02]  /*4470*/  ISETP.GT.AND P2, PT, R10.reuse, RZ, PT ;  /* 0x000000ff0a00720c */ /* 0x040fe40003f44270 */
[----:B------:R-:W-:Y:S02]  /*4480*/  ISETP.GT.AND P3, PT, R10, 0x1, PT ;  /* 0x000000010a00780c */ /* 0x000fe40003f64270 */
[----:B------:R-:W-:Y:S02]  /*4490*/  FSEL R11, R24, -INF , P2 ;  /* 0xff800000180b7808 */ /* 0x000fe40001000000 */
[----:B------:R-:W-:Y:S02]  /*44a0*/  ISETP.GT.AND P2, PT, R10, 0x8, PT ;  /* 0x000000080a00780c */ /* 0x000fe40003f44270 */
[----:B------:R-:W-:Y:S02]  /*44b0*/  FSEL R199, R25, -INF , P3 ;  /* 0xff80000019c77808 */ /* 0x000fe40001800000 */
[----:B-1----:R-:W-:-:S02]  /*44c0*/  FMNMX.FTZ R0, R11, R6, !PT ;  /* 0x000000060b007209 */ /* 0x002fc40007810000 */
[----:B------:R-:W-:Y:S02]  /*44d0*/  ISETP.GT.AND P3, PT, R10, 0x9, PT ;  /* 0x000000090a00780c */ /* 0x000fe40003f64270 */
[----:B------:R-:W-:Y:S02]  /*44e0*/  FSEL R13, R28, -INF , P2 ;  /* 0xff8000001c0d7808 */ /* 0x000fe40001000000 */
[----:B------:R-:W-:Y:S02]  /*44f0*/  FMNMX.FTZ R0, R199, R0, !PT ;  /* 0x00000000c7007209 */ /* 0x000fe40007810000 */
[----:B------:R-:W-:Y:S02]  /*4500*/  ISETP.GT.AND P2, PT, R10, 0x10, PT ;  /* 0x000000100a00780c */ /* 0x000fe40003f44270 */
[----:B------:R-:W-:Y:S02]  /*4510*/  FSEL R197, R29, -INF , P3 ;  /* 0xff8000001dc57808 */ /* 0x000fe40001800000 */
[----:B------:R-:W-:-:S02]  /*4520*/  FMNMX.FTZ R0, R13, R0, !PT ;  /* 0x000000000d007209 */ /* 0x000fc40007810000 */
        /* <DEDUP_REMOVED lines=22> */
[----:B------:R-:W-:Y:S01]  /*4690*/  FMNMX.FTZ R0, R181, R0, !PT ;  /* 0x00000000b5007209 */ /* 0x000fe20007810000 */
[----:B------:R-:W-:Y:S02]  /*46a0*/  WARPGROUP.DEPBAR.LE gsb0, 0x0 ;  /* 0x00008000000079c5 */ /* 0x000fe40000010000 */
[----:B------:R-:W-:Y:S01]  /*46b0*/  WARPGROUP.ARRIVE ;  /* 0x00000000000079c5 */ /* 0x000fe20000000000 */
[----:B------:R-:W-:-:S02]  /*46c0*/  FSEL R179, R45, -INF , P3 ;  /* 0xff8000002db37808 */ /* 0x000fc40001800000 */
[----:B------:R-:W-:Y:S02]  /*46d0*/  ISETP.GT.AND P3, PT, R10, 0x31, PT ;  /* 0x000000310a00780c */ /* 0x000fe40003f64270 */
[----:B------:R-:W-:Y:S01]  /*46e0*/  FSEL R177, R48, -INF , P2 ;  /* 0xff80000030b17808 */ /* 0x000fe20001000000 */
[----:B------:R-:W-:Y:S01]  /*46f0*/  HGMMA.64x128x16.F32 R88, R172, gdesc[UR8].tnspB, R88, gsb0 ;  /* 0x41e00008ac587df0 */ /* 0x000fe20008000858 */
[----:B------:R-:W-:Y:S01]  /*4700*/  UIADD3 UR10, UR7, 0x180, URZ ;  /* 0x00000180070a7890 */ /* 0x000fe2000fffe03f */
[----:B------:R-:W-:Y:S01]  /*4710*/  FMNMX.FTZ R0, R179, R0, !PT ;  /* 0x00000000b3007209 */ /* 0x000fe20007810000 */
[----:B------:R-:W-:Y:S01]  /*4720*/  UMOV UR11, 0x40000040 ;  /* 0x40000040000b7882 */ /* 0x000fe20000000000 */
[----:B------:R-:W-:Y:S02]  /*4730*/  ISETP.GT.AND P2, PT, R10, 0x38, PT ;  /* 0x000000380a00780c */ /* 0x000fe40003f44270 */
[----:B------:R-:W-:Y:S01]  /*4740*/  FMNMX.FTZ R0, R177, R0, !PT ;  /* 0x00000000b1007209 */ /* 0x000fe20007810000 */
[----:B------:R-:W-:-:S02]  /*4750*/  WARPGROUP.DEPBAR.LE gsb0, 0x0 ;  /* 0x00008000000079c5 */ /* 0x000fc40000010000 */
[----:B------:R-:W-:Y:S01]  /*4760*/  WARPGROUP.ARRIVE ;  /* 0x00000000000079c5 */ /* 0x000fe20000000000 */
[----:B------:R-:W-:Y:S02]  /*4770*/  FSEL R175, R49, -INF , P3 ;  /* 0xff80000031af7808 */ /* 0x000fe40001800000 */
[----:B------:R-:W-:Y:S02]  /*4780*/  ISETP.GT.AND P3, PT, R10, 0x39, PT ;  /* 0x000000390a00780c */ /* 0x000fe40003f64270 */
[----:B------:R-:W-:Y:S01]  /*4790*/  FSEL R173, R52, -INF , P2 ;  /* 0xff80000034ad7808 */ /* 0x000fe20001000000 */
[----:B------:R-:W-:Y:S01]  /*47a0*/  HGMMA.64x128x16.F32 R88, R168, gdesc[UR8].tnspB, R88, gsb0 ;  /* 0x41e00008a8587df0 */ /* 0x000fe20008000858 */
[----:B------:R-:W-:Y:S01]  /*47b0*/  UIADD3 UR10, UR7, 0x200, URZ ;  /* 0x00000200070a7890 */ /* 0x000fe2000fffe03f */
[----:B------:R-:W-:Y:S01]  /*47c0*/  FMNMX.FTZ R0, R175, R0, !PT ;  /* 0x00000000af007209 */ /* 0x000fe20007810000 */
[----:B------:R-:W-:Y:S01]  /*47d0*/  UMOV UR11, 0x40000040 ;  /* 0x40000040000b7882 */ /* 0x000fe20000000000 */
[----:B------:R-:W-:-:S02]  /*47e0*/  ISETP.GT.AND P2, PT, R10, 0x40, PT ;  /* 0x000000400a00780c */ /* 0x000fc40003f44270 */
[----:B------:R-:W-:Y:S02]  /*47f0*/  FSEL R53, R53, -INF , P3 ;  /* 0xff80000035357808 */ /* 0x000fe40001800000 */
[----:B------:R-:W-:Y:S02]  /*4800*/  FMNMX.FTZ R0, R173, R0, !PT ;  /* 0x00000000ad007209 */ /* 0x000fe40007810000 */
[----:B------:R-:W-:Y:S02]  /*4810*/  ISETP.GT.AND P3, PT, R10, 0x41, PT ;  /* 0x000000410a00780c */ /* 0x000fe40003f64270 */
[----:B------:R-:W-:Y:S02]  /*4820*/  FSEL R49, R56, -INF , P2 ;  /* 0xff80000038317808 */ /* 0x000fe40001000000 */
[----:B------:R-:W-:Y:S02]  /*4830*/  FMNMX.FTZ R0, R53, R0, !PT ;  /* 0x0000000035007209 */ /* 0x000fe40007810000 */
        /* <DEDUP_REMOVED lines=39> */
[C---:B------:R-:W-:Y:S01]  /*4ab0*/  ISETP.GT.AND P3, PT, R10.reuse, 0x79, PT ;  /* 0x000000790a00780c */ /* 0x040fe20003f64270 */
[----:B------:R-:W-:Y:S01]  /*4ac0*/  VIADD R10, R10, 0x8 ;  /* 0x000000080a0a7836 */ /* 0x000fe20000000000 */
[----:B------:R-:W-:Y:S02]  /*4ad0*/  FSEL R45, R84, -INF , P2 ;  /* 0xff800000542d7808 */ /* 0x000fe40001000000 */
[----:B------:R-:W-:Y:S02]  /*4ae0*/  FMNMX.FTZ R0, R81, R0, !PT ;  /* 0x0000000051007209 */ /* 0x000fe40007810000 */
[----:B------:R-:W-:-:S02]  /*4af0*/  FSEL R85, R85, -INF , P3 ;  /* 0xff80000055557808 */ /* 0x000fc40001800000 */
[----:B------:R-:W-:Y:S02]  /*4b00*/  FMNMX.FTZ R0, R45, R0, !PT ;  /* 0x000000002d007209 */ /* 0x000fe40007810000 */
[C---:B------:R-:W-:Y:S02]  /*4b10*/  ISETP.GT.AND P4, PT, R10.reuse, RZ, PT ;  /* 0x000000ff0a00720c */ /* 0x040fe40003f84270 */
[----:B------:R-:W-:Y:S02]  /*4b20*/  FMNMX.FTZ R12, R85, R0, !PT ;  /* 0x00000000550c7209 */ /* 0x000fe40007810000 */
[----:B------:R-:W1:Y:S01]  /*4b30*/  LDC R0, c[0x0][0x988] ;  /* 0x00026200ff007b82 */ /* 0x000e620000000800 */
[----:B------:R-:W-:Y:S02]  /*4b40*/  ISETP.GT.AND P5, PT, R10, 0x1, PT ;  /* 0x000000010a00780c */ /* 0x000fe40003fa4270 */
[----:B------:R-:W2:Y:S01]  /*4b50*/  SHFL.BFLY PT, R5, R12, 0x2, 0x1f ;  /* 0x0c401f000c057f89 */ /* 0x000ea200000e0000 */
[----:B------:R-:W-:-:S02]  /*4b60*/  FSEL R26, R26, -INF , P4 ;  /* 0xff8000001a1a7808 */ /* 0x000fc40002000000 */
[C---:B------:R-:W-:Y:S02]  /*4b70*/  ISETP.GT.AND P3, PT, R10.reuse, 0x8, PT ;  /* 0x000000080a00780c */ /* 0x040fe40003f64270 */
[C---:B------:R-:W-:Y:S02]  /*4b80*/  ISETP.GT.AND P6, PT, R10.reuse, 0x9, PT ;  /* 0x000000090a00780c */ /* 0x040fe40003fc4270 */
[C---:B------:R-:W-:Y:S02]  /*4b90*/  ISETP.GT.AND P4, PT, R10.reuse, 0x10, PT ;  /* 0x000000100a00780c */ /* 0x040fe40003f84270 */
[----:B------:R-:W-:Y:S02]  /*4ba0*/  FSEL R31, R31, -INF , P6 ;  /* 0xff8000001f1f7808 */ /* 0x000fe40003000000 */
[----:B------:R-:W-:Y:S02]  /*4bb0*/  ISETP.GT.AND P6, PT, R10, 0x19, PT ;  /* 0x000000190a00780c */ /* 0x000fe40003fc4270 */
[----:B--2---:R-:W-:-:S02]  /*4bc0*/  FMNMX.FTZ R14, R12, R5, !PT ;  /* 0x000000050c0e7209 */ /* 0x004fc40007810000 */
[----:B------:R-:W-:-:S03]  /*4bd0*/  FMNMX.FTZ R12, R26, R7, !PT ;  /* 0x000000071a0c7209 */ /* 0x000fc60007810000 */
[----:B------:R-:W2:Y:S01]  /*4be0*/  SHFL.BFLY PT, R5, R14, 0x1, 0x1f ;  /* 0x0c201f000e057f89 */ /* 0x000ea200000e0000 */
[----:B------:R-:W-:Y:S02]  /*4bf0*/  WARPGROUP.DEPBAR.LE gsb0, 0x0 ;  /* 0x00008000000079c5 */ /* 0x000fe40000010000 */
[----:B------:R-:W-:Y:S01]  /*4c00*/  WARPGROUP.ARRIVE ;  /* 0x00000000000079c5 */ /* 0x000fe20000000000 */
[----:B------:R-:W-:Y:S02]  /*4c10*/  FSEL R169, R34, -INF , P4 ;  /* 0xff80000022a97808 */ /* 0x000fe40002000000 */
[----:B------:R-:W-:-:S03]  /*4c20*/  ISETP.GT.AND P4, PT, R10, 0x20, PT ;  /* 0x000000200a00780c */ /* 0x000fc60003f84270 */
[----:B------:R-:W-:Y:S01]  /*4c30*/  HGMMA.64x128x16.F32 R88, R152, gdesc[UR8].tnspB, R88, gsb0 ;  /* 0x41e0000898587df0 */ /* 0x000fe20008000858 */
[----:B------:R-:W-:Y:S01]  /*4c40*/  UIADD3 UR10, UR7, 0x280, URZ ;  /* 0x00000280070a7890 */ /* 0x000fe2000fffe03f */
[----:B------:R-:W-:Y:S01]  /*4c50*/  UMOV UR11, 0x40000040 ;  /* 0x40000040000b7882 */ /* 0x000fe20000000000 */
[----:B--2---:R-:W-:-:S04]  /*4c60*/  FMNMX.FTZ R5, R14, R5, !PT ;  /* 0x000000050e057209 */ /* 0x004fc80007810000 */
[C---:B------:R-:W-:Y:S01]  /*4c70*/  FSETP.NEU.FTZ.AND P2, PT, R5.reuse, -INF , PT ;  /* 0xff8000000500780b */ /* 0x040fe20003f5d000 */
[----:B-1----:R-:W-:-:S05]  /*4c80*/  FMUL.FTZ R8, R5, R0 ;  /* 0x0000000005087220 */ /* 0x002fca0000410000 */
[----:B------:R-:W-:-:S05]  /*4c90*/  FSEL R8, R8, RZ, P2 ;  /* 0x000000ff08087208 */ /* 0x000fca0001000000 */
[-CC-:B------:R-:W-:Y:S01]  /*4ca0*/  FFMA.FTZ R178, R193, R0.reuse, -R8.reuse ;  /* 0x00000000c1b27223 */ /* 0x180fe20000010808 */
[----:B------:R-:W-:Y:S01]  /*4cb0*/  FSEL R193, R39, -INF , P6 ;  /* 0xff80000027c17808 */ /* 0x000fe20003000000 */
[-CC-:B------:R-:W-:Y:S01]  /*4cc0*/  FFMA.FTZ R176, R15, R0.reuse, -R8.reuse ;  /* 0x000000000fb07223 */ /* 0x180fe20000010808 */
[-CC-:B------:R-:W-:Y:S01]  /*4cd0*/  FFMA.FTZ R15, R195, R0.reuse, -R8.reuse ;  /* 0x00000000c30f7223 */ /* 0x180fe20000010808 */
[----:B------:R-:W-:Y:S01]  /*4ce0*/  FSEL R195, R42, -INF , P4 ;  /* 0xff8000002ac37808 */ /* 0x000fe20002000000 */
[-CC-:B------:R-:W-:Y:S01]  /*4cf0*/  FFMA.FTZ R182, R13, R0.reuse, -R8.reuse ;  /* 0x000000000db67223 */ /* 0x180fe20000010808 */
[-CC-:B------:R-:W-:Y:S01]  /*4d00*/  FFMA.FTZ R13, R197, R0.reuse, -R8.reuse ;  /* 0x00000000c50d7223 */ /* 0x180fe20000010808 */
[C---:B------:R-:W-:Y:S01]  /*4d10*/  ISETP.GT.AND P6, PT, R10.reuse, 0x29, PT ;  /* 0x000000290a00780c */ /* 0x040fe20003fc4270 */
[-CC-:B------:R-:W-:Y:S01]  /*4d20*/  FFMA.FTZ R172, R191, R0.reuse, -R8.reuse ;  /* 0x00000000bfac7223 */ /* 0x180fe20000010808 */
[----:B------:R-:W-:Y:S01]  /*4d30*/  ISETP.GT.AND P4, PT, R10, 0x30, PT ;  /* 0x000000300a00780c */ /* 0x000fe20003f84270 */
[-CC-:B------:R-:W-:Y:S01]  /*4d40*/  FFMA.FTZ R180, R199, R0.reuse, -R8.reuse ;  /* 0x00000000c7b47223 */ /* 0x180fe20000010808 */
[----:B------:R-:W-:Y:S01]  /*4d50*/  FSEL R47, R47, -INF , P6 ;  /* 0xff8000002f2f7808 */ /* 0x000fe20003000000 */
[-CC-:B------:R-:W-:Y:S01]  /*4d60*/  FFMA.FTZ R174, R181, R0.reuse, -R8.reuse ;  /* 0x00000000b5ae7223 */ /* 0x180fe20000010808 */
[----:B------:R-:W-:Y:S01]  /*4d70*/  FSEL R191, R50, -INF , P4 ;  /* 0xff80000032bf7808 */ /* 0x000fe20002000000 */
[-CC-:B------:R-:W-:Y:S01]  /*4d80*/  FFMA.FTZ R39, R179, R0.reuse, -R8.reuse ;  /* 0x00000000b3277223 */ /* 0x180fe20000010808 */
[C---:B------:R-:W-:Y:S01]  /*4d90*/  ISETP.GT.AND P4, PT, R10.reuse, 0x39, PT ;  /* 0x000000390a00780c */ /* 0x040fe20003f84270 */
[-CC-:B------:R-:W-:Y:S01]  /*4da0*/  FFMA.FTZ R168, R177, R0.reuse, -R8.reuse ;  /* 0x00000000b1a87223 */ /* 0x180fe20000010808 */
[-CC-:B------:R-:W-:Y:S01]  /*4db0*/  FFMA.FTZ R170, R173, R0.reuse, -R8.reuse ;  /* 0x00000000adaa7223 */ /* 0x180fe20000010808 */
[-CC-:B------:R-:W-:Y:S01]  /*4dc0*/  FFMA.FTZ R24, R45, R0.reuse, -R8.reuse ;  /* 0x000000002d187223 */ /* 0x180fe20000010808 */
[----:B------:R-:W-:Y:S01]  /*4dd0*/  FSEL R55, R55, -INF , P4 ;  /* 0xff80000037377808 */ /* 0x000fe20002000000 */
[-CC-:B------:R-:W-:Y:S01]  /*4de0*/  FFMA.FTZ R14, R9, R0.reuse, -R8.reuse ;  /* 0x00000000090e7223 */ /* 0x180fe20000010808 */
[----:B------:R-:W-:Y:S01]  /*4df0*/  ISETP.GT.AND P4, PT, R10, 0x48, PT ;  /* 0x000000480a00780c */ /* 0x000fe20003f84270 */
[-CC-:B------:R-:W-:Y:S01]  /*4e00*/  FFMA.FTZ R11, R11, R0.reuse, -R8.reuse ;  /* 0x000000000b0b7223 */ /* 0x180fe20000010808 */
[----:B------:R-:W-:Y:S01]  /*4e10*/  FSEL R45, R5, RZ, P2 ;  /* 0x000000ff052d7208 */ /* 0x000fe20001000000 */
[----:B------:R-:W-:Y:S01]  /*4e20*/  MUFU.EX2 R180, R180 ;  /* 0x000000b400b47308 */ /* 0x000fe20000000800 */
[----:B------:R-:W-:Y:S01]  /*4e30*/  FSEL R179, R62, -INF , P4 ;  /* 0xff8000003eb37808 */ /* 0x000fe20002000000 */
[-CC-:B------:R-:W-:Y:S01]  /*4e40*/  FFMA.FTZ R21, R21, R0.reuse, -R8.reuse ;  /* 0x0000000015157223 */ /* 0x180fe20000010808 */
[C---:B------:R-:W-:Y:S01]  /*4e50*/  ISETP.GT.AND P4, PT, R10.reuse, 0x51, PT ;  /* 0x000000510a00780c */ /* 0x040fe20003f84270 */
[-CC-:B------:R-:W-:Y:S01]  /*4e60*/  FFMA.FTZ R53, R53, R0.reuse, -R8.reuse ;  /* 0x0000000035357223 */ /* 0x180fe20000010808 */
[----:B------:R-:W-:Y:S01]  /*4e70*/  FFMA.FTZ R85, R85, R0, -R8 ;  /* 0x0000000055557223 */ /* 0x000fe20000010808 */
[----:B------:R-:W-:Y:S01]  /*4e80*/  IMAD.U32 R50, RZ, RZ, UR5 ;  /* 0x00000005ff327e24 */ /* 0x000fe2000f8e00ff */
[----:B------:R-:W-:Y:S01]  /*4e90*/  FSEL R67, R67, -INF , P4 ;  /* 0xff80000043437808 */ /* 0x000fe20002000000 */
[----:B------:R-:W-:Y:S01]  /*4ea0*/  MUFU.EX2 R11, R11 ;  /* 0x0000000b000b7308 */ /* 0x000fe20000000800 */
[----:B------:R-:W-:Y:S01]  /*4eb0*/  ISETP.GT.AND P4, PT, R10, 0x60, PT ;  /* 0x000000600a00780c */ /* 0x000fe20003f84270 */
[----:B------:R-:W-:Y:S01]  /*4ec0*/  UMOV UR5, UR37 ;  /* 0x0000002500057c82 */ /* 0x000fe20008000000 */
[----:B------:R-:W-:-:S02]  /*4ed0*/  @!P1 LEA R50, R50, UR38, 0x3 ;  /* 0x0000002632329c11 */ /* 0x000fc4000f8e18ff */
[----:B------:R-:W-:Y:S02]  /*4ee0*/  FSEL R173, R74, -INF , P4 ;  /* 0xff8000004aad7808 */ /* 0x000fe40002000000 */
[C---:B------:R-:W-:Y:S01]  /*4ef0*/  ISETP.GT.AND P4, PT, R10.reuse, 0x69, PT ;  /* 0x000000690a00780c */ /* 0x040fe20003f84270 */
[----:B------:R-:W-:Y:S03]  /*4f00*/  MUFU.EX2 R182, R182 ;  /* 0x000000b600b67308 */ /* 0x000fe60000000800 */
[----:B------:R-:W-:Y:S02]  /*4f10*/  FSEL R79, R79, -INF , P4 ;  /* 0xff8000004f4f7808 */ /* 0x000fe40002000000 */
[----:B------:R-:W-:-:S03]  /*4f20*/  ISETP.GT.AND P4, PT, R10, 0x78, PT ;  /* 0x000000780a00780c */ /* 0x000fc60003f84270 */
        /* <DEDUP_REMOVED lines=11> */
[----:B------:R-:W-:Y:S01]  /*4fe0*/  FSEL R155, R27, -INF , P5 ;  /* 0xff8000001b9b7808 */ /* 0x000fe20002800000 */
[-CC-:B------:R-:W-:Y:S01]  /*4ff0*/  FFMA.FTZ R27, R183, R0.reuse, -R8.reuse ;  /* 0x00000000b71b7223 */ /* 0x180fe20000010808 */
[----:B------:R-:W-:Y:S01]  /*5000*/  FSEL R153, R30, -INF , P3 ;  /* 0xff8000001e997808 */ /* 0x000fe20001800000 */
[--C-:B------:R-:W-:Y:S01]  /*5010*/  FFMA.FTZ R152, R49, R0, -R8.reuse ;  /* 0x0000000031987223 */ /* 0x100fe20000010808 */
[----:B------:R-:W-:Y:S01]  /*5020*/  FMNMX.FTZ R12, R155, R12, !PT ;  /* 0x0000000c9b0c7209 */ /* 0x000fe20007810000 */
[----:B------:R-:W-:Y:S01]  /*5030*/  HGMMA.64x128x16.F32 R88, R156, gdesc[UR8].tnspB, R88, gsb0 ;  /* 0x41e000089c587df0 */ /* 0x000fe20008000858 */
[C---:B------:R-:W-:Y:S01]  /*5040*/  ISETP.GT.AND P5, PT, R10.reuse, 0x11, PT ;  /* 0x000000110a00780c */ /* 0x040fe20003fa4270 */
[----:B------:R-:W-:Y:S01]  /*5050*/  UIADD3 UR10, UR7, 0x300, URZ ;  /* 0x00000300070a7890 */ /* 0x000fe2000fffe03f */
[----:B------:R-:W-:Y:S01]  /*5060*/  FMNMX.FTZ R12, R153, R12, !PT ;  /* 0x0000000c990c7209 */ /* 0x000fe20007810000 */
[----:B------:R-:W-:Y:S01]  /*5070*/  UMOV UR11, 0x40000040 ;  /* 0x40000040000b7882 */ /* 0x000fe20000000000 */
[----:B------:R-:W-:Y:S01]  /*5080*/  ISETP.GT.AND P3, PT, R10, 0x18, PT ;  /* 0x000000180a00780c */ /* 0x000fe20003f64270 */
[--C-:B------:R-:W-:Y:S01]  /*5090*/  FFMA.FTZ R49, R57, R0, -R8.reuse ;  /* 0x0000000039317223 */ /* 0x100fe20000010808 */
[----:B------:R-:W-:Y:S01]  /*50a0*/  FMNMX.FTZ R12, R31, R12, !PT ;  /* 0x0000000c1f0c7209 */ /* 0x000fe20007810000 */
[-CC-:B------:R-:W-:Y:S01]  /*50b0*/  FFMA.FTZ R154, R41, R0.reuse, -R8.reuse ;  /* 0x00000000299a7223 */ /* 0x180fe20000010808 */
[----:B------:R-:W-:Y:S01]  /*50c0*/  FSEL R35, R35, -INF , P5 ;  /* 0xff80000023237808 */ /* 0x000fe20002800000 */
[----:B------:R-:W-:Y:S01]  /*50d0*/  FFMA.FTZ R41, R61, R0, -R8 ;  /* 0x000000003d297223 */ /* 0x000fe20000010808 */
[----:B------:R-:W-:Y:S01]  /*50e0*/  FMNMX.FTZ R12, R169, R12, !PT ;  /* 0x0000000ca90c7209 */ /* 0x000fe20007810000 */
[----:B------:R-:W-:Y:S01]  /*50f0*/  MUFU.EX2 R27, R27 ;  /* 0x0000001b001b7308 */ /* 0x000fe20000000800 */
[----:B------:R-:W-:-:S02]  /*5100*/  FSEL R171, R38, -INF , P3 ;  /* 0xff80000026ab7808 */ /* 0x000fc40001800000 */
[----:B------:R-:W-:Y:S02]  /*5110*/  FMNMX.FTZ R12, R35, R12, !PT ;  /* 0x0000000c230c7209 */ /* 0x000fe40007810000 */
[C---:B------:R-:W-:Y:S02]  /*5120*/  ISETP.GT.AND P5, PT, R10.reuse, 0x21, PT ;  /* 0x000000210a00780c */ /* 0x040fe40003fa4270 */
[----:B------:R-:W-:Y:S01]  /*5130*/  FMNMX.FTZ R12, R171, R12, !PT ;  /* 0x0000000cab0c7209 */ /* 0x000fe20007810000 */
[----:B------:R-:W-:Y:S01]  /*5140*/  MUFU.EX2 R170, R170 ;  /* 0x000000aa00aa7308 */ /* 0x000fe20000000800 */
[----:B------:R-:W-:Y:S02]  /*5150*/  ISETP.GT.AND P3, PT, R10, 0x28, PT ;  /* 0x000000280a00780c */ /* 0x000fe40003f64270 */
[----:B------:R-:W-:Y:S02]  /*5160*/  FMNMX.FTZ R12, R193, R12, !PT ;  /* 0x0000000cc10c7209 */ /* 0x000fe40007810000 */
[----:B------:R-:W-:-:S02]  /*5170*/  FSEL R43, R43, -INF , P5 ;  /* 0xff8000002b2b7808 */ /* 0x000fc40002800000 */
[----:B------:R-:W-:Y:S01]  /*5180*/  FMNMX.FTZ R12, R195, R12, !PT ;  /* 0x0000000cc30c7209 */ /* 0x000fe20007810000 */
[----:B------:R-:W-:Y:S01]  /*5190*/  MUFU.EX2 R53, R53 ;  /* 0x0000003500357308 */ /* 0x000fe20000000800 */
[----:B------:R-:W-:Y:S01]  /*51a0*/  FSEL R197, R46, -INF , P3 ;  /* 0xff8000002ec57808 */ /* 0x000fe20001800000 */
[----:B------:R-:W-:Y:S01]  /*51b0*/  IMAD.U32 R46, RZ, RZ, UR37 ;  /* 0x00000025ff2e7e24 */ /* 0x000fe2000f8e00ff */
[----:B------:R-:W-:Y:S02]  /*51c0*/  FMNMX.FTZ R12, R43, R12, !PT ;  /* 0x0000000c2b0c7209 */ /* 0x000fe40007810000 */
[C---:B------:R-:W-:Y:S02]  /*51d0*/  ISETP.GT.AND P5, PT, R10.reuse, 0x31, PT ;  /* 0x000000310a00780c */ /* 0x040fe40003fa4270 */
[----:B------:R-:W-:Y:S01]  /*51e0*/  FMNMX.FTZ R12, R197, R12, !PT ;  /* 0x0000000cc50c7209 */ /* 0x000fe20007810000 */
[----:B------:R-:W-:Y:S01]  /*51f0*/  MUFU.EX2 R152, R152 ;  /* 0x0000009800987308 */ /* 0x000fe20000000800 */
[----:B------:R-:W-:-:S02]  /*5200*/  ISETP.GT.AND P3, PT, R10, 0x38, PT ;  /* 0x000000380a00780c */ /* 0x000fc40003f64270 */
[----:B------:R-:W-:Y:S02]  /*5210*/  FMNMX.FTZ R12, R47, R12, !PT ;  /* 0x0000000c2f0c7209 */ /* 0x000fe40007810000 */
[----:B------:R-:W-:Y:S01]  /*5220*/  FSEL R183, R51, -INF , P5 ;  /* 0xff80000033b77808 */ /* 0x000fe20002800000 */
[----:B------:R-:W-:Y:S01]  /*5230*/  FFMA.FTZ R51, R175, R0, -R8 ;  /* 0x00000000af337223 */ /* 0x000fe20000010808 */
[----:B------:R-:W-:Y:S01]  /*5240*/  FMNMX.FTZ R12, R191, R12, !PT ;  /* 0x0000000cbf0c7209 */ /* 0x000fe20007810000 */
[----:B------:R-:W-:Y:S01]  /*5250*/  MUFU.EX2 R49, R49 ;  /* 0x0000003100317308 */ /* 0x000fe20000000800 */
[----:B------:R-:W-:Y:S02]  /*5260*/  FSEL R199, R54, -INF , P3 ;  /* 0xff80000036c77808 */ /* 0x000fe40001800000 */
[----:B------:R-:W-:Y:S02]  /*5270*/  FMNMX.FTZ R12, R183, R12, !PT ;  /* 0x0000000cb70c7209 */ /* 0x000fe40007810000 */
[----:B------:R-:W-:-:S02]  /*5280*/  ISETP.GT.AND P5, PT, R10, 0x40, PT ;  /* 0x000000400a00780c */ /* 0x000fc40003fa4270 */
[----:B------:R-:W-:Y:S01]  /*5290*/  FMNMX.FTZ R12, R199, R12, !PT ;  /* 0x0000000cc70c7209 */ /* 0x000fe20007810000 */
[----:B------:R-:W-:Y:S01]  /*52a0*/  MUFU.EX2 R51, R51 ;  /* 0x0000003300337308 */ /* 0x000fe20000000800 */
[----:B------:R-:W-:Y:S02]  /*52b0*/  ISETP.GT.AND P3, PT, R10, 0x41, PT ;  /* 0x000000410a00780c */ /* 0x000fe40003f64270 */
[----:B------:R-:W-:Y:S02]  /*52c0*/  FSEL R181, R58, -INF , P5 ;  /* 0xff8000003ab57808 */ /* 0x000fe40002800000 */
[----:B------:R-:W-:Y:S02]  /*52d0*/  FMNMX.FTZ R12, R55, R12, !PT ;  /* 0x0000000c370c7209 */ /* 0x000fe40007810000 */
[----:B------:R-:W-:Y:S01]  /*52e0*/  FSEL R59, R59, -INF , P3 ;  /* 0xff8000003b3b7808 */ /* 0x000fe20001800000 */
[----:B------:R-:W-:Y:S01]  /*52f0*/  MUFU.EX2 R154, R154 ;  /* 0x0000009a009a7308 */ /* 0x000fe20000000800 */
[----:B------:R-:W-:-:S02]  /*5300*/  FMNMX.FTZ R12, R181, R12, !PT ;  /* 0x0000000cb50c7209 */ /* 0x000fc40007810000 */
[C---:B------:R-:W-:Y:S02]  /*5310*/  ISETP.GT.AND P5, PT, R10.reuse, 0x49, PT ;  /* 0x000000490a00780c */ /* 0x040fe40003fa4270 */
[----:B------:R-:W-:Y:S02]  /*5320*/  FMNMX.FTZ R12, R59, R12, !PT ;  /* 0x0000000c3b0c7209 */ /* 0x000fe40007810000 */
[----:B------:R-:W-:Y:S01]  /*5330*/  ISETP.GT.AND P3, PT, R10, 0x50, PT ;  /* 0x000000500a00780c */ /* 0x000fe20003f64270 */
[----:B------:R-:W-:Y:S01]  /*5340*/  MUFU.EX2 R41, R41 ;  /* 0x0000002900297308 */ /* 0x000fe20000000800 */
[----:B------:R-:W-:Y:S02]  /*5350*/  FSEL R177, R63, -INF , P5 ;  /* 0xff8000003fb17808 */ /* 0x000fe40002800000 */
[----:B------:R-:W-:Y:S02]  /*5360*/  FMNMX.FTZ R12, R179, R12, !PT ;  /* 0x0000000cb30c7209 */ /* 0x000fe40007810000 */
[----:B------:R-:W-:-:S02]  /*5370*/  FSEL R201, R66, -INF , P3 ;  /* 0xff80000042c97808 */ /* 0x000fc40001800000 */
[----:B------:R-:W-:Y:S01]  /*5380*/  FMNMX.FTZ R12, R177, R12, !PT ;  /* 0x0000000cb10c7209 */ /* 0x000fe20007810000 */
[----:B------:R-:W-:Y:S01]  /*5390*/  MUFU.EX2 R14, R14 ;  /* 0x0000000e000e7308 */ /* 0x000fe20000000800 */
[C---:B------:R-:W-:Y:S02]  /*53a0*/  ISETP.GT.AND P5, PT, R10.reuse, 0x58, PT ;  /* 0x000000580a00780c */ /* 0x040fe40003fa4270 */
[----:B------:R-:W-:Y:S02]  /*53b0*/  FMNMX.FTZ R12, R201, R12, !PT ;  /* 0x0000000cc90c7209 */ /* 0x000fe40007810000 */
[----:B------:R-:W-:Y:S02]  /*53c0*/  ISETP.GT.AND P3, PT, R10, 0x59, PT ;  /* 0x000000590a00780c */ /* 0x000fe40003f64270 */
[----:B------:R-:W-:Y:S02]  /*53d0*/  FSEL R63, R70, -INF , P5 ;  /* 0xff800000463f7808 */ /* 0x000fe40002800000 */
[----:B------:R-:W-:-:S02]  /*53e0*/  FMNMX.FTZ R12, R67, R12, !PT ;  /* 0x0000000c430c7209 */ /* 0x000fc40007810000 */
[----:B------:R-:W-:Y:S02]  /*53f0*/  FSEL R71, R71, -INF , P3 ;  /* 0xff80000047477808 */ /* 0x000fe40001800000 */
[----:B------:R-:W-:Y:S02]  /*5400*/  FMNMX.FTZ R12, R63, R12, !PT ;  /* 0x0000000c3f0c7209 */ /* 0x000fe40007810000 */
[C---:B------:R-:W-:Y:S02]  /*5410*/  ISETP.GT.AND P5, PT, R10.reuse, 0x61, PT ;  /* 0x000000610a00780c */ /* 0x040fe40003fa4270 */
[----:B------:R-:W-:Y:S02]  /*5420*/  FMNMX.FTZ R12, R71, R12, !PT ;  /* 0x0000000c470c7209 */ /* 0x000fe40007810000 */
[----:B------:R-:W-:Y:S02]  /*5430*/  ISETP.GT.AND P3, PT, R10, 0x68, PT ;  /* 0x000000680a00780c */ /* 0x000fe40003f64270 */
[----:B------:R-:W-:-:S02]  /*5440*/  FSEL R75, R75, -INF , P5 ;  /* 0xff8000004b4b7808 */ /* 0x000fc40002800000 */
[----:B------:R-:W-:Y:S02]  /*5450*/  FMNMX.FTZ R12, R173, R12, !PT ;  /* 0x0000000cad0c7209 */ /* 0x000fe40007810000 */
[----:B------:R-:W-:Y:S02]  /*5460*/  FSEL R175, R78, -INF , P3 ;  /* 0xff8000004eaf7808 */ /* 0x000fe40001800000 */
[----:B------:R-:W-:Y:S02]  /*5470*/  FMNMX.FTZ R12, R75, R12, !PT ;  /* 0x0000000c4b0c7209 */ /* 0x000fe40007810000 */
[C---:B------:R-:W-:Y:S02]  /*5480*/  ISETP.GT.AND P5, PT, R10.reuse, 0x70, PT ;  /* 0x000000700a00780c */ /* 0x040fe40003fa4270 */
[----:B------:R-:W-:Y:S02]  /*5490*/  FMNMX.FTZ R12, R175, R12, !PT ;  /* 0x0000000caf0c7209 */ /* 0x000fe40007810000 */
[----:B------:R-:W-:-:S02]  /*54a0*/  ISETP.GT.AND P3, PT, R10, 0x71, PT ;  /* 0x000000710a00780c */ /* 0x000fc40003f64270 */
[----:B------:R-:W-:Y:S02]  /*54b0*/  FSEL R203, R82, -INF , P5 ;  /* 0xff80000052cb7808 */ /* 0x000fe40002800000 */
[----:B------:R-:W-:Y:S02]  /*54c0*/  FMNMX.FTZ R12, R79, R12, !PT ;  /* 0x0000000c4f0c7209 */ /* 0x000fe40007810000 */
[----:B------:R-:W-:Y:S02]  /*54d0*/  FSEL R83, R83, -INF , P3 ;  /* 0xff80000053537808 */ /* 0x000fe40001800000 */
[----:B------:R-:W-:Y:S02]  /*54e0*/  FMNMX.FTZ R12, R203, R12, !PT ;  /* 0x0000000ccb0c7209 */ /* 0x000fe40007810000 */
[----:B------:R-:W-:Y:S01]  /*54f0*/  ISETP.GT.AND P5, PT, R10, 0x79, PT ;  /* 0x000000790a00780c */ /* 0x000fe20003fa4270 */
[-CC-:B------:R-:W-:Y:S01]  /*5500*/  FFMA.FTZ R10, R33, R0.reuse, -R8.reuse ;  /* 0x00000000210a7223 */ /* 0x180fe20000010808 */
[----:B------:R-:W-:Y:S01]  /*5510*/  FSEL R57, R86, -INF , P4 ;  /* 0xff80000056397808 */ /* 0x000fe20002000000 */
[----:B------:R-:W-:Y:S01]  /*5520*/  FFMA.FTZ R33, R73, R0, -R8 ;  /* 0x0000000049217223 */ /* 0x000fe20000010808 */
[----:B------:R-:W-:-:S02]  /*5530*/  FMNMX.FTZ R12, R83, R12, !PT ;  /* 0x0000000c530c7209 */ /* 0x000fc40007810000 */
[----:B------:R-:W-:Y:S01]  /*5540*/  FSEL R87, R87, -INF , P5 ;  /* 0xff80000057577808 */ /* 0x000fe20002800000 */
[----:B------:R-:W-:Y:S01]  /*5550*/  MUFU.EX2 R10, R10 ;  /* 0x0000000a000a7308 */ /* 0x000fe20000000800 */
[----:B------:R-:W-:Y:S02]  /*5560*/  FMNMX.FTZ R12, R57, R12, !PT ;  /* 0x0000000c390c7209 */ /* 0x000fe40007810000 */
[----:B------:R-:W-:Y:S02]  /*5570*/  @!P1 LEA R46, R46, UR38, 0x3 ;  /* 0x000000262e2e9c11 */ /* 0x000fe4000f8e18ff */
[----:B------:R-:W-:-:S03]  /*5580*/  FMNMX.FTZ R12, R87, R12, !PT ;  /* 0x0000000c570c7209 */ /* 0x000fc60007810000 */
[----:B------:R-:W-:Y:S01]  /*5590*/  @!P1 VIADD R46, R46, 0x28840 ;  /* 0x000288402e2e9836 */ /* 0x000fe20000000000 */
[----:B------:R-:W-:Y:S01]  /*55a0*/  MUFU.EX2 R33, R33 ;  /* 0x0000002100217308 */ /* 0x000fe20000000800 */
[----:B------:R-:W1:Y:S03]  /*55b0*/  SHFL.BFLY PT, R61, R12, 0x2, 0x1f ;  /* 0x0c401f000c3d7f89 */ /* 0x000e6600000e0000 */
[----:B------:R-:W-:Y:S01]  /*55c0*/  @!P1 PRMT R46, RZ, 0x654, R46 ;  /* 0x00000654ff2e9816 */ /* 0x000fe2000000002e */
[----:B------:R-:W-:Y:S02]  /*55d0*/  WARPGROUP.DEPBAR.LE gsb0, 0x0 ;  /* 0x00008000000079c5 */ /* 0x000fe40000010000 */
[----:B------:R-:W-:Y:S01]  /*55e0*/  WARPGROUP.ARRIVE ;  /* 0x00000000000079c5 */ /* 0x000fe20000000000 */
[-CC-:B------:R-:W-:Y:S01]  /*55f0*/  FFMA.FTZ R156, R37, R0.reuse, -R8.reuse ;  /* 0x00000000259c7223 */ /* 0x180fe20000010808 */
[-CC-:B------:R-:W-:Y:S01]  /*5600*/  FFMA.FTZ R37, R65, R0.reuse, -R8.reuse ;  /* 0x0000000041257223 */ /* 0x180fe20000010808 */
[-CC-:B------:R-:W-:Y:S01]  /*5610*/  FFMA.FTZ R158, R29, R0.reuse, -R8.reuse ;  /* 0x000000001d9e7223 */ /* 0x180fe20000010808 */
[----:B------:R-:W-:-:S02]  /*5620*/  FFMA.FTZ R29, R69, R0, -R8 ;  /* 0x00000000451d7223 */ /* 0x000fc40000010808 */
[----:B------:R-:W-:Y:S01]  /*5630*/  HGMMA.64x128x16.F32 R88, R160, gdesc[UR8].tnspB, R88, gsb0 ;  /* 0x41e00008a0587df0 */ /* 0x000fe20008000858 */
[----:B------:R-:W-:Y:S01]  /*5640*/  UIADD3 UR10, UR7, 0x380, URZ ;  /* 0x00000380070a7890 */ /* 0x000fe2000fffe03f */
[----:B------:R-:W-:Y:S01]  /*5650*/  MUFU.EX2 R156, R156 ;  /* 0x0000009c009c7308 */ /* 0x000fe20000000800 */
[----:B------:R-:W-:Y:S01]  /*5660*/  UMOV UR11, 0x40000040 ;  /* 0x40000040000b7882 */ /* 0x000fe20000000000 */
[----:B------:R-:W-:Y:S01]  /*5670*/  UMOV UR7, UR36 ;  /* 0x0000002400077c82 */ /* 0x000fe20008000000 */
[----:B-1----:R-:W-:Y:S01]  /*5680*/  FMNMX.FTZ R20, R12, R61, !PT ;  /* 0x0000003d0c147209 */ /* 0x002fe20007810000 */
[-CC-:B------:R-:W-:Y:S01]  /*5690*/  FFMA.FTZ R12, R25, R0.reuse, -R8.reuse ;  /* 0x00000000190c7223 */ /* 0x180fe20000010808 */
[-CC-:B------:R-:W-:Y:S01]  /*56a0*/  FFMA.FTZ R25, R77, R0.reuse, -R8.reuse ;  /* 0x000000004d197223 */ /* 0x180fe20000010808 */
[----:B------:R-:W-:Y:S02]  /*56b0*/  FFMA.FTZ R61, R81, R0, -R8 ;  /* 0x00000000513d7223 */ /* 0x000fe40000010808 */
[----:B------:R-:W-:Y:S01]  /*56c0*/  MUFU.EX2 R37, R37 ;  /* 0x0000002500257308 */ /* 0x000fe20000000800 */
[----:B------:R-:W1:Y:S07]  /*56d0*/  SHFL.BFLY PT, R65, R20, 0x1, 0x1f ;  /* 0x0c201f0014417f89 */ /* 0x000e6e00000e0000 */
[----:B------:R-:W-:Y:S08]  /*56e0*/  MUFU.EX2 R158, R158 ;  /* 0x0000009e009e7308 */ /* 0x000ff00000000800 */
[----:B------:R-:W-:Y:S08]  /*56f0*/  MUFU.EX2 R29, R29 ;  /* 0x0000001d001d7308 */ /* 0x000ff00000000800 */
[----:B------:R-:W-:Y:S01]  /*5700*/  MUFU.EX2 R12, R12 ;  /* 0x0000000c000c7308 */ /* 0x000fe20000000800 */
[----:B-1----:R-:W-:Y:S01]  /*5710*/  FMNMX.FTZ R9, R20, R65, !PT ;  /* 0x0000004114097209 */ /* 0x002fe20007810000 */
[----:B------:R-:W-:-:S03]  /*5720*/  FADD.FTZ R65, -R45, R6 ;  /* 0x000000062d417221 */ /* 0x000fc60000010100 */
[----:B------:R-:W-:Y:S01]  /*5730*/  FSETP.NEU.FTZ.AND P2, PT, R9, -INF , PT ;  /* 0xff8000000900780b */ /* 0x000fe20003f5d000 */
[-C--:B------:R-:W-:Y:S01]  /*5740*/  FMUL.FTZ R6, R65, R0.reuse ;  /* 0x0000000041067220 */ /* 0x080fe20000410000 */
[----:B------:R-:W-:Y:S01]  /*5750*/  FMUL.FTZ R32, R9, R0 ;  /* 0x0000000009207220 */ /* 0x000fe20000410000 */
[----:B------:R1:W-:Y:S04]  /*5760*/  MUFU.EX2 R20, R24 ;  /* 0x0000001800147308 */ /* 0x0003e80000000800 */
[----:B------:R-:W-:-:S04]  /*5770*/  FSEL R32, R32, RZ, P2 ;  /* 0x000000ff20207208 */ /* 0x000fc80001000000 */
[----:B------:R-:W2:Y:S01]  /*5780*/  MUFU.EX2 R6, R6 ;  /* 0x0000000600067308 */ /* 0x000ea20000000800 */
[-CC-:B------:R-:W-:Y:S01]  /*5790*/  FFMA.FTZ R38, R55, R0.reuse, -R32.reuse ;  /* 0x0000000037267223 */ /* 0x180fe20000010820 */
[-CC-:B------:R-:W-:Y:S01]  /*57a0*/  FFMA.FTZ R8, R26, R0.reuse, -R32.reuse ;  /* 0x000000001a087223 */ /* 0x180fe20000010820 */
[-CC-:B------:R-:W-:Y:S01]  /*57b0*/  FFMA.FTZ R65, R155, R0.reuse, -R32.reuse ;  /* 0x000000009b417223 */ /* 0x180fe20000010820 */
[-CC-:B-1----:R-:W-:Y:S01]  /*57c0*/  FFMA.FTZ R24, R153, R0.reuse, -R32.reuse ;  /* 0x0000000099187223 */ /* 0x182fe20000010820 */
        /* <DEDUP_REMOVED lines=10> */
[--C-:B------:R-:W-:Y:S01]  /*5870*/  FFMA.FTZ R169, R191, R0, -R32.reuse ;  /* 0x00000000bfa97223 */ /* 0x100fe20000010820 */
[----:B------:R-:W1:Y:S01]  /*5880*/  MUFU.EX2 R65, R65 ;  /* 0x0000004100417308 */ /* 0x000e620000000800 */
[----:B--2---:R-:W-:Y:S01]  /*5890*/  FFMA.FTZ R55, R6, R4, R11 ;  /* 0x0000000406377223 */ /* 0x004fe2000001000b */
[-CC-:B------:R-:W-:Y:S01]  /*58a0*/  FFMA.FTZ R36, R183, R0.reuse, -R32.reuse ;  /* 0x00000000b7247223 */ /* 0x180fe20000010820 */
[-CC-:B------:R-:W-:Y:S01]  /*58b0*/  FFMA.FTZ R171, R199, R0.reuse, -R32.reuse ;  /* 0x00000000c7ab7223 */ /* 0x180fe20000010820 */
[-CC-:B------:R-:W-:Y:S01]  /*58c0*/  FFMA.FTZ R153, R181, R0.reuse, -R32.reuse ;  /* 0x00000000b5997223 */ /* 0x180fe20000010820 */
[C---:B------:R-:W-:Y:S01]  /*58d0*/  FADD.FTZ R55, R180.reuse, R55 ;  /* 0x00000037b4377221 */ /* 0x040fe20000010000 */
[----:B------:R-:W-:Y:S01]  /*58e0*/  F2FP.F16.F32.PACK_AB R180, R180, R11 ;  /* 0x0000000bb4b4723e */ /* 0x000fe200000000ff */
        /* <DEDUP_REMOVED lines=9> */
[----:B------:R-:W2:Y:S01]  /*5980*/  MUFU.EX2 R31, R31 ;  /* 0x0000001f001f7308 */ /* 0x000ea20000000800 */
        /* <DEDUP_REMOVED lines=10> */
[----:B------:R-:W-:Y:S01]  /*5a30*/  FFMA.FTZ R57, R57, R0, -R32 ;  /* 0x0000000039397223 */ /* 0x000fe20000010820 */
[----:B------:R-:W-:Y:S01]  /*5a40*/  F2FP.F16.F32.PACK_AB R182, R13, R182 ;  /* 0x000000b60db6723e */ /* 0x000fe200000000ff */
[----:B------:R-:W-:Y:S01]  /*5a50*/  FADD.FTZ R55, R21, R4 ;  /* 0x0000000415377221 */ /* 0x000fe20000010000 */
[----:B------:R-:W-:-:S02]  /*5a60*/  FSEL R4, R9, RZ, P2 ;  /* 0x000000ff09047208 */ /* 0x000fc40001000000 */
[----:B------:R-:W3:Y:S01]  /*5a70*/  MUFU.EX2 R35, R35 ;  /* 0x0000002300237308 */ /* 0x000ee20000000800 */
[----:B------:R-:W-:Y:S01]  /*5a80*/  FADD.FTZ R44, R172, R55 ;  /* 0x00000037ac2c7221 */ /* 0x000fe20000010000 */
[----:B------:R-:W-:Y:S01]  /*5a90*/  PLOP3.LUT P2, PT, PT, PT, UP0, 0x80, 0x0 ;  /* 0x000000000000781c */ /* 0x000fe20003f4f008 */
[----:B------:R-:W-:Y:S01]  /*5aa0*/  FADD.FTZ R7, -R4, R7 ;  /* 0x0000000704077221 */ /* 0x000fe20000010100 */
[----:B------:R-:W-:Y:S01]  /*5ab0*/  IADD3 R4, -R23, 0xb, RZ ;  /* 0x0000000b17047810 */ /* 0x000fe20007ffe1ff */
[----:B------:R-:W-:Y:S01]  /*5ac0*/  FADD.FTZ R55, R27, R44 ;  /* 0x0000002c1b377221 */ /* 0x000fe20000010000 */
[----:B------:R-:W-:Y:S01]  /*5ad0*/  F2FP.F16.F32.PACK_AB R176, R15, R176 ;  /* 0x000000b00fb0723e */ /* 0x000fe200000000ff */
[----:B------:R-:W-:Y:S01]  /*5ae0*/  FMUL.FTZ R7, R7, R0 ;  /* 0x0000000007077220 */ /* 0x000fe20000410000 */
[----:B------:R-:W-:Y:S01]  /*5af0*/  MUFU.EX2 R28, R28 ;  /* 0x0000001c001c7308 */ /* 0x000fe20000000800 */
[----:B------:R-:W-:Y:S01]  /*5b00*/  FADD.FTZ R44, R174, R55 ;  /* 0x00000037ae2c7221 */ /* 0x000fe20000010000 */
[----:B------:R-:W-:-:S02]  /*5b10*/  F2FP.F16.F32.PACK_AB R178, R21, R178 ;  /* 0x000000b215b2723e */ /* 0x000fc400000000ff */
[----:B------:R-:W-:Y:S01]  /*5b20*/  F2FP.F16.F32.PACK_AB R172, R27, R172 ;  /* 0x000000ac1bac723e */ /* 0x000fe200000000ff */
[----:B------:R-:W-:Y:S01]  /*5b30*/  FADD.FTZ R55, R39, R44 ;  /* 0x0000002c27377221 */ /* 0x000fe20000010000 */
[-CC-:B------:R-:W-:Y:S01]  /*5b40*/  FFMA.FTZ R44, R67, R0.reuse, -R32.reuse ;  /* 0x00000000432c7223 */ /* 0x180fe20000010820 */
[----:B------:R-:W-:Y:S01]  /*5b50*/  FFMA.FTZ R32, R87, R0, -R32 ;  /* 0x0000000057207223 */ /* 0x000fe20000010820 */
[----:B------:R-:W-:Y:S01]  /*5b60*/  MUFU.EX2 R7, R7 ;  /* 0x0000000700077308 */ /* 0x000fe20000000800 */
[----:B------:R-:W-:Y:S01]  /*5b70*/  FADD.FTZ R48, R168, R55 ;  /* 0x00000037a8307221 */ /* 0x000fe20000010000 */
[----:B------:R-:W-:Y:S02]  /*5b80*/  F2FP.F16.F32.PACK_AB R174, R39, R174 ;  /* 0x000000ae27ae723e */ /* 0x000fe400000000ff */
[C---:B------:R-:W-:Y:S01]  /*5b90*/  F2FP.F16.F32.PACK_AB R168, R51.reuse, R168 ;  /* 0x000000a833a8723e */ /* 0x040fe200000000ff */
[----:B------:R-:W-:Y:S01]  /*5ba0*/  FADD.FTZ R55, R51, R48 ;  /* 0x0000003033377221 */ /* 0x000fe20000010000 */
[----:B------:R-:W-:Y:S01]  /*5bb0*/  @!P1 VIADD R48, R50, 0x28860 ;  /* 0x0002886032309836 */ /* 0x000fe20000000000 */
[----:B-1----:R-:W-:Y:S01]  /*5bc0*/  F2FP.F16.F32.PACK_AB R181, R65, R8 ;  /* 0x0000000841b5723e */ /* 0x002fe200000000ff */
[----:B------:R-:W1:Y:S01]  /*5bd0*/  MUFU.EX2 R69, R69 ;  /* 0x0000004500457308 */ /* 0x000e620000000800 */
[----:B--2---:R-:W-:-:S02]  /*5be0*/  F2FP.F16.F32.PACK_AB R183, R31, R24 ;  /* 0x000000181fb7723e */ /* 0x004fc400000000ff */
[----:B------:R-:W-:Y:S02]  /*5bf0*/  @!P1 PRMT R48, RZ, 0x654, R48 ;  /* 0x00000654ff309816 */ /* 0x000fe40000000030 */
[----:B---3--:R-:W-:-:S03]  /*5c00*/  F2FP.F16.F32.PACK_AB R177, R35, R26 ;  /* 0x0000001a23b1723e */ /* 0x008fc600000000ff */
[----:B------:R-:W-:Y:S01]  /*5c10*/  MUFU.EX2 R30, R30 ;  /* 0x0000001e001e7308 */ /* 0x000fe20000000800 */
[----:B------:R-:W-:Y:S02]  /*5c20*/  WARPGROUP.DEPBAR.LE gsb0, 0x0 ;  /* 0x00008000000079c5 */ /* 0x000fe40000010000 */
[----:B------:R-:W-:-:S05]  /*5c30*/  WARPGROUP.ARRIVE ;  /* 0x00000000000079c5 */ /* 0x000fca0000000000 */
[----:B------:R-:W-:Y:S01]  /*5c40*/  MUFU.EX2 R43, R43 ;  /* 0x0000002b002b7308 */ /* 0x000fe20000000800 */
[----:B------:R-:W-:Y:S02]  /*5c50*/  F2FP.F16.F32.PACK_AB R160, R33, R10 ;  /* 0x0000000a21a0723e */ /* 0x000fe400000000ff */
[----:B-1----:R-:W-:Y:S01]  /*5c60*/  F2FP.F16.F32.PACK_AB R179, R69, R28 ;  /* 0x0000001c45b3723e */ /* 0x002fe200000000ff */
[----:B------:R-:W-:Y:S04]  /*5c70*/  HGMMA.64x128x16.F32 R88, R164, gdesc[UR8].tnspB, R88, gsb0 ;  /* 0x41e00008a4587df0 */ /* 0x000fe80008000858 */
[----:B------:R-:W-:Y:S08]  /*5c80*/  MUFU.EX2 R34, R34 ;  /* 0x0000002200227308 */ /* 0x000ff00000000800 */
[----:B------:R-:W1:Y:S08]  /*5c90*/  MUFU.EX2 R25, R25 ;  /* 0x0000001900197308 */ /* 0x000e700000000800 */
[----:B------:R-:W2:Y:S08]  /*5ca0*/  MUFU.EX2 R47, R47 ;  /* 0x0000002f002f7308 */ /* 0x000eb00000000800 */
[----:B------:R-:W3:Y:S01]  /*5cb0*/  MUFU.EX2 R169, R169 ;  /* 0x000000a900a97308 */ /* 0x000ee20000000800 */
[----:B-1----:R-:W-:-:S07]  /*5cc0*/  F2FP.F16.F32.PACK_AB R162, R25, R12 ;  /* 0x0000000c19a2723e */ /* 0x002fce00000000ff */
[----:B------:R-:W1:Y:S08]  /*5cd0*/  MUFU.EX2 R61, R61 ;  /* 0x0000003d003d7308 */ /* 0x000e700000000800 */
[----:B------:R-:W4:Y:S08]  /*5ce0*/  MUFU.EX2 R36, R36 ;  /* 0x0000002400247308 */ /* 0x000f300000000800 */
        /* <DEDUP_REMOVED lines=11> */
[----:B------:R-:W5:Y:S01]  /*5da0*/  MUFU.EX2 R161, R173 ;  /* 0x000000ad00a17308 */ /* 0x000f620000000800 */
[----:B------:R-:W-:-:S02]  /*5db0*/  WARPGROUP.DEPBAR.LE gsb0, 0x0 ;  /* 0x00008000000079c5 */ /* 0x000fc40000010000 */
[----:B------:R2:W-:Y:S06]  /*5dc0*/  BAR.ARV R4, 0x100 ;  /* 0x000400040000751d */ /* 0x0005ec0000002000 */
[----:B------:R3:W-:Y:S01]  /*5dd0*/  @!P1 SYNCS.ARRIVE.TRANS64.RED.A1T0 RZ, [R46+URZ], RZ ;  /* 0x000000ff2eff99a7 */ /* 0x0007e2000810043f */
[----:B------:R-:W5:Y:S01]  /*5de0*/  MUFU.EX2 R75, R75 ;  /* 0x0000004b004b7308 */ /* 0x000f620000000800 */
[----:B--2---:R-:W-:Y:S01]  /*5df0*/  FADD.FTZ R4, R170, R55 ;  /* 0x00000037aa047221 */ /* 0x004fe20000010000 */
[-C--:B------:R-:W-:Y:S01]  /*5e00*/  FMUL.FTZ R88, R88, R6.reuse ;  /* 0x0000000658587220 */ /* 0x080fe20000410000 */
[-C--:B------:R-:W-:Y:S01]  /*5e10*/  FMUL.FTZ R89, R89, R6.reuse ;  /* 0x0000000659597220 */ /* 0x080fe20000410000 */
[-C--:B------:R-:W-:Y:S01]  /*5e20*/  FMUL.FTZ R92, R92, R6.reuse ;  /* 0x000000065c5c7220 */ /* 0x080fe20000410000 */
[----:B------:R-:W-:Y:S01]  /*5e30*/  FADD.FTZ R55, R53, R4 ;  /* 0x0000000435377221 */ /* 0x000fe20000010000 */
[----:B------:R-:W-:Y:S01]  /*5e40*/  FFMA.FTZ R4, R7, R3, R8 ;  /* 0x0000000307047223 */ /* 0x000fe20000010008 */
[----:B------:R2:W-:Y:S01]  /*5e50*/  @!P1 SYNCS.ARRIVE.TRANS64.RED.A1T0 RZ, [R48+URZ], RZ ;  /* 0x000000ff30ff99a7 */ /* 0x0005e2000810043f */
[----:B------:R-:W2:Y:S01]  /*5e60*/  MUFU.EX2 R163, R175 ;  /* 0x000000af00a37308 */ /* 0x000ea20000000800 */
[----:B---3--:R-:W-:Y:S01]  /*5e70*/  FADD.FTZ R46, R152, R55 ;  /* 0x00000037982e7221 */ /* 0x008fe20000010000 */
[----:B------:R-:W-:Y:S01]  /*5e80*/  FADD.FTZ R3, R65, R4 ;  /* 0x0000000441037221 */ /* 0x000fe20000010000 */
[-C--:B------:R-:W-:Y:S01]  /*5e90*/  FMUL.FTZ R93, R93, R6.reuse ;  /* 0x000000065d5d7220 */ /* 0x080fe20000410000 */
        /* <DEDUP_REMOVED lines=46> */
[----:B------:R-:W-:Y:S01]  /*6180*/  FADD.FTZ R3, R169, R4 ;  /* 0x00000004a9037221 */ /* 0x000fe20000010000 */
[-C--:B------:R-:W-:Y:S01]  /*6190*/  FMUL.FTZ R133, R133, R6.reuse ;  /* 0x0000000685857220 */ /* 0x080fe20000410000 */
[-C--:B------:R-:W-:Y:S01]  /*61a0*/  FMUL.FTZ R136, R136, R6.reuse ;  /* 0x0000000688887220 */ /* 0x080fe20000410000 */
[----:B-1----:R-:W-:Y:S01]  /*61b0*/  FADD.FTZ R11, R61, R46 ;  /* 0x0000002e3d0b7221 */ /* 0x002fe20000010000 */
[----:B----4-:R-:W-:Y:S01]  /*61c0*/  FADD.FTZ R4, R36, R3 ;  /* 0x0000000324047221 */ /* 0x010fe20000010000 */
[-C--:B------:R-:W-:Y:S01]  /*61d0*/  FMUL.FTZ R137, R137, R6.reuse ;  /* 0x0000000689897220 */ /* 0x080fe20000410000 */
[-C--:B------:R-:W-:Y:S01]  /*61e0*/  FMUL.FTZ R140, R140, R6.reuse ;  /* 0x000000068c8c7220 */ /* 0x080fe20000410000 */
[----:B------:R-:W-:Y:S01]  /*61f0*/  FADD.FTZ R10, R20, R11 ;  /* 0x0000000b140a7221 */ /* 0x000fe20000010000 */
[----:B-----5:R-:W-:Y:S01]  /*6200*/  FADD.FTZ R3, R171, R4 ;  /* 0x00000004ab037221 */ /* 0x020fe20000010000 */
[-C--:B------:R-:W-:Y:S01]  /*6210*/  FMUL.FTZ R141, R141, R6.reuse ;  /* 0x000000068d8d7220 */ /* 0x080fe20000410000 */
[-C--:B------:R-:W-:Y:S01]  /*6220*/  FMUL.FTZ R144, R144, R6.reuse ;  /* 0x0000000690907220 */ /* 0x080fe20000410000 */
[----:B------:R-:W-:Y:S01]  /*6230*/  FADD.FTZ R4, R45, R10 ;  /* 0x0000000a2d047221 */ /* 0x000fe20000010000 */
[----:B------:R-:W-:Y:S01]  /*6240*/  FADD.FTZ R10, R38, R3 ;  /* 0x00000003260a7221 */ /* 0x000fe20000010000 */
[-C--:B------:R-:W-:Y:S01]  /*6250*/  FMUL.FTZ R145, R145, R6.reuse ;  /* 0x0000000691917220 */ /* 0x080fe20000410000 */
[-C--:B------:R-:W-:Y:S01]  /*6260*/  FMUL.FTZ R148, R148, R6.reuse ;  /* 0x0000000694947220 */ /* 0x080fe20000410000 */
[----:B------:R-:W-:Y:S01]  /*6270*/  FMUL.FTZ R149, R149, R6 ;  /* 0x0000000695957220 */ /* 0x000fe20000410000 */
        /* <DEDUP_REMOVED lines=40> */
[----:B--2---:R-:W-:Y:S01]  /*6500*/  FADD.FTZ R10, R163, R10 ;  /* 0x0000000aa30a7221 */ /* 0x004fe20000010000 */
[-C--:B------:R-:W-:Y:S01]  /*6510*/  FMUL.FTZ R150, R150, R7.reuse ;  /* 0x0000000796967220 */ /* 0x080fe20000410000 */
[----:B------:R-:W-:Y:S01]  /*6520*/  FMUL.FTZ R151, R151, R7 ;  /* 0x0000000797977220 */ /* 0x000fe20000410000 */
[----:B------:R-:W-:Y:S01]  /*6530*/  F2FP.F16.F32.PACK_AB R170, R53, R170 ;  /* 0x000000aa35aa723e */ /* 0x000fe200000000ff */
[----:B---3--:R-:W-:Y:S01]  /*6540*/  FADD.FTZ R10, R79, R10 ;  /* 0x0000000a4f0a7221 */ /* 0x008fe20000010000 */
[----:B------:R-:W-:Y:S01]  /*6550*/  F2FP.F16.F32.PACK_AB R152, R49, R152 ;  /* 0x000000983198723e */ /* 0x000fe200000000ff */
[----:B------:R-:W-:Y:S01]  /*6560*/  IMAD.MOV.U32 R6, RZ, RZ, R5 ;  /* 0x000000ffff067224 */ /* 0x000fe200078e0005 */
[----:B------:R-:W-:Y:S01]  /*6570*/  F2FP.F16.F32.PACK_AB R154, R41, R154 ;  /* 0x0000009a299a723e */ /* 0x000fe200000000ff */
[----:B------:R-:W-:Y:S01]  /*6580*/  FADD.FTZ R10, R165, R10 ;  /* 0x0000000aa50a7221 */ /* 0x000fe20000010000 */
[----:B------:R-:W-:Y:S01]  /*6590*/  F2FP.F16.F32.PACK_AB R156, R37, R156 ;  /* 0x0000009c259c723e */ /* 0x000fe200000000ff */
[----:B------:R-:W-:Y:S01]  /*65a0*/  IMAD.MOV.U32 R7, RZ, RZ, R9 ;  /* 0x000000ffff077224 */ /* 0x000fe200078e0009 */
[----:B------:R-:W-:Y:S01]  /*65b0*/  F2FP.F16.F32.PACK_AB R158, R29, R158 ;  /* 0x0000009e1d9e723e */ /* 0x000fe200000000ff */
[----:B------:R-:W-:Y:S01]  /*65c0*/  FADD.FTZ R10, R83, R10 ;  /* 0x0000000a530a7221 */ /* 0x000fe20000010000 */
[----:B------:R-:W-:-:S02]  /*65d0*/  F2FP.F16.F32.PACK_AB R164, R61, R14 ;  /* 0x0000000e3da4723e */ /* 0x000fc400000000ff */
[----:B------:R-:W-:Y:S01]  /*65e0*/  F2FP.F16.F32.PACK_AB R166, R45, R20 ;  /* 0x000000142da6723e */ /* 0x000fe200000000ff */
[----:B------:R-:W-:Y:S01]  /*65f0*/  FADD.FTZ R10, R57, R10 ;  /* 0x0000000a390a7221 */ /* 0x000fe20000010000 */
[----:B------:R-:W-:Y:S02]  /*6600*/  F2FP.F16.F32.PACK_AB R173, R43, R30 ;  /* 0x0000001e2bad723e */ /* 0x000fe400000000ff */
[----:B------:R-:W-:Y:S01]  /*6610*/  F2FP.F16.F32.PACK_AB R175, R47, R34 ;  /* 0x000000222faf723e */ /* 0x000fe200000000ff */
[----:B------:R-:W-:Y:S01]  /*6620*/  FADD.FTZ R3, R32, R10 ;  /* 0x0000000a20037221 */ /* 0x000fe20000010000 */
        /* <DEDUP_REMOVED lines=9> */
[----:B------:R-:W-:Y:S01]  /*66c0*/  F2FP.F16.F32.PACK_AB R167, R32, R57 ;  /* 0x0000003920a7723e */ /* 0x000fe200000000ff */
[----:B------:R-:W-:Y:S06]  /*66d0*/  @P2 BRA `(.L_x_1911) ;  /* 0xffffffd400cc2947 */ /* 0x000fec000383ffff */
.L_x_1902:
[----:B------:R-:W-:-:S13]  /*66e0*/  ISETP.LE.AND P2, PT, RZ, UR6, PT ;  /* 0x00000006ff007c0c */ /* 0x000fda000bf43270 */
[----:B------:R-:W-:Y:S05]  /*66f0*/  @!P2 BRA `(.L_x_1912) ;  /* 0x0000001c00fca947 */ /* 0x000fea0003800000 */
[----:B------:R-:W-:Y:S01]  /*6700*/  IMAD.MOV.U32 R6, RZ, RZ, R9 ;  /* 0x000000ffff067224 */ /* 0x000fe200078e0009 */
[----:B------:R-:W-:Y:S01]  /*6710*/  UMOV UR5, UR36 ;  /* 0x0000002400057c82 */ /* 0x000fe20008000000 */
[----:B------:R-:W-:Y:S01]  /*6720*/  IMAD.MOV.U32 R7, RZ, RZ, R5 ;  /* 0x000000ffff077224 */ /* 0x000fe200078e0005 */
[----:B------:R-:W-:-:S06]  /*6730*/  UMOV UR7, UR37 ;  /* 0x0000002500077c82 */ /* 0x000fcc0008000000 */
.L_x_1921:
        /* <DEDUP_REMOVED lines=9> */
.L_x_1914:
[----:B------:R-:W-:Y:S01]  /*67d0*/  ULEA UR10, UR37, UR38, 0x3 ;  /* 0x00000026250a7291 */ /* 0x000fe2000f8e183f */
[----:B------:R-:W-:-:S05]  /*67e0*/  IMAD.U32 R0, RZ, RZ, UR36 ;  /* 0x00000024ff007e24 */ /* 0x000fca000f8e00ff */
[----:B------:R-:W-:-:S04]  /*67f0*/  SHF.L.U32 R0, R0, 0x1f, RZ ;  /* 0x0000001f00007819 */ /* 0x000fc800000006ff */
[----:B------:R1:W2:Y:S01]  /*6800*/  SYNCS.PHASECHK.TRANS64.TRYWAIT P2, [UR10+0x28830], R0 ;  /* 0x02883000ff0075a7 */ /* 0x0002a2000804014a */
[----:B------:R-:W-:Y:S05]  /*6810*/  @!P0 BRA `(.L_x_1915) ;  /* 0x0000000000048947 */ /* 0x000fea0003800000 */
[----:B------:R-:W-:Y:S01]  /*6820*/  BPT.TRAP 0x1 ;  /* 0x000000040000795c */ /* 0x000fe20000300000 */
.L_x_1915:
[----:B--2---:R-:W-:Y:S05]  /*6830*/  @P2 BRA `(.L_x_1913) ;  /* 0x0000000000082947 */ /* 0x004fea0003800000 */
[----:B------:R-:W2:Y:S02]  /*6840*/  SYNCS.PHASECHK.TRANS64.TRYWAIT P2, [UR10+0x28830], R0 ;  /* 0x02883000ff0075a7 */ /* 0x000ea4000804014a */
[----:B--2---:R-:W-:Y:S05]  /*6850*/  @!P2 BRA `(.L_x_1916) ;  /* 0x00000068005ca947 */ /* 0x004fea0003800000 */
.L_x_1913:
        /* <DEDUP_REMOVED lines=46> */
.L_x_1918:
[----:B------:R-:W-:Y:S01]  /*6b40*/  ULEA UR10, UR7, UR38, 0x3 ;  /* 0x00000026070a7291 */ /* 0x000fe2000f8e183f */
[----:B------:R-:W-:-:S05]  /*6b50*/  IMAD.U32 R0, RZ, RZ, UR5 ;  /* 0x00000005ff007e24 */ /* 0x000fca000f8e00ff */
[----:B------:R-:W-:-:S04]  /*6b60*/  SHF.L.U32 R0, R0, 0x1f, RZ ;  /* 0x0000001f00007819 */ /* 0x000fc800000006ff */
[----:B------:R1:W2:Y:S01]  /*6b70*/  SYNCS.PHASECHK.TRANS64.TRYWAIT P2, [UR10+0x28850], R0 ;  /* 0x02885000ff0075a7 */ /* 0x0002a2000804014a */
[----:B------:R-:W-:Y:S05]  /*6b80*/  @!P0 BRA `(.L_x_1919) ;  /* 0x0000000000048947 */ /* 0x000fea0003800000 */
[----:B------:R-:W-:Y:S01]  /*6b90*/  BPT.TRAP 0x1 ;  /* 0x000000040000795c */ /* 0x000fe20000300000 */
.L_x_1919:
[----:B--2---:R-:W-:Y:S05]  /*6ba0*/  @P2 BRA `(.L_x_1917) ;  /* 0x0000000000082947 */ /* 0x004fea0003800000 */
[----:B------:R-:W2:Y:S02]  /*6bb0*/  SYNCS.PHASECHK.TRANS64.TRYWAIT P2, [UR10+0x28850], R0 ;  /* 0x02885000ff0075a7 */ /* 0x000ea4000804014a */
[----:B--2---:R-:W-:Y:S05]  /*6bc0*/  @!P2 BRA `(.L_x_1920) ;  /* 0x000000640098a947 */ /* 0x004fea0003800000 */
.L_x_1917:
[----:B------:R-:W-:Y:S01]  /*6bd0*/  UIADD3 UR5, UR38, 0x400, URZ ;  /* 0x0000040026057890 */ /* 0x000fe2000fffe03f */
[----:B------:R-:W-:Y:S01]  /*6be0*/  WARPGROUP.ARRIVE ;  /* 0x00000000000079c5 */ /* 0x000fe20000000000 */
[----:B------:R-:W-:Y:S01]  /*6bf0*/  UMOV UR11, 0x40000040 ;  /* 0x40000040000b7882 */ /* 0x000fe20000000000 */
[----:B-12---:R-:W-:Y:S01]  /*6c00*/  FMNMX.FTZ R0, R24, R7, !PT ;  /* 0x0000000718007209 */ /* 0x006fe20007810000 */
[----:B------:R-:W-:Y:S01]  /*6c10*/  USHF.R.U32.HI UR5, URZ, 0x4, UR5 ;  /* 0x000000043f057899 */ /* 0x000fe20008011605 */
[----:B------:R-:W-:Y:S02]  /*6c20*/  ISETP.LT.AND P2, PT, RZ, UR6, PT ;  /* 0x00000006ff007c0c */ /* 0x000fe4000bf41270 */
[----:B------:R-:W-:Y:S01]  /*6c30*/  FMNMX.FTZ R5, R25, R0, !PT ;  /* 0x0000000019057209 */ /* 0x000fe20007810000 */
[----:B------:R-:W-:-:S03]  /*6c40*/  ULOP3.LUT UR5, UR5, 0x3fff, URZ, 0xc0, !UPT ;  /* 0x00003fff05057892 */ /* 0x000fc6000f8ec03f */
[----:B------:R-:W-:Y:S01]  /*6c50*/  FMNMX.FTZ R0, R28, R5, !PT ;  /* 0x000000051c007209 */ /* 0x000fe20007810000 */
[----:B------:R-:W-:-:S03]  /*6c60*/  ULOP3.LUT UR5, UR5, 0x4000000, URZ, 0xfc, !UPT ;  /* 0x0400000005057892 */ /* 0x000fc6000f8efc3f */
[----:B------:R-:W-:Y:S01]  /*6c70*/  FMNMX.FTZ R5, R29, R0, !PT ;  /* 0x000000001d057209 */ /* 0x000fe20007810000 */
[----:B------:R-:W-:-:S03]  /*6c80*/  ULEA UR5, UR7, UR5, 0xb ;  /* 0x0000000507057291 */ /* 0x000fc6000f8e583f */
[----:B------:R-:W-:-:S04]  /*6c90*/  FMNMX.FTZ R0, R32, R5, !PT ;  /* 0x0000000520007209 */ /* 0x000fc80007810000 */
[----:B------:R-:W-:Y:S01]  /*6ca0*/  UMOV UR10, UR5 ;  /* 0x00000005000a7c82 */ /* 0x000fe20008000000 */
[----:B------:R-:W-:Y:S01]  /*6cb0*/  FMNMX.FTZ R5, R33, R0, !PT ;  /* 0x0000000021057209 */ /* 0x000fe20007810000 */
[----:B------:R-:W-:Y:S01]  /*6cc0*/  HGMMA.64x128x16.F32 R88, R180, gdesc[UR8].tnspB, R88, gsb0 ;  /* 0x41e00008b4587df0 */ /* 0x000fe20008000858 */
[----:B------:R-:W-:Y:S01]  /*6cd0*/  UIADD3 UR10, UR5, 0x80, URZ ;  /* 0x00000080050a7890 */ /* 0x000fe2000fffe03f */
[----:B------:R-:W-:Y:S01]  /*6ce0*/  UMOV UR11, 0x40000040 ;  /* 0x40000040000b7882 */ /* 0x000fe20000000000 */
        /* <DEDUP_REMOVED lines=26> */
[----:B------:R-:W1:Y:S03]  /*6e90*/  LDC R0, c[0x0][0x988] ;  /* 0x00026200ff007b82 */ /* 0x000e660000000800 */
[----:B------:R-:W2:Y:S02]  /*6ea0*/  SHFL.BFLY PT, R5, R8, 0x2, 0x1f ;  /* 0x0c401f0008057f89 */ /* 0x000ea400000e0000 */
[----:B--2---:R-:W-:Y:S02]  /*6eb0*/  FMNMX.FTZ R9, R8, R5, !PT ;  /* 0x0000000508097209 */ /* 0x004fe40007810000 */
[----:B------:R-:W-:-:S03]  /*6ec0*/  FMNMX.FTZ R8, R26, R6, !PT ;  /* 0x000000061a087209 */ /* 0x000fc60007810000 */
        /* <DEDUP_REMOVED lines=41> */
[----:B------:R-:W1:Y:S01]  /*7160*/  SHFL.BFLY PT, R10, R9, 0x2, 0x1f ;  /* 0x0c401f00090a7f89 */ /* 0x000e6200000e0000 */
[----:B------:R-:W-:Y:S02]  /*7170*/  WARPGROUP.DEPBAR.LE gsb0, 0x0 ;  /* 0x00008000000079c5 */ /* 0x000fe40000010000 */
[----:B------:R-:W-:-:S06]  /*7180*/  WARPGROUP.ARRIVE ;  /* 0x00000000000079c5 */ /* 0x000fcc0000000000 */
[----:B------:R-:W-:Y:S01]  /*7190*/  HGMMA.64x128x16.F32 R88, R172, gdesc[UR8].tnspB, R88, gsb0 ;  /* 0x41e00008ac587df0 */ /* 0x000fe20008000858 */
[----:B------:R-:W-:Y:S01]  /*71a0*/  UIADD3 UR10, UR5, 0x180, URZ ;  /* 0x00000180050a7890 */ /* 0x000fe2000fffe03f */
[----:B------:R-:W-:Y:S01]  /*71b0*/  UMOV UR11, 0x40000040 ;  /* 0x40000040000b7882 */ /* 0x000fe20000000000 */
[----:B-1----:R-:W-:-:S05]  /*71c0*/  FMNMX.FTZ R14, R9, R10, !PT ;  /* 0x0000000a090e7209 */ /* 0x002fca0007810000 */
[----:B------:R-:W1:Y:S02]  /*71d0*/  SHFL.BFLY PT, R9, R14, 0x1, 0x1f ;  /* 0x0c201f000e097f89 */ /* 0x000e6400000e0000 */
[----:B-1----:R-:W-:Y:S01]  /*71e0*/  FMNMX.FTZ R9, R14, R9, !PT ;  /* 0x000000090e097209 */ /* 0x002fe20007810000 */
[----:B------:R-:W-:Y:S02]  /*71f0*/  WARPGROUP.DEPBAR.LE gsb0, 0x0 ;  /* 0x00008000000079c5 */ /* 0x000fe40000010000 */
[----:B------:R-:W-:-:S06]  /*7200*/  WARPGROUP.ARRIVE ;  /* 0x00000000000079c5 */ /* 0x000fcc0000000000 */
[----:B------:R-:W-:Y:S01]  /*7210*/  HGMMA.64x128x16.F32 R88, R168, gdesc[UR8].tnspB, R88, gsb0 ;  /* 0x41e00008a8587df0 */ /* 0x000fe20008000858 */
[----:B------:R-:W-:Y:S01]  /*7220*/  UIADD3 UR10, UR5, 0x200, URZ ;  /* 0x00000200050a7890 */ /* 0x000fe2000fffe03f */
[----:B------:R-:W-:Y:S01]  /*7230*/  UMOV UR11, 0x40000040 ;  /* 0x40000040000b7882 */ /* 0x000fe20000000000 */
[----:B------:R-:W-:Y:S02]  /*7240*/  WARPGROUP.DEPBAR.LE gsb0, 0x0 ;  /* 0x00008000000079c5 */ /* 0x000fe40000010000 */
[----:B------:R-:W-:Y:S01]  /*7250*/  WARPGROUP.ARRIVE ;  /* 0x00000000000079c5 */ /* 0x000fe20000000000 */
[----:B------:R-:W-:-:S04]  /*7260*/  FMUL.FTZ R169, R5, R0 ;  /* 0x0000000005a97220 */ /* 0x000fc80000410000 */
[-CC-:B------:R-:W-:Y:S02]  /*7270*/  FFMA.FTZ R11, R25, R0.reuse, -R169.reuse ;  /* 0x00000000190b7223 */ /* 0x180fe400000108a9 */
[----:B------:R-:W-:Y:S01]  /*7280*/  HGMMA.64x128x16.F32 R88, R152, gdesc[UR8].tnspB, R88, gsb0 ;  /* 0x41e0000898587df0 */ /* 0x000fe20008000858 */
[----:B------:R-:W-:Y:S01]  /*7290*/  UIADD3 UR10, UR5, 0x280, URZ ;  /* 0x00000280050a7890 */ /* 0x000fe2000fffe03f */
[-CC-:B------:R-:W-:Y:S01]  /*72a0*/  FFMA.FTZ R25, R41, R0.reuse, -R169.reuse ;  /* 0x0000000029197223 */ /* 0x180fe200000108a9 */
[----:B------:R-:W-:Y:S01]  /*72b0*/  UMOV UR11, 0x40000040 ;  /* 0x40000040000b7882 */ /* 0x000fe20000000000 */
[-CC-:B------:R-:W-:Y:S01]  /*72c0*/  FFMA.FTZ R41, R57, R0.reuse, -R169.reuse ;  /* 0x0000000039297223 */ /* 0x180fe200000108a9 */
[-CC-:B------:R-:W-:Y:S01]  /*72d0*/  FFMA.FTZ R57, R73, R0.reuse, -R169.reuse ;  /* 0x0000000049397223 */ /* 0x180fe200000108a9 */
[----:B------:R-:W-:Y:S01]  /*72e0*/  FADD.FTZ R73, -R9, R6 ;  /* 0x0000000609497221 */ /* 0x000fe20000010100 */
[-CC-:B------:R-:W-:Y:S01]  /*72f0*/  FFMA.FTZ R180, R24, R0.reuse, -R169.reuse ;  /* 0x0000000018b47223 */ /* 0x180fe200000108a9 */
[-CC-:B------:R-:W-:Y:S01]  /*7300*/  FFMA.FTZ R182, R28, R0.reuse, -R169.reuse ;  /* 0x000000001cb67223 */ /* 0x180fe200000108a9 */
[----:B------:R-:W-:Y:S01]  /*7310*/  MUFU.EX2 R11, R11 ;  /* 0x0000000b000b7308 */ /* 0x000fe20000000800 */
[-C--:B------:R-:W-:Y:S01]  /*7320*/  FMUL.FTZ R6, R73, R0.reuse ;  /* 0x0000000049067220 */ /* 0x080fe20000410000 */
[-C--:B------:R-:W-:Y:S01]  /*7330*/  FMUL.FTZ R73, R9, R0.reuse ;  /* 0x0000000009497220 */ /* 0x080fe20000410000 */
[-CC-:B------:R-:W-:Y:S01]  /*7340*/  FFMA.FTZ R13, R29, R0.reuse, -R169.reuse ;  /* 0x000000001d0d7223 */ /* 0x180fe200000108a9 */
[-CC-:B------:R-:W-:Y:S01]  /*7350*/  FFMA.FTZ R176, R32, R0.reuse, -R169.reuse ;  /* 0x0000000020b07223 */ /* 0x180fe200000108a9 */
[-C--:B------:R-:W-:Y:S01]  /*7360*/  FFMA.FTZ R15, R33, R0.reuse, -R169 ;  /* 0x00000000210f7223 */ /* 0x080fe200000108a9 */
[-CC-:B------:R-:W-:Y:S01]  /*7370*/  FFMA.FTZ R181, R26, R0.reuse, -R73.reuse ;  /* 0x000000001ab57223 */ /* 0x180fe20000010849 */
[----:B------:R-:W-:Y:S01]  /*7380*/  FFMA.FTZ R20, R27, R0, -R73 ;  /* 0x000000001b147223 */ /* 0x000fe20000010849 */
[----:B------:R-:W1:Y:S01]  /*7390*/  MUFU.EX2 R180, R180 ;  /* 0x000000b400b47308 */ /* 0x000e620000000800 */
[----:B------:R-:W-:-:S02]  /*73a0*/  IMAD.U32 R27, RZ, RZ, UR37 ;  /* 0x00000025ff1b7e24 */ /* 0x000fc4000f8e00ff */
[-CC-:B------:R-:W-:Y:S01]  /*73b0*/  FFMA.FTZ R183, R30, R0.reuse, -R73.reuse ;  /* 0x000000001eb77223 */ /* 0x180fe20000010849 */
[-CC-:B------:R-:W-:Y:S01]  /*73c0*/  FFMA.FTZ R32, R31, R0.reuse, -R73.reuse ;  /* 0x000000001f207223 */ /* 0x180fe20000010849 */
[-CC-:B------:R-:W-:Y:S01]  /*73d0*/  FFMA.FTZ R177, R34, R0.reuse, -R73.reuse ;  /* 0x0000000022b17223 */ /* 0x180fe20000010849 */
[----:B------:R-:W-:Y:S01]  /*73e0*/  IADD3 R31, -R23, 0xb, RZ ;  /* 0x0000000b171f7810 */ /* 0x000fe20007ffe1ff */
[-C--:B------:R-:W-:Y:S01]  /*73f0*/  FFMA.FTZ R34, R35, R0.reuse, -R73 ;  /* 0x0000000023227223 */ /* 0x080fe20000010849 */
[----:B------:R-:W-:Y:S01]  /*7400*/  @!P1 LEA R27, R27, UR38, 0x3 ;  /* 0x000000261b1b9c11 */ /* 0x000fe2000f8e18ff */
[----:B------:R-:W-:Y:S01]  /*7410*/  MUFU.EX2 R6, R6 ;  /* 0x0000000600067308 */ /* 0x000fe20000000800 */
[-C--:B------:R-:W-:Y:S01]  /*7420*/  FFMA.FTZ R178, R36, R0.reuse, -R169 ;  /* 0x0000000024b27223 */ /* 0x080fe200000108a9 */
[-C--:B------:R-:W-:Y:S01]  /*7430*/  FFMA.FTZ R179, R38, R0.reuse, -R73 ;  /* 0x0000000026b37223 */ /* 0x080fe20000010849 */
[----:B------:R-:W-:Y:S01]  /*7440*/  FFMA.FTZ R21, R37, R0, -R169 ;  /* 0x0000000025157223 */ /* 0x000fe200000108a9 */
[----:B------:R-:W-:-:S02]  /*7450*/  @!P1 VIADD R27, R27, 0x28840 ;  /* 0x000288401b1b9836 */ /* 0x000fc40000000000 */
[-C--:B------:R-:W-:Y:S01]  /*7460*/  FFMA.FTZ R38, R39, R0.reuse, -R73 ;  /* 0x0000000027267223 */ /* 0x080fe20000010849 */
[-C--:B------:R-:W-:Y:S01]  /*7470*/  FFMA.FTZ R172, R40, R0.reuse, -R169 ;  /* 0x0000000028ac7223 */ /* 0x080fe200000108a9 */
[----:B------:R-:W-:Y:S01]  /*7480*/  FFMA.FTZ R173, R42, R0, -R73 ;  /* 0x000000002aad7223 */ /* 0x000fe20000010849 */
[----:B------:R-:W2:Y:S01]  /*7490*/  MUFU.EX2 R181, R181 ;  /* 0x000000b500b57308 */ /* 0x000ea20000000800 */
[----:B------:R-:W-:Y:S01]  /*74a0*/  @!P1 PRMT R27, RZ, 0x654, R27 ;  /* 0x00000654ff1b9816 */ /* 0x000fe2000000001b */
[----:B-1----:R-:W-:Y:S01]  /*74b0*/  FFMA.FTZ R4, R7, R4, R180 ;  /* 0x0000000407047223 */ /* 0x002fe200000100b4 */
[-C--:B------:R-:W-:Y:S01]  /*74c0*/  FFMA.FTZ R30, R43, R0.reuse, -R73 ;  /* 0x000000002b1e7223 */ /* 0x080fe20000010849 */
[-C--:B------:R-:W-:Y:S01]  /*74d0*/  FFMA.FTZ R174, R44, R0.reuse, -R169 ;  /* 0x000000002cae7223 */ /* 0x080fe200000108a9 */
[-C--:B------:R-:W-:Y:S01]  /*74e0*/  FFMA.FTZ R175, R46, R0.reuse, -R73 ;  /* 0x000000002eaf7223 */ /* 0x080fe20000010849 */
[-C--:B------:R-:W-:Y:S01]  /*74f0*/  FFMA.FTZ R29, R45, R0.reuse, -R169 ;  /* 0x000000002d1d7223 */ /* 0x080fe200000108a9 */
[-C--:B------:R-:W-:Y:S01]  /*7500*/  FFMA.FTZ R26, R47, R0.reuse, -R73 ;  /* 0x000000002f1a7223 */ /* 0x080fe20000010849 */
[----:B------:R-:W1:Y:S01]  /*7510*/  MUFU.EX2 R20, R20 ;  /* 0x0000001400147308 */ /* 0x000e620000000800 */
        /* <DEDUP_REMOVED lines=8> */
[----:B--2---:R-:W-:Y:S01]  /*75a0*/  FFMA.FTZ R3, R6, R3, R181 ;  /* 0x0000000306037223 */ /* 0x004fe200000100b5 */
[-CC-:B------:R-:W-:Y:S01]  /*75b0*/  FFMA.FTZ R8, R72, R0.reuse, -R169.reuse ;  /* 0x0000000048087223 */ /* 0x180fe200000108a9 */
[-CC-:B------:R-:W-:Y:S01]  /*75c0*/  FFMA.FTZ R10, R76, R0.reuse, -R169.reuse ;  /* 0x000000004c0a7223 */ /* 0x180fe200000108a9 */
[-CC-:B------:R-:W-:Y:S01]  /*75d0*/  FFMA.FTZ R61, R77, R0.reuse, -R169.reuse ;  /* 0x000000004d3d7223 */ /* 0x180fe200000108a9 */
[-CC-:B------:R-:W-:Y:S01]  /*75e0*/  FFMA.FTZ R12, R80, R0.reuse, -R169.reuse ;  /* 0x00000000500c7223 */ /* 0x180fe200000108a9 */
[-CC-:B------:R-:W-:Y:S01]  /*75f0*/  FFMA.FTZ R65, R81, R0.reuse, -R169.reuse ;  /* 0x0000000051417223 */ /* 0x180fe200000108a9 */
[-CC-:B------:R-:W-:Y:S01]  /*7600*/  FFMA.FTZ R84, R84, R0.reuse, -R169.reuse ;  /* 0x0000000054547223 */ /* 0x180fe200000108a9 */
[----:B------:R-:W-:Y:S01]  /*7610*/  MUFU.EX2 R183, R183 ;  /* 0x000000b700b77308 */ /* 0x000fe20000000800 */
[-C--:B------:R-:W-:Y:S01]  /*7620*/  FFMA.FTZ R69, R85, R0.reuse, -R169 ;  /* 0x0000000055457223 */ /* 0x080fe200000108a9 */
[-CC-:B------:R-:W-:Y:S01]  /*7630*/  FFMA.FTZ R28, R51, R0.reuse, -R73.reuse ;  /* 0x00000000331c7223 */ /* 0x180fe20000010849 */
[-CC-:B------:R-:W-:Y:S01]  /*7640*/  FFMA.FTZ R171, R54, R0.reuse, -R73.reuse ;  /* 0x0000000036ab7223 */ /* 0x180fe20000010849 */
[-CC-:B------:R-:W-:Y:S01]  /*7650*/  FFMA.FTZ R24, R55, R0.reuse, -R73.reuse ;  /* 0x0000000037187223 */ /* 0x180fe20000010849 */
[--C-:B------:R-:W-:Y:S01]  /*7660*/  FFMA.FTZ R36, R59, R0, -R73.reuse ;  /* 0x000000003b247223 */ /* 0x100fe20000010849 */
[----:B------:R-:W-:Y:S01]  /*7670*/  F2FP.F16.F32.PACK_AB R180, R11, R180 ;  /* 0x000000b40bb4723e */ /* 0x000fe200000000ff */
[-CC-:B------:R-:W-:Y:S01]  /*7680*/  FFMA.FTZ R63, R63, R0.reuse, -R73.reuse ;  /* 0x000000003f3f7223 */ /* 0x180fe20000010849 */
[----:B------:R-:W-:Y:S01]  /*7690*/  MUFU.EX2 R13, R13 ;  /* 0x0000000d000d7308 */ /* 0x000fe20000000800 */
[-CC-:B------:R-:W-:Y:S01]  /*76a0*/  FFMA.FTZ R66, R66, R0.reuse, -R73.reuse ;  /* 0x0000000042427223 */ /* 0x180fe20000010849 */
[-CC-:B------:R-:W-:Y:S01]  /*76b0*/  FFMA.FTZ R67, R67, R0.reuse, -R73.reuse ;  /* 0x0000000043437223 */ /* 0x180fe20000010849 */
[----:B-1----:R-:W-:Y:S01]  /*76c0*/  F2FP.F16.F32.PACK_AB R181, R20, R181 ;  /* 0x000000b514b5723e */ /* 0x002fe200000000ff */
        /* <DEDUP_REMOVED lines=9> */
[----:B------:R-:W-:Y:S01]  /*7760*/  FFMA.FTZ R86, R86, R0, -R73 ;  /* 0x0000000056567223 */ /* 0x000fe20000010849 */
[----:B------:R-:W-:Y:S01]  /*7770*/  IMAD.U32 R35, RZ, RZ, UR7 ;  /* 0x00000007ff237e24 */ /* 0x000fe2000f8e00ff */
[----:B------:R-:W-:Y:S01]  /*7780*/  UIADD3 UR7, UR6, -0x1, URZ ;  /* 0xffffffff06077890 */ /* 0x000fe2000fffe03f */
[----:B------:R-:W-:Y:S03]  /*7790*/  MUFU.EX2 R176, R176 ;  /* 0x000000b000b07308 */ /* 0x000fe60000000800 */
[----:B------:R-:W-:-:S03]  /*77a0*/  @!P1 LEA R35, R35, UR38, 0x3 ;  /* 0x0000002623239c11 */ /* 0x000fc6000f8e18ff */
[----:B------:R-:W-:Y:S01]  /*77b0*/  UMOV UR6, UR7 ;  /* 0x0000000700067c82 */ /* 0x000fe20008000000 */
[----:B------:R-:W-:Y:S01]  /*77c0*/  UMOV UR7, UR37 ;  /* 0x0000002500077c82 */ /* 0x000fe20008000000 */
        /* <DEDUP_REMOVED lines=8> */
[----:B------:R-:W-:-:S05]  /*7850*/  WARPGROUP.ARRIVE ;  /* 0x00000000000079c5 */ /* 0x000fca0000000000 */
[----:B------:R-:W-:Y:S01]  /*7860*/  MUFU.EX2 R172, R172 ;  /* 0x000000ac00ac7308 */ /* 0x000fe20000000800 */
[-CC-:B------:R-:W-:Y:S01]  /*7870*/  FFMA.FTZ R152, R56, R0.reuse, -R169.reuse ;  /* 0x0000000038987223 */ /* 0x180fe200000108a9 */
[-C--:B------:R-:W-:Y:S01]  /*7880*/  FFMA.FTZ R154, R60, R0.reuse, -R169 ;  /* 0x000000003c9a7223 */ /* 0x080fe200000108a9 */
[-CC-:B------:R-:W-:Y:S01]  /*7890*/  FFMA.FTZ R153, R58, R0.reuse, -R73.reuse ;  /* 0x000000003a997223 */ /* 0x180fe20000010849 */
[----:B------:R-:W-:Y:S01]  /*78a0*/  FFMA.FTZ R155, R62, R0, -R73 ;  /* 0x000000003e9b7223 */ /* 0x000fe20000010849 */
[----:B------:R-:W-:Y:S01]  /*78b0*/  HGMMA.64x128x16.F32 R88, R156, gdesc[UR8].tnspB, R88, gsb0 ;  /* 0x41e000089c587df0 */ /* 0x000fe20008000858 */
[----:B------:R-:W-:Y:S01]  /*78c0*/  UIADD3 UR10, UR5, 0x300, URZ ;  /* 0x00000300050a7890 */ /* 0x000fe2000fffe03f */
[----:B------:R-:W-:Y:S01]  /*78d0*/  UMOV UR11, 0x40000040 ;  /* 0x40000040000b7882 */ /* 0x000fe20000000000 */
        /* <DEDUP_REMOVED lines=27> */
[----:B------:R-:W-:Y:S02]  /*7a90*/  UMOV UR11, 0x40000040 ;  /* 0x40000040000b7882 */ /* 0x000fe40000000000 */
[----:B------:R-:W-:-:S02]  /*7aa0*/  UMOV UR5, UR36 ;  /* 0x0000002400057c82 */ /* 0x000fc40008000000 */
        /* <DEDUP_REMOVED lines=13> */
[----:B------:R-:W1:Y:S08]  /*7b80*/  MUFU.EX2 R57, R57 ;  /* 0x0000003900397308 */ /* 0x000e700000000800 */
[----:B------:R-:W-:Y:S08]  /*7b90*/  MUFU.EX2 R75, R75 ;  /* 0x0000004b004b7308 */ /* 0x000ff00000000800 */
[----:B------:R-:W-:Y:S08]  /*7ba0*/  MUFU.EX2 R10, R10 ;  /* 0x0000000a000a7308 */ /* 0x000ff00000000800 */
[----:B------:R-:W2:Y:S01]  /*7bb0*/  MUFU.EX2 R61, R61 ;  /* 0x0000003d003d7308 */ /* 0x000ea20000000800 */
[----:B------:R-:W-:-:S02]  /*7bc0*/  WARPGROUP.DEPBAR.LE gsb0, 0x0 ;  /* 0x00008000000079c5 */ /* 0x000fc40000010000 */
[----:B------:R-:W-:-:S05]  /*7bd0*/  WARPGROUP.ARRIVE ;  /* 0x00000000000079c5 */ /* 0x000fca0000000000 */
[----:B------:R-:W3:Y:S01]  /*7be0*/  MUFU.EX2 R161, R74 ;  /* 0x0000004a00a17308 */ /* 0x000ee20000000800 */
[----:B-1----:R-:W-:Y:S01]  /*7bf0*/  F2FP.F16.F32.PACK_AB R160, R57, R8 ;  /* 0x0000000839a0723e */ /* 0x002fe200000000ff */
[----:B------:R-:W-:Y:S01]  /*7c00*/  HGMMA.64x128x16.F32 R88, R164, gdesc[UR8].tnspB, R88, gsb0 ;  /* 0x41e00008a4587df0 */ /* 0x000fe20008000858 */
[----:B--2---:R-:W-:-:S05]  /*7c10*/  F2FP.F16.F32.PACK_AB R162, R61, R10 ;  /* 0x0000000a3da2723e */ /* 0x004fca00000000ff */
[----:B------:R-:W1:Y:S08]  /*7c20*/  MUFU.EX2 R163, R78 ;  /* 0x0000004e00a37308 */ /* 0x000e700000000800 */
[----:B------:R-:W2:Y:S08]  /*7c30*/  MUFU.EX2 R79, R79 ;  /* 0x0000004f004f7308 */ /* 0x000eb00000000800 */
[----:B------:R-:W4:Y:S08]  /*7c40*/  MUFU.EX2 R12, R12 ;  /* 0x0000000c000c7308 */ /* 0x000f300000000800 */
[----:B------:R-:W-:Y:S08]  /*7c50*/  MUFU.EX2 R65, R65 ;  /* 0x0000004100417308 */ /* 0x000ff00000000800 */
[----:B------:R-:W-:Y:S08]  /*7c60*/  MUFU.EX2 R83, R83 ;  /* 0x0000005300537308 */ /* 0x000ff00000000800 */
[----:B------:R-:W-:Y:S08]  /*7c70*/  MUFU.EX2 R14, R84 ;  /* 0x00000054000e7308 */ /* 0x000ff00000000800 */
[----:B------:R-:W-:Y:S01]  /*7c80*/  MUFU.EX2 R69, R69 ;  /* 0x0000004500457308 */ /* 0x000fe20000000800 */
[----:B------:R-:W-:-:S02]  /*7c90*/  WARPGROUP.DEPBAR.LE gsb0, 0x0 ;  /* 0x00008000000079c5 */ /* 0x000fc40000010000 */
[----:B------:R5:W-:Y:S06]  /*7ca0*/  BAR.ARV R31, 0x100 ;  /* 0x0004001f0000751d */ /* 0x000bec0000002000 */
[----:B------:R3:W-:Y:S01]  /*7cb0*/  @!P1 SYNCS.ARRIVE.TRANS64.RED.A1T0 RZ, [R27+URZ], RZ ;  /* 0x000000ff1bff99a7 */ /* 0x0007e2000810043f */
[----:B------:R-:W4:Y:S01]  /*7cc0*/  MUFU.EX2 R165, R82 ;  /* 0x0000005200a57308 */ /* 0x000f220000000800 */
[----:B-----5:R-:W-:Y:S02]  /*7cd0*/  @!P1 VIADD R31, R35, 0x28860 ;  /* 0x00028860231f9836 */ /* 0x020fe40000000000 */
[-C--:B------:R-:W-:Y:S01]  /*7ce0*/  FMUL.FTZ R88, R88, R7.reuse ;  /* 0x0000000758587220 */ /* 0x080fe20000410000 */
[-C--:B------:R-:W-:Y:S01]  /*7cf0*/  FMUL.FTZ R89, R89, R7.reuse ;  /* 0x0000000759597220 */ /* 0x080fe20000410000 */
[-C--:B------:R-:W-:Y:S01]  /*7d00*/  FMUL.FTZ R92, R92, R7.reuse ;  /* 0x000000075c5c7220 */ /* 0x080fe20000410000 */
[-C--:B------:R-:W-:Y:S01]  /*7d10*/  FMUL.FTZ R93, R93, R7.reuse ;  /* 0x000000075d5d7220 */ /* 0x080fe20000410000 */
[----:B------:R-:W-:Y:S01]  /*7d20*/  @!P1 PRMT R31, RZ, 0x654, R31 ;  /* 0x00000654ff1f9816 */ /* 0x000fe2000000001f */
[----:B---3--:R-:W-:Y:S01]  /*7d30*/  FADD.FTZ R27, R11, R4 ;  /* 0x000000040b1b7221 */ /* 0x008fe20000010000 */
[----:B------:R-:W-:Y:S01]  /*7d40*/  FADD.FTZ R4, R20, R3 ;  /* 0x0000000314047221 */ /* 0x000fe20000010000 */
[----:B------:R-:W3:Y:S01]  /*7d50*/  MUFU.EX2 R167, R86 ;  /* 0x0000005600a77308 */ /* 0x000ee20000000800 */
        /* <DEDUP_REMOVED lines=59> */
[-C--:B------:R-:W-:Y:S01]  /*8110*/  FMUL.FTZ R148, R148, R7.reuse ;  /* 0x0000000794947220 */ /* 0x080fe20000410000 */
[----:B------:R-:W-:Y:S01]  /*8120*/  FMUL.FTZ R149, R149, R7 ;  /* 0x0000000795957220 */ /* 0x000fe20000410000 */
        /* <DEDUP_REMOVED lines=40> */
[----:B------:R-:W-:Y:S01]  /*83b0*/  FADD.FTZ R3, R61, R20 ;  /* 0x000000143d037221 */ /* 0x000fe20000010000 */
[----:B--2---:R-:W-:Y:S01]  /*83c0*/  FADD.FTZ R4, R79, R4 ;  /* 0x000000044f047221 */ /* 0x004fe20000010000 */
[-C--:B------:R-:W-:Y:S01]  /*83d0*/  FMUL.FTZ R130, R130, R6.reuse ;  /* 0x0000000682827220 */ /* 0x080fe20000410000 */
[-C--:B------:R-:W-:Y:S01]  /*83e0*/  FMUL.FTZ R131, R131, R6.reuse ;  /* 0x0000000683837220 */ /* 0x080fe20000410000 */
[----:B----4-:R-:W-:Y:S01]  /*83f0*/  FADD.FTZ R20, R12, R3 ;  /* 0x000000030c147221 */ /* 0x010fe20000010000 */
        /* <DEDUP_REMOVED lines=11> */
[-C--:B------:R-:W-:Y:S01]  /*84b0*/  FMUL.FTZ R146, R146, R6.reuse ;  /* 0x0000000692927220 */ /* 0x080fe20000410000 */
[-C--:B------:R-:W-:Y:S01]  /*84c0*/  FMUL.FTZ R147, R147, R6.reuse ;  /* 0x0000000693937220 */ /* 0x080fe20000410000 */
[-C--:B------:R-:W-:Y:S01]  /*84d0*/  FMUL.FTZ R150, R150, R6.reuse ;  /* 0x0000000696967220 */ /* 0x080fe20000410000 */
[----:B------:R-:W-:Y:S01]  /*84e0*/  FMUL.FTZ R151, R151, R6 ;  /* 0x0000000697977220 */ /* 0x000fe20000410000 */
[----:B------:R-:W-:Y:S01]  /*84f0*/  F2FP.F16.F32.PACK_AB R182, R13, R182 ;  /* 0x000000b60db6723e */ /* 0x000fe200000000ff */
[----:B------:R-:W-:Y:S01]  /*8500*/  FADD.FTZ R4, R69, R8 ;  /* 0x0000000845047221 */ /* 0x000fe20000010000 */
[----:B------:R-:W-:Y:S01]  /*8510*/  F2FP.F16.F32.PACK_AB R176, R15, R176 ;  /* 0x000000b00fb0723e */ /* 0x000fe200000000ff */
[----:B-----5:R-:W-:Y:S01]  /*8520*/  FADD.FTZ R3, R24, R3 ;  /* 0x0000000318037221 */ /* 0x020fe20000010000 */
        /* <DEDUP_REMOVED lines=28> */
.L_x_1912:
[----:B------:R-:W-:Y:S06]  /*86f0*/  BAR.ARV 0x8, 0x120 ;  /* 0x0204800000007b1d */ /* 0x000fec0000002000 */
[----:B------:R-:W-:Y:S05]  /*8700*/  @!P0 BRA `(.L_x_1922) ;  /* 0x0000000000048947 */ /* 0x000fea0003800000 */
[----:B------:R-:W-:Y:S01]  /*8710*/  BPT.TRAP 0x1 ;  /* 0x000000040000795c */ /* 0x000fe20000300000 */
.L_x_1922:
[----:B------:R-:W-:Y:S01]  /*8720*/  ULEA UR5, UR37, UR38, 0x3 ;  /* 0x0000002625057291 */ /* 0x000fe2000f8e183f */
[----:B------:R-:W-:-:S05]  /*8730*/  IMAD.U32 R6, RZ, RZ, UR36 ;  /* 0x00000024ff067e24 */ /* 0x000fca000f8e00ff */
[----:B------:R-:W-:-:S04]  /*8740*/  SHF.L.U32 R6, R6, 0x1f, RZ ;  /* 0x0000001f06067819 */ /* 0x000fc800000006ff */
[----:B------:R1:W2:Y:S01]  /*8750*/  SYNCS.PHASECHK.TRANS64.TRYWAIT P2, [UR5+0x28850], R6 ;  /* 0x02885006ff0075a7 */ /* 0x0002a20008040145 */
[----:B------:R-:W-:Y:S05]  /*8760*/  @!P0 BRA `(.L_x_1923) ;  /* 0x0000000000048947 */ /* 0x000fea0003800000 */
[----:B------:R-:W-:Y:S01]  /*8770*/  BPT.TRAP 0x1 ;  /* 0x000000040000795c */ /* 0x000fe20000300000 */
.L_x_1923:
[----:B--2---:R-:W-:Y:S05]  /*8780*/  @P2 BRA `(.L_x_1924) ;  /* 0x0000000000082947 */ /* 0x004fea0003800000 */
[----:B------:R-:W2:Y:S02]  /*8790*/  SYNCS.PHASECHK.TRANS64.TRYWAIT P0, [UR5+0x28850], R6 ;  /* 0x02885006ff0075a7 */ /* 0x000ea40008000145 */
[----:B--2---:R-:W-:Y:S05]  /*87a0*/  @!P0 BRA `(.L_x_1925) ;  /* 0x0000004800b88947 */ /* 0x004fea0003800000 */
.L_x_1924:
[----:B------:R-:W-:Y:S01]  /*87b0*/  UIADD3 UR38, UR38, 0x400, URZ ;  /* 0x0000040026267890 */ /* 0x000fe2000fffe03f */
[----:B------:R-:W-:Y:S01]  /*87c0*/  WARPGROUP.ARRIVE ;  /* 0x00000000000079c5 */ /* 0x000fe20000000000 */
[----:B------:R-:W-:Y:S01]  /*87d0*/  UMOV UR7, 0x40000040 ;  /* 0x4000004000077882 */ /* 0x000fe20000000000 */
[----:B-12---:R-:W1:Y:S01]  /*87e0*/  SHFL.BFLY PT, R6, R3, 0x2, 0x1f ;  /* 0x0c401f0003067f89 */ /* 0x006e6200000e0000 */
[----:B------:R-:W-:Y:S01]  /*87f0*/  USHF.R.U32.HI UR38, URZ, 0x4, UR38 ;  /* 0x000000043f267899 */ /* 0x000fe20008011626 */
[----:B------:R-:W-:Y:S01]  /*8800*/  IMAD.MOV.U32 R21, RZ, RZ, RZ ;  /* 0x000000ffff157224 */ /* 0x000fe200078e00ff */
[----:B------:R-:W-:Y:S01]  /*8810*/  UIADD3 UR56, UR56, 0x1, URZ ;  /* 0x0000000138387890 */ /* 0x000fe2000fffe03f */
[----:B------:R-:W2:Y:S01]  /*8820*/  SHFL.BFLY PT, R7, R4, 0x2, 0x1f ;  /* 0x0c401f0004077f89 */ /* 0x000ea200000e0000 */
[----:B------:R-:W-:Y:S01]  /*8830*/  ULOP3.LUT UR38, UR38, 0x3fff, URZ, 0xc0, !UPT ;  /* 0x00003fff26267892 */ /* 0x000fe2000f8ec03f */
[----:B------:R-:W-:Y:S02]  /*8840*/  IMAD.MOV.U32 R14, RZ, RZ, RZ ;  /* 0x000000ffff0e7224 */ /* 0x000fe400078e00ff */
[----:B------:R-:W-:Y:S01]  /*8850*/  IMAD.MOV.U32 R20, RZ, RZ, -0x800000 ;  /* 0xff800000ff147424 */ /* 0x000fe200078e00ff */
        /* <DEDUP_REMOVED lines=9> */
[----:B------:R-:W-:Y:S02]  /*88f0*/  IMAD.MOV.U32 R3, RZ, RZ, -0x800000 ;  /* 0xff800000ff037424 */ /* 0x000fe400078e00ff */
[----:B--2---:R-:W-:Y:S01]  /*8900*/  FADD.FTZ R7, R7, R4 ;  /* 0x0000000407077221 */ /* 0x004fe20000010000 */
[----:B------:R-:W-:Y:S01]  /*8910*/  USEL UR37, UR37, URZ, UP0 ;  /* 0x0000003f25257287 */ /* 0x000fe20008000000 */
[----:B------:R-:W1:Y:S04]  /*8920*/  SHFL.BFLY PT, R11, R8, 0x1, 0x1f ;  /* 0x0c201f00080b7f89 */ /* 0x000e6800000e0000 */
[----:B------:R-:W2:Y:S01]  /*8930*/  SHFL.BFLY PT, R6, R7, 0x1, 0x1f ;  /* 0x0c201f0007067f89 */ /* 0x000ea200000e0000 */
[----:B-1----:R-:W-:Y:S01]  /*8940*/  FADD.FTZ R11, R8, R11 ;  /* 0x0000000b080b7221 */ /* 0x002fe20000010000 */
[----:B------:R-:W-:-:S02]  /*8950*/  IMAD.U32 R8, RZ, RZ, UR5 ;  /* 0x00000005ff087e24 */ /* 0x000fc4000f8e00ff */
[----:B--2---:R-:W-:Y:S02]  /*8960*/  FADD.FTZ R12, R7, R6 ;  /* 0x00000006070c7221 */ /* 0x004fe40000010000 */
[----:B------:R-:W-:-:S03]  /*8970*/  FSETP.NE.FTZ.AND P2, PT, R11, RZ, PT ;  /* 0x000000ff0b00720b */ /* 0x000fc60003f55000 */
[----:B------:R-:W-:-:S10]  /*8980*/  FSETP.NE.FTZ.AND P0, PT, R12, RZ, PT ;  /* 0x000000ff0c00720b */ /* 0x000fd40003f15000 */
[----:B------:R-:W1:Y:S01]  /*8990*/  @P2 MUFU.LG2 R10, R11 ;  /* 0x0000000b000a2308 */ /* 0x000e620000000c00 */
[C---:B------:R-:W-:Y:S02]  /*89a0*/  @P2 FMUL.FTZ R13, R0.reuse, 0.69314718246459960938 ;  /* 0x3f317218000d2820 */ /* 0x040fe40000410000 */
[----:B------:R-:W-:Y:S01]  /*89b0*/  @P0 FMUL.FTZ R4, R0, 0.69314718246459960938 ;  /* 0x3f31721800040820 */ /* 0x000fe20000410000 */
[----:B------:R-:W-:-:S04]  /*89c0*/  @!P1 VIADD R0, R8, 0x28860 ;  /* 0x0002886008009836 */ /* 0x000fc80000000000 */
[----:B------:R-:W2:Y:S01]  /*89d0*/  @P0 MUFU.LG2 R6, R12 ;  /* 0x0000000c00060308 */ /* 0x000ea20000000c00 */
[----:B------:R-:W-:-:S07]  /*89e0*/  @!P1 PRMT R0, RZ, 0x654, R0 ;  /* 0x00000654ff009816 */ /* 0x000fce0000000000 */
[----:B------:R-:W3:Y:S01]  /*89f0*/  @P0 MUFU.RCP R21, R12 ;  /* 0x0000000c00150308 */ /* 0x000ee20000001000 */
[----:B-1----:R-:W-:-:S04]  /*8a00*/  @P2 FMUL.FTZ R10, R10, 0.69314718246459960938 ;  /* 0x3f3172180a0a2820 */ /* 0x002fc80000410000 */
[----:B------:R-:W-:-:S03]  /*8a10*/  @P2 FFMA.FTZ R3, R13, R9, R10 ;  /* 0x000000090d032223 */ /* 0x000fc6000001000a */
[----:B------:R1:W4:Y:S01]  /*8a20*/  @P2 MUFU.RCP R14, R11 ;  /* 0x0000000b000e2308 */ /* 0x0003220000001000 */
        /* <DEDUP_REMOVED lines=40> */
[-C--:B---3--:R-:W-:Y:S01]  /*8cb0*/  FMUL.FTZ R15, R88, R21.reuse ;  /* 0x00000015580f7220 */ /* 0x088fe20000410000 */
[-C--:B------:R-:W-:Y:S01]  /*8cc0*/  FMUL.FTZ R12, R89, R21.reuse ;  /* 0x00000015590c7220 */ /* 0x080fe20000410000 */
        /* <DEDUP_REMOVED lines=30> */
[----:B------:R-:W-:Y:S01]  /*8eb0*/  FMUL.FTZ R21, R149, R21 ;  /* 0x0000001595157220 */ /* 0x000fe20000410000 */
        /* <DEDUP_REMOVED lines=30> */
[-C--:B-1----:R-:W-:Y:S01]  /*90a0*/  FMUL.FTZ R0, R150, R14.reuse ;  /* 0x0000000e96007220 */ /* 0x082fe20000410000 */
[----:B------:R-:W-:-:S07]  /*90b0*/  FMUL.FTZ R151, R151, R14 ;  /* 0x0000000e97977220 */ /* 0x000fce0000410000 */
.L_x_1895:
        /* <DEDUP_REMOVED lines=8> */
[----:B------:R-:W-:Y:S01]  /*9140*/  VIADD R89, R22, UR42 ;  /* 0x0000002a16597c36 */ /* 0x000fe20008000000 */
[C---:B------:R-:W-:Y:S01]  /*9150*/  IADD3 R29, P2, R16.reuse, 0x20, RZ ;  /* 0x00000020101d7810 */ /* 0x040fe20007f5e0ff */
[----:B------:R-:W-:Y:S01]  /*9160*/  ULDC UR10, c[0x0][0xa88] ;  /* 0x0002a200000a7ab9 */ /* 0x000fe20000000800 */
[C---:B------:R-:W-:Y:S01]  /*9170*/  IADD3 R25, P5, R16.reuse, 0x60, RZ ;  /* 0x0000006010197810 */ /* 0x040fe20007fbe0ff */
[----:B------:R-:W-:Y:S01]  /*9180*/  VIADD R4, R89, 0x8 ;  /* 0x0000000859047836 */ /* 0x000fe20000000000 */
[C---:B------:R-:W-:Y:S01]  /*9190*/  LOP3.LUT R5, R16.reuse, 0x380, RZ, 0xc0, !PT ;  /* 0x0000038010057812 */ /* 0x040fe200078ec0ff */
[----:B------:R-:W1:Y:S01]  /*91a0*/  LDC.64 R86, c[0x0][0xb78] ;  /* 0x0002de00ff567b82 */ /* 0x000e620000000a00 */
[C---:B------:R-:W-:Y:S01]  /*91b0*/  IADD3 R81, P4, R16.reuse, 0x4000, RZ ;  /* 0x0000400010517810 */ /* 0x040fe20007f9e0ff */
[----:B------:R-:W-:Y:S01]  /*91c0*/  USHF.R.S32.HI UR5, URZ, 0x1f, UR43 ;  /* 0x0000001f3f057899 */ /* 0x000fe2000801142b */
[----:B------:R-:W-:Y:S01]  /*91d0*/  IADD3 R27, P6, R16, 0x40, RZ ;  /* 0x00000040101b7810 */ /* 0x000fe20007fde0ff */
[----:B------:R-:W-:Y:S01]  /*91e0*/  ULDC.64 UR8, c[0x0][0xb70] ;  /* 0x0002dc0000087ab9 */ /* 0x000fe20000000a00 */
[----:B------:R-:W-:Y:S01]  /*91f0*/  LOP3.LUT R28, R29, 0x380, RZ, 0xc0, !PT ;  /* 0x000003801d1c7812 */ /* 0x000fe200078ec0ff */
[----:B------:R-:W-:Y:S01]  /*9200*/  UIMAD UR5, UR5, UR8, URZ ;  /* 0x00000008050572a4 */ /* 0x000fe2000f8e023f */
[----:B------:R-:W-:Y:S01]  /*9210*/  LOP3.LUT P0, RZ, R186, 0x3, RZ, 0xc0, !PT ;  /* 0x00000003baff7812 */ /* 0x000fe2000780c0ff */
[----:B------:R-:W-:Y:S01]  /*9220*/  UIMAD.WIDE.U32 UR6, UR43, UR8, URZ ;  /* 0x000000082b0672a5 */ /* 0x000fe2000f8e003f */
[----:B------:R-:W-:Y:S01]  /*9230*/  LOP3.LUT R24, R25, 0x380, RZ, 0xc0, !PT ;  /* 0x0000038019187812 */ /* 0x000fe200078ec0ff */
[----:B------:R-:W-:Y:S01]  /*9240*/  UIMAD UR5, UR43, UR9, UR5 ;  /* 0x000000092b0572a4 */ /* 0x000fe2000f8e0205 */
[----:B------:R-:W-:Y:S01]  /*9250*/  SHF.R.U64 R5, R5, 0x3, RZ ;  /* 0x0000000305057819 */ /* 0x000fe200000012ff */
[----:B------:R-:W-:Y:S01]  /*9260*/  USHF.R.S32.HI UR8, URZ, 0x1f, UR44 ;  /* 0x0000001f3f087899 */ /* 0x000fe2000801142c */
[----:B------:R-:W-:Y:S01]  /*9270*/  LOP3.LUT R14, R81, 0x380, RZ, 0xc0, !PT ;  /* 0x00000380510e7812 */ /* 0x000fe200078ec0ff */
[----:B------:R-:W-:Y:S01]  /*9280*/  UIADD3 UR5, UR7, UR5, URZ ;  /* 0x0000000507057290 */ /* 0x000fe2000fffe03f */
[----:B------:R-:W-:-:S02]  /*9290*/  LOP3.LUT R26, R27, 0x380, RZ, 0xc0, !PT ;  /* 0x000003801b1a7812 */ /* 0x000fc400078ec0ff */
[----:B------:R-:W-:Y:S02]  /*92a0*/  SHF.R.U64 R28, R28, 0x3, RZ ;  /* 0x000000031c1c7819 */ /* 0x000fe400000012ff */
[----:B------:R-:W-:Y:S02]  /*92b0*/  ISETP.GE.OR P1, PT, R4, UR10, P0 ;  /* 0x0000000a04007c0c */ /* 0x000fe40008726670 */
[----:B------:R-:W-:Y:S02]  /*92c0*/  SHF.R.U64 R24, R24, 0x3, RZ ;  /* 0x0000000318187819 */ /* 0x000fe400000012ff */
[----:B------:R-:W-:Y:S01]  /*92d0*/  LOP3.LUT R4, R5, R16, RZ, 0x3c, !PT ;  /* 0x0000001005047212 */ /* 0x000fe200078e3cff */
[----:B------:R-:W-:Y:S01]  /*92e0*/  IMAD.MOV.U32 R5, RZ, RZ, R17 ;  /* 0x000000ffff057224 */ /* 0x000fe200078e0011 */
[----:B------:R-:W-:Y:S02]  /*92f0*/  SHF.R.U64 R14, R14, 0x3, RZ ;  /* 0x000000030e0e7819 */ /* 0x000fe400000012ff */
[----:B------:R-:W-:-:S02]  /*9300*/  SHF.R.U64 R26, R26, 0x3, RZ ;  /* 0x000000031a1a7819 */ /* 0x000fc400000012ff */
[----:B------:R-:W-:Y:S01]  /*9310*/  LOP3.LUT R28, R28, R29, RZ, 0x3c, !PT ;  /* 0x0000001d1c1c7212 */ /* 0x000fe200078e3cff */
[--C-:B------:R-:W-:Y:S01]  /*9320*/  IMAD.X R29, RZ, RZ, R17.reuse, P2 ;  /* 0x000000ffff1d7224 */ /* 0x100fe200010e0611 */
[----:B------:R-:W-:Y:S02]  /*9330*/  LOP3.LUT R24, R24, R25, RZ, 0x3c, !PT ;  /* 0x0000001918187212 */ /* 0x000fe400078e3cff */
[----:B------:R-:W-:Y:S02]  /*9340*/  IADD3 R25, P2, R16, 0x4040, RZ ;  /* 0x0000404010197810 */ /* 0x000fe40007f5e0ff */
[----:B------:R-:W-:Y:S02]  /*9350*/  LOP3.LUT R14, R14, R81, RZ, 0x3c, !PT ;  /* 0x000000510e0e7212 */ /* 0x000fe400078e3cff */
[----:B------:R-:W-:Y:S01]  /*9360*/  LOP3.LUT R26, R26, R27, RZ, 0x3c, !PT ;  /* 0x0000001b1a1a7212 */ /* 0x000fe200078e3cff */
[----:B------:R-:W-:Y:S01]  /*9370*/  IMAD.X R27, RZ, RZ, R17, P6 ;  /* 0x000000ffff1b7224 */ /* 0x000fe200030e0611 */
[----:B------:R-:W-:-:S02]  /*9380*/  MOV R81, R4 ;  /* 0x0000000400517202 */ /* 0x000fc40000000f00 */
[----:B------:R-:W-:Y:S02]  /*9390*/  F2FP.F16.F32.PACK_AB R5, R10, R13 ;  /* 0x0000000d0a05723e */ /* 0x000fe400000000ff */
[----:B------:R-:W-:Y:S02]  /*93a0*/  IADD3 R84, P6, R16, 0x4060, RZ ;  /* 0x0000406010547810 */ /* 0x000fe40007fde0ff */
[----:B------:R-:W-:Y:S02]  /*93b0*/  LOP3.LUT R10, R25, 0x380, RZ, 0xc0, !PT ;  /* 0x00000380190a7812 */ /* 0x000fe400078ec0ff */
[----:B------:R-:W-:Y:S02]  /*93c0*/  LOP3.LUT R13, R84, 0x380, RZ, 0xc0, !PT ;  /* 0x00000380540d7812 */ /* 0x000fe400078ec0ff */
[----:B------:R-:W-:Y:S02]  /*93d0*/  SHF.R.U64 R10, R10, 0x3, RZ ;  /* 0x000000030a0a7819 */ /* 0x000fe400000012ff */
[----:B------:R-:W-:Y:S01]  /*93e0*/  F2FP.F16.F32.PACK_AB R4, R12, R15 ;  /* 0x0000000f0c04723e */ /* 0x000fe200000000ff */
[----:B------:R-:W-:Y:S01]  /*93f0*/  BAR.SYNC.DEFER_BLOCKING 0x1, 0x100 ;  /* 0x0044000000007b1d */ /* 0x000fe20000010000 */
[----:B------:R-:W-:-:S02]  /*9400*/  IADD3 R15, P3, R16, 0x4020, RZ ;  /* 0x00004020100f7810 */ /* 0x000fc40007f7e0ff */
[----:B------:R-:W-:Y:S02]  /*9410*/  F2FP.F16.F32.PACK_AB R6, R6, R11 ;  /* 0x0000000b0606723e */ /* 0x000fe400000000ff */
[----:B------:R-:W-:Y:S01]  /*9420*/  SHF.R.U64 R11, R13, 0x3, RZ ;  /* 0x000000030d0b7819 */ /* 0x000fe200000012ff */
[--C-:B------:R-:W-:Y:S01]  /*9430*/  IMAD.X R13, RZ, RZ, R17.reuse, P3 ;  /* 0x000000ffff0d7224 */ /* 0x100fe200018e0611 */
[----:B------:R-:W-:Y:S01]  /*9440*/  LOP3.LUT R10, R10, R25, RZ, 0x3c, !PT ;  /* 0x000000190a0a7212 */ /* 0x000fe200078e3cff */
[--C-:B------:R-:W-:Y:S01]  /*9450*/  IMAD.X R25, RZ, RZ, R17.reuse, P5 ;  /* 0x000000ffff197224 */ /* 0x100fe200028e0611 */
[----:B------:R-:W-:Y:S02]  /*9460*/  LOP3.LUT R12, R15, 0x380, RZ, 0xc0, !PT ;  /* 0x000003800f0c7812 */ /* 0x000fe400078ec0ff */
[----:B------:R-:W-:Y:S02]  /*9470*/  F2FP.F16.F32.PACK_AB R7, R7, R8 ;  /* 0x000000080707723e */ /* 0x000fe400000000ff */
[----:B------:R-:W-:Y:S01]  /*9480*/  LOP3.LUT R8, R11, R84, RZ, 0x3c, !PT ;  /* 0x000000540b087212 */ /* 0x000fe200078e3cff */
[----:B------:R-:W-:Y:S01]  /*9490*/  IMAD.X R11, RZ, RZ, R17, P2 ;  /* 0x000000ffff0b7224 */ /* 0x000fe200010e0611 */
[----:B------:R-:W-:-:S02]  /*94a0*/  MOV R85, R28 ;  /* 0x0000001c00557202 */ /* 0x000fc40000000f00 */
[----:B------:R-:W-:Y:S02]  /*94b0*/  SHF.R.U64 R12, R12, 0x3, RZ ;  /* 0x000000030c0c7819 */ /* 0x000fe400000012ff */
[----:B------:R-:W-:Y:S01]  /*94c0*/  MOV R29, R24 ;  /* 0x00000018001d7202 */ /* 0x000fe20000000f00 */
[----:B------:R-:W-:Y:S01]  /*94d0*/  IMAD.U32 R25, RZ, RZ, UR7 ;  /* 0x00000007ff197e24 */ /* 0x000fe2000f8e00ff */
[----:B------:R-:W-:Y:S01]  /*94e0*/  LOP3.LUT R12, R12, R15, RZ, 0x3c, !PT ;  /* 0x0000000f0c0c7212 */ /* 0x000fe200078e3cff */
[----:B------:R-:W-:Y:S01]  /*94f0*/  IMAD.U32 R24, RZ, RZ, UR6 ;  /* 0x00000006ff187e24 */ /* 0x000fe2000f8e00ff */
[----:B------:R-:W-:Y:S01]  /*9500*/  MOV R84, R26 ;  /* 0x0000001a00547202 */ /* 0x000fe20000000f00 */
[----:B------:R2:W-:Y:S01]  /*9510*/  STSM.16.M88.4 [R81], R4 ;  /* 0x0000000451007844 */ /* 0x0005e20000000200 */
[----:B------:R-:W-:Y:S01]  /*9520*/  IMAD.U32 R25, RZ, RZ, UR5 ;  /* 0x00000005ff197e24 */ /* 0x000fe2000f8e00ff */
[----:B------:R-:W-:Y:S01]  /*9530*/  MOV R83, R12 ;  /* 0x0000000c00537202 */ /* 0x000fe20000000f00 */
[----:B------:R-:W-:Y:S01]  /*9540*/  IMAD.X R15, RZ, RZ, R17, P4 ;  /* 0x000000ffff0f7224 */ /* 0x000fe200020e0611 */
[----:B------:R-:W-:Y:S01]  /*9550*/  F2FP.F16.F32.PACK_AB R12, R65, R66 ;  /* 0x00000042410c723e */ /* 0x000fe200000000ff */
[----:B-1----:R-:W-:Y:S01]  /*9560*/  IMAD.WIDE.U32 R24, R86, UR44, R24 ;  /* 0x0000002c56187c25 */ /* 0x002fe2000f8e0018 */
[----:B------:R-:W-:Y:S01]  /*9570*/  F2FP.F16.F32.PACK_AB R13, R63, R64 ;  /* 0x000000403f0d723e */ /* 0x000fe200000000ff */
[----:B------:R-:W-:Y:S01]  /*9580*/  ULDC.64 UR6, c[0x0][0xb40] ;  /* 0x0002d00000067ab9 */ /* 0x000fe20000000a00 */
[----:B------:R-:W-:-:S02]  /*9590*/  MOV R28, R14 ;  /* 0x0000000e001c7202 */ /* 0x000fc40000000f00 */
[----:B------:R-:W-:Y:S02]  /*95a0*/  F2FP.F16.F32.PACK_AB R14, R61, R62 ;  /* 0x0000003e3d0e723e */ /* 0x000fe400000000ff */
[----:B------:R-:W-:Y:S02]  /*95b0*/  F2FP.F16.F32.PACK_AB R15, R59, R60 ;  /* 0x0000003c3b0f723e */ /* 0x000fe400000000ff */
[----:B------:R-:W-:Y:S02]  /*95c0*/  SHF.R.S32.HI R27, RZ, 0x1f, R89 ;  /* 0x0000001fff1b7819 */ /* 0x000fe40000011459 */
[----:B--2---:R-:W-:Y:S01]  /*95d0*/  F2FP.F16.F32.PACK_AB R6, R9, R78 ;  /* 0x0000004e0906723e */ /* 0x004fe200000000ff */
[----:B------:R-:W-:Y:S01]  /*95e0*/  IMAD.X R9, RZ, RZ, R17, P6 ;  /* 0x000000ffff097224 */ /* 0x000fe200030e0611 */
[----:B------:R-:W-:Y:S01]  /*95f0*/  MOV R81, R10 ;  /* 0x0000000a00517202 */ /* 0x000fe20000000f00 */
[----:B------:R-:W-:Y:S01]  /*9600*/  IMAD R10, R86, UR8, RZ ;  /* 0x00000008560a7c24 */ /* 0x000fe2000f8e02ff */
[----:B------:R-:W-:-:S02]  /*9610*/  F2FP.F16.F32.PACK_AB R4, R79, R82 ;  /* 0x000000524f04723e */ /* 0x000fc400000000ff */
[----:B------:R-:W-:Y:S01]  /*9620*/  F2FP.F16.F32.PACK_AB R5, R77, R80 ;  /* 0x000000504d05723e */ /* 0x000fe200000000ff */
[----:B------:R-:W-:Y:S01]  /*9630*/  IMAD R26, R87, UR44, R10 ;  /* 0x0000002c571a7c24 */ /* 0x000fe2000f8e020a */
[----:B------:R-:W-:Y:S02]  /*9640*/  F2FP.F16.F32.PACK_AB R7, R75, R76 ;  /* 0x0000004c4b07723e */ /* 0x000fe400000000ff */
[----:B------:R-:W-:Y:S02]  /*9650*/  MOV R75, R8 ;  /* 0x00000008004b7202 */ /* 0x000fe40000000f00 */
[----:B------:R-:W-:Y:S01]  /*9660*/  F2FP.F16.F32.PACK_AB R8, R73, R74 ;  /* 0x0000004a4908723e */ /* 0x000fe200000000ff */
[----:B------:R1:W-:Y:S01]  /*9670*/  STSM.16.M88.4 [R85], R4 ;  /* 0x0000000455007844 */ /* 0x0003e20000000200 */
[----:B------:R-:W-:Y:S02]  /*9680*/  F2FP.F16.F32.PACK_AB R9, R71, R72 ;  /* 0x000000484709723e */ /* 0x000fe400000000ff */
[----:B------:R-:W-:-:S02]  /*9690*/  F2FP.F16.F32.PACK_AB R10, R69, R70 ;  /* 0x00000046450a723e */ /* 0x000fc400000000ff */
[----:B------:R-:W-:Y:S02]  /*96a0*/  F2FP.F16.F32.PACK_AB R11, R67, R68 ;  /* 0x00000044430b723e */ /* 0x000fe400000000ff */
[----:B------:R-:W-:Y:S02]  /*96b0*/  F2FP.F16.F32.PACK_AB R30, R21, R30 ;  /* 0x0000001e151e723e */ /* 0x000fe400000000ff */
[----:B------:R-:W-:Y:S01]  /*96c0*/  ISETP.GE.OR P0, PT, R89, UR10, P0 ;  /* 0x0000000a59007c0c */ /* 0x000fe20008706670 */
[----:B------:R-:W-:Y:S04]  /*96d0*/  STSM.16.M88.4 [R84], R8 ;  /* 0x0000000854007844 */ /* 0x000fe80000000200 */
[----:B------:R2:W-:Y:S01]  /*96e0*/  STSM.16.M88.4 [R29], R12 ;  /* 0x0000000c1d007844 */ /* 0x0005e20000000200 */
[----:B-1----:R-:W-:-:S02]  /*96f0*/  F2FP.F16.F32.PACK_AB R7, R51, R52 ;  /* 0x000000343307723e */ /* 0x002fc400000000ff */
[----:B------:R-:W-:Y:S02]  /*9700*/  IADD3 R51, P2, R89, R24, RZ ;  /* 0x0000001859337210 */ /* 0x000fe40007f5e0ff */
[----:B------:R-:W-:Y:S02]  /*9710*/  F2FP.F16.F32.PACK_AB R4, R57, R58 ;  /* 0x0000003a3904723e */ /* 0x000fe400000000ff */
[----:B------:R-:W-:Y:S02]  /*9720*/  F2FP.F16.F32.PACK_AB R5, R55, R56 ;  /* 0x000000383705723e */ /* 0x000fe400000000ff */
[----:B------:R-:W-:Y:S02]  /*9730*/  F2FP.F16.F32.PACK_AB R6, R53, R54 ;  /* 0x000000363506723e */ /* 0x000fe400000000ff */
[----:B------:R-:W-:Y:S02]  /*9740*/  IADD3.X R52, R27, R25, R26, P2, !PT ;  /* 0x000000191b347210 */ /* 0x000fe400017fe41a */
[----:B------:R-:W-:Y:S01]  /*9750*/  F2FP.F16.F32.PACK_AB R24, R49, R50 ;  /* 0x000000323118723e */ /* 0x000fe200000000ff */
[----:B------:R1:W-:Y:S01]  /*9760*/  STSM.16.M88.4 [R28], R4 ;  /* 0x000000041c007844 */ /* 0x0003e20000000200 */
        /* <DEDUP_REMOVED lines=8> */
[----:B--2---:R-:W-:Y:S02]  /*97f0*/  F2FP.F16.F32.PACK_AB R29, R31, R32 ;  /* 0x000000201f1d723e */ /* 0x004fe400000000ff */
[----:B-1----:R-:W-:Y:S01]  /*9800*/  F2FP.F16.F32.PACK_AB R28, R33, R34 ;  /* 0x00000022211c723e */ /* 0x002fe200000000ff */
[----:B------:R-:W-:Y:S01]  /*9810*/  STSM.16.M88.4 [R81], R44 ;  /* 0x0000002c51007844 */ /* 0x000fe20000000200 */
[----:B------:R-:W-:Y:S02]  /*9820*/  F2FP.F16.F32.PACK_AB R31, R151, R0 ;  /* 0x00000000971f723e */ /* 0x000fe400000000ff */
[C---:B------:R-:W-:Y:S01]  /*9830*/  LEA R4, P2, R51.reuse, UR6, 0x2 ;  /* 0x0000000633047c11 */ /* 0x040fe2000f8410ff */
[----:B------:R-:W1:Y:S03]  /*9840*/  SHFL.IDX PT, R0, R188, RZ, 0x1f ;  /* 0x00001fffbc007589 */ /* 0x000e6600000e0000 */
[----:B------:R-:W-:Y:S01]  /*9850*/  LEA.HI.X R5, R51, UR7, R52, 0x2, P2 ;  /* 0x0000000733057c11 */ /* 0x000fe200090f1434 */
[----:B------:R2:W-:Y:S01]  /*9860*/  STSM.16.M88.4 [R75], R28 ;  /* 0x0000001c4b007844 */ /* 0x0005e20000000200 */
[----:B------:R-:W-:Y:S01]  /*9870*/  @!PT LDS RZ, [RZ] ;  /* 0x00000000fffff984 */ /* 0x000fe20000000800 */
[----:B------:R-:W-:Y:S01]  /*9880*/  @!PT LDS RZ, [RZ] ;  /* 0x00000000fffff984 */ /* 0x000fe20000000800 */
[----:B------:R-:W-:Y:S01]  /*9890*/  @!PT LDS RZ, [RZ] ;  /* 0x00000000fffff984 */ /* 0x000fe20000000800 */
[----:B------:R3:W-:Y:S06]  /*98a0*/  MEMBAR.ALL.CTA ;  /* 0x0000000000007992 */ /* 0x0007ec0000008000 */
[----:B---3--:R-:W3:Y:S02]  /*98b0*/  FENCE.VIEW.ASYNC.S ;  /* 0x00000000000073c6 */ /* 0x008ee40000000000 */
[----:B---3--:R-:W-:Y:S06]  /*98c0*/  BAR.ARV 0x1, 0x120 ;  /* 0x0044800000007b1d */ /* 0x008fec0000002000 */
        /* <DEDUP_REMOVED lines=24> */
.L_x_1929:
[----:B------:R-:W-:Y:S05]  /*9a50*/  BSYNC B0 ;  /* 0x0000000000007941 */ /* 0x000fea0003800000 */
.L_x_1928:
[----:B------:R-:W-:Y:S05]  /*9a60*/  BRA `(.L_x_1927) ;  /* 0x00000008001c7947 */ /* 0x000fea0003800000 */
.L_x_1926:
        /* <DEDUP_REMOVED lines=31> */
.L_x_1931:
[----:B------:R-:W-:Y:S05]  /*9c60*/  BSYNC B0 ;  /* 0x0000000000007941 */ /* 0x000fea0003800000 */
.L_x_1930:
[----:B------:R-:W-:Y:S01]  /*9c70*/  ULDC UR5, c[0x0][0xa88] ;  /* 0x0002a20000057ab9 */ /* 0x000fe20000000800 */
[C---:B--2---:R-:W-:Y:S01]  /*9c80*/  IMAD R0, R8.reuse, UR6, RZ ;  /* 0x0000000608007c24 */ /* 0x044fe2000f8e02ff */
[----:B------:R-:W-:Y:S01]  /*9c90*/  UIADD3 UR42, -UR42, UR5, URZ ;  /* 0x000000052a2a7290 */ /* 0x000fe2000fffe13f */
[----:B------:R-:W-:Y:S01]  /*9ca0*/  IMAD.WIDE.U32 R4, R8, UR43, R18 ;  /* 0x0000002b08047c25 */ /* 0x000fe2000f8e0012 */
[----:B------:R-:W-:Y:S01]  /*9cb0*/  ULOP3.LUT UR46, URZ, UR46, URZ, 0x33, !UPT ;  /* 0x0000002e3f2e7292 */ /* 0x000fe2000f8e333f */
[----:B------:R-:W-:Y:S01]  /*9cc0*/  SHF.R.S32.HI R185, RZ, 0x1f, R184 ;  /* 0x0000001fffb97819 */ /* 0x000fe200000114b8 */
[----:B------:R-:W-:Y:S01]  /*9cd0*/  BSSY B0, `(.L_x_1932) ;  /* 0x0000021000007945 */ /* 0x000fe20003800000 */
[----:B----4-:R-:W-:Y:S01]  /*9ce0*/  IMAD R3, R9, UR43, R0 ;  /* 0x0000002b09037c24 */ /* 0x010fe2000f8e0200 */
        /* <DEDUP_REMOVED lines=31> */
.L_x_1933:
[----:B------:R-:W-:Y:S05]  /*9ee0*/  BSYNC B0 ;  /* 0x0000000000007941 */ /* 0x000fea0003800000 */
.L_x_1932:
        /* <DEDUP_REMOVED lines=15> */
[----:B-1----:R-:W-:Y:S01]  /*9fe0*/  LEA R12, P2, R4, UR6, 0x1 ;  /* 0x00000006040c7c11 */ /* 0x002fe2000f8408ff */
[----:B------:R-:W-:-:S05]  /*9ff0*/  IMAD.IADD R3, R5, 0x1, R3 ;  /* 0x0000000105037824 */ /* 0x000fca00078e0203 */
[----:B------:R-:W-:-:S05]  /*a000*/  LEA.HI.X R13, R4, UR7, R3, 0x1, P2 ;  /* 0x00000007040d7c11 */ /* 0x000fca00090f0c03 */
[----:B------:R2:W-:Y:S04]  /*a010*/  @!P3 STG.E.128 desc[UR52][R12.64], RZ ;  /* 0x000000ff0c00b986 */ /* 0x0005e8000c101d34 */
[----:B------:R2:W-:Y:S02]  /*a020*/  @!P4 STG.E.128 desc[UR52][R12.64+0x80], RZ ;  /* 0x000080ff0c00c986 */ /* 0x0005e4000c101d34 */
.L_x_1935:
[----:B------:R-:W-:Y:S05]  /*a030*/  BSYNC B0 ;  /* 0x0000000000007941 */ /* 0x000fea0003800000 */
.L_x_1934:
        /* <DEDUP_REMOVED lines=15> */
[----:B-12---:R-:W-:Y:S01]  /*a130*/  LEA R12, P0, R4, UR6, 0x1 ;  /* 0x00000006040c7c11 */ /* 0x006fe2000f8008ff */
[----:B------:R-:W-:-:S05]  /*a140*/  IMAD.IADD R3, R5, 0x1, R3 ;  /* 0x0000000105037824 */ /* 0x000fca00078e0203 */
[----:B------:R-:W-:-:S05]  /*a150*/  LEA.HI.X R13, R4, UR7, R3, 0x1, P0 ;  /* 0x00000007040d7c11 */ /* 0x000fca00080f0c03 */
[----:B------:R3:W-:Y:S04]  /*a160*/  @!P2 STG.E.128 desc[UR52][R12.64], RZ ;  /* 0x000000ff0c00a986 */ /* 0x0007e8000c101d34 */
[----:B------:R3:W-:Y:S02]  /*a170*/  @!P3 STG.E.128 desc[UR52][R12.64+0x80], RZ ;  /* 0x000080ff0c00b986 */ /* 0x0007e4000c101d34 */
.L_x_1937:
[----:B------:R-:W-:Y:S05]  /*a180*/  BSYNC B0 ;  /* 0x0000000000007941 */ /* 0x000fea0003800000 */
.L_x_1936:
        /* <DEDUP_REMOVED lines=20> */
.L_x_1938:
[----:B------:R-:W-:Y:S05]  /*a2d0*/  BSYNC B0 ;  /* 0x0000000000007941 */ /* 0x000fea0003800000 */
.L_x_1927:
[----:B------:R-:W5:Y:S02]  /*a2e0*/  LDC R0, c[0x0][0xda8] ;  /* 0x00036a00ff007b82 */ /* 0x000f640000000800 */
[----:B-----5:R-:W-:-:S13]  /*a2f0*/  ISETP.LE.AND P0, PT, R0, UR4, PT ;  /* 0x0000000400007c0c */ /* 0x020fda000bf03270 */
[----:B------:R-:W-:Y:S05]  /*a300*/  @!P0 BRA `(.L_x_1939) ;  /* 0xffffff6800ac8947 */ /* 0x000fea000383ffff */
[----:B------:R-:W-:Y:S05]  /*a310*/  EXIT ;  /* 0x000000000000794d */ /* 0x000fea0003800000 */
.L_x_1891:
        /* <DEDUP_REMOVED lines=8> */
[----:B------:R-:W-:Y:S02]  /*a3a0*/  IMAD.MOV.U32 R17, RZ, RZ, 0x1 ;  /* 0x00000001ff117424 */ /* 0x000fe400078e00ff */
[----:B------:R-:W-:-:S04]  /*a3b0*/  IMAD.MOV.U32 R16, RZ, RZ, RZ ;  /* 0x000000ffff107224 */ /* 0x000fc800078e00ff */
[----:B------:R-:W1:Y:S02]  /*a3c0*/  LDC R0, c[0x0][0xda8] ;  /* 0x00036a00ff007b82 */ /* 0x000e640000000800 */
[----:B-1----:R-:W-:-:S13]  /*a3d0*/  ISETP.LE.AND P0, PT, R0, UR4, PT ;  /* 0x0000000400007c0c */ /* 0x002fda000bf03270 */
[----:B------:R-:W-:Y:S05]  /*a3e0*/  @P0 BRA `(.L_x_1940) ;  /* 0x00000028004c0947 */ /* 0x000fea0003800000 */
[----:B------:R-:W1:Y:S01]  /*a3f0*/  S2R R2, SR_TID.X ;  /* 0x0000000000027919 */ /* 0x000e620000002100 */
[----:B------:R-:W-:Y:S01]  /*a400*/  IMAD.U32 R18, RZ, RZ, UR4 ;  /* 0x00000004ff127e24 */ /* 0x000fe2000f8e00ff */
[----:B------:R-:W-:Y:S01]  /*a410*/  ULDC UR48, c[0x0][0xc] ;  /* 0x0000030000307ab9 */ /* 0x000fe20000000800 */
[----:B------:R-:W-:Y:S01]  /*a420*/  IMAD.MOV.U32 R16, RZ, RZ, RZ ;  /* 0x000000ffff107224 */ /* 0x000fe200078e00ff */
[----:B------:R-:W-:Y:S01]  /*a430*/  ULDC.64 UR44, c[0x0][0x198] ;  /* 0x00006600002c7ab9 */ /* 0x000fe20000000a00 */
[----:B------:R-:W-:Y:S01]  /*a440*/  IMAD.MOV.U32 R17, RZ, RZ, 0x1 ;  /* 0x00000001ff117424 */ /* 0x000fe200078e00ff */
[----:B------:R-:W-:Y:S01]  /*a450*/  UMOV UR47, URZ ;  /* 0x0000003f002f7c82 */ /* 0x000fe20008000000 */
[----:B-1----:R-:W-:-:S07]  /*a460*/  LOP3.LUT R19, R2, 0x1f, RZ, 0xc0, !PT ;  /* 0x0000001f02137812 */ /* 0x002fce00078ec0ff */
.L_x_1988:
        /* <DEDUP_REMOVED lines=21> */
.L_x_1941:
[----:B------:R-:W-:Y:S01]  /*a5c0*/  ULDC UR9, c[0x0][0xdc4] ;  /* 0x0003710000097ab9 */ /* 0x000fe20000000800 */
[----:B------:R-:W-:Y:S01]  /*a5d0*/  UMOV UR7, UR8 ;  /* 0x0000000800077c82 */ /* 0x000fe20008000000 */
[----:B------:R-:W-:-:S11]  /*a5e0*/  UISETP.NE.AND UP0, UPT, UR9, 0x1, UPT ;  /* 0x000000010900788c */ /* 0x000fd6000bf05270 */
[----:B------:R-:W-:Y:S02]  /*a5f0*/  @UP0 ULDC.64 UR10, c[0x0][0xdc8] ;  /* 0x00037200000a0ab9 */ /* 0x000fe40000000a00 */
[----:B------:R-:W-:-:S04]  /*a600*/  UIMAD.WIDE.U32 UR4, UR8, UR10, URZ ;  /* 0x0000000a080472a5 */ /* 0x000fc8000f8e003f */
[----:B------:R-:W-:-:S04]  /*a610*/  @UP0 USHF.R.U32.HI UR7, URZ, UR11, UR5 ;  /* 0x0000000b3f070299 */ /* 0x000fc80008011605 */
[----:B------:R-:W-:-:S12]  /*a620*/  UIMAD UR4, UR7, UR9, URZ ;  /* 0x00000009070472a4 */ /* 0x000fd8000f8e023f */
.L_x_1942:
[----:B------:R-:W-:Y:S01]  /*a630*/  ULOP3.LUT UR5, URZ, UR7, URZ, 0x33, !UPT ;  /* 0x000000073f057292 */ /* 0x000fe2000f8e333f */
[----:B------:R-:W-:Y:S01]  /*a640*/  BSSY B6, `(.L_x_1943) ;  /* 0x000025e000067945 */ /* 0x000fe20003800000 */
[----:B------:R-:W-:Y:S01]  /*a650*/  ULDC.64 UR10, c[0x0][0x3f8] ;  /* 0x0000fe00000a7ab9 */ /* 0x000fe20000000a00 */
[----:B------:R-:W-:Y:S01]  /*a660*/  ULDC UR7, c[0x0][0xdac] ;  /* 0x00036b0000077ab9 */ /* 0x000fe20000000800 */
[----:B------:R-:W-:Y:S02]  /*a670*/  UISETP.NE.U32.AND UP0, UPT, UR10, URZ, UPT ;  /* 0x0000003f0a00728c */ /* 0x000fe4000bf05070 */
[----:B------:R-:W-:Y:S02]  /*a680*/  UIADD3 UR5, UR5, UR7, URZ ;  /* 0x0000000705057290 */ /* 0x000fe4000fffe03f */
[----:B------:R-:W-:Y:S02]  /*a690*/  UISETP.NE.AND.EX UP0, UPT, UR11, URZ, UPT, UP0 ;  /* 0x0000003f0b00728c */ /* 0x000fe4000bf05300 */
[----:B------:R-:W-:Y:S01]  /*a6a0*/  USHF.L.U32 UR41, UR5, 0x7, URZ ;  /* 0x0000000705297899 */ /* 0x000fe2000800063f */
[----:B------:R-:W-:Y:S01]  /*a6b0*/  ULDC UR7, c[0x0][0x404] ;  /* 0x0001010000077ab9 */ /* 0x000fe20000000800 */
[----:B------:R-:W-:Y:S01]  /*a6c0*/  ULDC UR10, c[0x0][0x288] ;  /* 0x0000a200000a7ab9 */ /* 0x000fe20000000800 */
[----:B------:R-:W-:-:S02]  /*a6d0*/  USEL UR7, UR7, 0x1, UP0 ;  /* 0x0000000107077887 */ /* 0x000fc40008000000 */
[----:B------:R-:W-:Y:S01]  /*a6e0*/  UIADD3 UR5, UR41, 0xff, -UR10 ;  /* 0x000000ff29057890 */ /* 0x000fe2000fffe80a */
[----:B------:R-:W-:Y:S02]  /*a6f0*/  ULDC UR9, c[0x0][0xdb8] ;  /* 0x00036e0000097ab9 */ /* 0x000fe40000000800 */
[----:B------:R-:W-:Y:S01]  /*a700*/  ULDC UR10, c[0x0][0x2e0] ;  /* 0x0000b800000a7ab9 */ /* 0x000fe20000000800 */
[----:B------:R-:W-:Y:S02]  /*a710*/  UISETP.NE.AND UP1, UPT, UR9, 0x1, UPT ;  /* 0x000000010900788c */ /* 0x000fe4000bf25270 */
[----:B------:R-:W-:Y:S02]  /*a720*/  UIMAD UR11, UR7, UR10, 0x7f ;  /* 0x0000007f070b74a4 */ /* 0x000fe4000f8e020a */
[----:B------:R-:W-:Y:S02]  /*a730*/  UIMAD UR5, UR7, UR10, UR5 ;  /* 0x0000000a070572a4 */ /* 0x000fe4000f8e0205 */
[----:B------:R-:W-:-:S02]  /*a740*/  USHF.R.S32.HI UR10, URZ, 0x1f, UR11 ;  /* 0x0000001f3f0a7899 */ /* 0x000fc4000801140b */
[----:B------:R-:W-:Y:S02]  /*a750*/  USHF.R.S32.HI UR7, URZ, 0x1f, UR5 ;  /* 0x0000001f3f077899 */ /* 0x000fe40008011405 */
[----:B------:R-:W-:Y:S02]  /*a760*/  ULEA.HI UR10, UR10, UR11, URZ, 0x7 ;  /* 0x0000000b0a0a7291 */ /* 0x000fe4000f8f383f */
[----:B------:R-:W-:Y:S02]  /*a770*/  ULEA.HI UR7, UR7, UR5, URZ, 0x7 ;  /* 0x0000000507077291 */ /* 0x000fe4000f8f383f */
[----:B------:R-:W-:Y:S02]  /*a780*/  USHF.R.S32.HI UR10, URZ, 0x7, UR10 ;  /* 0x000000073f0a7899 */ /* 0x000fe4000801140a */
[----:B------:R-:W-:Y:S02]  /*a790*/  USHF.R.S32.HI UR7, URZ, 0x7, UR7 ;  /* 0x000000073f077899 */ /* 0x000fe40008011407 */
[----:B------:R-:W-:-:S02]  /*a7a0*/  UIADD3 UR4, UR8, -UR4, URZ ;  /* 0x8000000408047290 */ /* 0x000fc4000fffe03f */
[----:B------:R-:W-:Y:S01]  /*a7b0*/  UISETP.LT.AND UP0, UPT, UR10, UR7, UPT ;  /* 0x000000070a00728c */ /* 0x000fe2000bf01270 */
[----:B------:R-:W-:-:S03]  /*a7c0*/  ULDC UR8, c[0x0][0xdc4] ;  /* 0x0003710000087ab9 */ /* 0x000fc60000000800 */
[----:B------:R-:W-:Y:S02]  /*a7d0*/  USEL UR39, UR10, UR7, UP0 ;  /* 0x000000070a277287 */ /* 0x000fe40008000000 */
[----:B------:R-:W-:-:S03]  /*a7e0*/  UIMAD UR6, UR6, UR8, UR4 ;  /* 0x00000008060672a4 */ /* 0x000fc6000f8e0204 */
[----:B------:R-:W-:Y:S01]  /*a7f0*/  @UP1 ULDC UR4, c[0x0][0xdbc] ;  /* 0x00036f0000041ab9 */ /* 0x000fe20000000800 */
[----:B------:R-:W-:Y:S01]  /*a800*/  ISETP.LT.AND P0, PT, RZ, UR39, PT ;  /* 0x00000027ff007c0c */ /* 0x000fe2000bf01270 */
[----:B------:R-:W-:Y:S01]  /*a810*/  UIMAD.WIDE.U32 UR4, UR6, UR4, URZ ;  /* 0x00000004060472a5 */ /* 0x000fe2000f8e003f */
[----:B------:R-:W-:Y:S01]  /*a820*/  @UP1 ULDC UR8, c[0x0][0xdc0] ;  /* 0x0003700000081ab9 */ /* 0x000fe20000000800 */
[----:B------:R-:W-:Y:S02]  /*a830*/  UMOV UR43, UR6 ;  /* 0x00000006002b7c82 */ /* 0x000fe40008000000 */
[----:B------:R-:W-:-:S04]  /*a840*/  @UP1 USHF.R.U32.HI UR43, URZ, UR8, UR5 ;  /* 0x000000083f2b1299 */ /* 0x000fc80008011605 */
[----:B------:R-:W-:-:S04]  /*a850*/  UIADD3 UR42, -UR43, URZ, URZ ;  /* 0x0000003f2b2a7290 */ /* 0x000fc8000fffe13f */
[----:B------:R-:W-:Y:S01]  /*a860*/  UIMAD UR42, UR9, UR42, UR6 ;  /* 0x0000002a092a72a4 */ /* 0x000fe2000f8e0206 */
[----:B------:R-:W-:Y:S11]  /*a870*/  @P0 BRA `(.L_x_1944) ;  /* 0x0000000000400947 */ /* 0x000ff60003800000 */
[----:B------:R-:W-:Y:S01]  /*a880*/  ISETP.NE.AND P0, PT, R19, RZ, PT ;  /* 0x000000ff1300720c */ /* 0x000fe20003f05270 */
[----:B------:R-:W-:-:S12]  /*a890*/  IMAD.MOV.U32 R13, RZ, RZ, R18 ;  /* 0x000000ffff0d7224 */ /* 0x000fd800078e0012 */
        /* <DEDUP_REMOVED lines=14> */
.L_x_1944:
        /* <DEDUP_REMOVED lines=23> */
.L_x_1946:
        /* <DEDUP_REMOVED lines=20> */
.L_x_1948:
        /* <DEDUP_REMOVED lines=16> */
.L_x_1947:
[----:B------:R-:W-:Y:S01]  /*ad30*/  ULDC.64 UR4, c[0x0][0x9f8] ;  /* 0x00027e0000047ab9 */ /* 0x000fe20000000a00 */
[----:B------:R-:W-:Y:S01]  /*ad40*/  IMAD.U32 R5, RZ, RZ, UR43 ;  /* 0x0000002bff057e24 */ /* 0x000fe2000f8e00ff */
[----:B------:R-:W-:Y:S01]  /*ad50*/  ISETP.NE.U32.AND P0, PT, RZ, UR4, PT ;  /* 0x00000004ff007c0c */ /* 0x000fe2000bf05070 */
[----:B------:R-:W-:Y:S01]  /*ad60*/  IMAD.U32 R0, RZ, RZ, UR43 ;  /* 0x0000002bff007e24 */ /* 0x000fe2000f8e00ff */
[----:B------:R-:W1:Y:S02]  /*ad70*/  LDC R4, c[0x0][0x428] ;  /* 0x00010a00ff047b82 */ /* 0x000e640000000800 */
[----:B------:R-:W-:-:S13]  /*ad80*/  ISETP.NE.AND.EX P0, PT, RZ, UR5, PT, P0 ;  /* 0x00000005ff007c0c */ /* 0x000fda000bf05300 */
[----:B------:R-:W2:Y:S02]  /*ad90*/  @P0 LDC.64 R2, c[0x0][0x9f8] ;  /* 0x00027e00ff020b82 */ /* 0x000ea40000000a00 */
[----:B--2---:R-:W-:-:S05]  /*ada0*/  @P0 IMAD.WIDE R2, R5, 0x4, R2 ;  /* 0x0000000405020825 */ /* 0x004fca00078e0202 */
[----:B------:R2:W3:Y:S01]  /*adb0*/  @P0 LDG.E R0, desc[UR52][R2.64] ;  /* 0x0000003402000981 */ /* 0x0004e2000c1e1900 */
[----:B-1----:R-:W-:Y:S01]  /*adc0*/  ISETP.NE.AND P0, PT, R4, 0x1, PT ;  /* 0x000000010400780c */ /* 0x002fe20003f05270 */
[----:B------:R-:W-:Y:S01]  /*add0*/  IMAD.U32 R4, RZ, RZ, UR42 ;  /* 0x0000002aff047e24 */ /* 0x000fe2000f8e00ff */
[----:B------:R-:W-:Y:S01]  /*ade0*/  ISETP.NE.AND P1, PT, R19, RZ, PT ;  /* 0x000000ff1300720c */ /* 0x000fe20003f25270 */
[----:B------:R-:W-:Y:S01]  /*adf0*/  UMOV UR40, URZ ;  /* 0x0000003f00287c82 */ /* 0x000fe20008000000 */
[----:B------:R-:W-:Y:S01]  /*ae00*/  UMOV UR8, 0x40 ;  /* 0x0000004000087882 */ /* 0x000fe20000000000 */
[----:B------:R-:W-:Y:S01]  /*ae10*/  UMOV UR9, UR41 ;  /* 0x0000002900097c82 */ /* 0x000fe20008000000 */
[----:B------:R-:W-:Y:S01]  /*ae20*/  UMOV UR10, UR42 ;  /* 0x0000002a000a7c82 */ /* 0x000fe20008000000 */
[----:B------:R-:W-:Y:S01]  /*ae30*/  UMOV UR11, UR43 ;  /* 0x0000002b000b7c82 */ /* 0x000fe20008000000 */
[----:B------:R-:W-:Y:S01]  /*ae40*/  UMOV UR6, 0xffffffff ;  /* 0xffffffff00067882 */ /* 0x000fe20000000000 */
[----:B--2---:R-:W1:Y:S06]  /*ae50*/  LDC.64 R2, c[0x0][0x3f8] ;  /* 0x0000fe00ff027b82 */ /* 0x004e6c0000000a00 */
[----:B------:R-:W-:-:S02]  /*ae60*/  VOTEU.ALL UP1, P1 ;  /* 0x00000000003f7886 */ /* 0x000fc40000820000 */
[----:B------:R-:W2:Y:S03]  /*ae70*/  @P0 LDC R5, c[0x0][0x42c] ;  /* 0x00010b00ff050b82 */ /* 0x000ea60000000800 */
[----:B------:R-:W-:-:S04]  /*ae80*/  @!UP1 UIADD3 UR4, UP0, UR44, 0x270, URZ ;  /* 0x000002702c049890 */ /* 0x000fc8000ff1e03f */
[----:B------:R-:W-:Y:S01]  /*ae90*/  @!UP1 UIADD3.X UR5, URZ, UR45, URZ, UP0, !UPT ;  /* 0x0000002d3f059290 */ /* 0x000fe200087fe43f */
[----:B------:R-:W4:Y:S08]  /*aea0*/  @P0 LDC R6, c[0x0][0x430] ;  /* 0x00010c00ff060b82 */ /* 0x000f300000000800 */
[----:B------:R1:W-:Y:S01]  /*aeb0*/  @!UP1 UTMAPF.L2.4D [UR40], [UR4] ;  /* 0x00000028040095b8 */ /* 0x0003e20008018000 */
[----:B--2---:R-:W-:Y:S01]  /*aec0*/  @P0 IMAD.HI.U32 R5, R5, UR42, RZ ;  /* 0x0000002a05050c27 */ /* 0x004fe2000f8e00ff */
[----:B------:R2:W-:Y:S04]  /*aed0*/  @!UP1 UTMAPF.L2.4D [UR8], [UR4] ;  /* 0x00000008040095b8 */ /* 0x0005e80008018000 */
[----:B----4-:R-:W-:Y:S01]  /*aee0*/  @P0 SHF.R.U32.HI R4, RZ, R6, R5 ;  /* 0x00000006ff040219 */ /* 0x010fe20000011605 */
[----:B------:R-:W-:Y:S01]  /*aef0*/  IMAD.U32 R5, RZ, RZ, UR39 ;  /* 0x00000027ff057e24 */ /* 0x000fe2000f8e00ff */
[----:B-1----:R-:W-:-:S03]  /*af00*/  ISETP.NE.U32.AND P0, PT, R2, RZ, PT ;  /* 0x000000ff0200720c */ /* 0x002fc60003f05070 */
[----:B------:R-:W-:Y:S01]  /*af10*/  VIADD R5, R5, 0xffffffff ;  /* 0xffffffff05057836 */ /* 0x000fe20000000000 */
[----:B------:R-:W-:-:S04]  /*af20*/  ISETP.NE.AND.EX P0, PT, R3, RZ, PT, P0 ;  /* 0x000000ff0300720c */ /* 0x000fc80003f05300 */
[----:B---3--:R-:W-:Y:S01]  /*af30*/  SEL R6, R0, RZ, !P0 ;  /* 0x000000ff00067207 */ /* 0x008fe20004000000 */
[----:B--2---:R-:W-:Y:S08]  /*af40*/  BRA.DIV UR6, `(.L_x_1949) ;  /* 0x0000002206e87947 */ /* 0x004ff0000b800000 */
.L_x_2000:
[----:B------:R-:W-:Y:S01]  /*af50*/  UMOV UR4, 0xffffffff ;  /* 0xffffffff00047882 */ /* 0x000fe20000000000 */
[----:B------:R-:W-:Y:S02]  /*af60*/  SHF.R.S32.HI R12, RZ, 0x1f, R0 ;  /* 0x0000001fff0c7819 */ /* 0x000fe40000011400 */
[----:B------:R-:W-:Y:S05]  /*af70*/  BRA.DIV UR4, `(.L_x_1950) ;  /* 0x0000002604087947 */ /* 0x000fea000b800000 */
[----:B------:R-:W-:-:S13]  /*af80*/  ELECT P6, URZ, PT ;  /* 0x00000000003f782f */ /* 0x000fda00038c0000 */
.L_x_2003:
        /* <DEDUP_REMOVED lines=21> */
.L_x_1952:
[----:B------:R-:W2:Y:S01]  /*b0e0*/  S2R R7, SR_TID.X ;  /* 0x0000000000077919 */ /* 0x000ea20000002100 */
[----:B-1----:R-:W-:Y:S02]  /*b0f0*/  LEA R8, R16, UR38, 0x3 ;  /* 0x0000002610087c11 */ /* 0x002fe4000f8e18ff */
[----:B--2---:R-:W-:Y:S02]  /*b100*/  LOP3.LUT R9, R7, 0x7f, RZ, 0xc0, !PT ;  /* 0x0000007f07097812 */ /* 0x004fe400078ec0ff */
[----:B------:R-:W-:Y:S02]  /*b110*/  SHF.L.U32 R7, R17, 0x1f, RZ ;  /* 0x0000001f11077819 */ /* 0x000fe400000006ff */
[----:B------:R-:W-:Y:S02]  /*b120*/  ISETP.NE.AND P3, PT, R9, RZ, PT ;  /* 0x000000ff0900720c */ /* 0x000fe40003f65270 */
[----:B------:R-:W1:Y:S02]  /*b130*/  SYNCS.PHASECHK.TRANS64.TRYWAIT P2, [R8+URZ+0x28840], R7 ;  /* 0x02884007080075a7 */ /* 0x000e64000804017f */
[----:B-1----:R-:W-:Y:S09]  /*b140*/  @!P2 BRA `(.L_x_1953) ;  /* 0x0000002000b4a947 */ /* 0x002ff20003800000 */
.L_x_2004:
[----:B------:R-:W-:Y:S05]  /*b150*/  @P3 BRA `(.L_x_1954) ;  /* 0x0000000000143947 */ /* 0x000fea0003800000 */
[----:B------:R-:W-:Y:S01]  /*b160*/  ISETP.NE.AND P2, PT, R19, RZ, PT ;  /* 0x000000ff1300720c */ /* 0x000fe20003f45270 */
[----:B-1----:R-:W-:-:S04]  /*b170*/  IMAD.MOV.U32 R7, RZ, RZ, 0x8000 ;  /* 0x00008000ff077424 */ /* 0x002fc800078e00ff */
[----:B------:R2:W-:Y:S08]  /*b180*/  SYNCS.ARRIVE.TRANS64 RZ, [R8+URZ+0x28830], R7 ;  /* 0x0288300708ff79a7 */ /* 0x0005f0000800003f */
[----:B------:R-:W-:Y:S05]  /*b190*/  @!P2 BRA `(.L_x_1954) ;  /* 0x000000000004a947 */ /* 0x000fea0003800000 */
[----:B------:R-:W-:Y:S01]  /*b1a0*/  BPT.TRAP 0x1 ;  /* 0x000000040000795c */ /* 0x000fe20000300000 */
.L_x_1954:
        /* <DEDUP_REMOVED lines=17> */
[----:B---3--:R-:W-:Y:S01]  /*b2c0*/  UMOV UR8, UR14 ;  /* 0x0000000e00087c82 */ /* 0x008fe20008000000 */
[----:B------:R-:W-:Y:S02]  /*b2d0*/  UMOV UR10, UR15 ;  /* 0x0000000f000a7c82 */ /* 0x000fe40008000000 */
[----:B------:R3:W-:Y:S02]  /*b2e0*/  UTMALDG.4D [UR8], [UR4], desc[UR6] ;  /* 0x00000608040075b4 */ /* 0x0007e40008019000 */
[----:B---3--:R-:W-:Y:S01]  /*b2f0*/  NOP ;  /* 0x0000000000007918 */ /* 0x008fe20000000000 */
.L_x_1951:
        /* <DEDUP_REMOVED lines=9> */
[----:B-12---:R-:W-:Y:S01]  /*b390*/  @P2 IMAD.MOV.U32 R7, RZ, RZ, 0x8000 ;  /* 0x00008000ff072424 */ /* 0x006fe200078e00ff */
        /* <DEDUP_REMOVED lines=21> */
.L_x_2005:
[----:B------:R-:W-:-:S06]  /*b4f0*/  UISETP.GE.AND UP0, UPT, UR39, 0x2, UPT ;  /* 0x000000022700788c */ /* 0x000fcc000bf06270 */
[----:B------:R-:W-:-:S13]  /*b500*/  PLOP3.LUT P2, PT, PT, PT, UP0, 0x80, 0x0 ;  /* 0x000000000000781c */ /* 0x000fda0003f4f008 */
[----:B------:R-:W-:Y:S05]  /*b510*/  @!P2 BRA `(.L_x_1956) ;  /* 0x0000001000d8a947 */ /* 0x000fea0003800000 */
[----:B------:R-:W-:Y:S02]  /*b520*/  ULOP3.LUT UR4, UR39, 0x1, URZ, 0xc0, !UPT ;  /* 0x0000000127047892 */ /* 0x000fe4000f8ec03f */
[----:B------:R-:W-:Y:S02]  /*b530*/  UIADD3 UR46, UR39, -0x2, URZ ;  /* 0xfffffffe272e7890 */ /* 0x000fe4000fffe03f */
[----:B------:R-:W-:Y:S01]  /*b540*/  UISETP.NE.U32.AND UP0, UPT, UR4, 0x1, UPT ;  /* 0x000000010400788c */ /* 0x000fe2000bf05070 */
[----:B------:R-:W-:-:S03]  /*b550*/  ULDC.64 UR36, c[0x0][0x408] ;  /* 0x0001020000247ab9 */ /* 0x000fc60000000a00 */
[----:B-1----:R-:W-:Y:S02]  /*b560*/  IMAD.U32 R7, RZ, RZ, UR46 ;  /* 0x0000002eff077e24 */ /* 0x002fe4000f8e00ff */
[----:B------:R-:W-:-:S13]  /*b570*/  PLOP3.LUT P2, PT, PT, PT, UP0, 0x80, 0x0 ;  /* 0x000000000000781c */ /* 0x000fda0003f4f008 */
[----:B------:R-:W-:Y:S05]  /*b580*/  @!P2 BRA `(.L_x_1957) ;  /* 0x0000000400a0a947 */ /* 0x000fea0003800000 */
[----:B------:R-:W-:Y:S01]  /*b590*/  VIADD R10, R16, 0x1 ;  /* 0x00000001100a7836 */ /* 0x000fe20000000000 */
[----:B------:R-:W-:Y:S04]  /*b5a0*/  BSSY B0, `(.L_x_1958) ;  /* 0x0000062000007945 */ /* 0x000fe80003800000 */
[----:B------:R-:W-:-:S04]  /*b5b0*/  ISETP.NE.AND P2, PT, R10, 0x2, PT ;  /* 0x000000020a00780c */ /* 0x000fc80003f45270 */
[----:B------:R-:W-:Y:S02]  /*b5c0*/  SEL R8, RZ, 0x1, P2 ;  /* 0x00000001ff087807 */ /* 0x000fe40001000000 */
[----:B------:R-:W-:Y:S02]  /*b5d0*/  SEL R10, R10, RZ, P2 ;  /* 0x000000ff0a0a7207 */ /* 0x000fe40001000000 */
[----:B------:R-:W-:Y:S01]  /*b5e0*/  LOP3.LUT R7, R17, R8, RZ, 0x3c, !PT ;  /* 0x0000000811077212 */ /* 0x000fe200078e3cff */
[----:B------:R-:W-:Y:S06]  /*b5f0*/  @!P6 BRA `(.L_x_1959) ;  /* 0x000000040070e947 */ /* 0x000fec0003800000 */
[----:B------:R-:W-:Y:S02]  /*b600*/  IMAD.MOV.U32 R8, RZ, RZ, R6 ;  /* 0x000000ffff087224 */ /* 0x000fe400078e0006 */
[----:B------:R-:W-:Y:S01]  /*b610*/  IMAD.U32 R9, RZ, RZ, UR46 ;  /* 0x0000002eff097e24 */ /* 0x000fe2000f8e00ff */
[----:B------:R-:W-:Y:S06]  /*b620*/  @!P0 BRA `(.L_x_1960) ;  /* 0x0000000000508947 */ /* 0x000fec0003800000 */
[----:B------:R-:W-:Y:S01]  /*b630*/  ULDC UR7, c[0x0][0x41c] ;  /* 0x0001070000077ab9 */ /* 0x000fe20000000800 */
[----:B------:R-:W-:Y:S01]  /*b640*/  UMOV UR6, UR46 ;  /* 0x0000002e00067c82 */ /* 0x000fe20008000000 */
[----:B------:R-:W-:-:S11]  /*b650*/  UISETP.NE.AND UP0, UPT, UR7, 0x1, UPT ;  /* 0x000000010700788c */ /* 0x000fd6000bf05270 */
[----:B------:R-:W-:Y:S02]  /*b660*/  @UP0 ULDC.64 UR8, c[0x0][0x420] ;  /* 0x0001080000080ab9 */ /* 0x000fe40000000a00 */
[----:B------:R-:W-:-:S04]  /*b670*/  UIMAD.WIDE.U32 UR4, UR46, UR8, URZ ;  /* 0x000000082e0472a5 */ /* 0x000fc8000f8e003f */
[----:B------:R-:W-:-:S03]  /*b680*/  @UP0 USHF.R.U32.HI UR6, URZ, UR9, UR5 ;  /* 0x000000093f060299 */ /* 0x000fc60008011605 */
[----:B------:R-:W-:Y:S01]  /*b690*/  ULDC.64 UR8, c[0x0][0x408] ;  /* 0x0001020000087ab9 */ /* 0x000fe20000000a00 */
[----:B------:R-:W-:Y:S01]  /*b6a0*/  USHF.R.S32.HI UR4, URZ, 0x1f, UR6 ;  /* 0x0000001f3f047899 */ /* 0x000fe20008011406 */
[----:B------:R-:W-:Y:S02]  /*b6b0*/  IMAD R11, R12, UR8, RZ ;  /* 0x000000080c0b7c24 */ /* 0x000fe4000f8e02ff */
[----:B------:R-:W-:Y:S02]  /*b6c0*/  IMAD.U32 R8, RZ, RZ, UR6 ;  /* 0x00000006ff087e24 */ /* 0x000fe4000f8e00ff */
[C---:B------:R-:W-:Y:S02]  /*b6d0*/  IMAD R11, R0.reuse, UR9, R11 ;  /* 0x00000009000b7c24 */ /* 0x040fe4000f8e020b */
[----:B------:R-:W-:Y:S02]  /*b6e0*/  IMAD.U32 R9, RZ, RZ, UR4 ;  /* 0x00000004ff097e24 */ /* 0x000fe4000f8e00ff */
[----:B------:R-:W-:-:S04]  /*b6f0*/  IMAD.WIDE.U32 R8, R0, UR8, R8 ;  /* 0x0000000800087c25 */ /* 0x000fc8000f8e0008 */
[----:B------:R-:W-:Y:S01]  /*b700*/  IMAD.IADD R9, R11, 0x1, R9 ;  /* 0x000000010b097824 */ /* 0x000fe200078e0209 */
[----:B------:R-:W-:-:S04]  /*b710*/  LEA R2, P2, R8, R2, 0x2 ;  /* 0x0000000208027211 */ /* 0x000fc800078410ff */
[----:B------:R-:W-:-:S05]  /*b720*/  LEA.HI.X R3, R8, R3, R9, 0x2, P2 ;  /* 0x0000000308037211 */ /* 0x000fca00010f1409 */
[----:B------:R1:W5:Y:S01]  /*b730*/  LDG.E R8, desc[UR52][R2.64] ;  /* 0x0000003402087981 */ /* 0x000362000c1e1900 */
[----:B------:R-:W-:-:S04]  /*b740*/  UIADD3 UR4, -UR6, URZ, URZ ;  /* 0x0000003f06047290 */ /* 0x000fc8000fffe13f */
[----:B------:R-:W-:-:S06]  /*b750*/  UIMAD UR4, UR7, UR4, UR46 ;  /* 0x00000004070472a4 */ /* 0x000fcc000f8e022e */
[----:B-1----:R-:W-:-:S07]  /*b760*/  IMAD.U32 R9, RZ, RZ, UR4 ;  /* 0x00000004ff097e24 */ /* 0x002fce000f8e00ff */
.L_x_1960:
[----:B------:R-:W1:Y:S01]  /*b770*/  S2R R2, SR_TID.X ;  /* 0x0000000000027919 */ /* 0x000e620000002100 */
[----:B------:R-:W-:Y:S02]  /*b780*/  LEA R3, R10, UR38, 0x3 ;  /* 0x000000260a037c11 */ /* 0x000fe4000f8e18ff */
[----:B-1----:R-:W-:Y:S02]  /*b790*/  LOP3.LUT R11, R2, 0x7f, RZ, 0xc0, !PT ;  /* 0x0000007f020b7812 */ /* 0x002fe400078ec0ff */
[----:B------:R-:W-:Y:S02]  /*b7a0*/  SHF.L.U32 R2, R7, 0x1f, RZ ;  /* 0x0000001f07027819 */ /* 0x000fe400000006ff */
[----:B------:R-:W-:Y:S02]  /*b7b0*/  ISETP.NE.AND P2, PT, R11, RZ, PT ;  /* 0x000000ff0b00720c */ /* 0x000fe40003f45270 */
[----:B------:R-:W1:Y:S02]  /*b7c0*/  SYNCS.PHASECHK.TRANS64.TRYWAIT P3, [R3+URZ+0x28840], R2 ;  /* 0x02884002030075a7 */ /* 0x000e64000806017f */
[----:B-1----:R-:W-:Y:S09]  /*b7d0*/  @!P3 BRA `(.L_x_1961) ;  /* 0x0000001c003cb947 */ /* 0x002ff20003800000 */
.L_x_2006:
[----:B------:R-:W-:Y:S05]  /*b7e0*/  @P2 BRA `(.L_x_1962) ;  /* 0x0000000000142947 */ /* 0x000fea0003800000 */
[----:B------:R-:W-:Y:S01]  /*b7f0*/  ISETP.NE.AND P3, PT, R19, RZ, PT ;  /* 0x000000ff1300720c */ /* 0x000fe20003f65270 */
[----:B-1----:R-:W-:-:S04]  /*b800*/  IMAD.MOV.U32 R2, RZ, RZ, 0x8000 ;  /* 0x00008000ff027424 */ /* 0x002fc800078e00ff */
[----:B------:R2:W-:Y:S08]  /*b810*/  SYNCS.ARRIVE.TRANS64 RZ, [R3+URZ+0x28830], R2 ;  /* 0x0288300203ff79a7 */ /* 0x0005f0000800003f */
[----:B------:R-:W-:Y:S05]  /*b820*/  @!P3 BRA `(.L_x_1962) ;  /* 0x000000000004b947 */ /* 0x000fea0003800000 */
[----:B------:R-:W-:Y:S01]  /*b830*/  BPT.TRAP 0x1 ;  /* 0x000000040000795c */ /* 0x000fe20000300000 */
.L_x_1962:
        /* <DEDUP_REMOVED lines=12> */
[----:B-12---:R-:W-:Y:S01]  /*b900*/  SHF.L.U32 R3, R17, 0x1f, RZ ;  /* 0x0000001f11037819 */ /* 0x006fe200000006ff */
        /* <DEDUP_REMOVED lines=13> */
.L_x_2007:
[----:B------:R-:W-:Y:S05]  /*b9e0*/  @P2 BRA `(.L_x_1964) ;  /* 0x0000000000182947 */ /* 0x000fea0003800000 */
[----:B------:R-:W-:Y:S01]  /*b9f0*/  ISETP.NE.AND P2, PT, R19, RZ, PT ;  /* 0x000000ff1300720c */ /* 0x000fe20003f45270 */
[----:B-1----:R-:W-:Y:S01]  /*ba00*/  IMAD.MOV.U32 R3, RZ, RZ, 0x8000 ;  /* 0x00008000ff037424 */ /* 0x002fe200078e00ff */
[----:B------:R-:W-:-:S04]  /*ba10*/  LEA R2, R16, UR38, 0x3 ;  /* 0x0000002610027c11 */ /* 0x000fc8000f8e18ff */
[----:B------:R2:W-:Y:S07]  /*ba20*/  SYNCS.ARRIVE.TRANS64 RZ, [R2+URZ+0x28850], R3 ;  /* 0x0288500302ff79a7 */ /* 0x0005ee000800003f */
[----:B------:R-:W-:Y:S05]  /*ba30*/  @!P2 BRA `(.L_x_1964) ;  /* 0x000000000004a947 */ /* 0x000fea0003800000 */
[----:B------:R-:W-:Y:S01]  /*ba40*/  BPT.TRAP 0x1 ;  /* 0x000000040000795c */ /* 0x000fe20000300000 */
.L_x_1964:
        /* <DEDUP_REMOVED lines=23> */
.L_x_1959:
[----:B------:R-:W-:Y:S05]  /*bbc0*/  BSYNC B0 ;  /* 0x0000000000007941 */ /* 0x000fea0003800000 */
.L_x_1958:
[----:B------:R-:W-:Y:S01]  /*bbd0*/  UIADD3 UR4, UR39, -0x3, URZ ;  /* 0xfffffffd27047890 */ /* 0x000fe2000fffe03f */
[----:B------:R-:W-:Y:S02]  /*bbe0*/  IMAD.MOV.U32 R17, RZ, RZ, R7 ;  /* 0x000000ffff117224 */ /* 0x000fe400078e0007 */
[----:B------:R-:W-:-:S03]  /*bbf0*/  IMAD.MOV.U32 R16, RZ, RZ, R10 ;  /* 0x000000ffff107224 */ /* 0x000fc600078e000a */
[----:B------:R-:W-:-:S07]  /*bc00*/  IMAD.U32 R7, RZ, RZ, UR4 ;  /* 0x00000004ff077e24 */ /* 0x000fce000f8e00ff */
.L_x_1957:
[----:B------:R-:W-:Y:S01]  /*bc10*/  ISETP.NE.AND P2, PT, RZ, UR46, PT ;  /* 0x0000002eff007c0c */ /* 0x000fe2000bf45270 */
[----:B------:R-:W-:-:S12]  /*bc20*/  BSSY B0, `(.L_x_1956) ;  /* 0x00000c5000007945 */ /* 0x000fd80003800000 */
[----:B------:R-:W-:Y:S05]  /*bc30*/  @!P2 BRA `(.L_x_1965) ;  /* 0x0000000c000ca947 */ /* 0x000fea0003800000 */
[----:B------:R-:W-:-:S07]  /*bc40*/  IMAD.MOV.U32 R8, RZ, RZ, R6 ;  /* 0x000000ffff087224 */ /* 0x000fce00078e0006 */
.L_x_1980:
[----:B------:R-:W-:Y:S01]  /*bc50*/  VIADD R10, R16, 0x1 ;  /* 0x00000001100a7836 */ /* 0x000fe20000000000 */
[----:B------:R-:W-:Y:S05]  /*bc60*/  YIELD ;  /* 0x0000000000007946 */ /* 0x000fea0003800000 */
[----:B------:R-:W-:Y:S01]  /*bc70*/  ISETP.NE.AND P2, PT, R10, 0x2, PT ;  /* 0x000000020a00780c */ /* 0x000fe20003f45270 */
[----:B------:R-:W-:Y:S03]  /*bc80*/  BSSY B1, `(.L_x_1966) ;  /* 0x000005c000017945 */ /* 0x000fe60003800000 */
[----:B-12---:R-:W-:-:S02]  /*bc90*/  SEL R2, RZ, 0x1, P2 ;  /* 0x00000001ff027807 */ /* 0x006fc40001000000 */
        /* <DEDUP_REMOVED lines=22> */
.L_x_1968:
[----:B------:R-:W1:Y:S01]  /*be00*/  S2R R2, SR_TID.X ;  /* 0x0000000000027919 */ /* 0x000e620000002100 */
[----:B------:R-:W-:Y:S02]  /*be10*/  LEA R3, R10, UR38, 0x3 ;  /* 0x000000260a037c11 */ /* 0x000fe4000f8e18ff */
[----:B-1----:R-:W-:Y:S02]  /*be20*/  LOP3.LUT R9, R2, 0x7f, RZ, 0xc0, !PT ;  /* 0x0000007f02097812 */ /* 0x002fe400078ec0ff */
[----:B------:R-:W-:Y:S02]  /*be30*/  SHF.L.U32 R2, R11, 0x1f, RZ ;  /* 0x0000001f0b027819 */ /* 0x000fe400000006ff */
[----:B------:R-:W-:Y:S02]  /*be40*/  ISETP.NE.AND P2, PT, R9, RZ, PT ;  /* 0x000000ff0900720c */ /* 0x000fe40003f45270 */
[----:B------:R-:W1:Y:S02]  /*be50*/  SYNCS.PHASECHK.TRANS64.TRYWAIT P3, [R3+URZ+0x28840], R2 ;  /* 0x02884002030075a7 */ /* 0x000e64000806017f */
[----:B-1----:R-:W-:Y:S09]  /*be60*/  @!P3 BRA `(.L_x_1969) ;  /* 0x0000001400c0b947 */ /* 0x002ff20003800000 */
.L_x_2008:
[----:B------:R-:W-:Y:S05]  /*be70*/  @P2 BRA `(.L_x_1970) ;  /* 0x0000000000142947 */ /* 0x000fea0003800000 */
[----:B------:R-:W-:Y:S01]  /*be80*/  ISETP.NE.AND P3, PT, R19, RZ, PT ;  /* 0x000000ff1300720c */ /* 0x000fe20003f65270 */
[----:B-1----:R-:W-:-:S04]  /*be90*/  IMAD.MOV.U32 R2, RZ, RZ, 0x8000 ;  /* 0x00008000ff027424 */ /* 0x002fc800078e00ff */
[----:B------:R2:W-:Y:S08]  /*bea0*/  SYNCS.ARRIVE.TRANS64 RZ, [R3+URZ+0x28830], R2 ;  /* 0x0288300203ff79a7 */ /* 0x0005f0000800003f */
[----:B------:R-:W-:Y:S05]  /*beb0*/  @!P3 BRA `(.L_x_1970) ;  /* 0x000000000004b947 */ /* 0x000fea0003800000 */
[----:B------:R-:W-:Y:S01]  /*bec0*/  BPT.TRAP 0x1 ;  /* 0x000000040000795c */ /* 0x000fe20000300000 */
.L_x_1970:
        /* <DEDUP_REMOVED lines=14> */
[----:B-12---:R-:W-:Y:S01]  /*bfb0*/  LEA R2, R16, UR17, 0x3 ;  /* 0x0000001110027c11 */ /* 0x006fe2000f8e18ff */
        /* <DEDUP_REMOVED lines=11> */
.L_x_2009:
[----:B------:R-:W-:Y:S05]  /*c070*/  @P2 BRA `(.L_x_1972) ;  /* 0x0000000000142947 */ /* 0x000fea0003800000 */
[----:B------:R-:W-:Y:S01]  /*c080*/  ISETP.NE.AND P2, PT, R19, RZ, PT ;  /* 0x000000ff1300720c */ /* 0x000fe20003f45270 */
[----:B------:R-:W-:-:S04]  /*c090*/  IMAD.MOV.U32 R3, RZ, RZ, 0x8000 ;  /* 0x00008000ff037424 */ /* 0x000fc800078e00ff */
[----:B------:R2:W-:Y:S08]  /*c0a0*/  SYNCS.ARRIVE.TRANS64 RZ, [R2+URZ+0x50], R3 ;  /* 0x0000500302ff79a7 */ /* 0x0005f0000800003f */
[----:B------:R-:W-:Y:S05]  /*c0b0*/  @!P2 BRA `(.L_x_1972) ;  /* 0x000000000004a947 */ /* 0x000fea0003800000 */
[----:B------:R-:W-:Y:S01]  /*c0c0*/  BPT.TRAP 0x1 ;  /* 0x000000040000795c */ /* 0x000fe20000300000 */
.L_x_1972:
        /* <DEDUP_REMOVED lines=23> */
.L_x_1967:
[----:B------:R-:W-:Y:S05]  /*c240*/  BSYNC B1 ;  /* 0x0000000000017941 */ /* 0x000fea0003800000 */
.L_x_1966:
[----:B------:R-:W-:Y:S01]  /*c250*/  VIADD R16, R10, 0x1 ;  /* 0x000000010a107836 */ /* 0x000fe20000000000 */
[----:B------:R-:W-:Y:S04]  /*c260*/  BSSY B1, `(.L_x_1973) ;  /* 0x000005d000017945 */ /* 0x000fe80003800000 */
[----:B------:R-:W-:-:S04]  /*c270*/  ISETP.NE.AND P2, PT, R16, 0x2, PT ;  /* 0x000000021000780c */ /* 0x000fc80003f45270 */
[----:B-12---:R-:W-:Y:S02]  /*c280*/  SEL R2, RZ, 0x1, P2 ;  /* 0x00000001ff027807 */ /* 0x006fe40001000000 */
[----:B------:R-:W-:Y:S02]  /*c290*/  SEL R16, R16, RZ, P2 ;  /* 0x000000ff10107207 */ /* 0x000fe40001000000 */
[----:B------:R-:W-:Y:S01]  /*c2a0*/  LOP3.LUT R17, R11, R2, RZ, 0x3c, !PT ;  /* 0x000000020b117212 */ /* 0x000fe200078e3cff */
[----:B------:R-:W-:Y:S06]  /*c2b0*/  @!P6 BRA `(.L_x_1974) ;  /* 0x00000004005ce947 */ /* 0x000fec0003800000 */
[----:B------:R-:W-:Y:S01]  /*c2c0*/  VIADD R13, R7, 0xffffffff ;  /* 0xffffffff070d7836 */ /* 0x000fe20000000000 */
        /* <DEDUP_REMOVED lines=18> */
.L_x_1975:
[----:B------:R-:W1:Y:S01]  /*c3f0*/  S2R R2, SR_TID.X ;  /* 0x0000000000027919 */ /* 0x000e620000002100 */
[----:B------:R-:W-:Y:S02]  /*c400*/  SHF.L.U32 R3, R17, 0x1f, RZ ;  /* 0x0000001f11037819 */ /* 0x000fe400000006ff */
[----:B-1----:R-:W-:Y:S02]  /*c410*/  LOP3.LUT R9, R2, 0x7f, RZ, 0xc0, !PT ;  /* 0x0000007f02097812 */ /* 0x002fe400078ec0ff */
[----:B------:R-:W-:Y:S02]  /*c420*/  LEA R2, R16, UR38, 0x3 ;  /* 0x0000002610027c11 */ /* 0x000fe4000f8e18ff */
[----:B------:R-:W-:Y:S02]  /*c430*/  ISETP.NE.AND P2, PT, R9, RZ, PT ;  /* 0x000000ff0900720c */ /* 0x000fe40003f45270 */
[----:B------:R-:W1:Y:S02]  /*c440*/  SYNCS.PHASECHK.TRANS64.TRYWAIT P3, [R2+URZ+0x28840], R3 ;  /* 0x02884003020075a7 */ /* 0x000e64000806017f */
[----:B-1----:R-:W-:Y:S09]  /*c450*/  @!P3 BRA `(.L_x_1976) ;  /* 0x00000010006cb947 */ /* 0x002ff20003800000 */
.L_x_2010:
[----:B------:R-:W-:Y:S05]  /*c460*/  @P2 BRA `(.L_x_1977) ;  /* 0x0000000000142947 */ /* 0x000fea0003800000 */
[----:B------:R-:W-:Y:S01]  /*c470*/  ISETP.NE.AND P3, PT, R19, RZ, PT ;  /* 0x000000ff1300720c */ /* 0x000fe20003f65270 */
[----:B-1----:R-:W-:-:S04]  /*c480*/  IMAD.MOV.U32 R3, RZ, RZ, 0x8000 ;  /* 0x00008000ff037424 */ /* 0x002fc800078e00ff */
[----:B------:R2:W-:Y:S08]  /*c490*/  SYNCS.ARRIVE.TRANS64 RZ, [R2+URZ+0x28830], R3 ;  /* 0x0288300302ff79a7 */ /* 0x0005f0000800003f */
[----:B------:R-:W-:Y:S05]  /*c4a0*/  @!P3 BRA `(.L_x_1977) ;  /* 0x000000000004b947 */ /* 0x000fea0003800000 */
[----:B------:R-:W-:Y:S01]  /*c4b0*/  BPT.TRAP 0x1 ;  /* 0x000000040000795c */ /* 0x000fe20000300000 */
.L_x_1977:
        /* <DEDUP_REMOVED lines=12> */
[----:B-12---:R-:W-:Y:S01]  /*c580*/  LEA R2, R10, UR17, 0x3 ;  /* 0x000000110a027c11 */ /* 0x006fe2000f8e18ff */
        /* <DEDUP_REMOVED lines=13> */
.L_x_2011:
[----:B------:R-:W-:Y:S05]  /*c660*/  @P2 BRA `(.L_x_1979) ;  /* 0x0000000000142947 */ /* 0x000fea0003800000 */
[----:B------:R-:W-:Y:S01]  /*c670*/  ISETP.NE.AND P2, PT, R19, RZ, PT ;  /* 0x000000ff1300720c */ /* 0x000fe20003f45270 */
[----:B------:R-:W-:-:S04]  /*c680*/  IMAD.MOV.U32 R3, RZ, RZ, 0x8000 ;  /* 0x00008000ff037424 */ /* 0x000fc800078e00ff */
[----:B------:R2:W-:Y:S08]  /*c690*/  SYNCS.ARRIVE.TRANS64 RZ, [R2+URZ+0x50], R3 ;  /* 0x0000500302ff79a7 */ /* 0x0005f0000800003f */
[----:B------:R-:W-:Y:S05]  /*c6a0*/  @!P2 BRA `(.L_x_1979) ;  /* 0x000000000004a947 */ /* 0x000fea0003800000 */
[----:B------:R-:W-:Y:S01]  /*c6b0*/  BPT.TRAP 0x1 ;  /* 0x000000040000795c */ /* 0x000fe20000300000 */
.L_x_1979:
        /* <DEDUP_REMOVED lines=23> */
.L_x_1974:
[----:B------:R-:W-:Y:S05]  /*c830*/  BSYNC B1 ;  /* 0x0000000000017941 */ /* 0x000fea0003800000 */
.L_x_1973:
[C---:B------:R-:W-:Y:S01]  /*c840*/  ISETP.GT.AND P2, PT, R7.reuse, 0x1, PT ;  /* 0x000000010700780c */ /* 0x040fe20003f44270 */
[----:B------:R-:W-:-:S12]  /*c850*/  VIADD R7, R7, 0xfffffffe ;  /* 0xfffffffe07077836 */ /* 0x000fd80000000000 */
[----:B------:R-:W-:Y:S05]  /*c860*/  @P2 BRA `(.L_x_1980) ;  /* 0xfffffff000f82947 */ /* 0x000fea000383ffff */
.L_x_1965:
[----:B------:R-:W-:Y:S05]  /*c870*/  BSYNC B0 ;  /* 0x0000000000007941 */ /* 0x000fea0003800000 */
.L_x_1956:
[----:B------:R-:W-:Y:S04]  /*c880*/  BSSY B0, `(.L_x_1981) ;  /* 0x000000e000007945 */ /* 0x000fe80003800000 */
[----:B------:R-:W-:Y:S05]  /*c890*/  @P1 BRA `(.L_x_1982) ;  /* 0x0000000000301947 */ /* 0x000fea0003800000 */
[----:B-1----:R-:W1:Y:S01]  /*c8a0*/  S2R R7, SR_LANEID ;  /* 0x0000000000077919 */ /* 0x002e620000000000 */
[----:B------:R-:W-:Y:S01]  /*c8b0*/  VOTEU.ANY UR4, UPT, PT ;  /* 0x0000000000047886 */ /* 0x000fe200038e0100 */
[----:B--2---:R-:W2:Y:S01]  /*c8c0*/  LDC.64 R2, c[0x0][0xdf0] ;  /* 0x00037c00ff027b82 */ /* 0x004ea20000000a00 */
        /* <DEDUP_REMOVED lines=9> */
.L_x_1982:
[----:B------:R-:W-:Y:S05]  /*c960*/  BSYNC B0 ;  /* 0x0000000000007941 */ /* 0x000fea0003800000 */
.L_x_1981:
[----:B------:R-:W-:Y:S04]  /*c970*/  BSSY B0, `(.L_x_1983) ;  /* 0x0000024000007945 */ /* 0x000fe80003800000 */
[----:B------:R-:W-:Y:S05]  /*c980*/  @!P6 BRA `(.L_x_1984) ;  /* 0x000000000088e947 */ /* 0x000fea0003800000 */
[----:B------:R-:W3:Y:S01]  /*c990*/  S2R R0, SR_TID.X ;  /* 0x0000000000007919 */ /* 0x000ee20000002100 */
[----:B-12---:R-:W-:Y:S02]  /*c9a0*/  LEA R3, R16, UR38, 0x3 ;  /* 0x0000002610037c11 */ /* 0x006fe4000f8e18ff */
[----:B---3--:R-:W-:Y:S02]  /*c9b0*/  LOP3.LUT R2, R0, 0x7f, RZ, 0xc0, !PT ;  /* 0x0000007f00027812 */ /* 0x008fe400078ec0ff */
[----:B------:R-:W-:Y:S02]  /*c9c0*/  SHF.L.U32 R0, R17, 0x1f, RZ ;  /* 0x0000001f11007819 */ /* 0x000fe400000006ff */
[----:B------:R-:W-:Y:S02]  /*c9d0*/  ISETP.NE.AND P1, PT, R2, RZ, PT ;  /* 0x000000ff0200720c */ /* 0x000fe40003f25270 */
[----:B------:R-:W1:Y:S02]  /*c9e0*/  SYNCS.PHASECHK.TRANS64.TRYWAIT P0, [R3+URZ+0x28860], R0 ;  /* 0x02886000030075a7 */ /* 0x000e64000800017f */
[----:B-1----:R-:W-:Y:S09]  /*c9f0*/  @!P0 BRA `(.L_x_1985) ;  /* 0x0000000c002c8947 */ /* 0x002ff20003800000 */
.L_x_2012:
[----:B------:R-:W-:Y:S05]  /*ca00*/  @P1 BRA `(.L_x_1986) ;  /* 0x0000000000141947 */ /* 0x000fea0003800000 */
[----:B------:R-:W-:Y:S01]  /*ca10*/  ISETP.NE.AND P0, PT, R19, RZ, PT ;  /* 0x000000ff1300720c */ /* 0x000fe20003f05270 */
[----:B-1----:R-:W-:-:S04]  /*ca20*/  IMAD.MOV.U32 R0, RZ, RZ, 0x8000 ;  /* 0x00008000ff007424 */ /* 0x002fc800078e00ff */
[----:B------:R2:W-:Y:S08]  /*ca30*/  SYNCS.ARRIVE.TRANS64 RZ, [R3+URZ+0x28850], R0 ;  /* 0x0288500003ff79a7 */ /* 0x0005f0000800003f */
[----:B------:R-:W-:Y:S05]  /*ca40*/  @!P0 BRA `(.L_x_1986) ;  /* 0x0000000000048947 */ /* 0x000fea0003800000 */
[----:B------:R-:W-:Y:S01]  /*ca50*/  BPT.TRAP 0x1 ;  /* 0x000000040000795c */ /* 0x000fe20000300000 */
.L_x_1986:
        /* <DEDUP_REMOVED lines=21> */
.L_x_1984:
[----:B------:R-:W-:Y:S05]  /*cbb0*/  BSYNC B0 ;  /* 0x0000000000007941 */ /* 0x000fea0003800000 */
.L_x_1983:
[----:B------:R-:W-:Y:S02]  /*cbc0*/  VIADD R16, R16, 0x1 ;  /* 0x0000000110107836 */ /* 0x000fe40000000000 */
[----:B------:R-:W-:-:S03]  /*cbd0*/  IMAD.MOV.U32 R13, RZ, RZ, R18 ;  /* 0x000000ffff0d7224 */ /* 0x000fc600078e0012 */
[----:B------:R-:W-:-:S04]  /*cbe0*/  ISETP.NE.AND P0, PT, R16, 0x2, PT ;  /* 0x000000021000780c */ /* 0x000fc80003f05270 */
[----:B-12---:R-:W-:Y:S02]  /*cbf0*/  SEL R0, RZ, 0x1, P0 ;  /* 0x00000001ff007807 */ /* 0x006fe40000000000 */
[----:B------:R-:W-:Y:S02]  /*cc00*/  SEL R16, R16, RZ, P0 ;  /* 0x000000ff10107207 */ /* 0x000fe40000000000 */
[----:B------:R-:W-:-:S07]  /*cc10*/  LOP3.LUT R17, R17, R0, RZ, 0x3c, !PT ;  /* 0x0000000011117212 */ /* 0x000fce00078e3cff */
.L_x_1945:
[----:B------:R-:W-:Y:S05]  /*cc20*/  BSYNC B6 ;  /* 0x0000000000067941 */ /* 0x000fea0003800000 */
.L_x_1943:
[----:B------:R-:W-:-:S03]  /*cc30*/  UMOV UR4, 0xffffffff ;  /* 0xffffffff00047882 */ /* 0x000fc60000000000 */
[----:B------:R-:W-:Y:S05]  /*cc40*/  BRA.DIV UR4, `(.L_x_1987) ;  /* 0x0000000a04ac7947 */ /* 0x000fea000b800000 */
[----:B------:R1:W2:Y:S02]  /*cc50*/  SHFL.IDX PT, R14, R13, RZ, 0x1f ;  /* 0x00001fff0d0e7589 */ /* 0x0002a400000e0000 */
.L_x_2015:
[----:B------:R-:W-:Y:S01]  /*cc60*/  ISETP.NE.AND P0, PT, R19, RZ, PT ;  /* 0x000000ff1300720c */ /* 0x000fe20003f05270 */
[----:B------:R-:W-:Y:S05]  /*cc70*/  WARPSYNC.ALL ;  /* 0x0000000000007948 */ /* 0x000fea0003800000 */
[----:B------:R-:W-:Y:S01]  /*cc80*/  BAR.SYNC.DEFER_BLOCKING 0x4, 0x120 ;  /* 0x0104800000007b1d */ /* 0x000fe20000010000 */
[----:B--2---:R-:W-:-:S05]  /*cc90*/  IMAD.MOV.U32 R18, RZ, RZ, R14 ;  /* 0x000000ffff127224 */ /* 0x004fca00078e000e */
[----:B------:R-:W-:Y:S01]  /*cca0*/  ULDC UR4, c[0x0][0xda8] ;  /* 0x00036a0000047ab9 */ /* 0x000fe20000000800 */
[----:B------:R-:W-:Y:S01]  /*ccb0*/  @!P0 MOV R0, 0x400 ;  /* 0x0000040000008802 */ /* 0x000fe20000000f00 */
[----:B------:R-:W2:Y:S03]  /*ccc0*/  @!P0 S2R R3, SR_CgaCtaId ;  /* 0x0000000000038919 */ /* 0x000ea60000008800 */
[----:B--2---:R-:W-:-:S05]  /*ccd0*/  @!P0 LEA R0, R3, R0, 0x18 ;  /* 0x0000000003008211 */ /* 0x004fca00078ec0ff */
[----:B------:R2:W-:Y:S01]  /*cce0*/  @!P0 STS [R0+0x288d0], R13 ;  /* 0x0288d00d00008388 */ /* 0x0005e20000000800 */
[----:B------:R-:W-:Y:S06]  /*ccf0*/  BAR.ARV 0x5, 0x120 ;  /* 0x0144800000007b1d */ /* 0x000fec0000002000 */
[----:B------:R-:W-:-:S13]  /*cd00*/  ISETP.GE.AND P0, PT, R18, UR4, PT ;  /* 0x0000000412007c0c */ /* 0x000fda000bf06270 */
[----:B--2---:R-:W-:Y:S05]  /*cd10*/  @!P0 BRA `(.L_x_1988) ;  /* 0xffffffd400d48947 */ /* 0x004fea000383ffff */
.L_x_1940:
        /* <DEDUP_REMOVED lines=11> */
.L_x_2016:
        /* <DEDUP_REMOVED lines=14> */
.L_x_1992:
        /* <DEDUP_REMOVED lines=12> */
.L_x_2017:
[----:B------:R-:W3:Y:S02]  /*cf70*/  SYNCS.PHASECHK.TRANS64.TRYWAIT P0, [R3+URZ], R0 ;  /* 0x00000000030075a7 */ /* 0x000ee4000800017f */
[----:B---3--:R-:W-:Y:S05]  /*cf80*/  @!P0 BRA `(.L_x_1994) ;  /* 0x0000000800288947 */ /* 0x008fea0003800000 */
.L_x_2018:
[----:B------:R-:W-:Y:S05]  /*cf90*/  @!P2 BRA `(.L_x_1995) ;  /* 0x000000000004a947 */ /* 0x000fea0003800000 */
[----:B------:R-:W-:Y:S01]  /*cfa0*/  BPT.TRAP 0x1 ;  /* 0x000000040000795c */ /* 0x000fe20000300000 */
.L_x_1995:
[----:B---3--:R-:W-:-:S04]  /*cfb0*/  VIADD R3, R7, 0x28860 ;  /* 0x0002886007037836 */ /* 0x008fc80000000000 */
[----:B--2---:R-:W-:-:S04]  /*cfc0*/  IMAD R5, R16, 0x8, R3 ;  /* 0x0000000810057824 */ /* 0x004fc800078e0203 */
[----:B------:R-:W2:Y:S02]  /*cfd0*/  SYNCS.PHASECHK.TRANS64.TRYWAIT P0, [R5+URZ], R4 ;  /* 0x00000004050075a7 */ /* 0x000ea4000800017f */
[----:B--2---:R-:W-:Y:S05]  /*cfe0*/  @!P0 BRA `(.L_x_1996) ;  /* 0x0000000800248947 */ /* 0x004fea0003800000 */
.L_x_2019:
[----:B------:R-:W-:-:S07]  /*cff0*/  IMAD R3, R2, 0x8, R3 ;  /* 0x0000000802037824 */ /* 0x000fce00078e0203 */
.L_x_1997:
[----:B---3--:R3:W4:Y:S02]  /*d000*/  SYNCS.PHASECHK.TRANS64.TRYWAIT P0, [R3+URZ], R0 ;  /* 0x00000000030075a7 */ /* 0x008724000800017f */
[----:B----4-:R-:W-:Y:S05]  /*d010*/  @!P0 NANOSLEEP.SYNCS 0x989680 ;  /* 0x009896800000895d */ /* 0x010fea0003900000 */
[----:B------:R-:W4:Y:S02]  /*d020*/  @!P0 SYNCS.PHASECHK.TRANS64 P0, [R3+URZ], R0 ;  /* 0x00000000030085a7 */ /* 0x000f24000800007f */
[----:B----4-:R-:W-:Y:S05]  /*d030*/  @!P0 BRA `(.L_x_1997) ;  /* 0xfffffffc00f08947 */ /* 0x010fea000383ffff */
.L_x_1991:
[----:B------:R-:W-:Y:S05]  /*d040*/  BSYNC B0 ;  /* 0x0000000000007941 */ /* 0x000fea0003800000 */
.L_x_1990:
[----:B------:R-:W-:Y:S05]  /*d050*/  EXIT ;  /* 0x000000000000794d */ /* 0x000fea0003800000 */
.L_x_1897:
[----:B-1----:R-:W-:-:S04]  /*d060*/  IMAD.U32 R3, RZ, RZ, UR38 ;  /* 0x00000026ff037e24 */ /* 0x002fc8000f8e00ff */
[----:B------:R1:W2:Y:S03]  /*d070*/  SYNCS.PHASECHK.TRANS64.TRYWAIT P1, [R3+URZ+0x28800], R0 ;  /* 0x02880000030075a7 */ /* 0x0002a6000802017f */
[----:B--2---:R-:W-:Y:S05]  /*d080*/  @!P1 NANOSLEEP.SYNCS 0x989680 ;  /* 0x009896800000995d */ /* 0x004fea0003900000 */
[----:B------:R-:W2:Y:S02]  /*d090*/  @!P1 SYNCS.PHASECHK.TRANS64 P1, [R3+URZ+0x28800], R0 ;  /* 0x02880000030095a7 */ /* 0x000ea4000802007f */
[----:B--2---:R-:W-:Y:S05]  /*d0a0*/  @!P1 BRA `(.L_x_1897) ;  /* 0xfffffffc00ec9947 */ /* 0x004fea000383ffff */
[----:B------:R-:W-:Y:S05]  /*d0b0*/  BRA `(.L_x_1998) ;  /* 0xffffff4400687947 */ /* 0x000fea000383ffff */
.L_x_1901:
[----:B--2---:R2:W3:Y:S02]  /*d0c0*/  SYNCS.PHASECHK.TRANS64.TRYWAIT P2, [R3+URZ+0x28830], R0 ;  /* 0x02883000030075a7 */ /* 0x0044e4000804017f */
[----:B---3--:R-:W-:Y:S05]  /*d0d0*/  @!P2 NANOSLEEP.SYNCS 0x989680 ;  /* 0x009896800000a95d */ /* 0x008fea0003900000 */
[----:B------:R-:W3:Y:S02]  /*d0e0*/  @!P2 SYNCS.PHASECHK.TRANS64 P2, [R3+URZ+0x28830], R0 ;  /* 0x028830000300a5a7 */ /* 0x000ee4000804007f */
[----:B---3--:R-:W-:Y:S05]  /*d0f0*/  @!P2 BRA `(.L_x_1901) ;  /* 0xfffffffc00f0a947 */ /* 0x008fea000383ffff */
[----:B------:R-:W-:Y:S05]  /*d100*/  BRA `(.L_x_1900) ;  /* 0xffffff4400907947 */ /* 0x000fea000383ffff */
.L_x_1906:
[----:B--2---:R-:W-:-:S04]  /*d110*/  IMAD.U32 R5, RZ, RZ, UR10 ;  /* 0x0000000aff057e24 */ /* 0x004fc8000f8e00ff */
[----:B------:R2:W3:Y:S03]  /*d120*/  SYNCS.PHASECHK.TRANS64.TRYWAIT P2, [R5+URZ+0x28830], R0 ;  /* 0x02883000050075a7 */ /* 0x0004e6000804017f */
[----:B---3--:R-:W-:Y:S05]  /*d130*/  @!P2 NANOSLEEP.SYNCS 0x989680 ;  /* 0x009896800000a95d */ /* 0x008fea0003900000 */
[----:B------:R-:W3:Y:S02]  /*d140*/  @!P2 SYNCS.PHASECHK.TRANS64 P2, [R5+URZ+0x28830], R0 ;  /* 0x028830000500a5a7 */ /* 0x000ee4000804007f */
[----:B---3--:R-:W-:Y:S05]  /*d150*/  @!P2 BRA `(.L_x_1906) ;  /* 0xfffffffc00eca947 */ /* 0x008fea000383ffff */
[----:B------:R-:W-:Y:S05]  /*d160*/  BRA `(.L_x_1903) ;  /* 0xffffff6c00707947 */ /* 0x000fea000383ffff */
.L_x_1910:
[----:B--2---:R-:W-:-:S04]  /*d170*/  IMAD.U32 R5, RZ, RZ, UR10 ;  /* 0x0000000aff057e24 */ /* 0x004fc8000f8e00ff */
[----:B------:R2:W3:Y:S03]  /*d180*/  SYNCS.PHASECHK.TRANS64.TRYWAIT P2, [R5+URZ+0x28850], R0 ;  /* 0x02885000050075a7 */ /* 0x0004e6000804017f */
[----:B---3--:R-:W-:Y:S05]  /*d190*/  @!P2 NANOSLEEP.SYNCS 0x989680 ;  /* 0x009896800000a95d */ /* 0x008fea0003900000 */
[----:B------:R-:W3:Y:S02]  /*d1a0*/  @!P2 SYNCS.PHASECHK.TRANS64 P2, [R5+URZ+0x28850], R0 ;  /* 0x028850000500a5a7 */ /* 0x000ee4000804007f */
[----:B---3--:R-:W-:Y:S05]  /*d1b0*/  @!P2 BRA `(.L_x_1910) ;  /* 0xfffffffc00eca947 */ /* 0x008fea000383ffff */
[----:B------:R-:W-:Y:S05]  /*d1c0*/  BRA `(.L_x_1907) ;  /* 0xffffff7000347947 */ /* 0x000fea000383ffff */
.L_x_1916:
[----:B--2---:R-:W-:-:S04]  /*d1d0*/  IMAD.U32 R5, RZ, RZ, UR10 ;  /* 0x0000000aff057e24 */ /* 0x004fc8000f8e00ff */
[----:B------:R2:W3:Y:S03]  /*d1e0*/  SYNCS.PHASECHK.TRANS64.TRYWAIT P2, [R5+URZ+0x28830], R0 ;  /* 0x02883000050075a7 */ /* 0x0004e6000804017f */
[----:B---3--:R-:W-:Y:S05]  /*d1f0*/  @!P2 NANOSLEEP.SYNCS 0x989680 ;  /* 0x009896800000a95d */ /* 0x008fea0003900000 */
[----:B------:R-:W3:Y:S02]  /*d200*/  @!P2 SYNCS.PHASECHK.TRANS64 P2, [R5+URZ+0x28830], R0 ;  /* 0x028830000500a5a7 */ /* 0x000ee4000804007f */
[----:B---3--:R-:W-:Y:S05]  /*d210*/  @!P2 BRA `(.L_x_1916) ;  /* 0xfffffffc00eca947 */ /* 0x008fea000383ffff */
[----:B------:R-:W-:Y:S05]  /*d220*/  BRA `(.L_x_1913) ;  /* 0xffffff94008c7947 */ /* 0x000fea000383ffff */
.L_x_1920:
[----:B--2---:R-:W-:-:S04]  /*d230*/  IMAD.U32 R5, RZ, RZ, UR10 ;  /* 0x0000000aff057e24 */ /* 0x004fc8000f8e00ff */
[----:B------:R2:W3:Y:S03]  /*d240*/  SYNCS.PHASECHK.TRANS64.TRYWAIT P2, [R5+URZ+0x28850], R0 ;  /* 0x02885000050075a7 */ /* 0x0004e6000804017f */
[----:B---3--:R-:W-:Y:S05]  /*d250*/  @!P2 NANOSLEEP.SYNCS 0x989680 ;  /* 0x009896800000a95d */ /* 0x008fea0003900000 */
[----:B------:R-:W3:Y:S02]  /*d260*/  @!P2 SYNCS.PHASECHK.TRANS64 P2, [R5+URZ+0x28850], R0 ;  /* 0x028850000500a5a7 */ /* 0x000ee4000804007f */
[----:B---3--:R-:W-:Y:S05]  /*d270*/  @!P2 BRA `(.L_x_1920) ;  /* 0xfffffffc00eca947 */ /* 0x008fea000383ffff */
[----:B------:R-:W-:Y:S05]  /*d280*/  BRA `(.L_x_1917) ;  /* 0xffffff9800507947 */ /* 0x000fea000383ffff */
.L_x_1925:
[----:B--2---:R-:W-:-:S04]  /*d290*/  IMAD.U32 R7, RZ, RZ, UR5 ;  /* 0x00000005ff077e24 */ /* 0x004fc8000f8e00ff */
[----:B------:R2:W3:Y:S03]  /*d2a0*/  SYNCS.PHASECHK.TRANS64.TRYWAIT P0, [R7+URZ+0x28850], R6 ;  /* 0x02885006070075a7 */ /* 0x0004e6000800017f */
[----:B---3--:R-:W-:Y:S05]  /*d2b0*/  @!P0 NANOSLEEP.SYNCS 0x989680 ;  /* 0x009896800000895d */ /* 0x008fea0003900000 */
[----:B------:R-:W3:Y:S02]  /*d2c0*/  @!P0 SYNCS.PHASECHK.TRANS64 P0, [R7+URZ+0x28850], R6 ;  /* 0x02885006070085a7 */ /* 0x000ee4000800007f */
[----:B---3--:R-:W-:Y:S05]  /*d2d0*/  @!P0 BRA `(.L_x_1925) ;  /* 0xfffffffc00ec8947 */ /* 0x008fea000383ffff */
[----:B------:R-:W-:Y:S05]  /*d2e0*/  BRA `(.L_x_1924) ;  /* 0xffffffb400307947 */ /* 0x000fea000383ffff */
.L_x_1949:
        /* <DEDUP_REMOVED lines=10> */
.L_x_1999:
[----:B------:R-:W-:Y:S05]  /*d390*/  BRA `(.L_x_2000) ;  /* 0xffffffd800ec7947 */ /* 0x000fea000383ffff */
.L_x_1950:
[----:B------:R-:W-:Y:S01]  /*d3a0*/  BSSY B0, `(.L_x_2001) ;  /* 0x0000006000007945 */ /* 0x000fe20003800000 */
[----:B------:R-:W-:-:S07]  /*d3b0*/  IMAD.MOV.U32 R15, RZ, RZ, -0x1 ;  /* 0xffffffffff0f7424 */ /* 0x000fce00078e00ff */
[----:B------:R-:W-:Y:S05]  /*d3c0*/  WARPSYNC.COLLECTIVE R15, `(.L_x_2002) ;  /* 0x000000000f0c7348 */ /* 0x000fea0003c00000 */
[----:B------:R-:W-:Y:S02]  /*d3d0*/  ELECT P6, UR62, PT ;  /* 0x00000000003e782f */ /* 0x000fe400038c0000 */
[----:B------:R-:W-:Y:S01]  /*d3e0*/  MOV R14, UR62 ;  /* 0x0000003e000e7c02 */ /* 0x000fe20008000f00 */
[----:B------:R-:W-:Y:S10]  /*d3f0*/  ENDCOLLECTIVE ;  /* 0x000000000000791b */ /* 0x000ff40003800000 */
.L_x_2002:
[----:B------:R-:W-:Y:S05]  /*d400*/  BSYNC B0 ;  /* 0x0000000000007941 */ /* 0x000fea0003800000 */
.L_x_2001:
[----:B------:R-:W-:Y:S05]  /*d410*/  BRA `(.L_x_2003) ;  /* 0xffffffd800dc7947 */ /* 0x000fea000383ffff */
.L_x_1953:
[----:B-1----:R1:W2:Y:S02]  /*d420*/  SYNCS.PHASECHK.TRANS64.TRYWAIT P2, [R8+URZ+0x28840], R7 ;  /* 0x02884007080075a7 */ /* 0x0022a4000804017f */
[----:B--2---:R-:W-:Y:S05]  /*d430*/  @!P2 NANOSLEEP.SYNCS 0x989680 ;  /* 0x009896800000a95d */ /* 0x004fea0003900000 */
[----:B------:R-:W2:Y:S02]  /*d440*/  @!P2 SYNCS.PHASECHK.TRANS64 P2, [R8+URZ+0x28840], R7 ;  /* 0x028840070800a5a7 */ /* 0x000ea4000804007f */
[----:B--2---:R-:W-:Y:S05]  /*d450*/  @!P2 BRA `(.L_x_1953) ;  /* 0xfffffffc00f0a947 */ /* 0x004fea000383ffff */
[----:B------:R-:W-:Y:S05]  /*d460*/  BRA `(.L_x_2004) ;  /* 0xffffffdc00387947 */ /* 0x000fea000383ffff */
.L_x_1955:
[----:B-1----:R-:W-:-:S04]  /*d470*/  IMAD.U32 R8, RZ, RZ, UR38 ;  /* 0x00000026ff087e24 */ /* 0x002fc8000f8e00ff */
[----:B------:R1:W2:Y:S03]  /*d480*/  SYNCS.PHASECHK.TRANS64.TRYWAIT P2, [R8+URZ+0x28820], R7 ;  /* 0x02882007080075a7 */ /* 0x0002a6000804017f */
[----:B--2---:R-:W-:Y:S05]  /*d490*/  @!P2 NANOSLEEP.SYNCS 0x989680 ;  /* 0x009896800000a95d */ /* 0x004fea0003900000 */
[----:B------:R-:W2:Y:S02]  /*d4a0*/  @!P2 SYNCS.PHASECHK.TRANS64 P2, [R8+URZ+0x28820], R7 ;  /* 0x028820070800a5a7 */ /* 0x000ea4000804007f */
[----:B--2---:R-:W-:Y:S05]  /*d4b0*/  @!P2 BRA `(.L_x_1955) ;  /* 0xfffffffc00eca947 */ /* 0x004fea000383ffff */
[----:B------:R-:W-:Y:S05]  /*d4c0*/  BRA `(.L_x_2005) ;  /* 0xffffffe000087947 */ /* 0x000fea000383ffff */
.L_x_1961:
[----:B-1----:R1:W2:Y:S02]  /*d4d0*/  SYNCS.PHASECHK.TRANS64.TRYWAIT P3, [R3+URZ+0x28840], R2 ;  /* 0x02884002030075a7 */ /* 0x0022a4000806017f */
[----:B--2---:R-:W-:Y:S05]  /*d4e0*/  @!P3 NANOSLEEP.SYNCS 0x989680 ;  /* 0x009896800000b95d */ /* 0x004fea0003900000 */
[----:B------:R-:W2:Y:S02]  /*d4f0*/  @!P3 SYNCS.PHASECHK.TRANS64 P3, [R3+URZ+0x28840], R2 ;  /* 0x028840020300b5a7 */ /* 0x000ea4000806007f */
[----:B--2---:R-:W-:Y:S05]  /*d500*/  @!P3 BRA `(.L_x_1961) ;  /* 0xfffffffc00f0b947 */ /* 0x004fea000383ffff */
[----:B------:R-:W-:Y:S05]  /*d510*/  BRA `(.L_x_2006) ;  /* 0xffffffe000b07947 */ /* 0x000fea000383ffff */
.L_x_1963:
[----:B-1----:R1:W2:Y:S02]  /*d520*/  SYNCS.PHASECHK.TRANS64.TRYWAIT P3, [R2+URZ+0x60], R3 ;  /* 0x00006003020075a7 */ /* 0x0022a4000806017f */
[----:B--2---:R-:W-:Y:S05]  /*d530*/  @!P3 NANOSLEEP.SYNCS 0x989680 ;  /* 0x009896800000b95d */ /* 0x004fea0003900000 */
[----:B------:R-:W2:Y:S02]  /*d540*/  @!P3 SYNCS.PHASECHK.TRANS64 P3, [R2+URZ+0x60], R3 ;  /* 0x000060030200b5a7 */ /* 0x000ea4000806007f */
[----:B--2---:R-:W-:Y:S05]  /*d550*/  @!P3 BRA `(.L_x_1963) ;  /* 0xfffffffc00f0b947 */ /* 0x004fea000383ffff */
[----:B------:R-:W-:Y:S05]  /*d560*/  BRA `(.L_x_2007) ;  /* 0xffffffe4001c7947 */ /* 0x000fea000383ffff */
.L_x_1969:
[----:B-1----:R1:W2:Y:S02]  /*d570*/  SYNCS.PHASECHK.TRANS64.TRYWAIT P3, [R3+URZ+0x28840], R2 ;  /* 0x02884002030075a7 */ /* 0x0022a4000806017f */
[----:B--2---:R-:W-:Y:S05]  /*d580*/  @!P3 NANOSLEEP.SYNCS 0x989680 ;  /* 0x009896800000b95d */ /* 0x004fea0003900000 */
[----:B------:R-:W2:Y:S02]  /*d590*/  @!P3 SYNCS.PHASECHK.TRANS64 P3, [R3+URZ+0x28840], R2 ;  /* 0x028840020300b5a7 */ /* 0x000ea4000806007f */
[----:B--2---:R-:W-:Y:S05]  /*d5a0*/  @!P3 BRA `(.L_x_1969) ;  /* 0xfffffffc00f0b947 */ /* 0x004fea000383ffff */
[----:B------:R-:W-:Y:S05]  /*d5b0*/  BRA `(.L_x_2008) ;  /* 0xffffffe8002c7947 */ /* 0x000fea000383ffff */
.L_x_1971:
[----:B-1----:R1:W2:Y:S02]  /*d5c0*/  SYNCS.PHASECHK.TRANS64.TRYWAIT P3, [R2+URZ+0x60], R17 ;  /* 0x00006011020075a7 */ /* 0x0022a4000806017f */
[----:B--2---:R-:W-:Y:S05]  /*d5d0*/  @!P3 NANOSLEEP.SYNCS 0x989680 ;  /* 0x009896800000b95d */ /* 0x004fea0003900000 */
[----:B------:R-:W2:Y:S02]  /*d5e0*/  @!P3 SYNCS.PHASECHK.TRANS64 P3, [R2+URZ+0x60], R17 ;  /* 0x000060110200b5a7 */ /* 0x000ea4000806007f */
[----:B--2---:R-:W-:Y:S05]  /*d5f0*/  @!P3 BRA `(.L_x_1971) ;  /* 0xfffffffc00f0b947 */ /* 0x004fea000383ffff */
[----:B------:R-:W-:Y:S05]  /*d600*/  BRA `(.L_x_2009) ;  /* 0xffffffe800987947 */ /* 0x000fea000383ffff */
.L_x_1976:
[----:B-1----:R1:W2:Y:S02]  /*d610*/  SYNCS.PHASECHK.TRANS64.TRYWAIT P3, [R2+URZ+0x28840], R3 ;  /* 0x02884003020075a7 */ /* 0x0022a4000806017f */
[----:B--2---:R-:W-:Y:S05]  /*d620*/  @!P3 NANOSLEEP.SYNCS 0x989680 ;  /* 0x009896800000b95d */ /* 0x004fea0003900000 */
[----:B------:R-:W2:Y:S02]  /*d630*/  @!P3 SYNCS.PHASECHK.TRANS64 P3, [R2+URZ+0x28840], R3 ;  /* 0x028840030200b5a7 */ /* 0x000ea4000806007f */
[----:B--2---:R-:W-:Y:S05]  /*d640*/  @!P3 BRA `(.L_x_1976) ;  /* 0xfffffffc00f0b947 */ /* 0x004fea000383ffff */
[----:B------:R-:W-:Y:S05]  /*d650*/  BRA `(.L_x_2010) ;  /* 0xffffffec00807947 */ /* 0x000fea000383ffff */
.L_x_1978:
[----:B-1----:R1:W2:Y:S02]  /*d660*/  SYNCS.PHASECHK.TRANS64.TRYWAIT P3, [R2+URZ+0x60], R11 ;  /* 0x0000600b020075a7 */ /* 0x0022a4000806017f */
[----:B--2---:R-:W-:Y:S05]  /*d670*/  @!P3 NANOSLEEP.SYNCS 0x989680 ;  /* 0x009896800000b95d */ /* 0x004fea0003900000 */
[----:B------:R-:W2:Y:S02]  /*d680*/  @!P3 SYNCS.PHASECHK.TRANS64 P3, [R2+URZ+0x60], R11 ;  /* 0x0000600b0200b5a7 */ /* 0x000ea4000806007f */
[----:B--2---:R-:W-:Y:S05]  /*d690*/  @!P3 BRA `(.L_x_1978) ;  /* 0xfffffffc00f0b947 */ /* 0x004fea000383ffff */
[----:B------:R-:W-:Y:S05]  /*d6a0*/  BRA `(.L_x_2011) ;  /* 0xffffffec00ec7947 */ /* 0x000fea000383ffff */
.L_x_1985:
[----:B-1----:R1:W2:Y:S02]  /*d6b0*/  SYNCS.PHASECHK.TRANS64.TRYWAIT P0, [R3+URZ+0x28860], R0 ;  /* 0x02886000030075a7 */ /* 0x0022a4000800017f */
[----:B--2---:R-:W-:Y:S05]  /*d6c0*/  @!P0 NANOSLEEP.SYNCS 0x989680 ;  /* 0x009896800000895d */ /* 0x004fea0003900000 */
[----:B------:R-:W2:Y:S02]  /*d6d0*/  @!P0 SYNCS.PHASECHK.TRANS64 P0, [R3+URZ+0x28860], R0 ;  /* 0x02886000030085a7 */ /* 0x000ea4000800007f */
[----:B--2---:R-:W-:Y:S05]  /*d6e0*/  @!P0 BRA `(.L_x_1985) ;  /* 0xfffffffc00f08947 */ /* 0x004fea000383ffff */
[----:B------:R-:W-:Y:S05]  /*d6f0*/  BRA `(.L_x_2012) ;  /* 0xfffffff000c07947 */ /* 0x000fea000383ffff */
.L_x_1987:
[----:B------:R-:W-:Y:S01]  /*d700*/  BSSY B0, `(.L_x_2013) ;  /* 0x0000007000007945 */ /* 0x000fe20003800000 */
[----:B------:R-:W-:Y:S02]  /*d710*/  IMAD.MOV.U32 R12, RZ, RZ, RZ ;  /* 0x000000ffff0c7224 */ /* 0x000fe400078e00ff */
[----:B------:R-:W-:Y:S02]  /*d720*/  IMAD.MOV.U32 R11, RZ, RZ, 0x1f ;  /* 0x0000001fff0b7424 */ /* 0x000fe400078e00ff */
[----:B------:R-:W-:-:S07]  /*d730*/  IMAD.MOV.U32 R15, RZ, RZ, -0x1 ;  /* 0xffffffffff0f7424 */ /* 0x000fce00078e00ff */
[----:B------:R-:W-:Y:S05]  /*d740*/  WARPSYNC.COLLECTIVE R15, `(.L_x_2014) ;  /* 0x000000000f087348 */ /* 0x000fea0003c00000 */
[----:B------:R1:W2:Y:S02]  /*d750*/  SHFL.IDX P6, R14, R13, R12, R11 ;  /* 0x0000000c0d0e7389 */ /* 0x0002a400000c000b */
[----:B-12---:R-:W-:Y:S01]  /*d760*/  ENDCOLLECTIVE ;  /* 0x000000000000791b */ /* 0x006fe20003800000 */
.L_x_2014:
[----:B------:R-:W-:Y:S05]  /*d770*/  BSYNC B0 ;  /* 0x0000000000007941 */ /* 0x000fea0003800000 */
.L_x_2013:
[----:B------:R-:W-:Y:S05]  /*d780*/  BRA `(.L_x_2015) ;  /* 0xfffffff400347947 */ /* 0x000fea000383ffff */
.L_x_1989:
[----:B--2---:R2:W3:Y:S02]  /*d790*/  SYNCS.PHASECHK.TRANS64.TRYWAIT P0, [R7+URZ+0x28820], R0 ;  /* 0x02882000070075a7 */ /* 0x0044e4000800017f */
[----:B---3--:R-:W-:Y:S05]  /*d7a0*/  @!P0 NANOSLEEP.SYNCS 0x989680 ;  /* 0x009896800000895d */ /* 0x008fea0003900000 */
[----:B------:R-:W3:Y:S02]  /*d7b0*/  @!P0 SYNCS.PHASECHK.TRANS64 P0, [R7+URZ+0x28820], R0 ;  /* 0x02882000070085a7 */ /* 0x000ee4000800007f */
[----:B---3--:R-:W-:Y:S05]  /*d7c0*/  @!P0 BRA `(.L_x_1989) ;  /* 0xfffffffc00f08947 */ /* 0x008fea000383ffff */
[----:B------:R-:W-:Y:S05]  /*d7d0*/  BRA `(.L_x_2016) ;  /* 0xfffffff4007c7947 */ /* 0x000fea000383ffff */
.L_x_1993:
[----:B--2---:R2:W3:Y:S02]  /*d7e0*/  SYNCS.PHASECHK.TRANS64.TRYWAIT P0, [R5+URZ], R4 ;  /* 0x00000004050075a7 */ /* 0x0044e4000800017f */
[----:B---3--:R-:W-:Y:S05]  /*d7f0*/  @!P0 NANOSLEEP.SYNCS 0x989680 ;  /* 0x009896800000895d */ /* 0x008fea0003900000 */
[----:B------:R-:W3:Y:S02]  /*d800*/  @!P0 SYNCS.PHASECHK.TRANS64 P0, [R5+URZ], R4 ;  /* 0x00000004050085a7 */ /* 0x000ee4000800007f */
[----:B---3--:R-:W-:Y:S05]  /*d810*/  @!P0 BRA `(.L_x_1993) ;  /* 0xfffffffc00f08947 */ /* 0x008fea000383ffff */
[----:B------:R-:W-:Y:S05]  /*d820*/  BRA `(.L_x_2017) ;  /* 0xfffffff400d07947 */ /* 0x000fea000383ffff */
.L_x_1994:
[----:B---3--:R3:W4:Y:S02]  /*d830*/  SYNCS.PHASECHK.TRANS64.TRYWAIT P0, [R3+URZ], R0 ;  /* 0x00000000030075a7 */ /* 0x008724000800017f */
[----:B----4-:R-:W-:Y:S05]  /*d840*/  @!P0 NANOSLEEP.SYNCS 0x989680 ;  /* 0x009896800000895d */ /* 0x010fea0003900000 */
[----:B------:R-:W4:Y:S02]  /*d850*/  @!P0 SYNCS.PHASECHK.TRANS64 P0, [R3+URZ], R0 ;  /* 0x00000000030085a7 */ /* 0x000f24000800007f */
[----:B----4-:R-:W-:Y:S05]  /*d860*/  @!P0 BRA `(.L_x_1994) ;  /* 0xfffffffc00f08947 */ /* 0x010fea000383ffff */
[----:B------:R-:W-:Y:S05]  /*d870*/  BRA `(.L_x_2018) ;  /* 0xfffffff400c47947 */ /* 0x000fea000383ffff */
.L_x_1996:
[----:B--2---:R2:W3:Y:S02]  /*d880*/  SYNCS.PHASECHK.TRANS64.TRYWAIT P0, [R5+URZ], R4 ;  /* 0x00000004050075a7 */ /* 0x0044e4000800017f */
[----:B---3--:R-:W-:Y:S05]  /*d890*/  @!P0 NANOSLEEP.SYNCS 0x989680 ;  /* 0x009896800000895d */ /* 0x008fea0003900000 */
[----:B------:R-:W3:Y:S02]  /*d8a0*/  @!P0 SYNCS.PHASECHK.TRANS64 P0, [R5+URZ], R4 ;  /* 0x00000004050085a7 */ /* 0x000ee4000800007f */
[----:B---3--:R-:W-:Y:S05]  /*d8b0*/  @!P0 BRA `(.L_x_1996) ;  /* 0xfffffffc00f08947 */ /* 0x008fea000383ffff */
[----:B------:R-:W-:Y:S05]  /*d8c0*/  BRA `(.L_x_2019) ;  /* 0xfffffff400c87947 */ /* 0x000fea000383ffff */
.L_x_2020:
        /* <DEDUP_REMOVED lines=11> */
.L_x_2733:


//--------------------- .text._ZN7cutlass13device_kernelIN5flash11enable_sm90INS1_16FlashAttnFwdSm90INS1_25CollectiveMainloopFwdSm90ILi2EN4cute5tupleIJNS5_1CILi1EEES8_S8_EEENS6_IJNS7_ILi128EEESA_SA_EEELi128ENS_6half_tEfNS_4arch4Sm90ELb1ELb0ELb0ELb1ELb0ELb0ELb0ELb1ELb1ELb0ELb0ELb0EEENS1_21CollectiveEpilogueFwdISB_S9_SC_SE_Li256ELb1ELb0ELb0ELb0EEENS1_36VarlenDynamicPersistentTileSchedulerILi128ELi128ELi256ELi32ELb0ELb0ELb1ELb1ELb1ELb1EEEEEEEEEvNT_6ParamsE --------------------------
	.section	.text._ZN7cutlass13device_kernelIN5flash11enable_sm90INS1_16FlashAttnFwdSm90INS1_25CollectiveMainloopFwdSm90ILi2EN4cute5tupleIJNS5_1CILi1EEES8_S8_EEENS6_IJNS7_ILi128EEESA_SA_EEELi128ENS_6half_tEfNS_4arch4Sm90ELb1ELb0ELb0ELb1ELb0ELb0ELb0ELb1ELb1ELb0ELb0ELb0EEENS1_21CollectiveEpilogueFwdISB_S9_SC_SE_Li256ELb1ELb0ELb0ELb0EEENS1_36VarlenDynamicPersistentTileSchedulerILi128ELi128ELi256ELi32ELb0ELb0ELb1ELb1ELb1ELb1EEEEEEEEEvNT_6ParamsE,"ax",@progbits
	.align	128
.text._ZN7cutlass13device_kernelIN5flash11enable_sm90INS1_16FlashAttnFwdSm90INS1_25CollectiveMainloopFwdSm90ILi2EN4cute5tupleIJNS5_1CILi1EEES8_S8_EEENS6_IJNS7_ILi128EEESA_SA_EEELi128ENS_6half_tEfNS_4arch4Sm90ELb1ELb0ELb0ELb1ELb0ELb0ELb0ELb1ELb1ELb0ELb0ELb0EEENS1_21CollectiveEpilogueFwdISB_S9_SC_SE_Li256ELb1ELb0ELb0ELb0EEENS1_36VarlenDynamicPersistentTileSchedulerILi128ELi128ELi256ELi32ELb0ELb0ELb1ELb1ELb1ELb1EEEEEEEEEvNT_6ParamsE:
        .type           _ZN7cutlass13device_kernelIN5flash11enable_sm90INS1_16FlashAttnFwdSm90INS1_25CollectiveMainloopFwdSm90ILi2EN4cute5tupleIJNS5_1CILi1EEES8_S8_EEENS6_IJNS7_ILi128EEESA_SA_EEELi128ENS_6half_tEfNS_4arch4Sm90ELb1ELb0ELb0ELb1ELb0ELb0ELb0ELb1ELb1ELb0ELb0ELb0EEENS1_21CollectiveEpilogueFwdISB_S9_SC_SE_Li256ELb1ELb0ELb0ELb0EEENS1_36VarlenDynamicPersistentTileSchedulerILi128ELi128ELi256ELi32ELb0ELb0ELb1ELb1ELb1ELb1EEEEEEEEEvNT_6ParamsE,@function
        .size           _ZN7cutlass13device_kernelIN5flash11enable_sm90INS1_16FlashAttnFwdSm90INS1_25CollectiveMainloopFwdSm90ILi2EN4cute5tupleIJNS5_1CILi1EEES8_S8_EEENS6_IJNS7_ILi128EEESA_SA_EEELi128ENS_6half_tEfNS_4arch4Sm90ELb1ELb0ELb0ELb1ELb0ELb0ELb0ELb1ELb1ELb0ELb0ELb0EEENS1_21CollectiveEpilogueFwdISB_S9_SC_SE_Li256ELb1ELb0ELb0ELb0EEENS1_36VarlenDynamicPersistentTileSchedulerILi128ELi128ELi256ELi32ELb0ELb0ELb1ELb1ELb1ELb1EEEEEEEEEvNT_6ParamsE,(.L_x_2734 - _ZN7cutlass13device_kernelIN5flash11enable_sm90INS1_16FlashAttnFwdSm90INS1_25CollectiveMainloopFwdSm90ILi2EN4cute5tupleIJNS5_1CILi1EEES8_S8_EEENS6_IJNS7_ILi128EEESA_SA_EEELi128ENS_6half_tEfNS_4arch4Sm90ELb1ELb0ELb0ELb1ELb0ELb0ELb0ELb1ELb1ELb0ELb0ELb0EEENS1_21CollectiveEpilogueFwdISB_S9_SC_SE_Li256ELb1ELb0ELb0ELb0EEENS1_36VarlenDynamicPersistentTileSchedulerILi128ELi128ELi256ELi32ELb0ELb0ELb1ELb1ELb1ELb1EEEEEEEEEvNT_6ParamsE)
        .other          _ZN7cutlass13device_kernelIN5flash11enable_sm90INS1_16FlashAttnFwdSm90INS1_25CollectiveMainloopFwdSm90ILi2EN4cute5tupleIJNS5_1CILi1EEES8_S8_EEENS6_IJNS7_ILi128EEESA_SA_EEELi128ENS_6half_tEfNS_4arch4Sm90ELb1ELb0ELb0ELb1ELb0ELb0ELb0ELb1ELb1ELb0ELb0ELb0EEENS1_21CollectiveEpilogueFwdISB_S9_SC_SE_Li256ELb1ELb0ELb0ELb0EEENS1_36VarlenDynamicPersistentTileSchedulerILi128ELi128ELi256ELi32ELb0ELb0ELb1ELb1ELb1ELb1EEEEEEEEEvNT_6ParamsE,@"STO_CUDA_ENTRY STV_DEFAULT"
_ZN7cutlass13device_kernelIN5flash11enable_sm90INS1_16FlashAttnFwdSm90INS1_25CollectiveMainloopFwdSm90ILi2EN4cute5tupleIJNS5_1CILi1EEES8_S8_EEENS6_IJNS7_ILi128EEESA_SA_EEELi128ENS_6half_tEfNS_4arch4Sm90ELb1ELb0ELb0ELb1ELb0ELb0ELb0ELb1ELb1ELb0ELb0ELb0EEENS1_21CollectiveEpilogueFwdISB_S9_SC_SE_Li256ELb1ELb0ELb0ELb0EEENS1_36VarlenDynamicPersistentTileSchedulerILi128ELi128ELi256ELi32ELb0ELb0ELb1ELb1ELb1ELb1EEEEEEEEEvNT_6ParamsE:
        /* <DEDUP_REMOVED lines=21> */
.L_x_2022:
[----:B------:R-:W-:Y:S05]  /*0150*/  BSYNC B0 ;  /* 0x0000000000007941 */ /* 0x000fea0003800000 */
.L_x_2021:
        /* <DEDUP_REMOVED lines=41> */
.L_x_2023:
        /* <DEDUP_REMOVED lines=22> */
.L_x_2024:
        /* <DEDUP_REMOVED lines=18> */
.L_x_2025:
        /* <DEDUP_REMOVED lines=22> */
.L_x_2026:
        /* <DEDUP_REMOVED lines=22> */
.L_x_2027:
[----:B------:R-:W-:Y:S01]  /*0930*/  PLOP3.LUT P0, PT, PT, PT, UP0, 0x80, 0x0 ;  /* 0x000000000000781c */ /* 0x000fe20003f0f008 */
[----:B------:R-:W-:Y:S01]  /*0940*/  UMOV UR36, 0x1 ;  /* 0x0000000100247882 */ /* 0x000fe20000000000 */
[----:B------:R-:W-:Y:S01]  /*0950*/  NOP ;  /* 0x0000000000007918 */ /* 0x000fe20000000000 */
[----:B------:R-:W-:Y:S01]  /*0960*/  USEL UR36, UR36, 0x2, !UP0 ;  /* 0x0000000224247887 */ /* 0x000fe2000c000000 */
[----:B------:R-:W-:Y:S01]  /*0970*/  ULDC.64 UR48, c[0x0][0x208] ;  /* 0x0000820000307ab9 */ /* 0x000fe20000000a00 */
[----:B012-4-:R-:W-:Y:S08]  /*0980*/  BAR.SYNC.DEFER_BLOCKING 0x0 ;  /* 0x0000000000007b1d */ /* 0x017ff00000010000 */
[----:B------:R-:W-:Y:S05]  /*0990*/  @!P0 BRA `(.L_x_2028) ;  /* 0x000000a400f88947 */ /* 0x000fea0003800000 */
.L_x_2029:
        /* <DEDUP_REMOVED lines=28> */
[C---:B------:R-:W-:Y:S02]  /*0b60*/  LOP3.LUT R23, R5.reuse, 0xffffff80, RZ, 0xc0, !PT ;  /* 0xffffff8005177812 */ /* 0x040fe400078ec0ff */
        /* <DEDUP_REMOVED lines=14> */
[----:B------:R-:W-:Y:S02]  /*0c50*/  LOP3.LUT R18, R6, 0x7ffffffc, RZ, 0xc0, !PT ;  /* 0x7ffffffc06127812 */ /* 0x000fe400078ec0ff */
[----:B------:R-:W-:Y:S02]  /*0c60*/  LOP3.LUT R8, R0, 0xfffffff8, RZ, 0xc0, !PT ;  /* 0xfffffff800087812 */ /* 0x000fe400078ec0ff */
[-C--:B------:R-:W-:Y:S01]  /*0c70*/  LEA.HI R0, R3, R186.reuse, RZ, 0x4 ;  /* 0x000000ba03007211 */ /* 0x080fe200078f20ff */
[----:B------:R-:W-:Y:S01]  /*0c80*/  IMAD.IADD R18, R23, 0x1, -R18 ;  /* 0x0000000117127824 */ /* 0x000fe200078e0a12 */
[----:B------:R-:W-:Y:S01]  /*0c90*/  LEA.HI R3, R3, R186, RZ, 0x3 ;  /* 0x000000ba03037211 */ /* 0x000fe200078f18ff */
[----:B------:R-:W-:Y:S01]  /*0ca0*/  IMAD.IADD R11, R7, 0x1, -R8 ;  /* 0x00000001070b7824 */ /* 0x000fe200078e0a08 */
[----:B------:R-:W-:-:S02]  /*0cb0*/  SHF.R.S32.HI R9, RZ, 0x4, R0 ;  /* 0x00000004ff097819 */ /* 0x000fc40000011400 */
[----:B------:R-:W-:Y:S01]  /*0cc0*/  LOP3.LUT R7, R0, 0x3fffff0, RZ, 0xc0, !PT ;  /* 0x03fffff000077812 */ /* 0x000fe200078ec0ff */
[----:B------:R-:W-:Y:S01]  /*0cd0*/  IMAD R4, R4, 0x10, R11 ;  /* 0x0000001004047824 */ /* 0x000fe200078e020b */
[----:B------:R-:W-:Y:S02]  /*0ce0*/  LEA.HI R0, R0, R9, RZ, 0x1 ;  /* 0x0000000900007211 */ /* 0x000fe400078f08ff */
[----:B------:R-:W-:Y:S01]  /*0cf0*/  LOP3.LUT R5, R3, 0x1ffffff8, RZ, 0xc0, !PT ;  /* 0x1ffffff803057812 */ /* 0x000fe200078ec0ff */
[----:B------:R-:W-:Y:S01]  /*0d00*/  IMAD.IADD R7, R186, 0x1, -R7 ;  /* 0x00000001ba077824 */ /* 0x000fe200078e0a07 */
[----:B------:R-:W-:Y:S01]  /*0d10*/  LOP3.LUT R0, R0, 0x1ffffffe, RZ, 0xc0, !PT ;  /* 0x1ffffffe00007812 */ /* 0x000fe200078ec0ff */
[----:B------:R-:W-:Y:S01]  /*0d20*/  IMAD R19, R19, 0x40, R4 ;  /* 0x0000004013137824 */ /* 0x000fe200078e0204 */
[----:B------:R-:W-:Y:S01]  /*0d30*/  SHF.R.S32.HI R16, RZ, 0x3, R3 ;  /* 0x00000003ff107819 */ /* 0x000fe20000011403 */
[----:B------:R-:W-:Y:S02]  /*0d40*/  IMAD R7, R7, 0x40, R2 ;  /* 0x0000004007077824 */ /* 0x000fe400078e0202 */
[----:B------:R-:W-:-:S02]  /*0d50*/  IMAD.IADD R0, R9, 0x1, -R0 ;  /* 0x0000000109007824 */ /* 0x000fc400078e0a00 */
[----:B------:R-:W-:Y:S02]  /*0d60*/  IMAD.IADD R2, R186, 0x1, -R5 ;  /* 0x00000001ba027824 */ /* 0x000fe400078e0a05 */
[----:B------:R-:W-:Y:S02]  /*0d70*/  IMAD R185, R0, 0x8, R7 ;  /* 0x0000000800b97824 */ /* 0x000fe400078e0207 */
[----:B------:R-:W-:-:S07]  /*0d80*/  IMAD.SHL.U32 R2, R2, 0x8, RZ ;  /* 0x0000000802027824 */ /* 0x000fce00078e00ff */
.L_x_2083:
[----:B0--3-5:R-:W0:Y:S01]  /*0d90*/  LDC.64 R4, c[0x0][0xc60] ;  /* 0x00031800ff047b82 */ /* 0x029e220000000a00 */
[----:B------:R-:W-:Y:S01]  /*0da0*/  ULDC.64 UR6, c[0x0][0xa28] ;  /* 0x00028a0000067ab9 */ /* 0x000fe20000000a00 */
[----:B------:R-:W-:Y:S01]  /*0db0*/  ULDC.64 UR8, c[0x0][0xa18] ;  /* 0x0002860000087ab9 */ /* 0x000fe20000000a00 */
[----:B------:R-:W-:Y:S01]  /*0dc0*/  ULDC UR4, c[0x0][0x404] ;  /* 0x0001010000047ab9 */ /* 0x000fe20000000800 */
[----:B0-----:R-:W-:-:S06]  /*0dd0*/  IMAD.WIDE R4, R51, 0x4, R4 ;  /* 0x0000000433047825 */ /* 0x001fcc00078e0204 */
[----:B--2---:R-:W2:Y:S01]  /*0de0*/  LDG.E R4, desc[UR48][R4.64] ;  /* 0x0000003004047981 */ /* 0x004ea2000c1e1900 */
[----:B------:R-:W-:Y:S02]  /*0df0*/  UISETP.NE.U32.AND UP0, UPT, UR6, URZ, UPT ;  /* 0x0000003f0600728c */ /* 0x000fe4000bf05070 */
[----:B------:R-:W-:Y:S02]  /*0e00*/  UISETP.NE.U32.AND UP1, UPT, UR8, URZ, UPT ;  /* 0x0000003f0800728c */ /* 0x000fe4000bf25070 */
[----:B------:R-:W-:Y:S02]  /*0e10*/  UISETP.NE.AND.EX UP0, UPT, UR7, URZ, UPT, UP0 ;  /* 0x0000003f0700728c */ /* 0x000fe4000bf05300 */
[----:B------:R-:W-:-:S04]  /*0e20*/  UISETP.NE.AND.EX UP1, UPT, UR9, URZ, UPT, UP1 ;  /* 0x0000003f0900728c */ /* 0x000fc8000bf25310 */
[----:B------:R-:W-:Y:S02]  /*0e30*/  PLOP3.LUT P0, PT, PT, PT, UP0, 0x80, 0x0 ;  /* 0x000000000000781c */ /* 0x000fe40003f0f008 */
[----:B------:R-:W-:Y:S02]  /*0e40*/  PLOP3.LUT P2, PT, PT, PT, UP1, 0x80, 0x0 ;  /* 0x000000000000781c */ /* 0x000fe40003f4f018 */
[----:B--2---:R-:W-:-:S13]  /*0e50*/  R2UR UR37, R4 ;  /* 0x00000000042572ca */ /* 0x004fda00000e0000 */
[----:B------:R-:W-:Y:S02]  /*0e60*/  USHF.R.S32.HI UR38, URZ, 0x1f, UR37 ;  /* 0x0000001f3f267899 */ /* 0x000fe40008011425 */
[----:B------:R-:W-:-:S04]  /*0e70*/  @UP0 ULEA UR6, UP2, UR37, UR6, 0x2 ;  /* 0x0000000625060291 */ /* 0x000fc8000f84103f */
[----:B------:R-:W-:Y:S02]  /*0e80*/  @UP0 ULEA.HI.X UR7, UR37, UR7, UR38, 0x2, UP2 ;  /* 0x0000000725070291 */ /* 0x000fe400090f1426 */
[----:B------:R-:W-:Y:S01]  /*0e90*/  @UP1 ULEA UR8, UP0, UR37, UR8, 0x2 ;  /* 0x0000000825081291 */ /* 0x000fe2000f80103f */
[----:B------:R-:W-:-:S03]  /*0ea0*/  IMAD.U32 R4, RZ, RZ, UR6 ;  /* 0x00000006ff047e24 */ /* 0x000fc6000f8e00ff */
[----:B------:R-:W-:Y:S01]  /*0eb0*/  @UP1 ULEA.HI.X UR9, UR37, UR9, UR38, 0x2, UP0 ;  /* 0x0000000925091291 */ /* 0x000fe200080f1426 */
[----:B------:R-:W-:Y:S01]  /*0ec0*/  IMAD.U32 R5, RZ, RZ, UR7 ;  /* 0x00000007ff057e24 */ /* 0x000fe2000f8e00ff */
[----:B------:R-:W-:Y:S01]  /*0ed0*/  ULDC.64 UR6, c[0x0][0x3f8] ;  /* 0x0000fe0000067ab9 */ /* 0x000fe20000000a00 */
[----:B------:R-:W-:-:S03]  /*0ee0*/  IMAD.U32 R6, RZ, RZ, UR8 ;  /* 0x00000008ff067e24 */ /* 0x000fc6000f8e00ff */
[----:B------:R-:W-:Y:S01]  /*0ef0*/  IMAD.U32 R7, RZ, RZ, UR9 ;  /* 0x00000009ff077e24 */ /* 0x000fe2000f8e00ff */
[----:B------:R-:W2:Y:S01]  /*0f00*/  @P0 LDG.E R4, desc[UR48][R4.64] ;  /* 0x0000003004040981 */ /* 0x000ea2000c1e1900 */
[----:B------:R-:W-:Y:S01]  /*0f10*/  UISETP.NE.U32.AND UP0, UPT, UR6, URZ, UPT ;  /* 0x0000003f0600728c */ /* 0x000fe2000bf05070 */
[----:B------:R-:W-:Y:S02]  /*0f20*/  ULDC.64 UR8, c[0x0][0xa20] ;  /* 0x0002880000087ab9 */ /* 0x000fe40000000a00 */
[----:B------:R-:W3:Y:S01]  /*0f30*/  @P2 LDG.E R6, desc[UR48][R6.64] ;  /* 0x0000003006062981 */ /* 0x000ee2000c1e1900 */
[----:B------:R-:W-:Y:S01]  /*0f40*/  UISETP.NE.AND.EX UP0, UPT, UR7, URZ, UPT, UP0 ;  /* 0x0000003f0700728c */ /* 0x000fe2000bf05300 */
[----:B------:R-:W-:Y:S01]  /*0f50*/  ISETP.NE.U32.AND P1, PT, RZ, UR8, PT ;  /* 0x00000008ff007c0c */ /* 0x000fe2000bf25070 */
[----:B------:R-:W-:Y:S01]  /*0f60*/  ULDC UR6, c[0x0][0x2e0] ;  /* 0x0000b80000067ab9 */ /* 0x000fe20000000800 */
[----:B------:R-:W-:Y:S01]  /*0f70*/  UMOV UR47, URZ ;  /* 0x0000003f002f7c82 */ /* 0x000fe20008000000 */
[----:B------:R-:W-:Y:S01]  /*0f80*/  USEL UR4, UR4, 0x1, UP0 ;  /* 0x0000000104047887 */ /* 0x000fe20008000000 */
[----:B------:R-:W-:Y:S01]  /*0f90*/  ISETP.NE.AND.EX P1, PT, RZ, UR9, PT, P1 ;  /* 0x00000009ff007c0c */ /* 0x000fe2000bf25310 */
[----:B------:R-:W-:Y:S01]  /*0fa0*/  ULDC UR51, c[0x0][0x288] ;  /* 0x0000a20000337ab9 */ /* 0x000fe20000000800 */
[----:B------:R-:W-:Y:S01]  /*0fb0*/  UMOV UR39, UR5 ;  /* 0x0000000500277c82 */ /* 0x000fe20008000000 */
[----:B------:R-:W-:Y:S01]  /*0fc0*/  UIMAD UR6, UR4, UR6, URZ ;  /* 0x00000006040672a4 */ /* 0x000fe2000f8e023f */
[----:B--2---:R-:W-:-:S02]  /*0fd0*/  @P0 R2UR UR47, R4 ;  /* 0x00000000042f02ca */ /* 0x004fc400000e0000 */
[----:B---3--:R-:W-:Y:S01]  /*0fe0*/  @P2 R2UR UR51, R6 ;  /* 0x00000000063322ca */ /* 0x008fe200000e0000 */
[----:B-1--4-:R-:W-:-:S14]  /*0ff0*/  @P2 BRA `(.L_x_2030) ;  /* 0x0000000000342947 */ /* 0x012fdc0003800000 */
        /* <DEDUP_REMOVED lines=9> */
[----:B------:R-:W3:Y:S01]  /*1090*/  LDG.E R0, desc[UR48][R4.64+0x4] ;  /* 0x0000043004007981 */ /* 0x000ee2000c1e1900 */
[----:B--2---:R-:W-:Y:S02]  /*10a0*/  R2UR UR51, R3 ;  /* 0x00000000033372ca */ /* 0x004fe400000e0000 */
[----:B---3--:R-:W-:-:S13]  /*10b0*/  R2UR UR4, R0 ;  /* 0x00000000000472ca */ /* 0x008fda00000e0000 */
[----:B------:R-:W-:-:S12]  /*10c0*/  UIADD3 UR51, -UR51, UR4, URZ ;  /* 0x0000000433337290 */ /* 0x000fd8000fffe13f */
.L_x_2030:
[----:B------:R-:W-:Y:S01]  /*10d0*/  UMOV UR40, UR52 ;  /* 0x0000003400287c82 */ /* 0x000fe20008000000 */
[----:B------:R-:W-:Y:S05]  /*10e0*/  @!P1 BRA `(.L_x_2031) ;  /* 0x00000000001c9947 */ /* 0x000fea0003800000 */
[----:B------:R-:W-:-:S04]  /*10f0*/  ULEA UR4, UP0, UR37, UR8, 0x2 ;  /* 0x0000000825047291 */ /* 0x000fc8000f80103f */
[----:B------:R-:W-:Y:S02]  /*1100*/  ULEA.HI.X UR5, UR37, UR9, UR38, 0x2, UP0 ;  /* 0x0000000925057291 */ /* 0x000fe400080f1426 */
[----:B------:R-:W-:-:S04]  /*1110*/  IMAD.U32 R4, RZ, RZ, UR4 ;  /* 0x00000004ff047e24 */ /* 0x000fc8000f8e00ff */
[----:B------:R-:W-:-:S05]  /*1120*/  IMAD.U32 R5, RZ, RZ, UR5 ;  /* 0x00000005ff057e24 */ /* 0x000fca000f8e00ff */
[----:B------:R-:W2:Y:S02]  /*1130*/  LDG.E R4, desc[UR48][R4.64] ;  /* 0x0000003004047981 */ /* 0x000ea4000c1e1900 */
[----:B--2---:R-:W-:Y:S01]  /*1140*/  R2UR UR6, R4 ;  /* 0x00000000040672ca */ /* 0x004fe200000e0000 */
[----:B------:R-:W-:-:S14]  /*1150*/  BRA `(.L_x_2032) ;  /* 0x0000000000347947 */ /* 0x000fdc0003800000 */
.L_x_2031:
        /* <DEDUP_REMOVED lines=13> */
.L_x_2032:
[----:B------:R-:W-:Y:S01]  /*1230*/  UIADD3 UR47, -UR47, UR6, URZ ;  /* 0x000000062f2f7290 */ /* 0x000fe2000fffe13f */
[----:B------:R-:W-:Y:S01]  /*1240*/  PLOP3.LUT P0, PT, PT, PT, PT, 0x80, 0x0 ;  /* 0x000000000000781c */ /* 0x000fe20003f0f070 */
[----:B------:R-:W-:Y:S01]  /*1250*/  ULEA UR5, UR52, 0xff, 0x7 ;  /* 0x000000ff34057891 */ /* 0x000fe2000f8e383f */
[----:B------:R-:W-:Y:S01]  /*1260*/  IMAD.MOV.U32 R3, RZ, RZ, RZ ;  /* 0x000000ffff037224 */ /* 0x000fe200078e00ff */
[----:B------:R-:W-:Y:S01]  /*1270*/  UIADD3 UR4, UR47, 0x7f, URZ ;  /* 0x0000007f2f047890 */ /* 0x000fe2000fffe03f */
[----:B------:R-:W-:Y:S01]  /*1280*/  CS2R R12, SRZ ;  /* 0x00000000000c7805 */ /* 0x000fe2000001ff00 */
[----:B------:R-:W-:Y:S01]  /*1290*/  UIADD3 UR6, UR47, UR5, -UR51 ;  /* 0x000000052f067290 */ /* 0x000fe2000fffe833 */
[----:B------:R-:W-:Y:S01]  /*12a0*/  IMAD.MOV.U32 R151, RZ, RZ, RZ ;  /* 0x000000ffff977224 */ /* 0x000fe200078e00ff */
        /* <DEDUP_REMOVED lines=26> */
[----:B------:R-:W-:-:S02]  /*1450*/  CS2R R70, SRZ ;  /* 0x0000000000467805 */ /* 0x000fc4000001ff00 */
[----:B------:R-:W-:Y:S02]  /*1460*/  CS2R R72, SRZ ;  /* 0x0000000000487805 */ /* 0x000fe4000001ff00 */
[----:B------:R-:W-:Y:S02]  /*1470*/  PLOP3.LUT P1, PT, PT, PT, UP0, 0x80, 0x0 ;  /* 0x000000000000781c */ /* 0x000fe40003f2f008 */
        /* <DEDUP_REMOVED lines=9> */
[----:B------:R-:W-:Y:S01]  /*1510*/  CS2R R6, SRZ ;  /* 0x0000000000067805 */ /* 0x000fe2000001ff00 */
[----:B------:R-:W-:-:S02]  /*1520*/  IMAD.MOV.U32 R8, RZ, RZ, RZ ;  /* 0x000000ffff087224 */ /* 0x000fc400078e00ff */
        /* <DEDUP_REMOVED lines=35> */
.L_x_2034:
        /* <DEDUP_REMOVED lines=9> */
.L_x_2170:
[----:B------:R-:W-:Y:S05]  /*17f0*/  @!P0 BRA `(.L_x_2036) ;  /* 0x0000000000048947 */ /* 0x000fea0003800000 */
[----:B------:R-:W-:Y:S01]  /*1800*/  BPT.TRAP 0x1 ;  /* 0x000000040000795c */ /* 0x000fe20000300000 */
.L_x_2036:
[----:B0-----:R-:W-:Y:S02]  /*1810*/  IMAD.U32 R3, RZ, RZ, UR43 ;  /* 0x0000002bff037e24 */ /* 0x001fe4000f8e00ff */
[----:B------:R-:W-:-:S03]  /*1820*/  IMAD.U32 R0, RZ, RZ, UR44 ;  /* 0x0000002cff007e24 */ /* 0x000fc6000f8e00ff */
[----:B------:R-:W-:Y:S02]  /*1830*/  LEA R3, R3, UR41, 0x3 ;  /* 0x0000002903037c11 */ /* 0x000fe4000f8e18ff */
[----:B------:R-:W-:-:S04]  /*1840*/  SHF.L.U32 R0, R0, 0x1f, RZ ;  /* 0x0000001f00007819 */ /* 0x000fc800000006ff */
[----:B------:R0:W1:Y:S01]  /*1850*/  SYNCS.PHASECHK.TRANS64.TRYWAIT P2, [R3+URZ+0x28830], R0 ;  /* 0x02883000030075a7 */ /* 0x000062000804017f */
[----:B------:R-:W-:Y:S05]  /*1860*/  @!P0 BRA `(.L_x_2037) ;  /* 0x0000000000048947 */ /* 0x000fea0003800000 */
[----:B------:R-:W-:Y:S01]  /*1870*/  BPT.TRAP 0x1 ;  /* 0x000000040000795c */ /* 0x000fe20000300000 */
.L_x_2037:
[----:B------:R-:W2:Y:S01]  /*1880*/  S2R R4, SR_TID.X ;  /* 0x0000000000047919 */ /* 0x000ea20000002100 */
[----:B------:R-:W-:Y:S01]  /*1890*/  IMAD.MOV.U32 R151, RZ, RZ, RZ ;  /* 0x000000ffff977224 */ /* 0x000fe200078e00ff */
[----:B--2---:R-:W-:Y:S01]  /*18a0*/  LOP3.LUT P1, RZ, R4, 0x7f, RZ, 0xc0, !PT ;  /* 0x0000007f04ff7812 */ /* 0x004fe2000782c0ff */
[----:B-1----:R-:W-:-:S12]  /*18b0*/  @P2 BRA `(.L_x_2038) ;  /* 0x0000000000082947 */ /* 0x002fd80003800000 */
[----:B------:R-:W1:Y:S02]  /*18c0*/  SYNCS.PHASECHK.TRANS64.TRYWAIT P2, [R3+URZ+0x28830], R0 ;  /* 0x02883000030075a7 */ /* 0x000e64000804017f */
[----:B-1----:R-:W-:Y:S05]  /*18d0*/  @!P2 BRA `(.L_x_2039) ;  /* 0x000000e400f0a947 */ /* 0x002fea0003800000 */
.L_x_2038:
[----:B------:R-:W-:Y:S05]  /*18e0*/  WARPSYNC.ALL ;  /* 0x0000000000007948 */ /* 0x000fea0003800000 */
[----:B------:R-:W-:Y:S01]  /*18f0*/  UIADD3 UR4, UR41, 0x18400, URZ ;  /* 0x0001840029047890 */ /* 0x000fe2000fffe03f */
[----:B------:R-:W-:Y:S01]  /*1900*/  WARPGROUP.ARRIVE ;  /* 0x00000000000079c5 */ /* 0x000fe20000000000 */
[----:B------:R-:W-:Y:S01]  /*1910*/  ULOP3.LUT UR32, UR53, 0x10000, URZ, 0xfc, !UPT ;  /* 0x0001000035207892 */ /* 0x000fe2000f8efc3f */
[----:B------:R-:W-:Y:S01]  /*1920*/  IMAD.U32 R6, RZ, RZ, UR52 ;  /* 0x00000034ff067e24 */ /* 0x000fe2000f8e00ff */
[----:B------:R-:W-:Y:S01]  /*1930*/  USHF.R.U32.HI UR4, URZ, 0x4, UR4 ;  /* 0x000000043f047899 */ /* 0x000fe20008011604 */
[----:B01----:R-:W-:Y:S01]  /*1940*/  @!P1 VIADD R3, R3, 0x28840 ;  /* 0x0002884003039836 */ /* 0x003fe20000000000 */
[----:B------:R-:W-:Y:S01]  /*1950*/  UMOV UR33, 0x40000040 ;  /* 0x4000004000217882 */ /* 0x000fe20000000000 */
[----:B------:R-:W-:Y:S01]  /*1960*/  UMOV UR35, 0x40000040 ;  /* 0x4000004000237882 */ /* 0x000fe20000000000 */
[----:B------:R-:W-:Y:S01]  /*1970*/  ULOP3.LUT UR4, UR4, 0x3fff, URZ, 0xc0, !UPT ;  /* 0x00003fff04047892 */ /* 0x000fe2000f8ec03f */
[----:B------:R-:W-:Y:S01]  /*1980*/  IMAD R6, R6, 0x80, R19 ;  /* 0x0000008006067824 */ /* 0x000fe200078e0213 */
[----:B------:R-:W-:Y:S01]  /*1990*/  UMOV UR5, 0x40000040 ;  /* 0x4000004000057882 */ /* 0x000fe20000000000 */
[----:B------:R-:W-:Y:S01]  /*19a0*/  UMOV UR7, 0x40000040 ;  /* 0x4000004000077882 */ /* 0x000fe20000000000 */
[----:B------:R-:W-:Y:S01]  /*19b0*/  ULOP3.LUT UR50, UR4, 0x10000, URZ, 0xfc, !UPT ;  /* 0x0001000004327892 */ /* 0x000fe2000f8efc3f */
[----:B------:R-:W-:Y:S01]  /*19c0*/  @!P1 PRMT R3, RZ, 0x654, R3 ;  /* 0x00000654ff039816 */ /* 0x000fe20000000003 */
[----:B------:R-:W-:Y:S01]  /*19d0*/  UIADD3 UR4, UR32, 0x2, URZ ;  /* 0x0000000220047890 */ /* 0x000fe2000fffe03f */
[--C-:B------:R-:W-:Y:S01]  /*19e0*/  IMAD.MOV.U32 R150, RZ, RZ, R151.reuse ;  /* 0x000000ffff967224 */ /* 0x100fe200078e0097 */
        /* <DEDUP_REMOVED lines=70> */
[----:B------:R-:W-:Y:S01]  /*1e50*/  IMAD.MOV.U32 R88, RZ, RZ, R151 ;  /* 0x000000ffff587224 */ /* 0x000fe200078e0097 */
[----:B------:R-:W-:Y:S02]  /*1e60*/  WARPGROUP.DEPBAR.LE gsb0, 0x0 ;  /* 0x00008000000079c5 */ /* 0x000fe40000010000 */
[----:B------:R-:W-:-:S06]  /*1e70*/  WARPGROUP.ARRIVE ;  /* 0x00000000000079c5 */ /* 0x000fcc0000000000 */
[----:B------:R-:W-:Y:S01]  /*1e80*/  HGMMA.64x128x16.F32 R24, gdesc[UR4], R24, gsb0 ;  /* 0x01e00000041879f0 */ /* 0x000fe20008000818 */
[----:B------:R-:W-:Y:S02]  /*1e90*/  UMOV UR6, 0xffffff80 ;  /* 0xffffff8000067882 */ /* 0x000fe40000000000 */
[----:B------:R-:W-:Y:S02]  /*1ea0*/  UIMAD UR6, UR55, UR6, 0x80 ;  /* 0x00000080370674a4 */ /* 0x000fe4000f8e0206 */
[----:B------:R-:W-:Y:S02]  /*1eb0*/  UIADD3 UR55, UR55, -0x2, URZ ;  /* 0xfffffffe37377890 */ /* 0x000fe4000fffe03f */
[----:B------:R-:W-:-:S04]  /*1ec0*/  UIADD3 UR6, UR47, UR6, URZ ;  /* 0x000000062f067290 */ /* 0x000fc8000fffe03f */
[----:B------:R-:W-:Y:S02]  /*1ed0*/  UIADD3 UR7, -UR51, 0x1, UR6 ;  /* 0x0000000133077890 */ /* 0x000fe4000fffe106 */
[----:B------:R-:W-:Y:S01]  /*1ee0*/  IMAD.U32 R7, RZ, RZ, UR6 ;  /* 0x00000006ff077e24 */ /* 0x000fe2000f8e00ff */
[----:B------:R-:W-:-:S03]  /*1ef0*/  ULDC UR6, c[0x0][0x988] ;  /* 0x0002620000067ab9 */ /* 0x000fc60000000800 */
[----:B------:R-:W-:Y:S02]  /*1f00*/  IMAD.U32 R5, RZ, RZ, UR7 ;  /* 0x00000007ff057e24 */ /* 0x000fe4000f8e00ff */
[C---:B------:R-:W-:Y:S02]  /*1f10*/  IMAD R4, R18.reuse, -0x2, R7 ;  /* 0xfffffffe12047824 */ /* 0x040fe400078e0207 */
        /* <DEDUP_REMOVED lines=122> */
[----:B------:R-:W1:Y:S01]  /*26c0*/  SHFL.BFLY PT, R0, R7, 0x2, 0x1f ;  /* 0x0c401f0007007f89 */ /* 0x000e6200000e0000 */
[----:B------:R-:W-:Y:S02]  /*26d0*/  ISETP.GT.AND P3, PT, R5, 0x10, PT ;  /* 0x000000100500780c */ /* 0x000fe40003f64270 */
[----:B-1----:R-:W-:Y:S01]  /*26e0*/  FMNMX.FTZ R8, R7, R0, !PT ;  /* 0x0000000007087209 */ /* 0x002fe20007810000 */
[----:B------:R-:W-:Y:S01]  /*26f0*/  IMAD.U32 R0, RZ, RZ, UR6 ;  /* 0x00000006ff007e24 */ /* 0x000fe2000f8e00ff */
[----:B------:R-:W-:-:S03]  /*2700*/  UIADD3 UR6, UR47, -UR51, URZ ;  /* 0x800000332f067290 */ /* 0x000fc6000fffe03f */
[----:B------:R-:W1:Y:S01]  /*2710*/  SHFL.BFLY PT, R9, R8, 0x1, 0x1f ;  /* 0x0c201f0008097f89 */ /* 0x000e6200000e0000 */
[----:B------:R-:W-:-:S04]  /*2720*/  ULEA UR6, UR52, UR6, 0x7 ;  /* 0x0000000634067291 */ /* 0x000fc8000f8e383f */
[----:B------:R-:W-:-:S04]  /*2730*/  USHF.R.S32.HI UR7, URZ, 0x1f, UR6 ;  /* 0x0000001f3f077899 */ /* 0x000fc80008011406 */
[----:B------:R-:W-:-:S04]  /*2740*/  ULEA.HI UR7, UR7, UR6, URZ, 0x7 ;  /* 0x0000000607077291 */ /* 0x000fc8000f8f383f */
[----:B------:R-:W-:-:S04]  /*2750*/  USHF.R.S32.HI UR7, URZ, 0x7, UR7 ;  /* 0x000000073f077899 */ /* 0x000fc80008011407 */
[----:B------:R-:W-:-:S04]  /*2760*/  UISETP.LT.AND UP0, UPT, URZ, UR7, UPT ;  /* 0x000000073f00728c */ /* 0x000fc8000bf01270 */
[----:B------:R-:W-:Y:S01]  /*2770*/  USEL UR53, URZ, UR7, !UP0 ;  /* 0x000000073f357287 */ /* 0x000fe2000c000000 */
[----:B-1----:R-:W-:-:S03]  /*2780*/  FMNMX.FTZ R9, R8, R9, !PT ;  /* 0x0000000908097209 */ /* 0x002fc60007810000 */
[----:B------:R-:W-:Y:S01]  /*2790*/  UISETP.GE.AND UP0, UPT, UR55, UR53, UPT ;  /* 0x000000353700728c */ /* 0x000fe2000bf06270 */
        /* <DEDUP_REMOVED lines=24> */
[----:B------:R-:W2:Y:S01]  /*2920*/  MUFU.EX2 R181, R181 ;  /* 0x000000b500b57308 */ /* 0x000ea20000000800 */
        /* <DEDUP_REMOVED lines=30> */
[----:B-1----:R-:W-:Y:S01]  /*2b10*/  FSEL R27, R44, -INF , P3 ;  /* 0xff8000002c1b7808 */ /* 0x002fe20001800000 */
[----:B------:R-:W-:Y:S01]  /*2b20*/  MUFU.EX2 R177, R177 ;  /* 0x000000b100b17308 */ /* 0x000fe20000000800 */
[----:B------:R-:W-:Y:S01]  /*2b30*/  FMNMX.FTZ R12, R41, R10, !PT ;  /* 0x0000000a290c7209 */ /* 0x000fe20007810000 */
[----:B--2---:R-:W-:Y:S01]  /*2b40*/  FADD.FTZ R44, R181, R4 ;  /* 0x00000004b52c7221 */ /* 0x004fe20000010000 */
        /* <DEDUP_REMOVED lines=20> */
[----:B---3--:R-:W-:Y:S01]  /*2c90*/  FSEL R35, R52, -INF , P3 ;  /* 0xff80000034237808 */ /* 0x008fe20001800000 */
        /* <DEDUP_REMOVED lines=11> */
[----:B-1----:R-:W-:Y:S01]  /*2d50*/  FSEL R39, R56, -INF , P3 ;  /* 0xff80000038277808 */ /* 0x002fe20001800000 */
        /* <DEDUP_REMOVED lines=11> */
[----:B--2---:R-:W-:Y:S01]  /*2e10*/  FSEL R43, R60, -INF , P3 ;  /* 0xff8000003c2b7808 */ /* 0x004fe20001800000 */
        /* <DEDUP_REMOVED lines=16> */
[----:B-1----:R-:W-:-:S02]  /*2f20*/  FMNMX.FTZ R24, R65, R20, !PT ;  /* 0x0000001441187209 */ /* 0x002fc40007810000 */
        /* <DEDUP_REMOVED lines=10> */
[--C-:B-1----:R-:W-:Y:S01]  /*2fd0*/  IMAD.MOV.U32 R97, RZ, RZ, R151.reuse ;  /* 0x000000ffff617224 */ /* 0x102fe200078e0097 */
[----:B------:R-:W-:Y:S02]  /*2fe0*/  FMNMX.FTZ R24, R55, R24, !PT ;  /* 0x0000001837187209 */ /* 0x000fe40007810000 */
[----:B------:R-:W-:Y:S02]  /*2ff0*/  ISETP.GT.AND P2, PT, R5, 0x69, PT ;  /* 0x000000690500780c */ /* 0x000fe40003f44270 */
[----:B------:R-:W-:Y:S01]  /*3000*/  FSEL R59, R76, -INF , P3 ;  /* 0xff8000004c3b7808 */ /* 0x000fe20001800000 */
[----:B------:R-:W-:Y:S01]  /*3010*/  MUFU.EX2 R107, R107 ;  /* 0x0000006b006b7308 */ /* 0x000fe20000000800 */
[----:B------:R-:W-:Y:S01]  /*3020*/  FMNMX.FTZ R26, R73, R24, !PT ;  /* 0x00000018491a7209 */ /* 0x000fe20007810000 */
[----:B--2---:R-:W-:Y:S01]  /*3030*/  IMAD.MOV.U32 R105, RZ, RZ, R151 ;  /* 0x000000ffff697224 */ /* 0x004fe200078e0097 */
        /* <DEDUP_REMOVED lines=8> */
[----:B------:R2:W3:Y:S01]  /*30c0*/  MUFU.EX2 R34, R109 ;  /* 0x0000006d00227308 */ /* 0x0004e20000000800 */
[----:B------:R-:W-:Y:S01]  /*30d0*/  FSEL R81, R81, -INF , P2 ;  /* 0xff80000051517808 */ /* 0x000fe20001000000 */
[----:B-1----:R-:W-:Y:S01]  /*30e0*/  IMAD.MOV.U32 R101, RZ, RZ, R151 ;  /* 0x000000ffff657224 */ /* 0x002fe200078e0097 */
[----:B------:R-:W-:-:S02]  /*30f0*/  FMNMX.FTZ R26, R63, R26, !PT ;  /* 0x0000001a3f1a7209 */ /* 0x000fc40007810000 */
[----:B------:R-:W-:Y:S02]  /*3100*/  ISETP.GT.AND P2, PT, R5, 0x79, PT ;  /* 0x000000790500780c */ /* 0x000fe40003f44270 */
[----:B------:R-:W-:Y:S01]  /*3110*/  FSEL R67, R84, -INF , P3 ;  /* 0xff80000054437808 */ /* 0x000fe20001800000 */
[----:B------:R-:W-:Y:S01]  /*3120*/  MUFU.EX2 R111, R111 ;  /* 0x0000006f006f7308 */ /* 0x000fe20000000800 */
[----:B------:R-:W-:Y:S01]  /*3130*/  FMNMX.FTZ R26, R81, R26, !PT ;  /* 0x0000001a511a7209 */ /* 0x000fe20007810000 */
[----:B--2---:R-:W-:Y:S01]  /*3140*/  IMAD.MOV.U32 R109, RZ, RZ, R151 ;  /* 0x000000ffff6d7224 */ /* 0x004fe200078e0097 */
[----:B------:R-:W-:Y:S02]  /*3150*/  FSEL R85, R85, -INF , P2 ;  /* 0xff80000055557808 */ /* 0x000fe40001000000 */
[----:B------:R-:W-:Y:S02]  /*3160*/  FMNMX.FTZ R26, R67, R26, !PT ;  /* 0x0000001a431a7209 */ /* 0x000fe40007810000 */
[----:B------:R-:W-:Y:S01]  /*3170*/  F2FP.F16.F32.PACK_AB R181, R4, R181 ;  /* 0x000000b504b5723e */ /* 0x000fe200000000ff */
[----:B------:R1:W2:Y:S01]  /*3180*/  MUFU.EX2 R36, R113 ;  /* 0x0000007100247308 */ /* 0x0002a20000000800 */
[----:B------:R-:W-:-:S02]  /*3190*/  FMNMX.FTZ R26, R85, R26, !PT ;  /* 0x0000001a551a7209 */ /* 0x000fc40007810000 */
[----:B---3--:R-:W-:-:S03]  /*31a0*/  F2FP.F16.F32.PACK_AB R155, R34, R107 ;  /* 0x0000006b229b723e */ /* 0x008fc600000000ff */
[----:B------:R-:W3:Y:S02]  /*31b0*/  SHFL.BFLY PT, R5, R26, 0x2, 0x1f ;  /* 0x0c401f001a057f89 */ /* 0x000ee400000e0000 */
[----:B------:R-:W-:Y:S01]  /*31c0*/  MUFU.EX2 R115, R115 ;  /* 0x0000007300737308 */ /* 0x000fe20000000800 */
[----:B-1----:R-:W-:-:S07]  /*31d0*/  IMAD.MOV.U32 R113, RZ, RZ, R151 ;  /* 0x000000ffff717224 */ /* 0x002fce00078e0097 */
[----:B------:R-:W1:Y:S01]  /*31e0*/  MUFU.EX2 R38, R71 ;  /* 0x0000004700267308 */ /* 0x000e620000000800 */
[----:B--2---:R-:W-:-:S07]  /*31f0*/  F2FP.F16.F32.PACK_AB R157, R36, R111 ;  /* 0x0000006f249d723e */ /* 0x004fce00000000ff */
[----:B------:R-:W-:Y:S01]  /*3200*/  MUFU.EX2 R117, R117 ;  /* 0x0000007500757308 */ /* 0x000fe20000000800 */
[----:B---3--:R-:W-:-:S07]  /*3210*/  FMNMX.FTZ R28, R26, R5, !PT ;  /* 0x000000051a1c7209 */ /* 0x008fce0007810000 */
[----:B------:R-:W2:Y:S01]  /*3220*/  MUFU.EX2 R40, R75 ;  /* 0x0000004b00287308 */ /* 0x000ea20000000800 */
[----:B-1----:R-:W-:Y:S01]  /*3230*/  F2FP.F16.F32.PACK_AB R159, R38, R115 ;  /* 0x00000073269f723e */ /* 0x002fe200000000ff */
[----:B------:R-:W1:Y:S06]  /*3240*/  SHFL.BFLY PT, R5, R28, 0x1, 0x1f ;  /* 0x0c201f001c057f89 */ /* 0x000e6c00000e0000 */
[----:B------:R-:W-:Y:S08]  /*3250*/  MUFU.EX2 R119, R119 ;  /* 0x0000007700777308 */ /* 0x000ff00000000800 */
[----:B------:R-:W3:Y:S01]  /*3260*/  MUFU.EX2 R42, R79 ;  /* 0x0000004f002a7308 */ /* 0x000ee20000000800 */
[----:B--2---:R-:W-:-:S07]  /*3270*/  F2FP.F16.F32.PACK_AB R161, R40, R117 ;  /* 0x0000007528a1723e */ /* 0x004fce00000000ff */
[----:B------:R-:W-:Y:S01]  /*3280*/  MUFU.EX2 R121, R121 ;  /* 0x0000007900797308 */ /* 0x000fe20000000800 */
[----:B-1----:R-:W-:-:S04]  /*3290*/  FMNMX.FTZ R5, R28, R5, !PT ;  /* 0x000000051c057209 */ /* 0x002fc80007810000 */
[C---:B------:R-:W-:Y:S01]  /*32a0*/  FSETP.NEU.FTZ.AND P2, PT, R5.reuse, -INF , PT ;  /* 0xff8000000500780b */ /* 0x040fe20003f5d000 */
[----:B------:R-:W-:Y:S02]  /*32b0*/  FMUL.FTZ R26, R5, R0 ;  /* 0x00000000051a7220 */ /* 0x000fe40000410000 */
[----:B------:R-:W-:Y:S01]  /*32c0*/  MUFU.EX2 R28, R83 ;  /* 0x00000053001c7308 */ /* 0x000fe20000000800 */
[----:B---3--:R-:W-:Y:S02]  /*32d0*/  F2FP.F16.F32.PACK_AB R163, R42, R119 ;  /* 0x000000772aa3723e */ /* 0x008fe400000000ff */
        /* <DEDUP_REMOVED lines=18> */
[----:B------:R-:W2:Y:S01]  /*3400*/  MUFU.EX2 R7, R7 ;  /* 0x0000000700077308 */ /* 0x000ea20000000800 */
[----:B-1----:R-:W-:Y:S01]  /*3410*/  FADD.FTZ R25, R183, R44 ;  /* 0x0000002cb7197221 */ /* 0x002fe20000010000 */
        /* <DEDUP_REMOVED lines=14> */
[----:B------:R3:W4:Y:S01]  /*3500*/  MUFU.EX2 R182, R29 ;  /* 0x0000001d00b67308 */ /* 0x0007220000000800 */
[----:B------:R-:W-:Y:S01]  /*3510*/  FADD.FTZ R25, R179, R44 ;  /* 0x0000002cb3197221 */ /* 0x000fe20000010000 */
[----:B--2---:R-:W-:Y:S01]  /*3520*/  FADD.FTZ R44, R7, R180 ;  /* 0x000000b4072c7221 */ /* 0x004fe20000010000 */
[-CC-:B------:R-:W-:Y:S01]  /*3530*/  FFMA.FTZ R55, R55, R0.reuse, -R26.reuse ;  /* 0x0000000037377223 */ /* 0x180fe2000001081a */
[-CC-:B------:R-:W-:Y:S01]  /*3540*/  FFMA.FTZ R73, R73, R0.reuse, -R26.reuse ;  /* 0x0000000049497223 */ /* 0x180fe2000001081a */
[----:B------:R-:W-:Y:S01]  /*3550*/  FADD.FTZ R46, R10, R25 ;  /* 0x000000190a2e7221 */ /* 0x000fe20000010000 */
[-CC-:B------:R-:W-:Y:S01]  /*3560*/  FFMA.FTZ R59, R59, R0.reuse, -R26.reuse ;  /* 0x000000003b3b7223 */ /* 0x180fe2000001081a */
[-C--:B------:R-:W-:Y:S01]  /*3570*/  FFMA.FTZ R77, R77, R0.reuse, -R26 ;  /* 0x000000004d4d7223 */ /* 0x080fe2000001081a */
[----:B------:R-:W2:Y:S01]  /*3580*/  MUFU.EX2 R13, R13 ;  /* 0x0000000d000d7308 */ /* 0x000ea20000000800 */
[----:B-1----:R-:W-:Y:S01]  /*3590*/  FADD.FTZ R25, R11, R44 ;  /* 0x0000002c0b197221 */ /* 0x002fe20000010000 */
[----:B---3--:R-:W-:Y:S01]  /*35a0*/  FADD.FTZ R29, R173, R46 ;  /* 0x0000002ead1d7221 */ /* 0x008fe20000010000 */
[-CC-:B------:R-:W-:Y:S01]  /*35b0*/  FFMA.FTZ R63, R63, R0.reuse, -R26.reuse ;  /* 0x000000003f3f7223 */ /* 0x180fe2000001081a */
[----:B------:R-:W-:Y:S01]  /*35c0*/  F2FP.F16.F32.PACK_AB R183, R6, R183 ;  /* 0x000000b706b7723e */ /* 0x000fe200000000ff */
[-CC-:B------:R-:W-:Y:S01]  /*35d0*/  FFMA.FTZ R81, R81, R0.reuse, -R26.reuse ;  /* 0x0000000051517223 */ /* 0x180fe2000001081a */
[----:B------:R-:W-:Y:S01]  /*35e0*/  FADD.FTZ R46, R12, R29 ;  /* 0x0000001d0c2e7221 */ /* 0x000fe20000010000 */
[-C--:B------:R-:W-:Y:S01]  /*35f0*/  FFMA.FTZ R67, R67, R0.reuse, -R26 ;  /* 0x0000000043437223 */ /* 0x080fe2000001081a */
[----:B------:R-:W1:Y:S01]  /*3600*/  MUFU.EX2 R176, R33 ;  /* 0x0000002100b07308 */ /* 0x000e620000000800 */
[----:B----4-:R-:W-:Y:S01]  /*3610*/  FADD.FTZ R44, R182, R25 ;  /* 0x00000019b62c7221 */ /* 0x010fe20000010000 */
[----:B------:R-:W-:Y:S01]  /*3620*/  FADD.FTZ R29, R175, R46 ;  /* 0x0000002eaf1d7221 */ /* 0x000fe20000010000 */
[----:B------:R-:W-:Y:S01]  /*3630*/  FFMA.FTZ R26, R85, R0, -R26 ;  /* 0x00000000551a7223 */ /* 0x000fe2000001081a */
[----:B------:R-:W-:-:S02]  /*3640*/  F2FP.F16.F32.PACK_AB R180, R180, R7 ;  /* 0x00000007b4b4723e */ /* 0x000fc400000000ff */
[----:B------:R-:W-:Y:S01]  /*3650*/  FADD.FTZ R46, R14, R29 ;  /* 0x0000001d0e2e7221 */ /* 0x000fe20000010000 */
[----:B------:R-:W-:Y:S01]  /*3660*/  F2FP.F16.F32.PACK_AB R165, R28, R121 ;  /* 0x000000791ca5723e */ /* 0x000fe200000000ff */
[----:B------:R-:W3:Y:S01]  /*3670*/  MUFU.EX2 R15, R15 ;  /* 0x0000000f000f7308 */ /* 0x000ee20000000800 */
[----:B--2---:R-:W-:Y:S01]  /*3680*/  FADD.FTZ R25, R13, R44 ;  /* 0x0000002c0d197221 */ /* 0x004fe20000010000 */
[----:B------:R-:W-:Y:S01]  /*3690*/  FADD.FTZ R29, R169, R46 ;  /* 0x0000002ea91d7221 */ /* 0x000fe20000010000 */
[----:B------:R-:W-:Y:S02]  /*36a0*/  F2FP.F16.F32.PACK_AB R177, R8, R177 ;  /* 0x000000b108b1723e */ /* 0x000fe400000000ff */
[----:B------:R-:W-:Y:S01]  /*36b0*/  F2FP.F16.F32.PACK_AB R179, R10, R179 ;  /* 0x000000b30ab3723e */ /* 0x000fe200000000ff */
[----:B------:R-:W-:Y:S01]  /*36c0*/  FADD.FTZ R46, R20, R29 ;  /* 0x0000001d142e7221 */ /* 0x000fe20000010000 */
[----:B------:R-:W-:Y:S01]  /*36d0*/  F2FP.F16.F32.PACK_AB R173, R12, R173 ;  /* 0x000000ad0cad723e */ /* 0x000fe200000000ff */
[----:B------:R-:W2:Y:S01]  /*36e0*/  MUFU.EX2 R178, R37 ;  /* 0x0000002500b27308 */ /* 0x000ea20000000800 */
[----:B-1----:R-:W-:Y:S01]  /*36f0*/  FADD.FTZ R44, R176, R25 ;  /* 0x00000019b02c7221 */ /* 0x002fe20000010000 */
[----:B------:R-:W-:Y:S01]  /*3700*/  FADD.FTZ R29, R171, R46 ;  /* 0x0000002eab1d7221 */ /* 0x000fe20000010000 */
[----:B------:R-:W-:-:S02]  /*3710*/  F2FP.F16.F32.PACK_AB R175, R14, R175 ;  /* 0x000000af0eaf723e */ /* 0x000fc400000000ff */
[----:B------:R-:W-:Y:S01]  /*3720*/  F2FP.F16.F32.PACK_AB R169, R20, R169 ;  /* 0x000000a914a9723e */ /* 0x000fe200000000ff */
[C---:B------:R-:W-:Y:S01]  /*3730*/  FADD.FTZ R46, R24.reuse, R29 ;  /* 0x0000001d182e7221 */ /* 0x040fe20000010000 */
[----:B------:R-:W-:Y:S01]  /*3740*/  F2FP.F16.F32.PACK_AB R171, R24, R171 ;  /* 0x000000ab18ab723e */ /* 0x000fe200000000ff */
[----:B------:R-:W1:Y:S01]  /*3750*/  MUFU.EX2 R21, R21 ;  /* 0x0000001500157308 */ /* 0x000e620000000800 */
[----:B---3--:R-:W-:Y:S01]  /*3760*/  FADD.FTZ R25, R15, R44 ;  /* 0x0000002c0f197221 */ /* 0x008fe20000010000 */
[----:B------:R-:W-:Y:S02]  /*3770*/  F2FP.F16.F32.PACK_AB R182, R182, R11 ;  /* 0x0000000bb6b6723e */ /* 0x000fe400000000ff */
[----:B------:R-:W-:-:S04]  /*3780*/  F2FP.F16.F32.PACK_AB R176, R176, R13 ;  /* 0x0000000db0b0723e */ /* 0x000fc800000000ff */
[----:B------:R-:W3:Y:S01]  /*3790*/  MUFU.EX2 R172, R41 ;  /* 0x0000002900ac7308 */ /* 0x000ee20000000800 */
[C---:B--2---:R-:W-:Y:S01]  /*37a0*/  FADD.FTZ R44, R178.reuse, R25 ;  /* 0x00000019b22c7221 */ /* 0x044fe20000010000 */
[----:B------:R-:W-:-:S06]  /*37b0*/  F2FP.F16.F32.PACK_AB R178, R178, R15 ;  /* 0x0000000fb2b2723e */ /* 0x000fcc00000000ff */
[----:B------:R-:W0:Y:S01]  /*37c0*/  MUFU.EX2 R27, R27 ;  /* 0x0000001b001b7308 */ /* 0x000e220000000800 */
[----:B-1----:R-:W-:-:S07]  /*37d0*/  FADD.FTZ R25, R21, R44 ;  /* 0x0000002c15197221 */ /* 0x002fce0000010000 */
[----:B------:R-:W1:Y:S01]  /*37e0*/  MUFU.EX2 R174, R45 ;  /* 0x0000002d00ae7308 */ /* 0x000e620000000800 */
[----:B---3--:R-:W-:Y:S01]  /*37f0*/  FADD.FTZ R44, R172, R25 ;  /* 0x00000019ac2c7221 */ /* 0x008fe20000010000 */
[----:B------:R-:W-:Y:S01]  /*3800*/  FADD.FTZ R25, R153, R46 ;  /* 0x0000002e99197221 */ /* 0x000fe20000010000 */
[----:B------:R-:W-:Y:S02]  /*3810*/  F2FP.F16.F32.PACK_AB R153, R32, R153 ;  /* 0x000000992099723e */ /* 0x000fe400000000ff */
[----:B------:R-:W-:Y:S01]  /*3820*/  F2FP.F16.F32.PACK_AB R172, R172, R21 ;  /* 0x00000015acac723e */ /* 0x000fe200000000ff */
[----:B------:R-:W-:Y:S02]  /*3830*/  FADD.FTZ R46, R32, R25 ;  /* 0x00000019202e7221 */ /* 0x000fe40000010000 */
[----:B------:R-:W2:Y:S01]  /*3840*/  MUFU.EX2 R31, R31 ;  /* 0x0000001f001f7308 */ /* 0x000ea20000000800 */
[----:B0-----:R-:W-:Y:S01]  /*3850*/  FADD.FTZ R3, R27, R44 ;  /* 0x0000002c1b037221 */ /* 0x001fe20000010000 */
[----:B------:R-:W-:Y:S01]  /*3860*/  FADD.FTZ R25, R107, R46 ;  /* 0x0000002e6b197221 */ /* 0x000fe20000010000 */
[----:B------:R-:W-:-:S03]  /*3870*/  IMAD.MOV.U32 R107, RZ, RZ, R151 ;  /* 0x000000ffff6b7224 */ /* 0x000fc600078e0097 */
[----:B------:R-:W-:Y:S02]  /*3880*/  FADD.FTZ R46, R34, R25 ;  /* 0x00000019222e7221 */ /* 0x000fe40000010000 */
[----:B------:R-:W0:Y:S01]  /*3890*/  MUFU.EX2 R168, R49 ;  /* 0x0000003100a87308 */ /* 0x000e220000000800 */
        /* <DEDUP_REMOVED lines=11> */
[C---:B0-----:R-:W-:Y:S01]  /*3950*/  FADD.FTZ R44, R168.reuse, R3 ;  /* 0x00000003a82c7221 */ /* 0x041fe20000010000 */
[----:B------:R-:W-:Y:S01]  /*3960*/  FADD.FTZ R25, R117, R6 ;  /* 0x0000000675197221 */ /* 0x000fe20000010000 */
[----:B------:R-:W-:Y:S01]  /*3970*/  F2FP.F16.F32.PACK_AB R168, R168, R31 ;  /* 0x0000001fa8a8723e */ /* 0x000fe200000000ff */
[----:B------:R-:W-:Y:S02]  /*3980*/  IMAD.MOV.U32 R117, RZ, RZ, R151 ;  /* 0x000000ffff757224 */ /* 0x000fe400078e0097 */
[----:B------:R-:W-:Y:S02]  /*3990*/  FADD.FTZ R6, R40, R25 ;  /* 0x0000001928067221 */ /* 0x000fe40000010000 */
[----:B------:R-:W0:Y:S01]  /*39a0*/  MUFU.EX2 R39, R39 ;  /* 0x0000002700277308 */ /* 0x000e220000000800 */
        /* <DEDUP_REMOVED lines=11> */
[----:B0-----:R-:W-:Y:S01]  /*3a60*/  FADD.FTZ R3, R39, R44 ;  /* 0x0000002c27037221 */ /* 0x001fe20000010000 */
[----:B------:R-:W-:-:S06]  /*3a70*/  FADD.FTZ R25, R123, R6 ;  /* 0x000000067b197221 */ /* 0x000fcc0000010000 */
        /* <DEDUP_REMOVED lines=34> */
[----:B--2---:R-:W-:Y:S01]  /*3ca0*/  FADD.FTZ R7, R67, R4 ;  /* 0x0000000443077221 */ /* 0x004fe20000010000 */
[C---:B0-----:R-:W-:Y:S01]  /*3cb0*/  F2FP.F16.F32.PACK_AB R167, R30.reuse, R123 ;  /* 0x0000007b1ea7723e */ /* 0x041fe200000000ff */
[----:B------:R-:W-:Y:S01]  /*3cc0*/  FADD.FTZ R3, R30, R25 ;  /* 0x000000191e037221 */ /* 0x000fe20000010000 */
[----:B------:R-:W-:Y:S02]  /*3cd0*/  IMAD.MOV.U32 R123, RZ, RZ, R151 ;  /* 0x000000ffff7b7224 */ /* 0x000fe400078e0097 */
[C---:B-1----:R-:W-:Y:S01]  /*3ce0*/  FADD.FTZ R4, R26.reuse, R7 ;  /* 0x000000071a047221 */ /* 0x042fe20000010000 */
        /* <DEDUP_REMOVED lines=37> */
[----:B------:R-:W-:-:S05]  /*3f40*/  UMOV UR54, UR43 ;  /* 0x0000002b00367c82 */ /* 0x000fca0008000000 */
.L_x_2049:
        /* <DEDUP_REMOVED lines=9> */
.L_x_2042:
[----:B------:R-:W-:Y:S01]  /*3fe0*/  ULEA UR6, UR43, UR41, 0x3 ;  /* 0x000000292b067291 */ /* 0x000fe2000f8e183f */
[----:B------:R-:W-:-:S05]  /*3ff0*/  IMAD.U32 R0, RZ, RZ, UR44 ;  /* 0x0000002cff007e24 */ /* 0x000fca000f8e00ff */
[----:B------:R-:W-:-:S04]  /*4000*/  SHF.L.U32 R0, R0, 0x1f, RZ ;  /* 0x0000001f00007819 */ /* 0x000fc800000006ff */
[----:B------:R0:W1:Y:S01]  /*4010*/  SYNCS.PHASECHK.TRANS64.TRYWAIT P2, [UR6+0x28830], R0 ;  /* 0x02883000ff0075a7 */ /* 0x0000620008040146 */
[----:B------:R-:W-:Y:S05]  /*4020*/  @!P0 BRA `(.L_x_2043) ;  /* 0x0000000000048947 */ /* 0x000fea0003800000 */
[----:B------:R-:W-:Y:S01]  /*4030*/  BPT.TRAP 0x1 ;  /* 0x000000040000795c */ /* 0x000fe20000300000 */
.L_x_2043:
[----:B-1----:R-:W-:Y:S05]  /*4040*/  @P2 BRA `(.L_x_2041) ;  /* 0x0000000000082947 */ /* 0x002fea0003800000 */
[----:B------:R-:W1:Y:S02]  /*4050*/  SYNCS.PHASECHK.TRANS64.TRYWAIT P2, [UR6+0x28830], R0 ;  /* 0x02883000ff0075a7 */ /* 0x000e640008040146 */
[----:B-1----:R-:W-:Y:S05]  /*4060*/  @!P2 BRA `(.L_x_2044) ;  /* 0x000000c00020a947 */ /* 0x002fea0003800000 */
.L_x_2041:
[----:B01----:R-:W-:Y:S01]  /*4070*/  VIADD R0, R22, 0x8 ;  /* 0x0000000816007836 */ /* 0x003fe20000000000 */
        /* <DEDUP_REMOVED lines=44> */
.L_x_2046:
[----:B------:R-:W-:Y:S01]  /*4340*/  ULEA UR6, UR54, UR41, 0x3 ;  /* 0x0000002936067291 */ /* 0x000fe2000f8e183f */
[----:B------:R-:W-:-:S05]  /*4350*/  IMAD.U32 R0, RZ, RZ, UR56 ;  /* 0x00000038ff007e24 */ /* 0x000fca000f8e00ff */
[----:B------:R-:W-:-:S04]  /*4360*/  SHF.L.U32 R0, R0, 0x1f, RZ ;  /* 0x0000001f00007819 */ /* 0x000fc800000006ff */
[----:B------:R0:W1:Y:S01]  /*4370*/  SYNCS.PHASECHK.TRANS64.TRYWAIT P2, [UR6+0x28850], R0 ;  /* 0x02885000ff0075a7 */ /* 0x0000620008040146 */
[----:B------:R-:W-:Y:S05]  /*4380*/  @!P0 BRA `(.L_x_2047) ;  /* 0x0000000000048947 */ /* 0x000fea0003800000 */
[----:B------:R-:W-:Y:S01]  /*4390*/  BPT.TRAP 0x1 ;  /* 0x000000040000795c */ /* 0x000fe20000300000 */
.L_x_2047:
[----:B-1----:R-:W-:Y:S05]  /*43a0*/  @P2 BRA `(.L_x_2045) ;  /* 0x0000000000082947 */ /* 0x002fea0003800000 */
[----:B------:R-:W1:Y:S02]  /*43b0*/  SYNCS.PHASECHK.TRANS64.TRYWAIT P2, [UR6+0x28850], R0 ;  /* 0x02885000ff0075a7 */ /* 0x000e640008040146 */
[----:B-1----:R-:W-:Y:S05]  /*43c0*/  @!P2 BRA `(.L_x_2048) ;  /* 0x000000bc0060a947 */ /* 0x002fea0003800000 */
.L_x_2045:
[----:B------:R-:W-:Y:S01]  /*43d0*/  UIADD3 UR6, UR41, 0x400, URZ ;  /* 0x0000040029067890 */ /* 0x000fe2000fffe03f */
[----:B------:R-:W-:Y:S01]  /*43e0*/  WARPGROUP.ARRIVE ;  /* 0x00000000000079c5 */ /* 0x000fe20000000000 */
[----:B------:R-:W-:Y:S01]  /*43f0*/  UMOV UR7, 0x40000040 ;  /* 0x4000004000077882 */ /* 0x000fe20000000000 */
[----:B------:R-:W-:Y:S02]  /*4400*/  UISETP.GT.AND UP0, UPT, UR55, UR53, UPT ;  /* 0x000000353700728c */ /* 0x000fe4000bf04270 */
[----:B------:R-:W-:Y:S01]  /*4410*/  USHF.R.U32.HI UR6, URZ, 0x4, UR6 ;  /* 0x000000043f067899 */ /* 0x000fe20008011606 */
[----:B------:R-:W-:-:S03]  /*4420*/  UMOV UR56, UR44 ;  /* 0x0000002c00387c82 */ /* 0x000fc60008000000 */
        /* <DEDUP_REMOVED lines=11> */
[----:B------:R-:W-:Y:S01]  /*44e0*/  UMOV UR7, 0x40000040 ;  /* 0x4000004000077882 */ /* 0x000fe20000000000 */
[----:B------:R-:W-:Y:S02]  /*44f0*/  UIMAD UR6, UR55, UR6, 0x1 ;  /* 0x00000001370674a4 */ /* 0x000fe4000f8e0206 */
[----:B------:R-:W-:Y:S02]  /*4500*/  UIADD3 UR55, UR55, -0x1, URZ ;  /* 0xffffffff37377890 */ /* 0x000fe4000fffe03f */
[----:B------:R-:W-:-:S04]  /*4510*/  ULEA UR6, UR52, UR6, 0x7 ;  /* 0x0000000634067291 */ /* 0x000fc8000f8e383f */
[----:B------:R-:W-:-:S06]  /*4520*/  UIADD3 UR6, -UR51, UR6, UR47 ;  /* 0x0000000633067290 */ /* 0x000fcc000fffe12f */
[----:B-1----:R-:W-:Y:S01]  /*4530*/  IMAD.U32 R5, RZ, RZ, UR6 ;  /* 0x00000006ff057e24 */ /* 0x002fe2000f8e00ff */
        /* <DEDUP_REMOVED lines=8> */
[----:B0-----:R-:W-:-:S02]  /*45c0*/  FMNMX.FTZ R0, R11, R6, !PT ;  /* 0x000000060b007209 */ /* 0x001fc40007810000 */
        /* <DEDUP_REMOVED lines=102> */
[----:B------:R-:W0:Y:S01]  /*4c30*/  LDC R0, c[0x0][0x988] ;  /* 0x00026200ff007b82 */ /* 0x000e220000000800 */
[----:B------:R-:W-:Y:S02]  /*4c40*/  ISETP.GT.AND P5, PT, R10, 0x1, PT ;  /* 0x000000010a00780c */ /* 0x000fe40003fa4270 */
[----:B------:R-:W1:Y:S01]  /*4c50*/  SHFL.BFLY PT, R5, R12, 0x2, 0x1f ;  /* 0x0c401f000c057f89 */ /* 0x000e6200000e0000 */
[----:B------:R-:W-:-:S02]  /*4c60*/  FSEL R26, R26, -INF , P4 ;  /* 0xff8000001a1a7808 */ /* 0x000fc40002000000 */
[C---:B------:R-:W-:Y:S02]  /*4c70*/  ISETP.GT.AND P3, PT, R10.reuse, 0x8, PT ;  /* 0x000000080a00780c */ /* 0x040fe40003f64270 */
[C---:B------:R-:W-:Y:S02]  /*4c80*/  ISETP.GT.AND P6, PT, R10.reuse, 0x9, PT ;  /* 0x000000090a00780c */ /* 0x040fe40003fc4270 */
[C---:B------:R-:W-:Y:S02]  /*4c90*/  ISETP.GT.AND P4, PT, R10.reuse, 0x10, PT ;  /* 0x000000100a00780c */ /* 0x040fe40003f84270 */
[----:B------:R-:W-:Y:S02]  /*4ca0*/  FSEL R31, R31, -INF , P6 ;  /* 0xff8000001f1f7808 */ /* 0x000fe40003000000 */
[----:B------:R-:W-:Y:S02]  /*4cb0*/  ISETP.GT.AND P6, PT, R10, 0x19, PT ;  /* 0x000000190a00780c */ /* 0x000fe40003fc4270 */
[----:B-1----:R-:W-:-:S02]  /*4cc0*/  FMNMX.FTZ R14, R12, R5, !PT ;  /* 0x000000050c0e7209 */ /* 0x002fc40007810000 */
[----:B------:R-:W-:-:S03]  /*4cd0*/  FMNMX.FTZ R12, R26, R7, !PT ;  /* 0x000000071a0c7209 */ /* 0x000fc60007810000 */
[----:B------:R-:W1:Y:S01]  /*4ce0*/  SHFL.BFLY PT, R5, R14, 0x1, 0x1f ;  /* 0x0c201f000e057f89 */ /* 0x000e6200000e0000 */
[----:B------:R-:W-:Y:S02]  /*4cf0*/  WARPGROUP.DEPBAR.LE gsb0, 0x0 ;  /* 0x00008000000079c5 */ /* 0x000fe40000010000 */
[----:B------:R-:W-:Y:S01]  /*4d00*/  WARPGROUP.ARRIVE ;  /* 0x00000000000079c5 */ /* 0x000fe20000000000 */
[----:B------:R-:W-:Y:S02]  /*4d10*/  FSEL R169, R34, -INF , P4 ;  /* 0xff80000022a97808 */ /* 0x000fe40002000000 */
[----:B------:R-:W-:-:S03]  /*4d20*/  ISETP.GT.AND P4, PT, R10, 0x20, PT ;  /* 0x000000200a00780c */ /* 0x000fc60003f84270 */
[----:B------:R-:W-:Y:S01]  /*4d30*/  HGMMA.64x128x16.F32 R88, R152, gdesc[UR4].tnspB, R88, gsb0 ;  /* 0x41e0000498587df0 */ /* 0x000fe20008000858 */
[----:B------:R-:W-:Y:S01]  /*4d40*/  UIADD3 UR6, UR10, 0x280, URZ ;  /* 0x000002800a067890 */ /* 0x000fe2000fffe03f */
[----:B------:R-:W-:Y:S01]  /*4d50*/  UMOV UR7, 0x40000040 ;  /* 0x4000004000077882 */ /* 0x000fe20000000000 */
[----:B-1----:R-:W-:-:S04]  /*4d60*/  FMNMX.FTZ R5, R14, R5, !PT ;  /* 0x000000050e057209 */ /* 0x002fc80007810000 */
[C---:B------:R-:W-:Y:S01]  /*4d70*/  FSETP.NEU.FTZ.AND P2, PT, R5.reuse, -INF , PT ;  /* 0xff8000000500780b */ /* 0x040fe20003f5d000 */
[----:B0-----:R-:W-:-:S05]  /*4d80*/  FMUL.FTZ R8, R5, R0 ;  /* 0x0000000005087220 */ /* 0x001fca0000410000 */
        /* <DEDUP_REMOVED lines=146> */
[----:B------:R-:W0:Y:S03]  /*56b0*/  SHFL.BFLY PT, R61, R12, 0x2, 0x1f ;  /* 0x0c401f000c3d7f89 */ /* 0x000e2600000e0000 */
        /* <DEDUP_REMOVED lines=11> */
[----:B0-----:R-:W-:Y:S01]  /*5770*/  FMNMX.FTZ R20, R12, R61, !PT ;  /* 0x0000003d0c147209 */ /* 0x001fe20007810000 */
[-CC-:B------:R-:W-:Y:S01]  /*5780*/  FFMA.FTZ R12, R25, R0.reuse, -R8.reuse ;  /* 0x00000000190c7223 */ /* 0x180fe20000010808 */
[-CC-:B------:R-:W-:Y:S01]  /*5790*/  FFMA.FTZ R25, R77, R0.reuse, -R8.reuse ;  /* 0x000000004d197223 */ /* 0x180fe20000010808 */
[----:B------:R-:W-:-:S03]  /*57a0*/  FFMA.FTZ R61, R81, R0, -R8 ;  /* 0x00000000513d7223 */ /* 0x000fc60000010808 */
[----:B------:R-:W-:Y:S01]  /*57b0*/  MUFU.EX2 R37, R37 ;  /* 0x0000002500257308 */ /* 0x000fe20000000800 */
[----:B------:R-:W0:Y:S07]  /*57c0*/  SHFL.BFLY PT, R65, R20, 0x1, 0x1f ;  /* 0x0c201f0014417f89 */ /* 0x000e2e00000e0000 */
[----:B------:R-:W-:Y:S08]  /*57d0*/  MUFU.EX2 R158, R158 ;  /* 0x0000009e009e7308 */ /* 0x000ff00000000800 */
[----:B------:R-:W-:Y:S08]  /*57e0*/  MUFU.EX2 R29, R29 ;  /* 0x0000001d001d7308 */ /* 0x000ff00000000800 */
[----:B------:R-:W-:Y:S01]  /*57f0*/  MUFU.EX2 R12, R12 ;  /* 0x0000000c000c7308 */ /* 0x000fe20000000800 */
[----:B0-----:R-:W-:Y:S01]  /*5800*/  FMNMX.FTZ R9, R20, R65, !PT ;  /* 0x0000004114097209 */ /* 0x001fe20007810000 */
[----:B------:R-:W-:-:S03]  /*5810*/  FADD.FTZ R65, -R45, R6 ;  /* 0x000000062d417221 */ /* 0x000fc60000010100 */
[----:B------:R-:W-:Y:S01]  /*5820*/  FSETP.NEU.FTZ.AND P2, PT, R9, -INF , PT ;  /* 0xff8000000900780b */ /* 0x000fe20003f5d000 */
[-C--:B------:R-:W-:Y:S01]  /*5830*/  FMUL.FTZ R6, R65, R0.reuse ;  /* 0x0000000041067220 */ /* 0x080fe20000410000 */
[----:B------:R-:W-:Y:S01]  /*5840*/  FMUL.FTZ R34, R9, R0 ;  /* 0x0000000009227220 */ /* 0x000fe20000410000 */
[----:B------:R0:W-:Y:S04]  /*5850*/  MUFU.EX2 R20, R24 ;  /* 0x0000001800147308 */ /* 0x0001e80000000800 */
[----:B------:R-:W-:-:S04]  /*5860*/  FSEL R34, R34, RZ, P2 ;  /* 0x000000ff22227208 */ /* 0x000fc80001000000 */
[----:B------:R-:W1:Y:S01]  /*5870*/  MUFU.EX2 R6, R6 ;  /* 0x0000000600067308 */ /* 0x000e620000000800 */
[-CC-:B------:R-:W-:Y:S01]  /*5880*/  FFMA.FTZ R38, R55, R0.reuse, -R34.reuse ;  /* 0x0000000037267223 */ /* 0x180fe20000010822 */
[-CC-:B------:R-:W-:Y:S01]  /*5890*/  FFMA.FTZ R8, R26, R0.reuse, -R34.reuse ;  /* 0x000000001a087223 */ /* 0x180fe20000010822 */
[-CC-:B------:R-:W-:Y:S01]  /*58a0*/  FFMA.FTZ R65, R155, R0.reuse, -R34.reuse ;  /* 0x000000009b417223 */ /* 0x180fe20000010822 */
[-CC-:B0-----:R-:W-:Y:S01]  /*58b0*/  FFMA.FTZ R24, R153, R0.reuse, -R34.reuse ;  /* 0x0000000099187223 */ /* 0x181fe20000010822 */
        /* <DEDUP_REMOVED lines=27> */
[----:B------:R-:W1:Y:S01]  /*5a70*/  MUFU.EX2 R31, R31 ;  /* 0x0000001f001f7308 */ /* 0x000e620000000800 */
        /* <DEDUP_REMOVED lines=14> */
[----:B------:R-:W2:Y:S01]  /*5b60*/  MUFU.EX2 R35, R35 ;  /* 0x0000002300237308 */ /* 0x000ea20000000800 */
        /* <DEDUP_REMOVED lines=20> */
[----:B0-----:R-:W-:Y:S01]  /*5cb0*/  F2FP.F16.F32.PACK_AB R181, R65, R8 ;  /* 0x0000000841b5723e */ /* 0x001fe200000000ff */
[----:B------:R-:W0:Y:S01]  /*5cc0*/  MUFU.EX2 R69, R69 ;  /* 0x0000004500457308 */ /* 0x000e220000000800 */
[----:B-1----:R-:W-:-:S02]  /*5cd0*/  F2FP.F16.F32.PACK_AB R183, R31, R24 ;  /* 0x000000181fb7723e */ /* 0x002fc400000000ff */
[----:B------:R-:W-:Y:S02]  /*5ce0*/  @!P1 PRMT R48, RZ, 0x654, R48 ;  /* 0x00000654ff309816 */ /* 0x000fe40000000030 */
[----:B--2---:R-:W-:-:S03]  /*5cf0*/  F2FP.F16.F32.PACK_AB R177, R35, R26 ;  /* 0x0000001a23b1723e */ /* 0x004fc600000000ff */
[----:B------:R-:W-:Y:S01]  /*5d00*/  MUFU.EX2 R30, R30 ;  /* 0x0000001e001e7308 */ /* 0x000fe20000000800 */
[----:B------:R-:W-:Y:S02]  /*5d10*/  WARPGROUP.DEPBAR.LE gsb0, 0x0 ;  /* 0x00008000000079c5 */ /* 0x000fe40000010000 */
[----:B------:R-:W-:-:S05]  /*5d20*/  WARPGROUP.ARRIVE ;  /* 0x00000000000079c5 */ /* 0x000fca0000000000 */
[----:B------:R-:W-:Y:S01]  /*5d30*/  MUFU.EX2 R43, R43 ;  /* 0x0000002b002b7308 */ /* 0x000fe20000000800 */
[----:B------:R-:W-:Y:S02]  /*5d40*/  F2FP.F16.F32.PACK_AB R160, R33, R10 ;  /* 0x0000000a21a0723e */ /* 0x000fe400000000ff */
[----:B0-----:R-:W-:Y:S01]  /*5d50*/  F2FP.F16.F32.PACK_AB R179, R69, R28 ;  /* 0x0000001c45b3723e */ /* 0x001fe200000000ff */
[----:B------:R-:W-:Y:S04]  /*5d60*/  HGMMA.64x128x16.F32 R88, R164, gdesc[UR4].tnspB, R88, gsb0 ;  /* 0x41e00004a4587df0 */ /* 0x000fe80008000858 */
[----:B------:R-:W-:Y:S08]  /*5d70*/  MUFU.EX2 R32, R32 ;  /* 0x0000002000207308 */ /* 0x000ff00000000800 */
[----:B------:R-:W0:Y:S08]  /*5d80*/  MUFU.EX2 R25, R25 ;  /* 0x0000001900197308 */ /* 0x000e300000000800 */
[----:B------:R-:W1:Y:S08]  /*5d90*/  MUFU.EX2 R47, R47 ;  /* 0x0000002f002f7308 */ /* 0x000e700000000800 */
[----:B------:R-:W2:Y:S01]  /*5da0*/  MUFU.EX2 R169, R169 ;  /* 0x000000a900a97308 */ /* 0x000ea20000000800 */
[----:B0-----:R-:W-:-:S07]  /*5db0*/  F2FP.F16.F32.PACK_AB R162, R25, R12 ;  /* 0x0000000c19a2723e */ /* 0x001fce00000000ff */
[----:B------:R-:W0:Y:S08]  /*5dc0*/  MUFU.EX2 R61, R61 ;  /* 0x0000003d003d7308 */ /* 0x000e300000000800 */
[----:B------:R-:W3:Y:S08]  /*5dd0*/  MUFU.EX2 R36, R36 ;  /* 0x0000002400247308 */ /* 0x000ef00000000800 */
        /* <DEDUP_REMOVED lines=16> */
[----:B-1----:R-:W-:Y:S01]  /*5ee0*/  FADD.FTZ R4, R170, R55 ;  /* 0x00000037aa047221 */ /* 0x002fe20000010000 */
[-C--:B------:R-:W-:Y:S01]  /*5ef0*/  FMUL.FTZ R88, R88, R6.reuse ;  /* 0x0000000658587220 */ /* 0x080fe20000410000 */
[-C--:B------:R-:W-:Y:S01]  /*5f00*/  FMUL.FTZ R89, R89, R6.reuse ;  /* 0x0000000659597220 */ /* 0x080fe20000410000 */
[-C--:B------:R-:W-:Y:S01]  /*5f10*/  FMUL.FTZ R92, R92, R6.reuse ;  /* 0x000000065c5c7220 */ /* 0x080fe20000410000 */
[----:B------:R-:W-:Y:S01]  /*5f20*/  FADD.FTZ R55, R53, R4 ;  /* 0x0000000435377221 */ /* 0x000fe20000010000 */
[----:B------:R-:W-:Y:S01]  /*5f30*/  FFMA.FTZ R4, R7, R3, R8 ;  /* 0x0000000307047223 */ /* 0x000fe20000010008 */
[----:B------:R1:W-:Y:S01]  /*5f40*/  @!P1 SYNCS.ARRIVE.TRANS64.RED.A1T0 RZ, [R48+URZ], RZ ;  /* 0x000000ff30ff99a7 */ /* 0x0003e2000810043f */
[----:B------:R-:W1:Y:S01]  /*5f50*/  MUFU.EX2 R163, R175 ;  /* 0x000000af00a37308 */ /* 0x000e620000000800 */
[----:B--2---:R-:W-:Y:S01]  /*5f60*/  FADD.FTZ R46, R152, R55 ;  /* 0x00000037982e7221 */ /* 0x004fe20000010000 */
[----:B------:R-:W-:Y:S01]  /*5f70*/  FADD.FTZ R3, R65, R4 ;  /* 0x0000000441037221 */ /* 0x000fe20000010000 */
[-C--:B------:R-:W-:Y:S01]  /*5f80*/  FMUL.FTZ R93, R93, R6.reuse ;  /* 0x000000065d5d7220 */ /* 0x080fe20000410000 */
[-C--:B------:R-:W-:Y:S01]  /*5f90*/  FMUL.FTZ R96, R96, R6.reuse ;  /* 0x0000000660607220 */ /* 0x080fe20000410000 */
[----:B------:R-:W-:Y:S01]  /*5fa0*/  FADD.FTZ R55, R49, R46 ;  /* 0x0000002e31377221 */ /* 0x000fe20000010000 */
[----:B------:R-:W-:Y:S01]  /*5fb0*/  FADD.FTZ R4, R24, R3 ;  /* 0x0000000318047221 */ /* 0x000fe20000010000 */
[-C--:B------:R-:W-:Y:S01]  /*5fc0*/  FMUL.FTZ R97, R97, R6.reuse ;  /* 0x0000000661617220 */ /* 0x080fe20000410000 */
        /* <DEDUP_REMOVED lines=45> */
[----:B0-----:R-:W-:Y:S01]  /*62a0*/  FADD.FTZ R11, R61, R46 ;  /* 0x0000002e3d0b7221 */ /* 0x001fe20000010000 */
[----:B---3--:R-:W-:Y:S01]  /*62b0*/  FADD.FTZ R4, R36, R3 ;  /* 0x0000000324047221 */ /* 0x008fe20000010000 */
[-C--:B------:R-:W-:Y:S01]  /*62c0*/  FMUL.FTZ R137, R137, R6.reuse ;  /* 0x0000000689897220 */ /* 0x080fe20000410000 */
[-C--:B------:R-:W-:Y:S01]  /*62d0*/  FMUL.FTZ R140, R140, R6.reuse ;  /* 0x000000068c8c7220 */ /* 0x080fe20000410000 */
[----:B------:R-:W-:Y:S01]  /*62e0*/  FADD.FTZ R10, R20, R11 ;  /* 0x0000000b140a7221 */ /* 0x000fe20000010000 */
[----:B----4-:R-:W-:Y:S01]  /*62f0*/  FADD.FTZ R3, R171, R4 ;  /* 0x00000004ab037221 */ /* 0x010fe20000010000 */
[-C--:B------:R-:W-:Y:S01]  /*6300*/  FMUL.FTZ R141, R141, R6.reuse ;  /* 0x000000068d8d7220 */ /* 0x080fe20000410000 */
[-C--:B------:R-:W-:Y:S01]  /*6310*/  FMUL.FTZ R144, R144, R6.reuse ;  /* 0x0000000690907220 */ /* 0x080fe20000410000 */
[----:B-----5:R-:W-:Y:S01]  /*6320*/  FADD.FTZ R4, R45, R10 ;  /* 0x0000000a2d047221 */ /* 0x020fe20000010000 */
        /* <DEDUP_REMOVED lines=44> */
[----:B-1----:R-:W-:Y:S01]  /*65f0*/  FADD.FTZ R10, R163, R10 ;  /* 0x0000000aa30a7221 */ /* 0x002fe20000010000 */
[-C--:B------:R-:W-:Y:S01]  /*6600*/  FMUL.FTZ R150, R150, R7.reuse ;  /* 0x0000000796967220 */ /* 0x080fe20000410000 */
[----:B------:R-:W-:Y:S01]  /*6610*/  FMUL.FTZ R151, R151, R7 ;  /* 0x0000000797977220 */ /* 0x000fe20000410000 */
[----:B------:R-:W-:Y:S01]  /*6620*/  F2FP.F16.F32.PACK_AB R170, R53, R170 ;  /* 0x000000aa35aa723e */ /* 0x000fe200000000ff */
[----:B--2---:R-:W-:Y:S01]  /*6630*/  FADD.FTZ R10, R79, R10 ;  /* 0x0000000a4f0a7221 */ /* 0x004fe20000010000 */
        /* <DEDUP_REMOVED lines=25> */
.L_x_2040:
[----:B------:R-:W-:-:S13]  /*67d0*/  ISETP.LE.AND P2, PT, RZ, UR55, PT ;  /* 0x00000037ff007c0c */ /* 0x000fda000bf43270 */
[----:B------:R-:W-:Y:S05]  /*67e0*/  @!P2 BRA `(.L_x_2050) ;  /* 0x0000001c00f8a947 */ /* 0x000fea0003800000 */
[----:B------:R-:W-:Y:S01]  /*67f0*/  IMAD.MOV.U32 R6, RZ, RZ, R9 ;  /* 0x000000ffff067224 */ /* 0x000fe200078e0009 */
[----:B------:R-:W-:Y:S01]  /*6800*/  UMOV UR51, UR44 ;  /* 0x0000002c00337c82 */ /* 0x000fe20008000000 */
[----:B------:R-:W-:Y:S01]  /*6810*/  IMAD.MOV.U32 R7, RZ, RZ, R5 ;  /* 0x000000ffff077224 */ /* 0x000fe200078e0005 */
[----:B------:R-:W-:-:S06]  /*6820*/  UMOV UR47, UR43 ;  /* 0x0000002b002f7c82 */ /* 0x000fcc0008000000 */
.L_x_2059:
        /* <DEDUP_REMOVED lines=9> */
.L_x_2052:
[----:B------:R-:W-:Y:S01]  /*68c0*/  ULEA UR6, UR43, UR41, 0x3 ;  /* 0x000000292b067291 */ /* 0x000fe2000f8e183f */
[----:B------:R-:W-:-:S05]  /*68d0*/  IMAD.U32 R0, RZ, RZ, UR44 ;  /* 0x0000002cff007e24 */ /* 0x000fca000f8e00ff */
[----:B------:R-:W-:-:S04]  /*68e0*/  SHF.L.U32 R0, R0, 0x1f, RZ ;  /* 0x0000001f00007819 */ /* 0x000fc800000006ff */
[----:B------:R0:W1:Y:S01]  /*68f0*/  SYNCS.PHASECHK.TRANS64.TRYWAIT P2, [UR6+0x28830], R0 ;  /* 0x02883000ff0075a7 */ /* 0x0000620008040146 */
[----:B------:R-:W-:Y:S05]  /*6900*/  @!P0 BRA `(.L_x_2053) ;  /* 0x0000000000048947 */ /* 0x000fea0003800000 */
[----:B------:R-:W-:Y:S01]  /*6910*/  BPT.TRAP 0x1 ;  /* 0x000000040000795c */ /* 0x000fe20000300000 */
.L_x_2053:
[----:B-1----:R-:W-:Y:S05]  /*6920*/  @P2 BRA `(.L_x_2051) ;  /* 0x0000000000082947 */ /* 0x002fea0003800000 */
[----:B------:R-:W1:Y:S02]  /*6930*/  SYNCS.PHASECHK.TRANS64.TRYWAIT P2, [UR6+0x28830], R0 ;  /* 0x02883000ff0075a7 */ /* 0x000e640008040146 */
[----:B-1----:R-:W-:Y:S05]  /*6940*/  @!P2 BRA `(.L_x_2054) ;  /* 0x000000980018a947 */ /* 0x002fea0003800000 */
.L_x_2051:
        /* <DEDUP_REMOVED lines=45> */
.L_x_2056:
[----:B------:R-:W-:Y:S01]  /*6c20*/  ULEA UR6, UR47, UR41, 0x3 ;  /* 0x000000292f067291 */ /* 0x000fe2000f8e183f */
[----:B------:R-:W-:-:S05]  /*6c30*/  IMAD.U32 R0, RZ, RZ, UR51 ;  /* 0x00000033ff007e24 */ /* 0x000fca000f8e00ff */
[----:B------:R-:W-:-:S04]  /*6c40*/  SHF.L.U32 R0, R0, 0x1f, RZ ;  /* 0x0000001f00007819 */ /* 0x000fc800000006ff */
[----:B------:R0:W1:Y:S01]  /*6c50*/  SYNCS.PHASECHK.TRANS64.TRYWAIT P2, [UR6+0x28850], R0 ;  /* 0x02885000ff0075a7 */ /* 0x0000620008040146 */
[----:B------:R-:W-:Y:S05]  /*6c60*/  @!P0 BRA `(.L_x_2057) ;  /* 0x0000000000048947 */ /* 0x000fea0003800000 */
[----:B------:R-:W-:Y:S01]  /*6c70*/  BPT.TRAP 0x1 ;  /* 0x000000040000795c */ /* 0x000fe20000300000 */
.L_x_2057:
[----:B-1----:R-:W-:Y:S05]  /*6c80*/  @P2 BRA `(.L_x_2055) ;  /* 0x0000000000082947 */ /* 0x002fea0003800000 */
[----:B------:R-:W1:Y:S02]  /*6c90*/  SYNCS.PHASECHK.TRANS64.TRYWAIT P2, [UR6+0x28850], R0 ;  /* 0x02885000ff0075a7 */ /* 0x000e640008040146 */
[----:B-1----:R-:W-:Y:S05]  /*6ca0*/  @!P2 BRA `(.L_x_2058) ;  /* 0x000000940058a947 */ /* 0x002fea0003800000 */
.L_x_2055:
[----:B------:R-:W-:Y:S01]  /*6cb0*/  UIADD3 UR6, UR41, 0x400, URZ ;  /* 0x0000040029067890 */ /* 0x000fe2000fffe03f */
[----:B------:R-:W-:Y:S01]  /*6cc0*/  WARPGROUP.ARRIVE ;  /* 0x00000000000079c5 */ /* 0x000fe20000000000 */
[----:B------:R-:W-:Y:S01]  /*6cd0*/  UMOV UR7, 0x40000040 ;  /* 0x4000004000077882 */ /* 0x000fe20000000000 */
[----:B01----:R-:W-:Y:S01]  /*6ce0*/  FMNMX.FTZ R0, R24, R7, !PT ;  /* 0x0000000718007209 */ /* 0x003fe20007810000 */
[----:B------:R-:W-:Y:S01]  /*6cf0*/  USHF.R.U32.HI UR6, URZ, 0x4, UR6 ;  /* 0x000000043f067899 */ /* 0x000fe20008011606 */
[----:B------:R-:W-:Y:S01]  /*6d00*/  ISETP.LT.AND P2, PT, RZ, UR55, PT ;  /* 0x00000037ff007c0c */ /* 0x000fe2000bf41270 */
[----:B------:R-:W-:Y:S01]  /*6d10*/  UMOV UR51, UR44 ;  /* 0x0000002c00337c82 */ /* 0x000fe20008000000 */
        /* <DEDUP_REMOVED lines=40> */
[----:B-1----:R-:W-:Y:S02]  /*6fa0*/  FMNMX.FTZ R9, R8, R5, !PT ;  /* 0x0000000508097209 */ /* 0x002fe40007810000 */
[----:B------:R-:W-:-:S03]  /*6fb0*/  FMNMX.FTZ R8, R26, R6, !PT ;  /* 0x000000061a087209 */ /* 0x000fc60007810000 */
[----:B------:R-:W1:Y:S01]  /*6fc0*/  SHFL.BFLY PT, R10, R9, 0x1, 0x1f ;  /* 0x0c201f00090a7f89 */ /* 0x000e6200000e0000 */
[----:B------:R-:W-:Y:S02]  /*6fd0*/  WARPGROUP.DEPBAR.LE gsb0, 0x0 ;  /* 0x00008000000079c5 */ /* 0x000fe40000010000 */
[----:B------:R-:W-:-:S06]  /*6fe0*/  WARPGROUP.ARRIVE ;  /* 0x00000000000079c5 */ /* 0x000fcc0000000000 */
[----:B------:R-:W-:Y:S01]  /*6ff0*/  HGMMA.64x128x16.F32 R88, R176, gdesc[UR4].tnspB, R88, gsb0 ;  /* 0x41e00004b0587df0 */ /* 0x000fe20008000858 */
[----:B------:R-:W-:Y:S01]  /*7000*/  UIADD3 UR6, UR10, 0x100, URZ ;  /* 0x000001000a067890 */ /* 0x000fe2000fffe03f */
[----:B------:R-:W-:Y:S01]  /*7010*/  UMOV UR7, 0x40000040 ;  /* 0x4000004000077882 */ /* 0x000fe20000000000 */
[----:B-1----:R-:W-:Y:S02]  /*7020*/  FMNMX.FTZ R5, R9, R10, !PT ;  /* 0x0000000a09057209 */ /* 0x002fe40007810000 */
[----:B------:R-:W-:-:S03]  /*7030*/  FMNMX.FTZ R9, R27, R8, !PT ;  /* 0x000000081b097209 */ /* 0x000fc60007810000 */
[----:B------:R-:W-:Y:S01]  /*7040*/  FADD.FTZ R7, -R5, R7 ;  /* 0x0000000705077221 */ /* 0x000fe20000010100 */
[----:B------:R-:W-:-:S03]  /*7050*/  FMNMX.FTZ R8, R30, R9, !PT ;  /* 0x000000091e087209 */ /* 0x000fc60007810000 */
[----:B0-----:R-:W-:Y:S01]  /*7060*/  FMUL.FTZ R7, R7, R0 ;  /* 0x0000000007077220 */ /* 0x001fe20000410000 */
        /* <DEDUP_REMOVED lines=32> */
[----:B------:R-:W-:-:S06]  /*7270*/  WARPGROUP.ARRIVE ;  /* 0x00000000000079c5 */ /* 0x000fcc0000000000 */
[----:B------:R-:W-:Y:S01]  /*7280*/  HGMMA.64x128x16.F32 R88, R172, gdesc[UR4].tnspB, R88, gsb0 ;  /* 0x41e00004ac587df0 */ /* 0x000fe20008000858 */
[----:B------:R-:W-:Y:S01]  /*7290*/  UIADD3 UR6, UR10, 0x180, URZ ;  /* 0x000001800a067890 */ /* 0x000fe2000fffe03f */
[----:B------:R-:W-:Y:S01]  /*72a0*/  UMOV UR7, 0x40000040 ;  /* 0x4000004000077882 */ /* 0x000fe20000000000 */
[----:B0-----:R-:W-:-:S05]  /*72b0*/  FMNMX.FTZ R14, R9, R10, !PT ;  /* 0x0000000a090e7209 */ /* 0x001fca0007810000 */
[----:B------:R-:W0:Y:S02]  /*72c0*/  SHFL.BFLY PT, R9, R14, 0x1, 0x1f ;  /* 0x0c201f000e097f89 */ /* 0x000e2400000e0000 */
[----:B0-----:R-:W-:Y:S01]  /*72d0*/  FMNMX.FTZ R9, R14, R9, !PT ;  /* 0x000000090e097209 */ /* 0x001fe20007810000 */
        /* <DEDUP_REMOVED lines=26> */
[----:B------:R-:W0:Y:S01]  /*7480*/  MUFU.EX2 R180, R180 ;  /* 0x000000b400b47308 */ /* 0x000e220000000800 */
[----:B------:R-:W-:-:S02]  /*7490*/  IMAD.U32 R27, RZ, RZ, UR43 ;  /* 0x0000002bff1b7e24 */ /* 0x000fc4000f8e00ff */
[-CC-:B------:R-:W-:Y:S01]  /*74a0*/  FFMA.FTZ R183, R30, R0.reuse, -R73.reuse ;  /* 0x000000001eb77223 */ /* 0x180fe20000010849 */
[-CC-:B------:R-:W-:Y:S01]  /*74b0*/  FFMA.FTZ R36, R31, R0.reuse, -R73.reuse ;  /* 0x000000001f247223 */ /* 0x180fe20000010849 */
[-C--:B------:R-:W-:Y:S01]  /*74c0*/  FFMA.FTZ R177, R34, R0.reuse, -R73 ;  /* 0x0000000022b17223 */ /* 0x080fe20000010849 */
[-C--:B------:R-:W-:Y:S01]  /*74d0*/  FFMA.FTZ R15, R33, R0.reuse, -R169 ;  /* 0x00000000210f7223 */ /* 0x080fe200000108a9 */
[----:B------:R-:W-:Y:S01]  /*74e0*/  @!P1 LEA R27, R27, UR41, 0x3 ;  /* 0x000000291b1b9c11 */ /* 0x000fe2000f8e18ff */
[-CC-:B------:R-:W-:Y:S01]  /*74f0*/  FFMA.FTZ R34, R35, R0.reuse, -R73.reuse ;  /* 0x0000000023227223 */ /* 0x180fe20000010849 */
[----:B------:R-:W-:Y:S01]  /*7500*/  MUFU.EX2 R6, R6 ;  /* 0x0000000600067308 */ /* 0x000fe20000000800 */
[----:B------:R-:W-:Y:S01]  /*7510*/  IADD3 R31, -R22, 0xb, RZ ;  /* 0x0000000b161f7810 */ /* 0x000fe20007ffe1ff */
[-C--:B------:R-:W-:Y:S01]  /*7520*/  FFMA.FTZ R179, R38, R0.reuse, -R73 ;  /* 0x0000000026b37223 */ /* 0x080fe20000010849 */
[----:B------:R-:W-:Y:S02]  /*7530*/  @!P1 VIADD R27, R27, 0x28840 ;  /* 0x000288401b1b9836 */ /* 0x000fe40000000000 */
[-C--:B------:R-:W-:Y:S01]  /*7540*/  FFMA.FTZ R21, R37, R0.reuse, -R169 ;  /* 0x0000000025157223 */ /* 0x080fe200000108a9 */
[-C--:B------:R-:W-:Y:S01]  /*7550*/  FFMA.FTZ R38, R39, R0.reuse, -R73 ;  /* 0x0000000027267223 */ /* 0x080fe20000010849 */
[-C--:B------:R-:W-:Y:S01]  /*7560*/  FFMA.FTZ R172, R40, R0.reuse, -R169 ;  /* 0x0000000028ac7223 */ /* 0x080fe200000108a9 */
[----:B------:R-:W-:Y:S01]  /*7570*/  FFMA.FTZ R173, R42, R0, -R73 ;  /* 0x000000002aad7223 */ /* 0x000fe20000010849 */
[----:B------:R-:W1:Y:S01]  /*7580*/  MUFU.EX2 R181, R181 ;  /* 0x000000b500b57308 */ /* 0x000e620000000800 */
[----:B------:R-:W-:Y:S01]  /*7590*/  @!P1 PRMT R27, RZ, 0x654, R27 ;  /* 0x00000654ff1b9816 */ /* 0x000fe2000000001b */
[----:B0-----:R-:W-:Y:S01]  /*75a0*/  FFMA.FTZ R4, R7, R4, R180 ;  /* 0x0000000407047223 */ /* 0x001fe200000100b4 */
[-C--:B------:R-:W-:Y:S01]  /*75b0*/  FFMA.FTZ R30, R43, R0.reuse, -R73 ;  /* 0x000000002b1e7223 */ /* 0x080fe20000010849 */
[-C--:B------:R-:W-:Y:S01]  /*75c0*/  FFMA.FTZ R174, R44, R0.reuse, -R169 ;  /* 0x000000002cae7223 */ /* 0x080fe200000108a9 */
[-C--:B------:R-:W-:Y:S01]  /*75d0*/  FFMA.FTZ R175, R46, R0.reuse, -R73 ;  /* 0x000000002eaf7223 */ /* 0x080fe20000010849 */
[-C--:B------:R-:W-:Y:S01]  /*75e0*/  FFMA.FTZ R29, R45, R0.reuse, -R169 ;  /* 0x000000002d1d7223 */ /* 0x080fe200000108a9 */
[-C--:B------:R-:W-:Y:S01]  /*75f0*/  FFMA.FTZ R26, R47, R0.reuse, -R73 ;  /* 0x000000002f1a7223 */ /* 0x080fe20000010849 */
[----:B------:R-:W0:Y:S01]  /*7600*/  MUFU.EX2 R20, R20 ;  /* 0x0000001400147308 */ /* 0x000e220000000800 */
        /* <DEDUP_REMOVED lines=26> */
[----:B0-----:R-:W-:Y:S01]  /*77b0*/  F2FP.F16.F32.PACK_AB R181, R20, R181 ;  /* 0x000000b514b5723e */ /* 0x001fe200000000ff */
        /* <DEDUP_REMOVED lines=11> */
[----:B------:R-:W-:Y:S01]  /*7870*/  UMOV UR47, UR43 ;  /* 0x0000002b002f7c82 */ /* 0x000fe20008000000 */
[----:B------:R-:W-:Y:S03]  /*7880*/  MUFU.EX2 R176, R176 ;  /* 0x000000b000b07308 */ /* 0x000fe60000000800 */
[----:B------:R-:W-:-:S05]  /*7890*/  @!P1 LEA R35, R35, UR41, 0x3 ;  /* 0x0000002923239c11 */ /* 0x000fca000f8e18ff */
        /* <DEDUP_REMOVED lines=58> */
[----:B------:R-:W0:Y:S08]  /*7c40*/  MUFU.EX2 R57, R57 ;  /* 0x0000003900397308 */ /* 0x000e300000000800 */
[----:B------:R-:W-:Y:S08]  /*7c50*/  MUFU.EX2 R75, R75 ;  /* 0x0000004b004b7308 */ /* 0x000ff00000000800 */
[----:B------:R-:W-:Y:S08]  /*7c60*/  MUFU.EX2 R10, R10 ;  /* 0x0000000a000a7308 */ /* 0x000ff00000000800 */
[----:B------:R-:W1:Y:S01]  /*7c70*/  MUFU.EX2 R61, R61 ;  /* 0x0000003d003d7308 */ /* 0x000e620000000800 */
[----:B------:R-:W-:-:S02]  /*7c80*/  WARPGROUP.DEPBAR.LE gsb0, 0x0 ;  /* 0x00008000000079c5 */ /* 0x000fc40000010000 */
[----:B------:R-:W-:-:S05]  /*7c90*/  WARPGROUP.ARRIVE ;  /* 0x00000000000079c5 */ /* 0x000fca0000000000 */
[----:B------:R-:W2:Y:S01]  /*7ca0*/  MUFU.EX2 R161, R74 ;  /* 0x0000004a00a17308 */ /* 0x000ea20000000800 */
[----:B0-----:R-:W-:Y:S01]  /*7cb0*/  F2FP.F16.F32.PACK_AB R160, R57, R8 ;  /* 0x0000000839a0723e */ /* 0x001fe200000000ff */
[----:B------:R-:W-:Y:S01]  /*7cc0*/  HGMMA.64x128x16.F32 R88, R164, gdesc[UR4].tnspB, R88, gsb0 ;  /* 0x41e00004a4587df0 */ /* 0x000fe20008000858 */
[----:B------:R-:W-:Y:S01]  /*7cd0*/  UIADD3 UR6, UR55, -0x1, URZ ;  /* 0xffffffff37067890 */ /* 0x000fe2000fffe03f */
[----:B-1----:R-:W-:-:S04]  /*7ce0*/  F2FP.F16.F32.PACK_AB R162, R61, R10 ;  /* 0x0000000a3da2723e */ /* 0x002fc800000000ff */
[----:B------:R-:W0:Y:S02]  /*7cf0*/  MUFU.EX2 R163, R78 ;  /* 0x0000004e00a37308 */ /* 0x000e240000000800 */
[----:B------:R-:W-:-:S06]  /*7d00*/  UMOV UR55, UR6 ;  /* 0x0000000600377c82 */ /* 0x000fcc0008000000 */
[----:B------:R-:W1:Y:S08]  /*7d10*/  MUFU.EX2 R79, R79 ;  /* 0x0000004f004f7308 */ /* 0x000e700000000800 */
[----:B------:R-:W3:Y:S08]  /*7d20*/  MUFU.EX2 R12, R12 ;  /* 0x0000000c000c7308 */ /* 0x000ef00000000800 */
[----:B------:R-:W-:Y:S08]  /*7d30*/  MUFU.EX2 R65, R65 ;  /* 0x0000004100417308 */ /* 0x000ff00000000800 */
[----:B------:R-:W-:Y:S08]  /*7d40*/  MUFU.EX2 R83, R83 ;  /* 0x0000005300537308 */ /* 0x000ff00000000800 */
[----:B------:R-:W-:Y:S08]  /*7d50*/  MUFU.EX2 R14, R84 ;  /* 0x00000054000e7308 */ /* 0x000ff00000000800 */
[----:B------:R-:W-:Y:S01]  /*7d60*/  MUFU.EX2 R69, R69 ;  /* 0x0000004500457308 */ /* 0x000fe20000000800 */
[----:B------:R-:W-:-:S02]  /*7d70*/  WARPGROUP.DEPBAR.LE gsb0, 0x0 ;  /* 0x00008000000079c5 */ /* 0x000fc40000010000 */
[----:B------:R4:W-:Y:S06]  /*7d80*/  BAR.ARV R31, 0x100 ;  /* 0x0004001f0000751d */ /* 0x0009ec0000002000 */
[----:B------:R5:W-:Y:S01]  /*7d90*/  @!P1 SYNCS.ARRIVE.TRANS64.RED.A1T0 RZ, [R27+URZ], RZ ;  /* 0x000000ff1bff99a7 */ /* 0x000be2000810043f */
[----:B------:R-:W3:Y:S01]  /*7da0*/  MUFU.EX2 R165, R82 ;  /* 0x0000005200a57308 */ /* 0x000ee20000000800 */
[----:B----4-:R-:W-:Y:S02]  /*7db0*/  @!P1 VIADD R31, R35, 0x28860 ;  /* 0x00028860231f9836 */ /* 0x010fe40000000000 */
[-C--:B------:R-:W-:Y:S01]  /*7dc0*/  FMUL.FTZ R88, R88, R7.reuse ;  /* 0x0000000758587220 */ /* 0x080fe20000410000 */
[-C--:B------:R-:W-:Y:S01]  /*7dd0*/  FMUL.FTZ R89, R89, R7.reuse ;  /* 0x0000000759597220 */ /* 0x080fe20000410000 */
[-C--:B------:R-:W-:Y:S01]  /*7de0*/  FMUL.FTZ R92, R92, R7.reuse ;  /* 0x000000075c5c7220 */ /* 0x080fe20000410000 */
[-C--:B------:R-:W-:Y:S01]  /*7df0*/  FMUL.FTZ R93, R93, R7.reuse ;  /* 0x000000075d5d7220 */ /* 0x080fe20000410000 */
[----:B------:R-:W-:Y:S01]  /*7e00*/  @!P1 PRMT R31, RZ, 0x654, R31 ;  /* 0x00000654ff1f9816 */ /* 0x000fe2000000001f */
[----:B-----5:R-:W-:Y:S01]  /*7e10*/  FADD.FTZ R27, R11, R4 ;  /* 0x000000040b1b7221 */ /* 0x020fe20000010000 */
[----:B------:R-:W-:Y:S01]  /*7e20*/  FADD.FTZ R4, R20, R3 ;  /* 0x0000000314047221 */ /* 0x000fe20000010000 */
[----:B------:R-:W4:Y:S01]  /*7e30*/  MUFU.EX2 R167, R86 ;  /* 0x0000005600a77308 */ /* 0x000f220000000800 */
        /* <DEDUP_REMOVED lines=102> */
[----:B-1----:R-:W-:Y:S01]  /*84a0*/  FADD.FTZ R4, R79, R4 ;  /* 0x000000044f047221 */ /* 0x002fe20000010000 */
[-C--:B------:R-:W-:Y:S01]  /*84b0*/  FMUL.FTZ R130, R130, R6.reuse ;  /* 0x0000000682827220 */ /* 0x080fe20000410000 */
[-C--:B------:R-:W-:Y:S01]  /*84c0*/  FMUL.FTZ R131, R131, R6.reuse ;  /* 0x0000000683837220 */ /* 0x080fe20000410000 */
[----:B---3--:R-:W-:Y:S01]  /*84d0*/  FADD.FTZ R20, R12, R3 ;  /* 0x000000030c147221 */ /* 0x008fe20000010000 */
        /* <DEDUP_REMOVED lines=8> */
[----:B----4-:R-:W-:Y:S01]  /*8560*/  FADD.FTZ R3, R167, R4 ;  /* 0x00000004a7037221 */ /* 0x010fe20000010000 */
        /* <DEDUP_REMOVED lines=38> */
.L_x_2050:
[----:B------:R-:W-:Y:S06]  /*87d0*/  BAR.ARV 0x8, 0x120 ;  /* 0x0204800000007b1d */ /* 0x000fec0000002000 */
[----:B------:R-:W-:Y:S05]  /*87e0*/  @!P0 BRA `(.L_x_2060) ;  /* 0x0000000000048947 */ /* 0x000fea0003800000 */
[----:B------:R-:W-:Y:S01]  /*87f0*/  BPT.TRAP 0x1 ;  /* 0x000000040000795c */ /* 0x000fe20000300000 */
.L_x_2060:
[----:B------:R-:W-:Y:S01]  /*8800*/  ULEA UR5, UR43, UR41, 0x3 ;  /* 0x000000292b057291 */ /* 0x000fe2000f8e183f */
[----:B------:R-:W-:-:S05]  /*8810*/  IMAD.U32 R6, RZ, RZ, UR44 ;  /* 0x0000002cff067e24 */ /* 0x000fca000f8e00ff */
[----:B------:R-:W-:-:S04]  /*8820*/  SHF.L.U32 R6, R6, 0x1f, RZ ;  /* 0x0000001f06067819 */ /* 0x000fc800000006ff */
[----:B------:R0:W1:Y:S01]  /*8830*/  SYNCS.PHASECHK.TRANS64.TRYWAIT P2, [UR5+0x28850], R6 ;  /* 0x02885006ff0075a7 */ /* 0x0000620008040145 */
[----:B------:R-:W-:Y:S05]  /*8840*/  @!P0 BRA `(.L_x_2061) ;  /* 0x0000000000048947 */ /* 0x000fea0003800000 */
[----:B------:R-:W-:Y:S01]  /*8850*/  BPT.TRAP 0x1 ;  /* 0x000000040000795c */ /* 0x000fe20000300000 */
.L_x_2061:
[----:B-1----:R-:W-:Y:S05]  /*8860*/  @P2 BRA `(.L_x_2062) ;  /* 0x0000000000082947 */ /* 0x002fea0003800000 */
[----:B------:R-:W1:Y:S02]  /*8870*/  SYNCS.PHASECHK.TRANS64.TRYWAIT P0, [UR5+0x28850], R6 ;  /* 0x02885006ff0075a7 */ /* 0x000e640008000145 */
[----:B-1----:R-:W-:Y:S05]  /*8880*/  @!P0 BRA `(.L_x_2063) ;  /* 0x0000007800788947 */ /* 0x002fea0003800000 */
.L_x_2062:
[----:B------:R-:W-:Y:S01]  /*8890*/  UIADD3 UR41, UR41, 0x400, URZ ;  /* 0x0000040029297890 */ /* 0x000fe2000fffe03f */
[----:B------:R-:W-:Y:S01]  /*88a0*/  WARPGROUP.ARRIVE ;  /* 0x00000000000079c5 */ /* 0x000fe20000000000 */
[----:B------:R-:W-:Y:S01]  /*88b0*/  UMOV UR7, 0x40000040 ;  /* 0x4000004000077882 */ /* 0x000fe20000000000 */
[----:B-1----:R-:W1:Y:S01]  /*88c0*/  SHFL.BFLY PT, R7, R4, 0x2, 0x1f ;  /* 0x0c401f0004077f89 */ /* 0x002e6200000e0000 */
[----:B------:R-:W-:Y:S01]  /*88d0*/  USHF.R.U32.HI UR41, URZ, 0x4, UR41 ;  /* 0x000000043f297899 */ /* 0x000fe20008011629 */
[----:B------:R-:W-:Y:S01]  /*88e0*/  IMAD.MOV.U32 R13, RZ, RZ, RZ ;  /* 0x000000ffff0d7224 */ /* 0x000fe200078e00ff */
[----:B------:R-:W-:Y:S01]  /*88f0*/  UIADD3 UR45, UR45, 0x1, URZ ;  /* 0x000000012d2d7890 */ /* 0x000fe2000fffe03f */
[----:B0-----:R-:W0:Y:S01]  /*8900*/  SHFL.BFLY PT, R6, R3, 0x2, 0x1f ;  /* 0x0c401f0003067f89 */ /* 0x001e2200000e0000 */
        /* <DEDUP_REMOVED lines=12> */
[----:B------:R-:W-:Y:S01]  /*89d0*/  USEL UR43, UR43, URZ, UP0 ;  /* 0x0000003f2b2b7287 */ /* 0x000fe20008000000 */
[----:B0-----:R-:W-:Y:S01]  /*89e0*/  FADD.FTZ R8, R6, R3 ;  /* 0x0000000306087221 */ /* 0x001fe20000010000 */
[----:B------:R-:W-:Y:S01]  /*89f0*/  IMAD.MOV.U32 R3, RZ, RZ, -0x800000 ;  /* 0xff800000ff037424 */ /* 0x000fe200078e00ff */
[----:B------:R-:W0:Y:S04]  /*8a00*/  SHFL.BFLY PT, R6, R7, 0x1, 0x1f ;  /* 0x0c201f0007067f89 */ /* 0x000e2800000e0000 */
[----:B------:R-:W1:Y:S01]  /*8a10*/  SHFL.BFLY PT, R11, R8, 0x1, 0x1f ;  /* 0x0c201f00080b7f89 */ /* 0x000e6200000e0000 */
[----:B0-----:R-:W-:Y:S01]  /*8a20*/  FADD.FTZ R14, R7, R6 ;  /* 0x00000006070e7221 */ /* 0x001fe20000010000 */
[----:B-1----:R-:W-:-:S04]  /*8a30*/  FADD.FTZ R15, R8, R11 ;  /* 0x0000000b080f7221 */ /* 0x002fc80000010000 */
[----:B------:R-:W-:Y:S01]  /*8a40*/  FSETP.NE.FTZ.AND P0, PT, R14, RZ, PT ;  /* 0x000000ff0e00720b */ /* 0x000fe20003f15000 */
[----:B------:R-:W-:Y:S01]  /*8a50*/  IMAD.U32 R8, RZ, RZ, UR5 ;  /* 0x00000005ff087e24 */ /* 0x000fe2000f8e00ff */
[----:B------:R-:W-:-:S11]  /*8a60*/  FSETP.NE.FTZ.AND P2, PT, R15, RZ, PT ;  /* 0x000000ff0f00720b */ /* 0x000fd60003f55000 */
[----:B------:R-:W0:Y:S01]  /*8a70*/  @P0 MUFU.LG2 R6, R14 ;  /* 0x0000000e00060308 */ /* 0x000e220000000c00 */
[C---:B------:R-:W-:Y:S01]  /*8a80*/  @P0 FMUL.FTZ R4, R0.reuse, 0.69314718246459960938 ;  /* 0x3f31721800040820 */ /* 0x040fe20000410000 */
[----:B------:R-:W-:-:S06]  /*8a90*/  @P2 FMUL.FTZ R21, R0, 0.69314718246459960938 ;  /* 0x3f31721800152820 */ /* 0x000fcc0000410000 */
[----:B------:R-:W1:Y:S08]  /*8aa0*/  @P2 MUFU.LG2 R11, R15 ;  /* 0x0000000f000b2308 */ /* 0x000e700000000c00 */
[----:B------:R-:W2:Y:S01]  /*8ab0*/  @P0 MUFU.RCP R13, R14 ;  /* 0x0000000e000d0308 */ /* 0x000ea20000001000 */
[----:B0-----:R-:W-:Y:S01]  /*8ac0*/  @P0 FMUL.FTZ R7, R6, 0.69314718246459960938 ;  /* 0x3f31721806070820 */ /* 0x001fe20000410000 */
[----:B------:R-:W-:-:S03]  /*8ad0*/  @!P1 VIADD R6, R8, 0x28860 ;  /* 0x0002886008069836 */ /* 0x000fc60000000000 */
[----:B------:R-:W-:Y:S01]  /*8ae0*/  @P0 FFMA.FTZ R12, R4, R5, R7 ;  /* 0x00000005040c0223 */ /* 0x000fe20000010007 */
[----:B------:R-:W-:Y:S02]  /*8af0*/  PLOP3.LUT P0, PT, PT, PT, PT, 0x8, 0x0 ;  /* 0x000000000000781c */ /* 0x000fe40003f0e170 */
[----:B------:R-:W0:Y:S01]  /*8b00*/  @P2 MUFU.RCP R10, R15 ;  /* 0x0000000f000a2308 */ /* 0x000e220000001000 */
[----:B-1----:R-:W-:-:S04]  /*8b10*/  @P2 FMUL.FTZ R0, R11, 0.69314718246459960938 ;  /* 0x3f3172180b002820 */ /* 0x002fc80000410000 */
[----:B------:R-:W-:Y:S01]  /*8b20*/  @P2 FFMA.FTZ R3, R21, R9, R0 ;  /* 0x0000000915032223 */ /* 0x000fe20000010000 */
[----:B------:R-:W-:Y:S01]  /*8b30*/  @!P1 PRMT R0, RZ, 0x654, R6 ;  /* 0x00000654ff009816 */ /* 0x000fe20000000006 */
        /* <DEDUP_REMOVED lines=102> */
.L_x_2033:
        /* <DEDUP_REMOVED lines=15> */
[----:B------:R-:W-:Y:S01]  /*9290*/  F2FP.F16.F32.PACK_AB R148, R35, R38 ;  /* 0x000000262394723e */ /* 0x000fe200000000ff */
[----:B------:R-:W-:Y:S01]  /*92a0*/  ULDC.64 UR6, c[0x0][0xbd8] ;  /* 0x0002f60000067ab9 */ /* 0x000fe20000000a00 */
[----:B------:R-:W-:Y:S01]  /*92b0*/  F2FP.F16.F32.PACK_AB R149, R33, R36 ;  /* 0x000000242195723e */ /* 0x000fe200000000ff */
[----:B------:R-:W-:Y:S01]  /*92c0*/  UISETP.NE.AND.EX UP0, UPT, UR9, URZ, UPT, UP0 ;  /* 0x0000003f0900728c */ /* 0x000fe2000bf05300 */
[----:B------:R-:W-:Y:S01]  /*92d0*/  F2FP.F16.F32.PACK_AB R150, R13, R34 ;  /* 0x000000220d96723e */ /* 0x000fe200000000ff */
[----:B------:R-:W-:Y:S01]  /*92e0*/  UISETP.NE.U32.AND UP1, UPT, UR6, URZ, UPT ;  /* 0x0000003f0600728c */ /* 0x000fe2000bf25070 */
[----:B------:R-:W-:Y:S01]  /*92f0*/  F2FP.F16.F32.PACK_AB R151, R151, R32 ;  /* 0x000000209797723e */ /* 0x000fe200000000ff */
[----:B------:R-:W-:-:S02]  /*9300*/  USHF.L.U32 UR10, UR37, 0x2, URZ ;  /* 0x00000002250a7899 */ /* 0x000fc4000800063f */
[----:B------:R-:W-:Y:S02]  /*9310*/  UISETP.NE.AND.EX UP1, UPT, UR7, URZ, UPT, UP1 ;  /* 0x0000003f0700728c */ /* 0x000fe4000bf25310 */
[----:B------:R-:W-:Y:S02]  /*9320*/  USHF.L.U64.HI UR11, UR37, 0x2, UR38 ;  /* 0x00000002250b7899 */ /* 0x000fe40008010226 */
[----:B------:R-:W-:Y:S02]  /*9330*/  UIADD3 UR4, UP2, UR10, UR6, URZ ;  /* 0x000000060a047290 */ /* 0x000fe4000ff5e03f */
[----:B------:R-:W-:Y:S02]  /*9340*/  @UP0 UIADD3 UR6, UP3, UR10, UR8, URZ ;  /* 0x000000080a060290 */ /* 0x000fe4000ff7e03f */
[----:B------:R-:W-:Y:S02]  /*9350*/  UIADD3.X UR8, UR11, UR7, URZ, UP2, !UPT ;  /* 0x000000070b087290 */ /* 0x000fe400097fe43f */
[----:B------:R-:W-:Y:S01]  /*9360*/  @UP0 UIADD3.X UR7, UR11, UR9, URZ, UP3, !UPT ;  /* 0x000000090b070290 */ /* 0x000fe20009ffe43f */
[----:B------:R-:W-:-:S02]  /*9370*/  MOV R14, R0 ;  /* 0x00000000000e7202 */ /* 0x000fc40000000f00 */
[----:B0-----:R-:W-:-:S03]  /*9380*/  MOV R15, R5 ;  /* 0x00000005000f7202 */ /* 0x001fc60000000f00 */
[----:B------:R-:W-:-:S03]  /*9390*/  IMAD.WIDE R4, R185, 0x2, R14 ;  /* 0x00000002b9047825 */ /* 0x000fc600078e020e */
[C---:B------:R-:W-:Y:S02]  /*93a0*/  IADD3 R91, P5, R4.reuse, 0x40, RZ ;  /* 0x00000040045b7810 */ /* 0x040fe40007fbe0ff */
[C---:B------:R-:W-:Y:S02]  /*93b0*/  LOP3.LUT R9, R4.reuse, 0x380, RZ, 0xc0, !PT ;  /* 0x0000038004097812 */ /* 0x040fe400078ec0ff */
[----:B------:R-:W-:Y:S01]  /*93c0*/  LOP3.LUT R26, R91, 0x380, RZ, 0xc0, !PT ;  /* 0x000003805b1a7812 */ /* 0x000fe200078ec0ff */
[----:B------:R-:W-:Y:S01]  /*93d0*/  IMAD.X R29, RZ, RZ, R5, P5 ;  /* 0x000000ffff1d7224 */ /* 0x000fe200028e0605 */
[----:B------:R-:W-:Y:S02]  /*93e0*/  SHF.R.U64 R9, R9, 0x3, RZ ;  /* 0x0000000309097819 */ /* 0x000fe400000012ff */
[C---:B------:R-:W-:Y:S02]  /*93f0*/  IADD3 R49, P6, R4.reuse, 0x20, RZ ;  /* 0x0000002004317810 */ /* 0x040fe40007fde0ff */
[----:B------:R-:W-:-:S02]  /*9400*/  IADD3 R95, P4, R4, 0x60, RZ ;  /* 0x00000060045f7810 */ /* 0x000fc40007f9e0ff */
[C---:B------:R-:W-:Y:S01]  /*9410*/  IADD3 R97, P3, R4.reuse, 0x4000, RZ ;  /* 0x0000400004617810 */ /* 0x040fe20007f7e0ff */
[--C-:B------:R-:W-:Y:S01]  /*9420*/  IMAD.X R31, RZ, RZ, R5.reuse, P6 ;  /* 0x000000ffff1f7224 */ /* 0x100fe200030e0605 */
[C---:B------:R-:W-:Y:S01]  /*9430*/  IADD3 R99, P2, R4.reuse, 0x4020, RZ ;  /* 0x0000402004637810 */ /* 0x040fe20007f5e0ff */
[--C-:B------:R-:W-:Y:S01]  /*9440*/  IMAD.X R27, RZ, RZ, R5.reuse, P4 ;  /* 0x000000ffff1b7224 */ /* 0x100fe200020e0605 */
[C---:B------:R-:W-:Y:S01]  /*9450*/  IADD3 R101, P1, R4.reuse, 0x4040, RZ ;  /* 0x0000404004657810 */ /* 0x040fe20007f3e0ff */
[--C-:B------:R-:W-:Y:S01]  /*9460*/  IMAD.X R11, RZ, RZ, R5.reuse, P3 ;  /* 0x000000ffff0b7224 */ /* 0x100fe200018e0605 */
[----:B------:R-:W-:Y:S01]  /*9470*/  BAR.SYNC.DEFER_BLOCKING 0x1, 0x100 ;  /* 0x0044000000007b1d */ /* 0x000fe20000010000 */
[----:B------:R-:W-:Y:S02]  /*9480*/  IADD3 R103, P0, R4, 0x4060, RZ ;  /* 0x0000406004677810 */ /* 0x000fe40007f1e0ff */
[----:B------:R-:W-:Y:S01]  /*9490*/  SHF.R.U64 R26, R26, 0x3, RZ ;  /* 0x000000031a1a7819 */ /* 0x000fe200000012ff */
[--C-:B------:R-:W-:Y:S01]  /*94a0*/  IMAD.X R25, RZ, RZ, R5.reuse, P1 ;  /* 0x000000ffff197224 */ /* 0x100fe200008e0605 */
[----:B------:R-:W-:Y:S01]  /*94b0*/  LOP3.LUT R4, R9, R4, RZ, 0x3c, !PT ;  /* 0x0000000409047212 */ /* 0x000fe200078e3cff */
[--C-:B------:R-:W-:Y:S01]  /*94c0*/  IMAD.X R9, RZ, RZ, R5.reuse, P2 ;  /* 0x000000ffff097224 */ /* 0x100fe200010e0605 */
[----:B------:R-:W-:Y:S01]  /*94d0*/  LOP3.LUT R28, R26, R91, RZ, 0x3c, !PT ;  /* 0x0000005b1a1c7212 */ /* 0x000fe200078e3cff */
[----:B------:R-:W-:Y:S01]  /*94e0*/  IMAD.X R21, RZ, RZ, R5, P0 ;  /* 0x000000ffff157224 */ /* 0x000fe200000e0605 */
[----:B------:R-:W-:-:S02]  /*94f0*/  MOV R91, R4 ;  /* 0x00000004005b7202 */ /* 0x000fc40000000f00 */
[----:B------:R-:W-:Y:S02]  /*9500*/  LOP3.LUT R10, R49, 0x380, RZ, 0xc0, !PT ;  /* 0x00000380310a7812 */ /* 0x000fe400078ec0ff */
[----:B------:R-:W-:Y:S02]  /*9510*/  LOP3.LUT R48, R95, 0x380, RZ, 0xc0, !PT ;  /* 0x000003805f307812 */ /* 0x000fe400078ec0ff */
[----:B------:R-:W-:Y:S02]  /*9520*/  F2FP.F16.F32.PACK_AB R5, R20, R93 ;  /* 0x0000005d1405723e */ /* 0x000fe400000000ff */
[----:B------:R-:W-:Y:S02]  /*9530*/  LOP3.LUT R50, R97, 0x380, RZ, 0xc0, !PT ;  /* 0x0000038061327812 */ /* 0x000fe400078ec0ff */
[----:B------:R-:W-:Y:S02]  /*9540*/  LOP3.LUT R20, R99, 0x380, RZ, 0xc0, !PT ;  /* 0x0000038063147812 */ /* 0x000fe400078ec0ff */
[----:B------:R-:W-:-:S02]  /*9550*/  SHF.R.U64 R10, R10, 0x3, RZ ;  /* 0x000000030a0a7819 */ /* 0x000fc400000012ff */
[----:B------:R-:W-:Y:S02]  /*9560*/  SHF.R.U64 R48, R48, 0x3, RZ ;  /* 0x0000000330307819 */ /* 0x000fe400000012ff */
[----:B------:R-:W-:Y:S02]  /*9570*/  SHF.R.U64 R50, R50, 0x3, RZ ;  /* 0x0000000332327819 */ /* 0x000fe400000012ff */
[----:B------:R-:W-:Y:S02]  /*9580*/  F2FP.F16.F32.PACK_AB R4, R24, R153 ;  /* 0x000000991804723e */ /* 0x000fe400000000ff */
[----:B------:R-:W-:Y:S02]  /*9590*/  SHF.R.U64 R20, R20, 0x3, RZ ;  /* 0x0000000314147819 */ /* 0x000fe400000012ff */
[----:B------:R-:W-:Y:S01]  /*95a0*/  LOP3.LUT R24, R101, 0x380, RZ, 0xc0, !PT ;  /* 0x0000038065187812 */ /* 0x000fe200078ec0ff */
[----:B------:R0:W-:Y:S01]  /*95b0*/  STSM.16.M88.4 [R91], R4 ;  /* 0x000000045b007844 */ /* 0x0001e20000000200 */
[----:B------:R-:W-:-:S02]  /*95c0*/  LOP3.LUT R30, R10, R49, RZ, 0x3c, !PT ;  /* 0x000000310a1e7212 */ /* 0x000fc400078e3cff */
[----:B------:R-:W-:Y:S02]  /*95d0*/  LOP3.LUT R26, R48, R95, RZ, 0x3c, !PT ;  /* 0x0000005f301a7212 */ /* 0x000fe400078e3cff */
[----:B------:R-:W-:Y:S02]  /*95e0*/  LOP3.LUT R10, R50, R97, RZ, 0x3c, !PT ;  /* 0x00000061320a7212 */ /* 0x000fe400078e3cff */
[----:B------:R-:W-:Y:S02]  /*95f0*/  LOP3.LUT R48, R103, 0x380, RZ, 0xc0, !PT ;  /* 0x0000038067307812 */ /* 0x000fe400078ec0ff */
[----:B------:R-:W-:Y:S02]  /*9600*/  LOP3.LUT R8, R20, R99, RZ, 0x3c, !PT ;  /* 0x0000006314087212 */ /* 0x000fe400078e3cff */
[----:B------:R-:W-:Y:S02]  /*9610*/  SHF.R.U64 R24, R24, 0x3, RZ ;  /* 0x0000000318187819 */ /* 0x000fe400000012ff */
[----:B------:R-:W-:-:S02]  /*9620*/  SHF.R.U64 R48, R48, 0x3, RZ ;  /* 0x0000000330307819 */ /* 0x000fc400000012ff */
[----:B------:R-:W-:Y:S02]  /*9630*/  MOV R50, R10 ;  /* 0x0000000a00327202 */ /* 0x000fe40000000f00 */
[----:B------:R-:W-:Y:S02]  /*9640*/  MOV R49, R8 ;  /* 0x0000000800317202 */ /* 0x000fe40000000f00 */
[----:B------:R-:W-:Y:S02]  /*9650*/  LOP3.LUT R24, R24, R101, RZ, 0x3c, !PT ;  /* 0x0000006518187212 */ /* 0x000fe400078e3cff */
[----:B------:R-:W-:Y:S02]  /*9660*/  MOV R30, R30 ;  /* 0x0000001e001e7202 */ /* 0x000fe40000000f00 */
[----:B------:R-:W-:Y:S02]  /*9670*/  F2FP.F16.F32.PACK_AB R8, R87, R92 ;  /* 0x0000005c5708723e */ /* 0x000fe400000000ff */
[----:B------:R-:W-:-:S02]  /*9680*/  F2FP.F16.F32.PACK_AB R9, R85, R88 ;  /* 0x000000585509723e */ /* 0x000fc400000000ff */
[----:B------:R-:W-:Y:S02]  /*9690*/  F2FP.F16.F32.PACK_AB R10, R83, R86 ;  /* 0x00000056530a723e */ /* 0x000fe400000000ff */
[----:B------:R-:W-:Y:S02]  /*96a0*/  F2FP.F16.F32.PACK_AB R11, R81, R84 ;  /* 0x00000054510b723e */ /* 0x000fe400000000ff */
[----:B------:R-:W-:Y:S02]  /*96b0*/  LOP3.LUT R20, R48, R103, RZ, 0x3c, !PT ;  /* 0x0000006730147212 */ /* 0x000fe400078e3cff */
[----:B------:R-:W-:Y:S01]  /*96c0*/  MOV R90, R28 ;  /* 0x0000001c005a7202 */ /* 0x000fe20000000f00 */
[----:B------:R1:W-:Y:S01]  /*96d0*/  STSM.16.M88.4 [R30], R8 ;  /* 0x000000081e007844 */ /* 0x0003e20000000200 */
[----:B------:R-:W-:Y:S02]  /*96e0*/  MOV R89, R26 ;  /* 0x0000001a00597202 */ /* 0x000fe40000000f00 */
[----:B------:R-:W-:-:S02]  /*96f0*/  MOV R48, R24 ;  /* 0x0000001800307202 */ /* 0x000fc40000000f00 */
[----:B0-----:R-:W-:Y:S02]  /*9700*/  F2FP.F16.F32.PACK_AB R4, R79, R82 ;  /* 0x000000524f04723e */ /* 0x001fe400000000ff */
        /* <DEDUP_REMOVED lines=8> */
[----:B-1----:R-:W-:Y:S02]  /*9790*/  F2FP.F16.F32.PACK_AB R8, R63, R66 ;  /* 0x000000423f08723e */ /* 0x002fe400000000ff */
[----:B------:R-:W-:Y:S01]  /*97a0*/  F2FP.F16.F32.PACK_AB R9, R61, R64 ;  /* 0x000000403d09723e */ /* 0x000fe200000000ff */
[----:B------:R-:W-:Y:S01]  /*97b0*/  STSM.16.M88.4 [R89], R24 ;  /* 0x0000001859007844 */ /* 0x000fe20000000200 */
[----:B------:R-:W-:Y:S02]  /*97c0*/  F2FP.F16.F32.PACK_AB R10, R59, R62 ;  /* 0x0000003e3b0a723e */ /* 0x000fe400000000ff */
[----:B------:R-:W-:Y:S02]  /*97d0*/  F2FP.F16.F32.PACK_AB R11, R57, R60 ;  /* 0x0000003c390b723e */ /* 0x000fe400000000ff */
[----:B------:R-:W-:-:S02]  /*97e0*/  F2FP.F16.F32.PACK_AB R28, R55, R58 ;  /* 0x0000003a371c723e */ /* 0x000fc400000000ff */
[----:B------:R-:W-:Y:S01]  /*97f0*/  F2FP.F16.F32.PACK_AB R29, R53, R56 ;  /* 0x00000038351d723e */ /* 0x000fe200000000ff */
[----:B------:R1:W-:Y:S01]  /*9800*/  STSM.16.M88.4 [R50], R8 ;  /* 0x0000000832007844 */ /* 0x0003e20000000200 */
[----:B------:R-:W-:Y:S01]  /*9810*/  F2FP.F16.F32.PACK_AB R30, R47, R54 ;  /* 0x000000362f1e723e */ /* 0x000fe200000000ff */
[----:B0-----:R-:W-:Y:S01]  /*9820*/  IMAD.U32 R4, RZ, RZ, UR4 ;  /* 0x00000004ff047e24 */ /* 0x001fe2000f8e00ff */
[----:B------:R-:W-:Y:S01]  /*9830*/  F2FP.F16.F32.PACK_AB R31, R45, R52 ;  /* 0x000000342d1f723e */ /* 0x000fe200000000ff */
[----:B------:R-:W-:Y:S01]  /*9840*/  IMAD.U32 R5, RZ, RZ, UR8 ;  /* 0x00000008ff057e24 */ /* 0x000fe2000f8e00ff */
[----:B------:R-:W-:Y:S02]  /*9850*/  F2FP.F16.F32.PACK_AB R52, R43, R46 ;  /* 0x0000002e2b34723e */ /* 0x000fe400000000ff */
[----:B------:R-:W-:Y:S01]  /*9860*/  F2FP.F16.F32.PACK_AB R53, R41, R44 ;  /* 0x0000002c2935723e */ /* 0x000fe200000000ff */
[----:B------:R0:W-:Y:S01]  /*9870*/  STSM.16.M88.4 [R49], R28 ;  /* 0x0000001c31007844 */ /* 0x0001e20000000200 */
[----:B------:R-:W-:-:S02]  /*9880*/  F2FP.F16.F32.PACK_AB R54, R39, R42 ;  /* 0x0000002a2736723e */ /* 0x000fc400000000ff */
[----:B------:R-:W-:Y:S02]  /*9890*/  F2FP.F16.F32.PACK_AB R55, R37, R40 ;  /* 0x000000282537723e */ /* 0x000fe400000000ff */
[----:B------:R-:W-:Y:S02]  /*98a0*/  MOV R20, R20 ;  /* 0x0000001400147202 */ /* 0x000fe40000000f00 */
[----:B------:R-:W-:Y:S01]  /*98b0*/  PLOP3.LUT P0, PT, PT, PT, UP1, 0x80, 0x0 ;  /* 0x000000000000781c */ /* 0x000fe20003f0f018 */
[----:B------:R0:W-:Y:S01]  /*98c0*/  STSM.16.M88.4 [R48], R52 ;  /* 0x0000003430007844 */ /* 0x0001e20000000200 */
[----:B------:R-:W-:-:S03]  /*98d0*/  PLOP3.LUT P2, PT, PT, PT, UP0, 0x80, 0x0 ;  /* 0x000000000000781c */ /* 0x000fc60003f4f008 */
[----:B------:R0:W-:Y:S01]  /*98e0*/  STSM.16.M88.4 [R20], R148 ;  /* 0x0000009414007844 */ /* 0x0001e20000000200 */
[----:B------:R-:W-:Y:S01]  /*98f0*/  BAR.SYNC.DEFER_BLOCKING 0x1, 0x100 ;  /* 0x0044000000007b1d */ /* 0x000fe20000010000 */
[----:B------:R-:W-:Y:S02]  /*9900*/  IMAD.U32 R6, RZ, RZ, UR6 ;  /* 0x00000006ff067e24 */ /* 0x000fe4000f8e00ff */
[----:B------:R-:W-:-:S04]  /*9910*/  IMAD.U32 R7, RZ, RZ, UR7 ;  /* 0x00000007ff077e24 */ /* 0x000fc8000f8e00ff */
[----:B-1----:R-:W2:Y:S04]  /*9920*/  @P0 LDG.E R8, desc[UR48][R4.64] ;  /* 0x0000003004080981 */ /* 0x002ea8000c1e1900 */
[----:B------:R-:W3:Y:S01]  /*9930*/  @P2 LDG.E R6, desc[UR48][R6.64] ;  /* 0x0000003006062981 */ /* 0x000ee2000c1e1900 */
[----:B------:R-:W-:Y:S01]  /*9940*/  IMAD R9, R16, 0x40, R2 ;  /* 0x0000004010097824 */ /* 0x000fe200078e0202 */
[----:B------:R-:W-:Y:S01]  /*9950*/  UMOV UR4, URZ ;  /* 0x0000003f00047c82 */ /* 0x000fe20008000000 */
[----:B------:R-:W-:Y:S02]  /*9960*/  ULDC UR10, c[0x0][0xa88] ;  /* 0x0002a200000a7ab9 */ /* 0x000fe40000000800 */
[----:B------:R-:W-:-:S03]  /*9970*/  IMAD.WIDE R14, R9, 0x2, R14 ;  /* 0x00000002090e7825 */ /* 0x000fc600078e020e */
[----:B------:R-:W-:Y:S02]  /*9980*/  IADD3 R33, P1, R14, 0x1000, RZ ;  /* 0x000010000e217810 */ /* 0x000fe40007f3e0ff */
[----:B--2---:R-:W-:Y:S02]  /*9990*/  @P0 R2UR UR4, R8 ;  /* 0x00000000080402ca */ /* 0x004fe400000e0000 */
[----:B---3--:R-:W-:Y:S01]  /*99a0*/  @P2 R2UR UR10, R6 ;  /* 0x00000000060a22ca */ /* 0x008fe200000e0000 */
[----:B0-----:R-:W-:-:S14]  /*99b0*/  @P2 BRA `(.L_x_2066) ;  /* 0x0000000000182947 */ /* 0x001fdc0003800000 */
[----:B------:R-:W-:Y:S05]  /*99c0*/  @!P0 BRA `(.L_x_2066) ;  /* 0x0000000000148947 */ /* 0x000fea0003800000 */
[----:B------:R-:W2:Y:S04]  /*99d0*/  LDG.E R7, desc[UR48][R4.64] ;  /* 0x0000003004077981 */ /* 0x000ea8000c1e1900 */
[----:B------:R-:W3:Y:S01]  /*99e0*/  LDG.E R6, desc[UR48][R4.64+0x4] ;  /* 0x0000043004067981 */ /* 0x000ee2000c1e1900 */
[----:B--2---:R-:W-:Y:S02]  /*99f0*/  R2UR UR6, R7 ;  /* 0x00000000070672ca */ /* 0x004fe400000e0000 */
[----:B---3--:R-:W-:-:S13]  /*9a00*/  R2UR UR10, R6 ;  /* 0x00000000060a72ca */ /* 0x008fda00000e0000 */
[----:B------:R-:W-:-:S12]  /*9a10*/  UIADD3 UR10, -UR6, UR10, URZ ;  /* 0x0000000a060a7290 */ /* 0x000fd8000fffe13f */
.L_x_2066:
[----:B------:R-:W-:Y:S01]  /*9a20*/  USHF.R.S32.HI UR14, URZ, 0x1f, UR39 ;  /* 0x0000001f3f0e7899 */ /* 0x000fe20008011427 */
[----:B------:R-:W-:Y:S01]  /*9a30*/  IMAD.U32 R8, RZ, RZ, UR40 ;  /* 0x00000028ff087e24 */ /* 0x000fe2000f8e00ff */
[----:B------:R-:W-:Y:S01]  /*9a40*/  ULDC.64 UR12, c[0x0][0xb70] ;  /* 0x0002dc00000c7ab9 */ /* 0x000fe20000000a00 */
[----:B------:R-:W-:Y:S01]  /*9a50*/  USHF.R.S32.HI UR9, URZ, 0x1f, UR4 ;  /* 0x0000001f3f097899 */ /* 0x000fe20008011404 */
[----:B------:R-:W-:Y:S01]  /*9a60*/  IADD3 R25, P2, R14, 0x2000, RZ ;  /* 0x000020000e197810 */ /* 0x000fe20007f5e0ff */
[----:B------:R-:W-:Y:S01]  /*9a70*/  UIMAD UR11, UR14, UR12, URZ ;  /* 0x0000000c0e0b72a4 */ /* 0x000fe2000f8e023f */
[----:B------:R-:W-:Y:S01]  /*9a80*/  IMAD R8, R8, 0x80, R19 ;  /* 0x0000008008087824 */ /* 0x000fe200078e0213 */
[----:B------:R-:W-:Y:S01]  /*9a90*/  UMOV UR8, UR4 ;  /* 0x0000000400087c82 */ /* 0x000fe20008000000 */
[----:B------:R-:W-:Y:S01]  /*9aa0*/  USEL UR38, UR38, URZ, !UP1 ;  /* 0x0000003f26267287 */ /* 0x000fe2000c800000 */
[----:B------:R-:W-:Y:S01]  /*9ab0*/  IADD3 R7, P6, R14, 0x3000, RZ ;  /* 0x000030000e077810 */ /* 0x000fe20007fde0ff */
[----:B------:R-:W-:Y:S01]  /*9ac0*/  UIMAD.WIDE.U32 UR6, UR39, UR12, UR8 ;  /* 0x0000000c270672a5 */ /* 0x000fe2000f8e0008 */
[----:B------:R-:W-:Y:S01]  /*9ad0*/  SHF.R.S32.HI R5, RZ, 0x1f, R8 ;  /* 0x0000001fff057819 */ /* 0x000fe20000011408 */
[----:B------:R-:W-:Y:S01]  /*9ae0*/  UIMAD UR11, UR39, UR13, UR11 ;  /* 0x0000000d270b72a4 */ /* 0x000fe2000f8e020b */
[----:B------:R-:W-:Y:S01]  /*9af0*/  LOP3.LUT R32, R33, 0x380, RZ, 0xc0, !PT ;  /* 0x0000038021207812 */ /* 0x000fe200078ec0ff */
[----:B------:R-:W-:Y:S01]  /*9b00*/  USEL UR37, UR37, URZ, !UP1 ;  /* 0x0000003f25257287 */ /* 0x000fe2000c800000 */
[----:B------:R-:W-:Y:S01]  /*9b10*/  LOP3.LUT R24, R25, 0x380, RZ, 0xc0, !PT ;  /* 0x0000038019187812 */ /* 0x000fe200078ec0ff */
[----:B------:R-:W-:Y:S01]  /*9b20*/  ULDC.64 UR12, c[0x0][0xb78] ;  /* 0x0002de00000c7ab9 */ /* 0x000fe20000000a00 */
[----:B------:R-:W-:Y:S01]  /*9b30*/  UIADD3 UR7, UR7, UR11, URZ ;  /* 0x0000000b07077290 */ /* 0x000fe2000fffe03f */
[----:B------:R-:W-:Y:S01]  /*9b40*/  LOP3.LUT R4, R7, 0x380, RZ, 0xc0, !PT ;  /* 0x0000038007047812 */ /* 0x000fe200078ec0ff */
[----:B------:R-:W-:Y:S01]  /*9b50*/  UIMAD UR8, UR38, UR12, URZ ;  /* 0x0000000c260872a4 */ /* 0x000fe2000f8e023f */
[----:B------:R-:W-:Y:S01]  /*9b60*/  SHF.R.U64 R32, R32, 0x3, RZ ;  /* 0x0000000320207819 */ /* 0x000fe200000012ff */
[----:B------:R-:W-:Y:S01]  /*9b70*/  UIMAD.WIDE.U32 UR6, UR37, UR12, UR6 ;  /* 0x0000000c250672a5 */ /* 0x000fe2000f8e0006 */
[----:B------:R-:W-:Y:S01]  /*9b80*/  SHF.R.U64 R24, R24, 0x3, RZ ;  /* 0x0000000318187819 */ /* 0x000fe200000012ff */
[----:B------:R-:W-:Y:S01]  /*9b90*/  UIMAD UR8, UR37, UR13, UR8 ;  /* 0x0000000d250872a4 */ /* 0x000fe2000f8e0208 */
[----:B------:R-:W-:-:S02]  /*9ba0*/  SHF.R.U64 R4, R4, 0x3, RZ ;  /* 0x0000000304047819 */ /* 0x000fc400000012ff */
[----:B------:R-:W-:Y:S01]  /*9bb0*/  LOP3.LUT R32, R32, R33, RZ, 0x3c, !PT ;  /* 0x0000002120207212 */ /* 0x000fe200078e3cff */
[--C-:B------:R-:W-:Y:S01]  /*9bc0*/  IMAD.X R33, RZ, RZ, R15.reuse, P1 ;  /* 0x000000ffff217224 */ /* 0x100fe200008e060f */
[----:B------:R-:W-:Y:S01]  /*9bd0*/  IADD3 R6, P0, R8, UR6, RZ ;  /* 0x0000000608067c10 */ /* 0x000fe2000ff1e0ff */
[----:B------:R-:W-:Y:S01]  /*9be0*/  IMAD.U32 R10, RZ, RZ, UR8 ;  /* 0x00000008ff0a7e24 */ /* 0x000fe2000f8e00ff */
[----:B------:R-:W-:Y:S01]  /*9bf0*/  LOP3.LUT R24, R24, R25, RZ, 0x3c, !PT ;  /* 0x0000001918187212 */ /* 0x000fe200078e3cff */
[----:B------:R-:W-:Y:S01]  /*9c00*/  IMAD.X R25, RZ, RZ, R15, P2 ;  /* 0x000000ffff197224 */ /* 0x000fe200010e060f */
[----:B------:R-:W-:Y:S01]  /*9c10*/  IADD3 R41, P5, R14, 0x4000, RZ ;  /* 0x000040000e297810 */ /* 0x000fe20007fbe0ff */
[----:B------:R-:W-:Y:S01]  /*9c20*/  ULDC.64 UR12, c[0x0][0xaa0] ;  /* 0x0002a800000c7ab9 */ /* 0x000fe20000000a00 */
[----:B------:R-:W-:Y:S01]  /*9c30*/  IADD3.X R5, R5, UR7, R10, P0, !PT ;  /* 0x0000000705057c10 */ /* 0x000fe200087fe40a */
[----:B------:R-:W-:Y:S01]  /*9c40*/  ULDC.64 UR6, c[0x0][0xb40] ;  /* 0x0002d00000067ab9 */ /* 0x000fe20000000a00 */
[----:B------:R-:W-:-:S02]  /*9c50*/  LOP3.LUT R4, R4, R7, RZ, 0x3c, !PT ;  /* 0x0000000704047212 */ /* 0x000fc400078e3cff */
[----:B------:R-:W-:Y:S02]  /*9c60*/  LEA R20, P0, R6, UR6, 0x2 ;  /* 0x0000000606147c11 */ /* 0x000fe4000f8010ff */
[----:B------:R-:W-:Y:S02]  /*9c70*/  IADD3 R45, P4, R14, 0x5000, RZ ;  /* 0x000050000e2d7810 */ /* 0x000fe40007f9e0ff */
[----:B------:R-:W-:Y:S01]  /*9c80*/  LEA.HI.X R21, R6, UR7, R5, 0x2, P0 ;  /* 0x0000000706157c11 */ /* 0x000fe200080f1405 */
[----:B------:R-:W-:Y:S01]  /*9c90*/  VIADD R5, R8, 0x8 ;  /* 0x0000000808057836 */ /* 0x000fe20000000000 */
[----:B------:R-:W-:Y:S02]  /*9ca0*/  LOP3.LUT P0, RZ, R23, 0x3, RZ, 0xc0, !PT ;  /* 0x0000000317ff7812 */ /* 0x000fe4000780c0ff */
[----:B------:R-:W-:Y:S02]  /*9cb0*/  IADD3 R29, P3, R14, 0x6000, RZ ;  /* 0x000060000e1d7810 */ /* 0x000fe40007f7e0ff */
[----:B------:R-:W-:-:S02]  /*9cc0*/  ISETP.GE.OR P1, PT, R8, UR10, P0 ;  /* 0x0000000a08007c0c */ /* 0x000fc40008726670 */
[C---:B------:R-:W-:Y:S02]  /*9cd0*/  IADD3 R7, P2, R14.reuse, 0x7000, RZ ;  /* 0x000070000e077810 */ /* 0x040fe40007f5e0ff */
[----:B------:R-:W-:Y:S01]  /*9ce0*/  ISETP.GE.OR P0, PT, R5, UR10, P0 ;  /* 0x0000000a05007c0c */ /* 0x000fe20008706670 */
[----:B------:R-:W-:Y:S01]  /*9cf0*/  IMAD.X R5, RZ, RZ, R15, P6 ;  /* 0x000000ffff057224 */ /* 0x000fe200030e060f */
[----:B------:R-:W-:Y:S02]  /*9d00*/  LOP3.LUT R40, R41, 0x380, RZ, 0xc0, !PT ;  /* 0x0000038029287812 */ /* 0x000fe400078ec0ff */
[----:B------:R-:W-:Y:S02]  /*9d10*/  LOP3.LUT R44, R45, 0x380, RZ, 0xc0, !PT ;  /* 0x000003802d2c7812 */ /* 0x000fe400078ec0ff */
[----:B------:R-:W-:Y:S02]  /*9d20*/  LOP3.LUT R28, R29, 0x380, RZ, 0xc0, !PT ;  /* 0x000003801d1c7812 */ /* 0x000fe400078ec0ff */
[----:B------:R-:W-:Y:S01]  /*9d30*/  LOP3.LUT R9, R14, 0x380, RZ, 0xc0, !PT ;  /* 0x000003800e097812 */ /* 0x000fe200078ec0ff */
[----:B------:R-:W-:Y:S01]  /*9d40*/  UIMAD UR6, UR9, UR12, URZ ;  /* 0x0000000c090672a4 */ /* 0x000fe2000f8e023f */
[----:B------:R-:W-:Y:S01]  /*9d50*/  LOP3.LUT R6, R7, 0x380, RZ, 0xc0, !PT ;  /* 0x0000038007067812 */ /* 0x000fe200078ec0ff */
[----:B------:R-:W-:Y:S01]  /*9d60*/  IMAD.U32 R13, RZ, RZ, UR12 ;  /* 0x0000000cff0d7e24 */ /* 0x000fe2000f8e00ff */
[----:B------:R-:W-:Y:S01]  /*9d70*/  SHF.R.U64 R40, R40, 0x3, RZ ;  /* 0x0000000328287819 */ /* 0x000fe200000012ff */
[----:B------:R0:W-:Y:S01]  /*9d80*/  @!P0 STG.E desc[UR48][R20.64+0x20], R3 ;  /* 0x0000200314008986 */ /* 0x0001e2000c101930 */
[----:B------:R-:W-:Y:S01]  /*9d90*/  SHF.R.U64 R44, R44, 0x3, RZ ;  /* 0x000000032c2c7819 */ /* 0x000fe200000012ff */
[----:B------:R-:W-:Y:S01]  /*9da0*/  ULDC.64 UR8, c[0x0][0xae0] ;  /* 0x0002b80000087ab9 */ /* 0x000fe20000000a00 */
        /* <DEDUP_REMOVED lines=15> */
[----:B0-----:R-:W-:Y:S01]  /*9ea0*/  SHF.R.S32.HI R3, RZ, 0x1f, R2 ;  /* 0x0000001fff037819 */ /* 0x001fe20000011402 */
[----:B------:R-:W-:-:S02]  /*9eb0*/  UIMAD UR6, UR4, UR13, UR6 ;  /* 0x0000000d040672a4 */ /* 0x000fc4000f8e0206 */
[----:B------:R0:W5:Y:S01]  /*9ec0*/  LD.E.128 R36, desc[UR48][R14.64] ;  /* 0x000000300e247980 */ /* 0x000162000c101d00 */
[----:B-1----:R-:W-:-:S03]  /*9ed0*/  IMAD.WIDE.U32 R12, R13, UR4, R2 ;  /* 0x000000040d0c7c25 */ /* 0x002fc6000f8e0002 */
[----:B------:R-:W5:Y:S04]  /*9ee0*/  LD.E.128 R4, desc[UR48][R4.64] ;  /* 0x0000003004047980 */ /* 0x000f68000c101d00 */
[----:B------:R-:W5:Y:S04]  /*9ef0*/  LD.E.128 R40, desc[UR48][R40.64] ;  /* 0x0000003028287980 */ /* 0x000f68000c101d00 */
[----:B------:R-:W5:Y:S04]  /*9f00*/  LD.E.128 R44, desc[UR48][R44.64] ;  /* 0x000000302c2c7980 */ /* 0x000f68000c101d00 */
[----:B------:R-:W5:Y:S04]  /*9f10*/  LD.E.128 R28, desc[UR48][R28.64] ;  /* 0x000000301c1c7980 */ /* 0x000f68000c101d00 */
[----:B------:R-:W5:Y:S01]  /*9f20*/  LD.E.128 R8, desc[UR48][R8.64] ;  /* 0x0000003008087980 */ /* 0x000f62000c101d00 */
[----:B------:R-:W-:Y:S01]  /*9f30*/  UIMAD UR4, UR14, UR8, URZ ;  /* 0x000000080e0472a4 */ /* 0x000fe2000f8e023f */
[----:B------:R-:W-:Y:S01]  /*9f40*/  @!PT LDS RZ, [RZ] ;  /* 0x00000000fffff984 */ /* 0x000fe20000000800 */
[----:B------:R-:W-:Y:S01]  /*9f50*/  @!PT LDS RZ, [RZ] ;  /* 0x00000000fffff984 */ /* 0x000fe20000000800 */
[----:B------:R-:W-:Y:S01]  /*9f60*/  @!PT LDS RZ, [RZ] ;  /* 0x00000000fffff984 */ /* 0x000fe20000000800 */
[----:B------:R-:W-:Y:S01]  /*9f70*/  @!PT LDS RZ, [RZ] ;  /* 0x00000000fffff984 */ /* 0x000fe20000000800 */
[----:B------:R1:W-:Y:S06]  /*9f80*/  MEMBAR.ALL.CTA ;  /* 0x0000000000007992 */ /* 0x0003ec0000008000 */
[----:B-1----:R-:W1:Y:S01]  /*9f90*/  FENCE.VIEW.ASYNC.S ;  /* 0x00000000000073c6 */ /* 0x002e620000000000 */
[----:B------:R-:W-:Y:S01]  /*9fa0*/  VIADD R13, R13, UR6 ;  /* 0x000000060d0d7c36 */ /* 0x000fe20008000000 */
[----:B------:R-:W-:Y:S01]  /*9fb0*/  UIMAD UR10, UR40, -0x80, UR10 ;  /* 0xffffff80280a78a4 */ /* 0x000fe2000f8e020a */
[----:B------:R-:W-:Y:S01]  /*9fc0*/  IMAD.U32 R3, RZ, RZ, UR8 ;  /* 0x00000008ff037e24 */ /* 0x000fe2000f8e00ff */
[----:B------:R-:W-:Y:S01]  /*9fd0*/  UIMAD UR4, UR39, UR9, UR4 ;  /* 0x00000009270472a4 */ /* 0x000fe2000f8e0204 */
[----:B------:R-:W-:-:S02]  /*9fe0*/  ULDC.64 UR6, c[0x0][0xae8] ;  /* 0x0002ba0000067ab9 */ /* 0x000fc40000000a00 */
[----:B------:R-:W-:Y:S01]  /*9ff0*/  IMAD.WIDE.U32 R12, R3, UR39, R12 ;  /* 0x00000027030c7c25 */ /* 0x000fe2000f8e000c */
[----:B------:R-:W-:-:S03]  /*a000*/  ISETP.GE.AND P2, PT, R16, UR10, PT ;  /* 0x0000000a10007c0c */ /* 0x000fc6000bf46270 */
[----:B------:R-:W-:Y:S01]  /*a010*/  VIADD R13, R13, UR4 ;  /* 0x000000040d0d7c36 */ /* 0x000fe20008000000 */
[----:B------:R-:W-:Y:S01]  /*a020*/  UIMAD UR4, UR38, UR6, URZ ;  /* 0x00000006260472a4 */ /* 0x000fe2000f8e023f */
[----:B------:R-:W-:Y:S02]  /*a030*/  VIADD R0, R0, 0x28820 ;  /* 0x0002882000007836 */ /* 0x000fe40000000000 */
[----:B------:R-:W-:Y:S01]  /*a040*/  IMAD.U32 R21, RZ, RZ, UR6 ;  /* 0x00000006ff157e24 */ /* 0x000fe2000f8e00ff */
[----:B------:R-:W-:Y:S01]  /*a050*/  UIMAD UR4, UR37, UR7, UR4 ;  /* 0x00000007250472a4 */ /* 0x000fe2000f8e0204 */
[C---:B0-----:R-:W-:Y:S01]  /*a060*/  VIADD R15, R16.reuse, 0x60 ;  /* 0x00000060100f7836 */ /* 0x041fe20000000000 */
[----:B------:R-:W-:Y:S01]  /*a070*/  PRMT R0, RZ, 0x654, R0 ;  /* 0x00000654ff007816 */ /* 0x000fe20000000000 */
[----:B------:R-:W-:Y:S01]  /*a080*/  IMAD.WIDE.U32 R20, R21, UR37, R12 ;  /* 0x0000002515147c25 */ /* 0x000fe2000f8e000c */
[----:B------:R-:W-:Y:S02]  /*a090*/  SHF.R.S32.HI R17, RZ, 0x1f, R16 ;  /* 0x0000001fff117819 */ /* 0x000fe40000011410 */
[----:B------:R-:W-:Y:S01]  /*a0a0*/  ISETP.GE.AND P1, PT, R15, UR10, PT ;  /* 0x0000000a0f007c0c */ /* 0x000fe2000bf26270 */
[C---:B------:R-:W-:Y:S01]  /*a0b0*/  VIADD R14, R16.reuse, 0x40 ;  /* 0x00000040100e7836 */ /* 0x040fe20000000000 */
[----:B-1----:R0:W-:Y:S01]  /*a0c0*/  SYNCS.ARRIVE.TRANS64.RED.A1T0 RZ, [R0+URZ], RZ ;  /* 0x000000ff00ff79a7 */ /* 0x0021e2000810043f */
[----:B------:R-:W-:Y:S01]  /*a0d0*/  VIADD R3, R16, 0x20 ;  /* 0x0000002010037836 */ /* 0x000fe20000000000 */
[----:B------:R-:W-:Y:S01]  /*a0e0*/  BSSY B1, `(.L_x_2067) ;  /* 0x0000017000017945 */ /* 0x000fe20003800000 */
[----:B------:R-:W-:-:S02]  /*a0f0*/  IMAD.U32 R15, RZ, RZ, UR40 ;  /* 0x00000028ff0f7e24 */ /* 0x000fc4000f8e00ff */
[----:B------:R-:W-:Y:S01]  /*a100*/  VIADD R53, R21, UR4 ;  /* 0x0000000415357c36 */ /* 0x000fe20008000000 */
[----:B------:R-:W-:Y:S01]  /*a110*/  ISETP.GE.AND P0, PT, R14, UR10, PT ;  /* 0x0000000a0e007c0c */ /* 0x000fe2000bf06270 */
[----:B------:R-:W-:Y:S01]  /*a120*/  IMAD.WIDE R14, R15, 0x80, R16 ;  /* 0x000000800f0e7825 */ /* 0x000fe200078e0210 */
[----:B------:R-:W-:Y:S01]  /*a130*/  ISETP.GE.AND P4, PT, R3, UR10, PT ;  /* 0x0000000a03007c0c */ /* 0x000fe2000bf86270 */
[----:B0-----:R-:W-:-:S12]  /*a140*/  @P2 BRA `(.L_x_2068) ;  /* 0x0000000000402947 */ /* 0x001fd80003800000 */
        /* <DEDUP_REMOVED lines=16> */
.L_x_2068:
[----:B------:R-:W-:Y:S05]  /*a250*/  BSYNC B1 ;  /* 0x0000000000017941 */ /* 0x000fea0003800000 */
.L_x_2067:
        /* <DEDUP_REMOVED lines=9> */
[----:B0----5:R-:W-:Y:S02]  /*a2f0*/  VIADD R36, R2, 0x40 ;  /* 0x0000004002247836 */ /* 0x021fe40000000000 */
        /* <DEDUP_REMOVED lines=8> */
[----:B------:R1:W-:Y:S04]  /*a380*/  @!P3 STG.E.128 desc[UR48][R36.64], R32 ;  /* 0x000000202400b986 */ /* 0x0003e8000c101d30 */
[----:B------:R1:W-:Y:S02]  /*a390*/  @!P4 STG.E.128 desc[UR48][R36.64+0x80], R44 ;  /* 0x0000802c2400c986 */ /* 0x0003e4000c101d30 */
.L_x_2070:
[----:B------:R-:W-:Y:S05]  /*a3a0*/  BSYNC B1 ;  /* 0x0000000000017941 */ /* 0x000fea0003800000 */
.L_x_2069:
        /* <DEDUP_REMOVED lines=9> */
[----:B-1---5:R-:W-:Y:S02]  /*a440*/  VIADD R32, R2, 0x40 ;  /* 0x0000004002207836 */ /* 0x022fe40000000000 */
        /* <DEDUP_REMOVED lines=10> */
.L_x_2072:
[----:B------:R-:W-:Y:S05]  /*a4f0*/  BSYNC B1 ;  /* 0x0000000000017941 */ /* 0x000fea0003800000 */
.L_x_2071:
[----:B------:R-:W-:Y:S05]  /*a500*/  @P1 BRA `(.L_x_2073) ;  /* 0x0000000c00081947 */ /* 0x000fea0003800000 */
[----:B------:R-:W-:Y:S01]  /*a510*/  IADD3 R3, P0, R14, 0x60, RZ ;  /* 0x000000600e037810 */ /* 0x000fe20007f1e0ff */
        /* <DEDUP_REMOVED lines=15> */
[----:B-----5:R3:W-:Y:S10]  /*a610*/  @!P1 STG.E.128 desc[UR48][R14.64], R4 ;  /* 0x000000040e009986 */ /* 0x0207f4000c101d30 */
[----:B------:R-:W-:Y:S05]  /*a620*/  @P0 BRA `(.L_x_2073) ;  /* 0x0000000800c00947 */ /* 0x000fea0003800000 */
[----:B------:R4:W-:Y:S01]  /*a630*/  STG.E.128 desc[UR48][R14.64+0x80], R8 ;  /* 0x000080080e007986 */ /* 0x0009e2000c101d30 */
[----:B------:R-:W-:Y:S05]  /*a640*/  BRA `(.L_x_2073) ;  /* 0x0000000800b87947 */ /* 0x000fea0003800000 */
.L_x_2065:
[----:B------:R-:W-:Y:S01]  /*a650*/  ULDC.64 UR6, c[0x0][0xbe0] ;  /* 0x0002f80000067ab9 */ /* 0x000fe20000000a00 */
[----:B------:R-:W-:Y:S02]  /*a660*/  USHF.L.U32 UR4, UR37, 0x2, URZ ;  /* 0x0000000225047899 */ /* 0x000fe4000800063f */
[----:B------:R-:W-:Y:S01]  /*a670*/  UISETP.NE.U32.AND UP0, UPT, UR6, URZ, UPT ;  /* 0x0000003f0600728c */ /* 0x000fe2000bf05070 */
[----:B------:R-:W-:Y:S01]  /*a680*/  ULDC.64 UR8, c[0x0][0xbd8] ;  /* 0x0002f60000087ab9 */ /* 0x000fe20000000a00 */
[----:B------:R-:W-:Y:S02]  /*a690*/  USHF.L.U64.HI UR10, UR37, 0x2, UR38 ;  /* 0x00000002250a7899 */ /* 0x000fe40008010226 */
[----:B------:R-:W-:Y:S02]  /*a6a0*/  UISETP.NE.AND.EX UP1, UPT, UR7, URZ, UPT, UP0 ;  /* 0x0000003f0700728c */ /* 0x000fe4000bf25300 */
[----:B------:R-:W-:-:S04]  /*a6b0*/  UISETP.NE.U32.AND UP0, UPT, UR8, URZ, UPT ;  /* 0x0000003f0800728c */ /* 0x000fc8000bf05070 */
[----:B------:R-:W-:Y:S01]  /*a6c0*/  PLOP3.LUT P2, PT, PT, PT, UP1, 0x80, 0x0 ;  /* 0x000000000000781c */ /* 0x000fe20003f4f018 */
[----:B------:R-:W-:-:S04]  /*a6d0*/  UISETP.NE.AND.EX UP0, UPT, UR9, URZ, UPT, UP0 ;  /* 0x0000003f0900728c */ /* 0x000fc8000bf05300 */
[----:B------:R-:W-:Y:S02]  /*a6e0*/  @UP1 UIADD3 UR6, UP2, UR4, UR6, URZ ;  /* 0x0000000604061290 */ /* 0x000fe4000ff5e03f */
[----:B------:R-:W-:Y:S02]  /*a6f0*/  PLOP3.LUT P1, PT, PT, PT, UP0, 0x80, 0x0 ;  /* 0x000000000000781c */ /* 0x000fe40003f2f008 */
[----:B------:R-:W-:Y:S02]  /*a700*/  @UP1 UIADD3.X UR7, UR10, UR7, URZ, UP2, !UPT ;  /* 0x000000070a071290 */ /* 0x000fe400097fe43f */
[----:B------:R-:W-:Y:S01]  /*a710*/  UIADD3 UR4, UP1, UR4, UR8, URZ ;  /* 0x0000000804047290 */ /* 0x000fe2000ff3e03f */
[----:B------:R-:W-:-:S03]  /*a720*/  IMAD.U32 R6, RZ, RZ, UR6 ;  /* 0x00000006ff067e24 */ /* 0x000fc6000f8e00ff */
[----:B------:R-:W-:Y:S01]  /*a730*/  IMAD.U32 R7, RZ, RZ, UR7 ;  /* 0x00000007ff077e24 */ /* 0x000fe2000f8e00ff */
[----:B------:R-:W-:Y:S01]  /*a740*/  UIADD3.X UR6, UR10, UR9, URZ, UP1, !UPT ;  /* 0x000000090a067290 */ /* 0x000fe20008ffe43f */
[----:B------:R-:W-:-:S03]  /*a750*/  IMAD.MOV.U32 R9, RZ, RZ, RZ ;  /* 0x000000ffff097224 */ /* 0x000fc600078e00ff */
[----:B------:R-:W2:Y:S01]  /*a760*/  @P2 LDG.E R6, desc[UR48][R6.64] ;  /* 0x0000003006062981 */ /* 0x000ea2000c1e1900 */
[----:B------:R-:W-:Y:S02]  /*a770*/  IMAD.U32 R4, RZ, RZ, UR4 ;  /* 0x00000004ff047e24 */ /* 0x000fe4000f8e00ff */
[----:B------:R-:W-:-:S05]  /*a780*/  IMAD.U32 R5, RZ, RZ, UR6 ;  /* 0x00000006ff057e24 */ /* 0x000fca000f8e00ff */
[----:B------:R0:W5:Y:S01]  /*a790*/  @P1 LDG.E R9, desc[UR48][R4.64] ;  /* 0x0000003004091981 */ /* 0x000162000c1e1900 */
[----:B------:R-:W-:Y:S01]  /*a7a0*/  ULDC UR4, c[0x0][0xa88] ;  /* 0x0002a20000047ab9 */ /* 0x000fe20000000800 */
[----:B------:R-:W-:Y:S02]  /*a7b0*/  ISETP.GT.AND P0, PT, R186, 0x7f, PT ;  /* 0x0000007fba00780c */ /* 0x000fe40003f04270 */
[----:B--2---:R-:W-:Y:S01]  /*a7c0*/  @P2 R2UR UR4, R6 ;  /* 0x00000000060422ca */ /* 0x004fe200000e0000 */
[----:B0-----:R-:W-:-:S14]  /*a7d0*/  @P2 BRA `(.L_x_2074) ;  /* 0x0000000000182947 */ /* 0x001fdc0003800000 */
[----:B------:R-:W-:Y:S05]  /*a7e0*/  @!P1 BRA `(.L_x_2074) ;  /* 0x0000000000149947 */ /* 0x000fea0003800000 */
[----:B------:R-:W2:Y:S04]  /*a7f0*/  LDG.E R3, desc[UR48][R4.64] ;  /* 0x0000003004037981 */ /* 0x000ea8000c1e1900 */
[----:B------:R-:W3:Y:S01]  /*a800*/  LDG.E R0, desc[UR48][R4.64+0x4] ;  /* 0x0000043004007981 */ /* 0x000ee2000c1e1900 */
[----:B--2---:R-:W-:Y:S02]  /*a810*/  R2UR UR6, R3 ;  /* 0x00000000030672ca */ /* 0x004fe400000e0000 */
[----:B---3--:R-:W-:-:S13]  /*a820*/  R2UR UR4, R0 ;  /* 0x00000000000472ca */ /* 0x008fda00000e0000 */
[----:B------:R-:W-:-:S12]  /*a830*/  UIADD3 UR4, -UR6, UR4, URZ ;  /* 0x0000000406047290 */ /* 0x000fd8000fffe13f */
.L_x_2074:
[----:B------:R-:W-:Y:S01]  /*a840*/  USHF.R.S32.HI UR8, URZ, 0x1f, UR39 ;  /* 0x0000001f3f087899 */ /* 0x000fe20008011427 */
[----:B------:R-:W-:Y:S01]  /*a850*/  BSSY B1, `(.L_x_2075) ;  /* 0x000001f000017945 */ /* 0x000fe20003800000 */
[----:B------:R-:W-:Y:S01]  /*a860*/  USEL UR37, UR37, URZ, !UP0 ;  /* 0x0000003f25257287 */ /* 0x000fe2000c000000 */
[----:B------:R-:W-:Y:S01]  /*a870*/  SHF.R.S32.HI R11, RZ, 0x1f, R2 ;  /* 0x0000001fff0b7819 */ /* 0x000fe20000011402 */
[----:B------:R-:W-:Y:S01]  /*a880*/  USEL UR38, UR38, URZ, !UP0 ;  /* 0x0000003f26267287 */ /* 0x000fe2000c000000 */
[----:B-----5:R-:W-:Y:S01]  /*a890*/  SHF.R.S32.HI R8, RZ, 0x1f, R9 ;  /* 0x0000001fff087819 */ /* 0x020fe20000011409 */
[----:B------:R-:W-:Y:S10]  /*a8a0*/  @P0 BRA `(.L_x_2076) ;  /* 0x0000000000640947 */ /* 0x000ff40003800000 */
[----:B------:R-:W0:Y:S01]  /*a8b0*/  S2R R3, SR_TID.X ;  /* 0x0000000000037919 */ /* 0x000e220000002100 */
[----:B------:R-:W-:-:S04]  /*a8c0*/  IMAD.U32 R0, RZ, RZ, UR40 ;  /* 0x00000028ff007e24 */ /* 0x000fc8000f8e00ff */
[----:B0-----:R-:W-:-:S04]  /*a8d0*/  IMAD R0, R0, 0x80, R3 ;  /* 0x0000008000007824 */ /* 0x001fc800078e0203 */
[----:B------:R-:W-:-:S05]  /*a8e0*/  VIADD R0, R0, 0xffffff80 ;  /* 0xffffff8000007836 */ /* 0x000fca0000000000 */
[----:B------:R-:W-:-:S13]  /*a8f0*/  ISETP.GE.AND P0, PT, R0, UR4, PT ;  /* 0x0000000400007c0c */ /* 0x000fda000bf06270 */
[----:B------:R-:W-:Y:S05]  /*a900*/  @P0 BRA `(.L_x_2076) ;  /* 0x00000000004c0947 */ /* 0x000fea0003800000 */
[C---:B------:R-:W-:Y:S01]  /*a910*/  IADD3 R4, P0, R0.reuse, R9, RZ ;  /* 0x0000000900047210 */ /* 0x040fe20007f1e0ff */
        /* <DEDUP_REMOVED lines=18> */
.L_x_2076:
[----:B------:R-:W-:Y:S05]  /*aa40*/  BSYNC B1 ;  /* 0x0000000000017941 */ /* 0x000fea0003800000 */
.L_x_2075:
[----:B------:R-:W-:Y:S01]  /*aa50*/  ULDC.64 UR6, c[0x0][0xaa0] ;  /* 0x0002a80000067ab9 */ /* 0x000fe20000000a00 */
[----:B0-----:R-:W-:Y:S01]  /*aa60*/  IMAD.MOV.U32 R3, RZ, RZ, R11 ;  /* 0x000000ffff037224 */ /* 0x001fe200078e000b */
[----:B------:R-:W-:Y:S01]  /*aa70*/  ULDC.64 UR10, c[0x0][0xae0] ;  /* 0x0002b800000a7ab9 */ /* 0x000fe20000000a00 */
[----:B------:R-:W-:Y:S01]  /*aa80*/  IMAD R0, R8, UR6, RZ ;  /* 0x0000000608007c24 */ /* 0x000fe2000f8e02ff */
[----:B------:R-:W-:Y:S01]  /*aa90*/  BSSY B1, `(.L_x_2077) ;  /* 0x000002c000017945 */ /* 0x000fe20003800000 */
[----:B------:R-:W-:Y:S01]  /*aaa0*/  IMAD.WIDE.U32 R4, R9, UR6, R2 ;  /* 0x0000000609047c25 */ /* 0x000fe2000f8e0002 */
[----:B------:R-:W-:-:S03]  /*aab0*/  UIMAD UR6, UR8, UR10, URZ ;  /* 0x0000000a080672a4 */ /* 0x000fc6000f8e023f */
[----:B------:R-:W-:Y:S01]  /*aac0*/  IMAD R9, R9, UR7, R0 ;  /* 0x0000000709097c24 */ /* 0x000fe2000f8e0200 */
[----:B------:R-:W-:Y:S01]  /*aad0*/  UIMAD UR7, UR40, -0x80, UR4 ;  /* 0xffffff80280778a4 */ /* 0x000fe2000f8e0204 */
[----:B------:R-:W-:Y:S01]  /*aae0*/  IMAD.U32 R3, RZ, RZ, UR10 ;  /* 0x0000000aff037e24 */ /* 0x000fe2000f8e00ff */
[----:B------:R-:W-:Y:S01]  /*aaf0*/  UIMAD UR6, UR39, UR11, UR6 ;  /* 0x0000000b270672a4 */ /* 0x000fe2000f8e0206 */
[----:B------:R-:W-:Y:S01]  /*ab00*/  IMAD.IADD R5, R5, 0x1, R9 ;  /* 0x0000000105057824 */ /* 0x000fe200078e0209 */
[----:B------:R-:W-:Y:S01]  /*ab10*/  ULDC.64 UR8, c[0x0][0xae8] ;  /* 0x0002ba0000087ab9 */ /* 0x000fe20000000a00 */
[C---:B------:R-:W-:Y:S01]  /*ab20*/  VIADD R0, R16.reuse, 0x20 ;  /* 0x0000002010007836 */ /* 0x040fe20000000000 */
[----:B------:R-:W-:Y:S01]  /*ab30*/  ISETP.GE.AND P2, PT, R16, UR7, PT ;  /* 0x0000000710007c0c */ /* 0x000fe2000bf46270 */
[----:B------:R-:W-:Y:S01]  /*ab40*/  IMAD.WIDE.U32 R4, R3, UR39, R4 ;  /* 0x0000002703047c25 */ /* 0x000fe2000f8e0004 */
[----:B------:R-:W-:Y:S01]  /*ab50*/  UIMAD UR4, UR38, UR8, URZ ;  /* 0x00000008260472a4 */ /* 0x000fe2000f8e023f */
[----:B------:R-:W-:-:S02]  /*ab60*/  SHF.R.S32.HI R9, RZ, 0x1f, R16 ;  /* 0x0000001fff097819 */ /* 0x000fc40000011410 */
[----:B------:R-:W-:Y:S01]  /*ab70*/  VIADD R5, R5, UR6 ;  /* 0x0000000605057c36 */ /* 0x000fe20008000000 */
[----:B------:R-:W-:Y:S01]  /*ab80*/  UIMAD UR4, UR37, UR9, UR4 ;  /* 0x00000009250472a4 */ /* 0x000fe2000f8e0204 */
[----:B------:R-:W-:Y:S01]  /*ab90*/  IMAD.U32 R7, RZ, RZ, UR8 ;  /* 0x00000008ff077e24 */ /* 0x000fe2000f8e00ff */
[----:B------:R-:W-:Y:S01]  /*aba0*/  ISETP.GE.AND P3, PT, R0, UR7, PT ;  /* 0x0000000700007c0c */ /* 0x000fe2000bf66270 */
[----:B------:R-:W-:Y:S02]  /*abb0*/  VIADD R3, R16, 0x60 ;  /* 0x0000006010037836 */ /* 0x000fe40000000000 */
[----:B------:R-:W-:-:S03]  /*abc0*/  IMAD.WIDE.U32 R6, R7, UR37, R4 ;  /* 0x0000002507067c25 */ /* 0x000fc6000f8e0004 */
[----:B------:R-:W-:Y:S01]  /*abd0*/  ISETP.GE.AND P0, PT, R3, UR7, PT ;  /* 0x0000000703007c0c */ /* 0x000fe2000bf06270 */
[----:B------:R-:W-:Y:S02]  /*abe0*/  VIADD R0, R16, 0x40 ;  /* 0x0000004010007836 */ /* 0x000fe40000000000 */
[----:B------:R-:W-:Y:S02]  /*abf0*/  IMAD.U32 R3, RZ, RZ, UR40 ;  /* 0x00000028ff037e24 */ /* 0x000fe4000f8e00ff */
[----:B------:R-:W-:Y:S01]  /*ac00*/  IMAD.MOV.U32 R8, RZ, RZ, R16 ;  /* 0x000000ffff087224 */ /* 0x000fe200078e0010 */
[----:B------:R-:W-:Y:S01]  /*ac10*/  ISETP.GE.AND P1, PT, R0, UR7, PT ;  /* 0x0000000700007c0c */ /* 0x000fe2000bf26270 */
[----:B------:R-:W-:Y:S02]  /*ac20*/  VIADD R11, R7, UR4 ;  /* 0x00000004070b7c36 */ /* 0x000fe40008000000 */
[----:B------:R-:W-:Y:S01]  /*ac30*/  IMAD.WIDE R8, R3, 0x80, R8 ;  /* 0x0000008003087825 */ /* 0x000fe200078e0208 */
[----:B------:R-:W-:Y:S09]  /*ac40*/  @P2 BRA `(.L_x_2078) ;  /* 0x0000000000402947 */ /* 0x000ff20003800000 */
        /* <DEDUP_REMOVED lines=16> */
.L_x_2078:
[----:B------:R-:W-:Y:S05]  /*ad50*/  BSYNC B1 ;  /* 0x0000000000017941 */ /* 0x000fea0003800000 */
.L_x_2077:
        /* <DEDUP_REMOVED lines=15> */
[----:B0-----:R-:W-:Y:S01]  /*ae50*/  LEA R12, P2, R4, UR8, 0x1 ;  /* 0x00000008040c7c11 */ /* 0x001fe2000f8408ff */
[----:B------:R-:W-:-:S05]  /*ae60*/  IMAD.IADD R3, R5, 0x1, R3 ;  /* 0x0000000105037824 */ /* 0x000fca00078e0203 */
[----:B------:R-:W-:-:S05]  /*ae70*/  LEA.HI.X R13, R4, UR9, R3, 0x1, P2 ;  /* 0x00000009040d7c11 */ /* 0x000fca00090f0c03 */
[----:B------:R1:W-:Y:S04]  /*ae80*/  @!P3 STG.E.128 desc[UR48][R12.64], RZ ;  /* 0x000000ff0c00b986 */ /* 0x0003e8000c101d30 */
[----:B------:R1:W-:Y:S02]  /*ae90*/  @!P4 STG.E.128 desc[UR48][R12.64+0x80], RZ ;  /* 0x000080ff0c00c986 */ /* 0x0003e4000c101d30 */
.L_x_2080:
[----:B------:R-:W-:Y:S05]  /*aea0*/  BSYNC B1 ;  /* 0x0000000000017941 */ /* 0x000fea0003800000 */
.L_x_2079:
        /* <DEDUP_REMOVED lines=15> */
[----:B01----:R-:W-:Y:S01]  /*afa0*/  LEA R12, P1, R4, UR8, 0x1 ;  /* 0x00000008040c7c11 */ /* 0x003fe2000f8208ff */
[----:B------:R-:W-:-:S05]  /*afb0*/  IMAD.IADD R3, R5, 0x1, R3 ;  /* 0x0000000105037824 */ /* 0x000fca00078e0203 */
[----:B------:R-:W-:-:S05]  /*afc0*/  LEA.HI.X R13, R4, UR9, R3, 0x1, P1 ;  /* 0x00000009040d7c11 */ /* 0x000fca00088f0c03 */
[----:B------:R2:W-:Y:S04]  /*afd0*/  @!P2 STG.E.128 desc[UR48][R12.64], RZ ;  /* 0x000000ff0c00a986 */ /* 0x0005e8000c101d30 */
[----:B------:R2:W-:Y:S02]  /*afe0*/  @!P3 STG.E.128 desc[UR48][R12.64+0x80], RZ ;  /* 0x000080ff0c00b986 */ /* 0x0005e4000c101d30 */
.L_x_2082:
[----:B------:R-:W-:Y:S05]  /*aff0*/  BSYNC B1 ;  /* 0x0000000000017941 */ /* 0x000fea0003800000 */
.L_x_2081:
        /* <DEDUP_REMOVED lines=19> */
.L_x_2073:
[----:B------:R-:W-:Y:S05]  /*b130*/  BSYNC B0 ;  /* 0x0000000000007941 */ /* 0x000fea0003800000 */
.L_x_2064:
[----:B------:R-:W-:Y:S02]  /*b140*/  ULDC UR4, c[0x0][0xc14] ;  /* 0x0003050000047ab9 */ /* 0x000fe40000000800 */
[----:B------:R-:W-:-:S13]  /*b150*/  ISETP.GE.AND P0, PT, R51, UR4, PT ;  /* 0x0000000433007c0c */ /* 0x000fda000bf06270 */
[----:B------:R-:W-:Y:S05]  /*b160*/  @!P0 BRA `(.L_x_2083) ;  /* 0xffffff5c00088947 */ /* 0x000fea000383ffff */
[----:B------:R-:W-:Y:S05]  /*b170*/  EXIT ;  /* 0x000000000000794d */ /* 0x000fea0003800000 */
.L_x_2028:
        /* <DEDUP_REMOVED lines=61> */
.L_x_2088:
        /* <DEDUP_REMOVED lines=15> */
.L_x_2087:
[----:B------:R-:W-:Y:S05]  /*b640*/  BSYNC B0 ;  /* 0x0000000000007941 */ /* 0x000fea0003800000 */
.L_x_2086:
        /* <DEDUP_REMOVED lines=25> */
.L_x_2084:
        /* <DEDUP_REMOVED lines=20> */
.L_x_2089:
        /* <DEDUP_REMOVED lines=56> */
.L_x_2085:
[----:B------:R-:W-:Y:S02]  /*bca0*/  IMAD.MOV.U32 R17, RZ, RZ, RZ ;  /* 0x000000ffff117224 */ /* 0x000fe400078e00ff */
[----:B------:R-:W-:Y:S02]  /*bcb0*/  IMAD.U32 R16, RZ, RZ, UR6 ;  /* 0x00000006ff107e24 */ /* 0x000fe4000f8e00ff */
[----:B------:R-:W-:-:S07]  /*bcc0*/  IMAD.MOV.U32 R18, RZ, RZ, RZ ;  /* 0x000000ffff127224 */ /* 0x000fce00078e00ff */
.L_x_2090:
[----:B------:R-:W1:Y:S01]  /*bcd0*/  S2R R2, SR_TID.X ;  /* 0x0000000000027919 */ /* 0x000e620000002100 */
[----:B------:R-:W-:Y:S01]  /*bce0*/  STL [R1+0x20], RZ ;  /* 0x000020ff01007387 */ /* 0x000fe20000100800 */
        /* <DEDUP_REMOVED lines=10> */
[----:B------:R1:W-:Y:S03]  /*bd90*/  STL [R1], RZ ;  /* 0x000000ff01007387 */ /* 0x0003e60000100800 */
[----:B------:R-:W-:Y:S05]  /*bda0*/  @P0 BRA `(.L_x_2091) ;  /* 0x0000003c00b00947 */ /* 0x000fea0003800000 */
[----:B-1----:R-:W-:Y:S01]  /*bdb0*/  IMAD.MOV.U32 R0, RZ, RZ, 0x1 ;  /* 0x00000001ff007424 */ /* 0x002fe200078e00ff */
[----:B------:R1:W-:Y:S01]  /*bdc0*/  STL [R1], RZ ;  /* 0x000000ff01007387 */ /* 0x0003e20000100800 */
[----:B------:R-:W-:Y:S01]  /*bdd0*/  ULDC UR37, c[0x0][0xc] ;  /* 0x0000030000257ab9 */ /* 0x000fe20000000800 */
[----:B------:R-:W-:Y:S02]  /*bde0*/  ULDC.64 UR38, c[0x0][0x198] ;  /* 0x0000660000267ab9 */ /* 0x000fe40000000a00 */
[----:B------:R1:W-:Y:S04]  /*bdf0*/  STL [R1+0x8], R0 ;  /* 0x0000080001007387 */ /* 0x0003e80000100800 */
[----:B------:R1:W-:Y:S02]  /*be00*/  STL [R1+0x20], RZ ;  /* 0x000020ff01007387 */ /* 0x0003e40000100800 */
.L_x_2157:
[----:B--2---:R-:W2:Y:S02]  /*be10*/  LDC.64 R2, c[0x0][0xc60] ;  /* 0x00031800ff027b82 */ /* 0x004ea40000000a00 */
[----:B--2---:R-:W-:-:S05]  /*be20*/  IMAD.WIDE R2, R19, 0x4, R2 ;  /* 0x0000000413027825 */ /* 0x004fca00078e0202 */
[----:B------:R-:W2:Y:S01]  /*be30*/  LDG.E R5, desc[UR48][R2.64] ;  /* 0x0000003002057981 */ /* 0x000ea2000c1e1900 */
[----:B------:R-:W-:Y:S05]  /*be40*/  YIELD ;  /* 0x0000000000007946 */ /* 0x000fea0003800000 */
[----:B------:R-:W-:Y:S01]  /*be50*/  ULDC.64 UR4, c[0x0][0xa28] ;  /* 0x00028a0000047ab9 */ /* 0x000fe20000000a00 */
[----:B-1----:R-:W-:Y:S01]  /*be60*/  IMAD.MOV.U32 R0, RZ, RZ, RZ ;  /* 0x000000ffff007224 */ /* 0x002fe200078e00ff */
[----:B------:R-:W-:Y:S01]  /*be70*/  ISETP.NE.U32.AND P0, PT, RZ, UR4, PT ;  /* 0x00000004ff007c0c */ /* 0x000fe2000bf05070 */
[----:B------:R-:W-:Y:S01]  /*be80*/  IMAD.MOV.U32 R6, RZ, RZ, RZ ;  /* 0x000000ffff067224 */ /* 0x000fe200078e00ff */
[----:B------:R-:W-:-:S02]  /*be90*/  ULDC.64 UR6, c[0x0][0xa08] ;  /* 0x0002820000067ab9 */ /* 0x000fc40000000a00 */
[----:B------:R-:W-:Y:S02]  /*bea0*/  ISETP.NE.AND.EX P0, PT, RZ, UR5, PT, P0 ;  /* 0x00000005ff007c0c */ /* 0x000fe4000bf05300 */
[----:B--2---:R-:W-:Y:S01]  /*beb0*/  SHF.R.S32.HI R4, RZ, 0x1f, R5 ;  /* 0x0000001fff047819 */ /* 0x004fe20000011405 */
[----:B------:R-:W-:-:S10]  /*bec0*/  IMAD.SHL.U32 R11, R5, 0x4, RZ ;  /* 0x00000004050b7824 */ /* 0x000fd400078e00ff */
[C---:B------:R-:W-:Y:S01]  /*bed0*/  @P0 LEA R2, P1, R5.reuse, UR4, 0x2 ;  /* 0x0000000405020c11 */ /* 0x040fe2000f8210ff */
[----:B------:R1:W-:Y:S03]  /*bee0*/  STL [R1+0x10], R5 ;  /* 0x0000100501007387 */ /* 0x0003e60000100800 */
[C-C-:B------:R-:W-:Y:S01]  /*bef0*/  @P0 LEA.HI.X R3, R5.reuse, UR5, R4.reuse, 0x2, P1 ;  /* 0x0000000505030c11 */ /* 0x140fe200088f1404 */
[----:B------:R-:W-:Y:S02]  /*bf00*/  ULDC.64 UR4, c[0x0][0xa18] ;  /* 0x0002860000047ab9 */ /* 0x000fe40000000a00 */
[----:B------:R-:W-:Y:S02]  /*bf10*/  ISETP.NE.U32.AND P1, PT, RZ, UR4, PT ;  /* 0x00000004ff007c0c */ /* 0x000fe4000bf25070 */
[----:B------:R2:W5:Y:S01]  /*bf20*/  @P0 LDG.E R0, desc[UR48][R2.64] ;  /* 0x0000003002000981 */ /* 0x000562000c1e1900 */
[----:B------:R-:W-:-:S02]  /*bf30*/  SHF.L.U64.HI R10, R5, 0x2, R4 ;  /* 0x00000002050a7819 */ /* 0x000fc40000010204 */
[----:B------:R-:W-:Y:S01]  /*bf40*/  ISETP.NE.AND.EX P1, PT, RZ, UR5, PT, P1 ;  /* 0x00000005ff007c0c */ /* 0x000fe2000bf25310 */
[----:B------:R-:W-:Y:S04]  /*bf50*/  STL [R1+0x18], R11 ;  /* 0x0000180b01007387 */ /* 0x000fe80000100800 */
[----:B------:R-:W-:Y:S08]  /*bf60*/  STL [R1+0x1c], R10 ;  /* 0x00001c0a01007387 */ /* 0x000ff00000100800 */
[----:B------:R-:W-:-:S04]  /*bf70*/  @P1 IADD3 R8, P0, R11, UR4, RZ ;  /* 0x000000040b081c10 */ /* 0x000fc8000ff1e0ff */
[C---:B------:R-:W-:Y:S01]  /*bf80*/  @P1 IADD3.X R9, R10.reuse, UR5, RZ, P0, !PT ;  /* 0x000000050a091c10 */ /* 0x040fe200087fe4ff */
[----:B------:R-:W-:Y:S02]  /*bf90*/  ULDC.64 UR4, c[0x0][0xa00] ;  /* 0x0002800000047ab9 */ /* 0x000fe40000000a00 */
[----:B------:R-:W-:Y:S02]  /*bfa0*/  ISETP.NE.U32.AND P2, PT, RZ, UR4, PT ;  /* 0x00000004ff007c0c */ /* 0x000fe4000bf45070 */
[C---:B--2---:R-:W-:Y:S02]  /*bfb0*/  IADD3 R2, P0, R11.reuse, UR4, RZ ;  /* 0x000000040b027c10 */ /* 0x044fe4000ff1e0ff */
[----:B------:R-:W-:Y:S02]  /*bfc0*/  ISETP.NE.AND.EX P2, PT, RZ, UR5, PT, P2 ;  /* 0x00000005ff007c0c */ /* 0x000fe4000bf45320 */
[----:B------:R-:W-:Y:S01]  /*bfd0*/  IADD3.X R3, R10, UR5, RZ, P0, !PT ;  /* 0x000000050a037c10 */ /* 0x000fe200087fe4ff */
[----:B------:R-:W-:Y:S01]  /*bfe0*/  ULDC UR4, c[0x0][0x288] ;  /* 0x0000a20000047ab9 */ /* 0x000fe20000000800 */
[----:B------:R-:W-:-:S04]  /*bff0*/  IADD3 R4, P0, R11, UR6, RZ ;  /* 0x000000060b047c10 */ /* 0x000fc8000ff1e0ff */
[----:B-1----:R-:W-:-:S05]  /*c000*/  IADD3.X R5, R10, UR7, RZ, P0, !PT ;  /* 0x000000070a057c10 */ /* 0x002fca00087fe4ff */
[----:B------:R-:W2:Y:S01]  /*c010*/  @P2 LDG.E R6, desc[UR48][R2.64] ;  /* 0x0000003002062981 */ /* 0x000ea2000c1e1900 */
[----:B------:R-:W-:-:S03]  /*c020*/  ISETP.NE.U32.AND P0, PT, RZ, UR6, PT ;  /* 0x00000006ff007c0c */ /* 0x000fc6000bf05070 */
[----:B--2---:R1:W-:Y:S02]  /*c030*/  STL [R1+0x24], R6 ;  /* 0x0000240601007387 */ /* 0x0043e40000100800 */
[----:B-1----:R-:W-:Y:S01]  /*c040*/  IMAD.U32 R6, RZ, RZ, UR4 ;  /* 0x00000004ff067e24 */ /* 0x002fe2000f8e00ff */
[----:B------:R-:W-:-:S05]  /*c050*/  ULDC.64 UR4, c[0x0][0x3f8] ;  /* 0x0000fe0000047ab9 */ /* 0x000fca0000000a00 */
[----:B------:R1:W5:Y:S01]  /*c060*/  @P1 LDG.E R6, desc[UR48][R8.64] ;  /* 0x0000003008061981 */ /* 0x000362000c1e1900 */
[----:B------:R-:W-:Y:S01]  /*c070*/  UISETP.NE.U32.AND UP0, UPT, UR4, URZ, UPT ;  /* 0x0000003f0400728c */ /* 0x000fe2000bf05070 */
[----:B------:R-:W-:Y:S02]  /*c080*/  ISETP.NE.AND.EX P0, PT, RZ, UR7, PT, P0 ;  /* 0x00000007ff007c0c */ /* 0x000fe4000bf05300 */
[----:B------:R-:W-:Y:S01]  /*c090*/  ULDC UR4, c[0x0][0x404] ;  /* 0x0001010000047ab9 */ /* 0x000fe20000000800 */
[----:B------:R-:W-:-:S03]  /*c0a0*/  UISETP.NE.AND.EX UP0, UPT, UR5, URZ, UPT, UP0 ;  /* 0x0000003f0500728c */ /* 0x000fc6000bf05300 */
[----:B------:R-:W-:Y:S01]  /*c0b0*/  ULDC UR5, c[0x0][0x2e0] ;  /* 0x0000b80000057ab9 */ /* 0x000fe20000000800 */
[----:B------:R-:W-:-:S04]  /*c0c0*/  USEL UR4, UR4, 0x1, UP0 ;  /* 0x0000000104047887 */ /* 0x000fc80008000000 */
[----:B------:R-:W-:-:S06]  /*c0d0*/  UIMAD UR4, UR4, UR5, URZ ;  /* 0x00000005040472a4 */ /* 0x000fcc000f8e023f */
[----:B------:R-:W-:Y:S01]  /*c0e0*/  IMAD.U32 R7, RZ, RZ, UR4 ;  /* 0x00000004ff077e24 */ /* 0x000fe2000f8e00ff */
[----:B-1----:R-:W-:Y:S06]  /*c0f0*/  @P1 BRA `(.L_x_2092) ;  /* 0x0000000000101947 */ /* 0x002fec0003800000 */
[----:B------:R-:W-:Y:S05]  /*c100*/  @!P2 BRA `(.L_x_2092) ;  /* 0x00000000000ca947 */ /* 0x000fea0003800000 */
[----:B-----5:R-:W2:Y:S04]  /*c110*/  LDG.E R6, desc[UR48][R2.64] ;  /* 0x0000003002067981 */ /* 0x020ea8000c1e1900 */
[----:B------:R-:W2:Y:S02]  /*c120*/  LDG.E R9, desc[UR48][R2.64+0x4] ;  /* 0x0000043002097981 */ /* 0x000ea4000c1e1900 */
[----:B--2---:R-:W-:-:S07]  /*c130*/  IMAD.IADD R6, R9, 0x1, -R6 ;  /* 0x0000000109067824 */ /* 0x004fce00078e0a06 */
.L_x_2092:
[----:B------:R-:W-:Y:S01]  /*c140*/  IMAD.MOV.U32 R3, RZ, RZ, RZ ;  /* 0x000000ffff037224 */ /* 0x000fe200078e00ff */
[----:B------:R-:W-:-:S05]  /*c150*/  ULDC.64 UR4, c[0x0][0xa20] ;  /* 0x0002880000047ab9 */ /* 0x000fca0000000a00 */
[----:B------:R-:W2:Y:S01]  /*c160*/  @P0 LDG.E R3, desc[UR48][R4.64] ;  /* 0x0000003004030981 */ /* 0x000ea2000c1e1900 */
[----:B------:R-:W-:-:S04]  /*c170*/  ISETP.NE.U32.AND P1, PT, RZ, UR4, PT ;  /* 0x00000004ff007c0c */ /* 0x000fc8000bf25070 */
[----:B------:R-:W-:Y:S01]  /*c180*/  ISETP.NE.AND.EX P1, PT, RZ, UR5, PT, P1 ;  /* 0x00000005ff007c0c */ /* 0x000fe2000bf25310 */
[----:B--2--5:R-:W-:-:S05]  /*c190*/  IMAD.IADD R2, R3, 0x1, R0 ;  /* 0x0000000103027824 */ /* 0x024fca00078e0200 */
[----:B------:R1:W-:Y:S07]  /*c1a0*/  STL [R1+0x4], R2 ;  /* 0x0000040201007387 */ /* 0x0003ee0000100800 */
[----:B------:R-:W-:Y:S05]  /*c1b0*/  @!P1 BRA `(.L_x_2093) ;  /* 0x0000000000109947 */ /* 0x000fea0003800000 */
[----:B-1----:R-:W-:-:S04]  /*c1c0*/  IADD3 R2, P0, R11, UR4, RZ ;  /* 0x000000040b027c10 */ /* 0x002fc8000ff1e0ff */
[----:B------:R-:W-:-:S05]  /*c1d0*/  IADD3.X R3, R10, UR5, RZ, P0, !PT ;  /* 0x000000050a037c10 */ /* 0x000fca00087fe4ff */
[----:B------:R1:W5:Y:S01]  /*c1e0*/  LDG.E R7, desc[UR48][R2.64] ;  /* 0x0000003002077981 */ /* 0x000362000c1e1900 */
[----:B------:R-:W-:Y:S05]  /*c1f0*/  BRA `(.L_x_2094) ;  /* 0x0000000000107947 */ /* 0x000fea0003800000 */
.L_x_2093:
[----:B------:R-:W-:Y:S05]  /*c200*/  @!P0 BRA `(.L_x_2094) ;  /* 0x00000000000c8947 */ /* 0x000fea0003800000 */
[----:B-1----:R-:W2:Y:S04]  /*c210*/  LDG.E R2, desc[UR48][R4.64] ;  /* 0x0000003004027981 */ /* 0x002ea8000c1e1900 */
[----:B------:R-:W2:Y:S02]  /*c220*/  LDG.E R7, desc[UR48][R4.64+0x4] ;  /* 0x0000043004077981 */ /* 0x000ea4000c1e1900 */
[----:B--2---:R-:W-:-:S07]  /*c230*/  IMAD.IADD R7, R7, 0x1, -R2 ;  /* 0x0000000107077824 */ /* 0x004fce00078e0a02 */
.L_x_2094:
[----:B-----5:R-:W-:Y:S01]  /*c240*/  IMAD.IADD R7, R7, 0x1, -R0 ;  /* 0x0000000107077824 */ /* 0x020fe200078e0a00 */
[----:B------:R-:W-:Y:S01]  /*c250*/  LEA R0, R17, 0xff, 0x7 ;  /* 0x000000ff11007811 */ /* 0x000fe200078e38ff */
[----:B------:R-:W-:Y:S03]  /*c260*/  BSSY B6, `(.L_x_2095) ;  /* 0x00002df000067945 */ /* 0x000fe60003800000 */
[C---:B------:R-:W-:Y:S01]  /*c270*/  IADD3 R6, R7.reuse, R0, -R6 ;  /* 0x0000000007067210 */ /* 0x040fe20007ffe806 */
[----:B------:R-:W-:-:S03]  /*c280*/  VIADD R7, R7, 0x7f ;  /* 0x0000007f07077836 */ /* 0x000fc60000000000 */
[----:B-1----:R-:W-:Y:S02]  /*c290*/  SHF.R.S32.HI R3, RZ, 0x1f, R6 ;  /* 0x0000001fff037819 */ /* 0x002fe40000011406 */
[----:B------:R-:W-:Y:S02]  /*c2a0*/  SHF.R.S32.HI R0, RZ, 0x1f, R7 ;  /* 0x0000001fff007819 */ /* 0x000fe40000011407 */
[----:B------:R-:W-:Y:S02]  /*c2b0*/  LEA.HI R3, R3, R6, RZ, 0x7 ;  /* 0x0000000603037211 */ /* 0x000fe400078f38ff */
[----:B------:R-:W-:Y:S02]  /*c2c0*/  LEA.HI R0, R0, R7, RZ, 0x7 ;  /* 0x0000000700007211 */ /* 0x000fe400078f38ff */
[----:B------:R-:W-:Y:S02]  /*c2d0*/  SHF.R.S32.HI R3, RZ, 0x7, R3 ;  /* 0x00000007ff037819 */ /* 0x000fe40000011403 */
[----:B------:R-:W-:-:S04]  /*c2e0*/  SHF.R.S32.HI R0, RZ, 0x7, R0 ;  /* 0x00000007ff007819 */ /* 0x000fc80000011400 */
[----:B------:R-:W-:-:S04]  /*c2f0*/  VIMNMX R2, R0, R3, PT ;  /* 0x0000000300027248 */ /* 0x000fc80003fe0100 */
[----:B------:R-:W-:Y:S01]  /*c300*/  ISETP.GT.AND P0, PT, R2, RZ, PT ;  /* 0x000000ff0200720c */ /* 0x000fe20003f04270 */
[----:B------:R1:W-:-:S12]  /*c310*/  STL [R1+0x14], R2 ;  /* 0x0000140201007387 */ /* 0x0003d80000100800 */
[----:B-1----:R-:W-:Y:S05]  /*c320*/  @P0 BRA `(.L_x_2096) ;  /* 0x0000000000440947 */ /* 0x002fea0003800000 */
[----:B------:R-:W1:Y:S02]  /*c330*/  S2R R2, SR_TID.X ;  /* 0x0000000000027919 */ /* 0x000e640000002100 */
        /* <DEDUP_REMOVED lines=14> */
[----:B-1----:R-:W-:Y:S01]  /*c420*/  IADD3 R16, R0, UR37, R7 ;  /* 0x0000002500107c10 */ /* 0x002fe2000fffe007 */
[----:B------:R-:W-:Y:S06]  /*c430*/  BRA `(.L_x_2097) ;  /* 0x0000002c00047947 */ /* 0x000fec0003800000 */
.L_x_2096:
[----:B------:R-:W1:Y:S01]  /*c440*/  S2R R3, SR_CgaCtaId ;  /* 0x0000000000037919 */ /* 0x000e620000008800 */
[----:B------:R-:W-:-:S04]  /*c450*/  MOV R0, 0x400 ;  /* 0x0000040000007802 */ /* 0x000fc80000000f00 */
[----:B-1----:R-:W-:-:S05]  /*c460*/  LEA R2, R3, R0, 0x18 ;  /* 0x0000000003027211 */ /* 0x002fca00078ec0ff */
[----:B------:R1:W-:Y:S01]  /*c470*/  STL [R1+0xc], R2 ;  /* 0x00000c0201007387 */ /* 0x0003e20000100800 */
[----:B------:R-:W-:-:S05]  /*c480*/  VIADD R0, R2, 0x18400 ;  /* 0x0001840002007836 */ /* 0x000fca0000000000 */
[----:B------:R-:W-:-:S13]  /*c490*/  LOP3.LUT P0, RZ, R0, 0x3ff, RZ, 0xc0, !PT ;  /* 0x000003ff00ff7812 */ /* 0x000fda000780c0ff */
[----:B-1----:R-:W-:Y:S05]  /*c4a0*/  @!P0 BRA `(.L_x_2098) ;  /* 0x0000000000408947 */ /* 0x002fea0003800000 */
        /* <DEDUP_REMOVED lines=16> */
.L_x_2098:
        /* <DEDUP_REMOVED lines=17> */
[----:B01----:R-:W-:-:S07]  /*c6c0*/  IMAD.MOV.U32 R13, RZ, RZ, RZ ;  /* 0x000000ffff0d7224 */ /* 0x003fce00078e00ff */
[----:B------:R-:W-:-:S07]  /*c6d0*/  LEPC R20, `(.L_x_2100) ;  /* 0x000000001014794e */ /* 0x000fce0000000000 */
[----:B--2---:R-:W-:Y:S05]  /*c6e0*/  CALL.ABS.NOINC R2 ;  /* 0x0000000002007343 */ /* 0x004fea0003c00000 */
.L_x_2100:
        /* <DEDUP_REMOVED lines=16> */
.L_x_2099:
[----:B------:R-:W2:Y:S01]  /*c7f0*/  LDL.LU R2, [R1+0x18] ;  /* 0x0000180001027983 */ /* 0x000ea20000300800 */
[----:B------:R-:W-:-:S03]  /*c800*/  ULDC.64 UR4, c[0x0][0x9f8] ;  /* 0x00027e0000047ab9 */ /* 0x000fc60000000a00 */
[----:B------:R-:W3:Y:S04]  /*c810*/  LDL.LU R0, [R1+0x1c] ;  /* 0x00001c0001007983 */ /* 0x000ee80000300800 */
[----:B------:R-:W4:Y:S04]  /*c820*/  LDL.LU R7, [R1+0x10] ;  /* 0x0000100001077983 */ /* 0x000f280000300800 */
[----:B------:R-:W4:Y:S01]  /*c830*/  LDL.LU R8, [R1+0x24] ;  /* 0x0000240001087983 */ /* 0x000f220000300800 */
[----:B------:R-:W-:-:S04]  /*c840*/  ISETP.NE.U32.AND P0, PT, RZ, UR4, PT ;  /* 0x00000004ff007c0c */ /* 0x000fc8000bf05070 */
[----:B------:R-:W-:Y:S01]  /*c850*/  ISETP.NE.AND.EX P0, PT, RZ, UR5, PT, P0 ;  /* 0x00000005ff007c0c */ /* 0x000fe2000bf05300 */
[----:B------:R-:W1:Y:S02]  /*c860*/  S2R R9, SR_TID.X ;  /* 0x0000000000097919 */ /* 0x000e640000002100 */
[----:B-1----:R-:W-:-:S04]  /*c870*/  LOP3.LUT R9, R9, 0x1f, RZ, 0xc0, !PT ;  /* 0x0000001f09097812 */ /* 0x002fc800078ec0ff */
        /* <DEDUP_REMOVED lines=8> */
[----:B------:R-:W1:Y:S01]  /*c900*/  LDC R0, c[0x0][0x428] ;  /* 0x00010a00ff007b82 */ /* 0x000e620000000800 */
[----:B----4-:R-:W-:-:S06]  /*c910*/  IMAD.MOV.U32 R4, RZ, RZ, R7 ;  /* 0x000000ffff047224 */ /* 0x010fcc00078e0007 */
[----:B------:R2:W5:Y:S01]  /*c920*/  @P0 LDG.E R4, desc[UR48][R2.64] ;  /* 0x0000003002040981 */ /* 0x000562000c1e1900 */
[----:B------:R-:W-:Y:S01]  /*c930*/  IMAD R17, R17, 0x80, R8 ;  /* 0x0000008011117824 */ /* 0x000fe200078e0208 */
[----:B------:R-:W-:Y:S02]  /*c940*/  PLOP3.LUT P1, PT, P6, PT, PT, 0x8, 0x0 ;  /* 0x000000000000781c */ /* 0x000fe4000372e170 */
[----:B-1----:R-:W-:Y:S01]  /*c950*/  ISETP.NE.AND P0, PT, R0, 0x1, PT ;  /* 0x000000010000780c */ /* 0x002fe20003f05270 */
[----:B------:R-:W-:-:S12]  /*c960*/  IMAD.MOV.U32 R0, RZ, RZ, R18 ;  /* 0x000000ffff007224 */ /* 0x000fd800078e0012 */
[----:B------:R-:W1:Y:S08]  /*c970*/  @P0 LDC R5, c[0x0][0x42c] ;  /* 0x00010b00ff050b82 */ /* 0x000e700000000800 */
[----:B------:R-:W3:Y:S01]  /*c980*/  @P0 LDC R6, c[0x0][0x430] ;  /* 0x00010c00ff060b82 */ /* 0x000ee20000000800 */
[----:B-1----:R-:W-:-:S05]  /*c990*/  @P0 IMAD.HI.U32 R5, R18, R5, RZ ;  /* 0x0000000512050227 */ /* 0x002fca00078e00ff */
[----:B---3--:R-:W-:Y:S02]  /*c9a0*/  @P0 SHF.R.U32.HI R0, RZ, R6, R5 ;  /* 0x00000006ff000219 */ /* 0x008fe40000011605 */
[----:B------:R-:W-:-:S04]  /*c9b0*/  ISETP.NE.U32.AND P0, PT, RZ, UR4, PT ;  /* 0x00000004ff007c0c */ /* 0x000fc8000bf05070 */
[----:B------:R-:W-:-:S04]  /*c9c0*/  ISETP.NE.AND.EX P0, PT, RZ, UR5, PT, P0 ;  /* 0x00000005ff007c0c */ /* 0x000fc8000bf05300 */
[----:B--2---:R-:W-:-:S09]  /*c9d0*/  SEL R7, R7, RZ, !P0 ;  /* 0x000000ff07077207 */ /* 0x004fd20004000000 */
.L_x_2101:
        /* <DEDUP_REMOVED lines=16> */
.L_x_2102:
        /* <DEDUP_REMOVED lines=18> */
.L_x_2173:
[----:B------:R-:W-:Y:S01]  /*cc00*/  UMOV UR4, 0xffffffff ;  /* 0xffffffff00047882 */ /* 0x000fe20000000000 */
[----:B0-----:R-:W-:Y:S02]  /*cc10*/  SHF.R.S32.HI R13, RZ, 0x1f, R4 ;  /* 0x0000001fff0d7819 */ /* 0x001fe40000011404 */
[----:B------:R-:W-:Y:S05]  /*cc20*/  BRA.DIV UR4, `(.L_x_2104) ;  /* 0x0000003604dc7947 */ /* 0x000fea000b800000 */
[----:B------:R-:W-:-:S13]  /*cc30*/  ELECT P6, URZ, PT ;  /* 0x00000000003f782f */ /* 0x000fda00038c0000 */
.L_x_2176:
[----:B------:R-:W-:Y:S05]  /*cc40*/  @!P6 BRA `(.L_x_2105) ;  /* 0x000000040010e947 */ /* 0x000fea0003800000 */
[----:B------:R-:W-:-:S04]  /*cc50*/  ISETP.NE.U32.AND P0, PT, R2, RZ, PT ;  /* 0x000000ff0200720c */ /* 0x000fc80003f05070 */
[----:B------:R-:W-:-:S13]  /*cc60*/  ISETP.NE.AND.EX P0, PT, R3, RZ, PT, P0 ;  /* 0x000000ff0300720c */ /* 0x000fda0003f05300 */
[----:B------:R-:W-:Y:S05]  /*cc70*/  @!P0 BRA `(.L_x_2106) ;  /* 0x0000000000488947 */ /* 0x000fea0003800000 */
[----:B------:R-:W0:Y:S01]  /*cc80*/  LDC R10, c[0x0][0x41c] ;  /* 0x00010700ff0a7b82 */ /* 0x000e220000000800 */
[----:B------:R-:W-:Y:S01]  /*cc90*/  IMAD.MOV.U32 R6, RZ, RZ, R5 ;  /* 0x000000ffff067224 */ /* 0x000fe200078e0005 */
[----:B------:R-:W-:Y:S01]  /*cca0*/  ULDC.64 UR4, c[0x0][0x408] ;  /* 0x0001020000047ab9 */ /* 0x000fe20000000a00 */
[----:B0-----:R-:W-:-:S13]  /*ccb0*/  ISETP.NE.AND P0, PT, R10, 0x1, PT ;  /* 0x000000010a00780c */ /* 0x001fda0003f05270 */
[----:B------:R-:W0:Y:S02]  /*ccc0*/  @P0 LDC.64 R8, c[0x0][0x420] ;  /* 0x00010800ff080b82 */ /* 0x000e240000000a00 */
[----:B0-----:R-:W-:-:S05]  /*ccd0*/  @P0 IMAD.HI.U32 R8, R5, R8, RZ ;  /* 0x0000000805080227 */ /* 0x001fca00078e00ff */
[----:B------:R-:W-:-:S04]  /*cce0*/  @P0 SHF.R.U32.HI R6, RZ, R9, R8 ;  /* 0x00000009ff060219 */ /* 0x000fc80000011608 */
[--C-:B------:R-:W-:Y:S01]  /*ccf0*/  SHF.R.S32.HI R9, RZ, 0x1f, R6.reuse ;  /* 0x0000001fff097819 */ /* 0x100fe20000011406 */
[----:B------:R-:W-:-:S04]  /*cd00*/  IMAD.MOV R8, RZ, RZ, -R6 ;  /* 0x000000ffff087224 */ /* 0x000fc800078e0a06 */
[----:B------:R-:W-:Y:S02]  /*cd10*/  IMAD R5, R10, R8, R5 ;  /* 0x000000080a057224 */ /* 0x000fe400078e0205 */
[----:B------:R-:W-:-:S04]  /*cd20*/  IMAD R8, R13, UR4, RZ ;  /* 0x000000040d087c24 */ /* 0x000fc8000f8e02ff */
[----:B------:R-:W-:Y:S02]  /*cd30*/  IMAD R10, R4, UR5, R8 ;  /* 0x00000005040a7c24 */ /* 0x000fe4000f8e0208 */
[----:B------:R-:W-:-:S04]  /*cd40*/  IMAD.MOV.U32 R8, RZ, RZ, R6 ;  /* 0x000000ffff087224 */ /* 0x000fc800078e0006 */
[----:B------:R-:W-:-:S04]  /*cd50*/  IMAD.WIDE.U32 R8, R4, UR4, R8 ;  /* 0x0000000404087c25 */ /* 0x000fc8000f8e0008 */
[----:B------:R-:W-:Y:S01]  /*cd60*/  IMAD.IADD R6, R9, 0x1, R10 ;  /* 0x0000000109067824 */ /* 0x000fe200078e020a */
[----:B------:R-:W-:-:S04]  /*cd70*/  LEA R10, P0, R8, R2, 0x2 ;  /* 0x00000002080a7211 */ /* 0x000fc800078010ff */
[----:B------:R-:W-:-:S05]  /*cd80*/  LEA.HI.X R11, R8, R3, R6, 0x2, P0 ;  /* 0x00000003080b7211 */ /* 0x000fca00000f1406 */
[----:B------:R0:W5:Y:S04]  /*cd90*/  LDG.E R6, desc[UR48][R10.64] ;  /* 0x000000300a067981 */ /* 0x000168000c1e1900 */
.L_x_2106:
        /* <DEDUP_REMOVED lines=9> */
.L_x_2177:
        /* <DEDUP_REMOVED lines=11> */
.L_x_2108:
        /* <DEDUP_REMOVED lines=27> */
.L_x_2105:
        /* <DEDUP_REMOVED lines=39> */
.L_x_2178:
[----:B------:R-:W-:Y:S05]  /*d300*/  BSYNC B0 ;  /* 0x0000000000007941 */ /* 0x000fea0003800000 */
.L_x_2109:
[----:B0-----:R-:W2:Y:S01]  /*d310*/  LDL R8, [R1+0x14] ;  /* 0x0000140001087983 */ /* 0x001ea20000100800 */
[----:B------:R-:W-:Y:S01]  /*d320*/  BSSY B0, `(.L_x_2111) ;  /* 0x0000185000007945 */ /* 0x000fe20003800000 */
[----:B--2---:R-:W-:-:S13]  /*d330*/  ISETP.GE.AND P0, PT, R8, 0x2, PT ;  /* 0x000000020800780c */ /* 0x004fda0003f06270 */
[----:B------:R-:W-:Y:S05]  /*d340*/  @!P0 BRA `(.L_x_2112) ;  /* 0x0000001800088947 */ /* 0x000fea0003800000 */
[C---:B------:R-:W-:Y:S01]  /*d350*/  LOP3.LUT R7, R8.reuse, 0x1, RZ, 0xc0, !PT ;  /* 0x0000000108077812 */ /* 0x040fe200078ec0ff */
[----:B------:R-:W-:Y:S01]  /*d360*/  VIADD R10, R8, 0xfffffffe ;  /* 0xfffffffe080a7836 */ /* 0x000fe20000000000 */
[----:B------:R-:W-:Y:S02]  /*d370*/  BSSY B1, `(.L_x_2113) ;  /* 0x0000088000017945 */ /* 0x000fe40003800000 */
[----:B------:R-:W-:Y:S01]  /*d380*/  ISETP.NE.U32.AND P0, PT, R7, 0x1, PT ;  /* 0x000000010700780c */ /* 0x000fe20003f05070 */
[----:B------:R-:W-:-:S12]  /*d390*/  IMAD.MOV.U32 R7, RZ, RZ, R10 ;  /* 0x000000ffff077224 */ /* 0x000fd800078e000a */
[----:B------:R-:W-:Y:S05]  /*d3a0*/  @!P0 BRA `(.L_x_2114) ;  /* 0x0000000800108947 */ /* 0x000fea0003800000 */
        /* <DEDUP_REMOVED lines=10> */
[----:B------:R-:W-:Y:S02]  /*d450*/  IMAD.MOV.U32 R8, RZ, RZ, R6 ;  /* 0x000000ffff087224 */ /* 0x000fe400078e0006 */
[----:B------:R-:W-:Y:S01]  /*d460*/  IMAD.MOV.U32 R7, RZ, RZ, R10 ;  /* 0x000000ffff077224 */ /* 0x000fe200078e000a */
        /* <DEDUP_REMOVED lines=8> */
[----:B------:R-:W-:Y:S01]  /*d4f0*/  @P0 SHF.R.U32.HI R7, RZ, R9, R8 ;  /* 0x00000009ff070219 */ /* 0x000fe20000011608 */
[----:B------:R-:W-:-:S03]  /*d500*/  IMAD R8, R13, UR4, RZ ;  /* 0x000000040d087c24 */ /* 0x000fc6000f8e02ff */
[--C-:B------:R-:W-:Y:S01]  /*d510*/  SHF.R.S32.HI R9, RZ, 0x1f, R7.reuse ;  /* 0x0000001fff097819 */ /* 0x100fe20000011407 */
        /* <DEDUP_REMOVED lines=9> */
.L_x_2117:
[----:B0-----:R-:W0:Y:S01]  /*d5b0*/  S2R R3, SR_CgaCtaId ;  /* 0x0000000000037919 */ /* 0x001e220000008800 */
[----:B------:R-:W-:-:S04]  /*d5c0*/  MOV R2, 0x400 ;  /* 0x0000040000027802 */ /* 0x000fc80000000f00 */
[----:B0-----:R-:W-:Y:S02]  /*d5d0*/  LEA R2, R3, R2, 0x18 ;  /* 0x0000000203027211 */ /* 0x001fe400078ec0ff */
[----:B------:R-:W-:-:S03]  /*d5e0*/  SHF.L.U32 R3, R12, 0x1f, RZ ;  /* 0x0000001f0c037819 */ /* 0x000fc600000006ff */
[----:B------:R-:W-:-:S04]  /*d5f0*/  IMAD R2, R11, 0x8, R2 ;  /* 0x000000080b027824 */ /* 0x000fc800078e0202 */
[----:B------:R-:W0:Y:S02]  /*d600*/  SYNCS.PHASECHK.TRANS64.TRYWAIT P0, [R2+URZ+0x28840], R3 ;  /* 0x02884003020075a7 */ /* 0x000e24000800017f */
[----:B0-----:R-:W-:Y:S05]  /*d610*/  @!P0 BRA `(.L_x_2118) ;  /* 0x0000002c00b48947 */ /* 0x001fea0003800000 */
.L_x_2179:
        /* <DEDUP_REMOVED lines=11> */
.L_x_2119:
[----:B------:R-:W2:Y:S04]  /*d6d0*/  LDL R17, [R1+0x4] ;  /* 0x0000040001117983 */ /* 0x000ea80000100800 */
[----:B0-----:R-:W3:Y:S01]  /*d6e0*/  LDL.LU R3, [R1+0x8] ;  /* 0x0000080001037983 */ /* 0x001ee20000300800 */
        /* <DEDUP_REMOVED lines=31> */
.L_x_2180:
        /* <DEDUP_REMOVED lines=13> */
.L_x_2121:
        /* <DEDUP_REMOVED lines=31> */
.L_x_2116:
[----:B------:R-:W-:Y:S05]  /*dba0*/  BSYNC B2 ;  /* 0x0000000000027941 */ /* 0x000fea0003800000 */
.L_x_2115:
[----:B------:R-:W2:Y:S04]  /*dbb0*/  LDL.LU R2, [R1+0x14] ;  /* 0x0000140001027983 */ /* 0x000ea80000300800 */
[----:B------:R0:W-:Y:S04]  /*dbc0*/  STL [R1], R11 ;  /* 0x0000000b01007387 */ /* 0x0001e80000100800 */
[----:B------:R0:W-:Y:S02]  /*dbd0*/  STL [R1+0x8], R12 ;  /* 0x0000080c01007387 */ /* 0x0001e40000100800 */
[----:B0-2---:R-:W-:-:S07]  /*dbe0*/  VIADD R7, R2, 0xfffffffd ;  /* 0xfffffffd02077836 */ /* 0x005fce0000000000 */
.L_x_2114:
[----:B------:R-:W-:Y:S05]  /*dbf0*/  BSYNC B1 ;  /* 0x0000000000017941 */ /* 0x000fea0003800000 */
.L_x_2113:
[----:B------:R-:W-:-:S13]  /*dc00*/  ISETP.NE.AND P0, PT, R10, RZ, PT ;  /* 0x000000ff0a00720c */ /* 0x000fda0003f05270 */
[----:B------:R-:W-:Y:S05]  /*dc10*/  @!P0 BRA `(.L_x_2112) ;  /* 0x0000000c00d48947 */ /* 0x000fea0003800000 */
[----:B------:R-:W-:-:S07]  /*dc20*/  IMAD.MOV.U32 R10, RZ, RZ, R6 ;  /* 0x000000ffff0a7224 */ /* 0x000fce00078e0006 */
.L_x_2136:
        /* <DEDUP_REMOVED lines=32> */
.L_x_2124:
[----:B------:R-:W1:Y:S01]  /*de30*/  S2R R3, SR_CgaCtaId ;  /* 0x0000000000037919 */ /* 0x000e620000008800 */
[----:B------:R-:W-:-:S04]  /*de40*/  MOV R2, 0x400 ;  /* 0x0000040000027802 */ /* 0x000fc80000000f00 */
[----:B-1----:R-:W-:Y:S02]  /*de50*/  LEA R2, R3, R2, 0x18 ;  /* 0x0000000203027211 */ /* 0x002fe400078ec0ff */
[----:B------:R-:W-:-:S03]  /*de60*/  SHF.L.U32 R3, R9, 0x1f, RZ ;  /* 0x0000001f09037819 */ /* 0x000fc600000006ff */
[----:B------:R-:W-:-:S04]  /*de70*/  IMAD R2, R8, 0x8, R2 ;  /* 0x0000000808027824 */ /* 0x000fc800078e0202 */
[----:B------:R-:W1:Y:S02]  /*de80*/  SYNCS.PHASECHK.TRANS64.TRYWAIT P0, [R2+URZ+0x28840], R3 ;  /* 0x02884003020075a7 */ /* 0x000e64000800017f */
[----:B-1----:R-:W-:Y:S05]  /*de90*/  @!P0 BRA `(.L_x_2125) ;  /* 0x0000002400bc8947 */ /* 0x002fea0003800000 */
.L_x_2181:
        /* <DEDUP_REMOVED lines=11> */
.L_x_2126:
        /* <DEDUP_REMOVED lines=33> */
.L_x_2182:
        /* <DEDUP_REMOVED lines=8> */
.L_x_2128:
        /* <DEDUP_REMOVED lines=29> */
.L_x_2123:
[----:B------:R-:W-:Y:S05]  /*e3b0*/  BSYNC B1 ;  /* 0x0000000000017941 */ /* 0x000fea0003800000 */
.L_x_2122:
        /* <DEDUP_REMOVED lines=31> */
.L_x_2131:
[----:B------:R-:W2:Y:S01]  /*e5b0*/  S2R R3, SR_CgaCtaId ;  /* 0x0000000000037919 */ /* 0x000ea20000008800 */
[----:B------:R-:W-:-:S04]  /*e5c0*/  MOV R2, 0x400 ;  /* 0x0000040000027802 */ /* 0x000fc80000000f00 */
[----:B--2---:R-:W-:Y:S02]  /*e5d0*/  LEA R2, R3, R2, 0x18 ;  /* 0x0000000203027211 */ /* 0x004fe400078ec0ff */
[----:B------:R-:W-:-:S03]  /*e5e0*/  SHF.L.U32 R3, R14, 0x1f, RZ ;  /* 0x0000001f0e037819 */ /* 0x000fc600000006ff */
[----:B------:R-:W-:-:S04]  /*e5f0*/  IMAD R2, R15, 0x8, R2 ;  /* 0x000000080f027824 */ /* 0x000fc800078e0202 */
[----:B------:R-:W2:Y:S02]  /*e600*/  SYNCS.PHASECHK.TRANS64.TRYWAIT P0, [R2+URZ+0x28840], R3 ;  /* 0x02884003020075a7 */ /* 0x000ea4000800017f */
[----:B--2---:R-:W-:Y:S05]  /*e610*/  @!P0 BRA `(.L_x_2132) ;  /* 0x0000002000048947 */ /* 0x004fea0003800000 */
.L_x_2183:
        /* <DEDUP_REMOVED lines=11> */
.L_x_2133:
        /* <DEDUP_REMOVED lines=33> */
.L_x_2184:
        /* <DEDUP_REMOVED lines=8> */
.L_x_2135:
        /* <DEDUP_REMOVED lines=28> */
.L_x_2130:
[----:B------:R-:W-:Y:S05]  /*eb20*/  BSYNC B1 ;  /* 0x0000000000017941 */ /* 0x000fea0003800000 */
.L_x_2129:
[C---:B------:R-:W-:Y:S01]  /*eb30*/  ISETP.GT.AND P0, PT, R7.reuse, 0x1, PT ;  /* 0x000000010700780c */ /* 0x040fe20003f04270 */
[----:B------:R-:W-:-:S04]  /*eb40*/  VIADD R2, R7, 0xfffffffe ;  /* 0xfffffffe07027836 */ /* 0x000fc80000000000 */
[----:B------:R-:W-:-:S08]  /*eb50*/  IMAD.MOV.U32 R7, RZ, RZ, R2 ;  /* 0x000000ffff077224 */ /* 0x000fd000078e0002 */
[----:B------:R-:W-:Y:S05]  /*eb60*/  @P0 BRA `(.L_x_2136) ;  /* 0xfffffff000300947 */ /* 0x000fea000383ffff */
.L_x_2112:
[----:B------:R-:W-:Y:S05]  /*eb70*/  BSYNC B0 ;  /* 0x0000000000007941 */ /* 0x000fea0003800000 */
.L_x_2111:
        /* <DEDUP_REMOVED lines=17> */
.L_x_2138:
[----:B------:R-:W-:Y:S05]  /*ec90*/  BSYNC B0 ;  /* 0x0000000000007941 */ /* 0x000fea0003800000 */
.L_x_2137:
        /* <DEDUP_REMOVED lines=11> */
.L_x_2185:
        /* <DEDUP_REMOVED lines=11> */
.L_x_2142:
        /* <DEDUP_REMOVED lines=27> */
.L_x_2140:
[----:B------:R-:W-:Y:S05]  /*efb0*/  BSYNC B0 ;  /* 0x0000000000007941 */ /* 0x000fea0003800000 */
.L_x_2139:
        /* <DEDUP_REMOVED lines=9> */
.L_x_2097:
[----:B------:R-:W-:Y:S05]  /*f050*/  BSYNC B6 ;  /* 0x0000000000067941 */ /* 0x000fea0003800000 */
.L_x_2095:
[----:B------:R-:W-:-:S03]  /*f060*/  UMOV UR4, 0xffffffff ;  /* 0xffffffff00047882 */ /* 0x000fc60000000000 */
[----:B------:R-:W-:Y:S05]  /*f070*/  BRA.DIV UR4, `(.L_x_2143) ;  /* 0x0000001604a87947 */ /* 0x000fea000b800000 */
[----:B------:R2:W3:Y:S04]  /*f080*/  SHFL.IDX PT, R4, R16, RZ, 0x1f ;  /* 0x00001fff10047589 */ /* 0x0004e800000e0000 */
[----:B------:R2:W4:Y:S02]  /*f090*/  SHFL.IDX PT, R7, R16, 0x1, 0x1f ;  /* 0x00201f0010077f89 */ /* 0x00052400000e0000 */
.L_x_2189:
        /* <DEDUP_REMOVED lines=13> */
.L_x_2145:
[----:B------:R-:W-:Y:S05]  /*f170*/  BSYNC B0 ;  /* 0x0000000000007941 */ /* 0x000fea0003800000 */
.L_x_2144:
        /* <DEDUP_REMOVED lines=23> */
.L_x_2197:
[----:B------:R-:W-:Y:S02]  /*f2f0*/  ULDC UR4, c[0x0][0xc10] ;  /* 0x0003040000047ab9 */ /* 0x000fe40000000800 */
[----:B------:R-:W-:-:S04]  /*f300*/  IMAD.U32 R5, RZ, RZ, UR4 ;  /* 0x00000004ff057e24 */ /* 0x000fc8000f8e00ff */
[----:B-1----:R-:W-:-:S04]  /*f310*/  IMAD R14, R14, R5, RZ ;  /* 0x000000050e0e7224 */ /* 0x002fc800078e02ff */
[----:B----4-:R-:W-:-:S05]  /*f320*/  IMAD.IADD R7, R7, 0x1, R14 ;  /* 0x0000000107077824 */ /* 0x010fca00078e020e */
[----:B---3--:R-:W-:-:S13]  /*f330*/  ISETP.GT.AND P0, PT, R7, R4, PT ;  /* 0x000000040700720c */ /* 0x008fda0003f04270 */
[----:B------:R-:W-:Y:S05]  /*f340*/  @P0 BRA `(.L_x_2147) ;  /* 0x0000000000b40947 */ /* 0x000fea0003800000 */
[----:B------:R-:W1:Y:S02]  /*f350*/  LDC R0, c[0x0][0xc14] ;  /* 0x00030500ff007b82 */ /* 0x000e640000000800 */
.L_x_2152:
        /* <DEDUP_REMOVED lines=14> */
.L_x_2150:
[----:B------:R-:W-:Y:S05]  /*f440*/  BSYNC B0 ;  /* 0x0000000000007941 */ /* 0x000fea0003800000 */
.L_x_2149:
        /* <DEDUP_REMOVED lines=23> */
.L_x_2205:
[----:B------:R-:W-:Y:S02]  /*f5c0*/  ULDC UR4, c[0x0][0xc10] ;  /* 0x0003040000047ab9 */ /* 0x000fe40000000800 */
[----:B------:R-:W-:-:S04]  /*f5d0*/  IMAD.U32 R5, RZ, RZ, UR4 ;  /* 0x00000004ff057e24 */ /* 0x000fc8000f8e00ff */
[----:B-1----:R-:W-:-:S04]  /*f5e0*/  IMAD R14, R14, R5, RZ ;  /* 0x000000050e0e7224 */ /* 0x002fc800078e02ff */
[----:B------:R-:W-:-:S05]  /*f5f0*/  IMAD.IADD R7, R14, 0x1, R7 ;  /* 0x000000010e077824 */ /* 0x000fca00078e0207 */
[----:B------:R-:W-:-:S13]  /*f600*/  ISETP.GT.AND P0, PT, R7, R4, PT ;  /* 0x000000040700720c */ /* 0x000fda0003f04270 */
[----:B------:R-:W-:Y:S05]  /*f610*/  @!P0 BRA `(.L_x_2152) ;  /* 0xfffffffc00508947 */ /* 0x000fea000383ffff */
.L_x_2147:
        /* <DEDUP_REMOVED lines=8> */
.L_x_2209:
[----:B------:R-:W-:Y:S01]  /*f6a0*/  ISETP.NE.AND P0, PT, R3, RZ, PT ;  /* 0x000000ff0300720c */ /* 0x000fe20003f05270 */
[----:B------:R-:W-:-:S12]  /*f6b0*/  IMAD.MOV.U32 R7, RZ, RZ, RZ ;  /* 0x000000ffff077224 */ /* 0x000fd800078e00ff */
[----:B------:R-:W-:Y:S05]  /*f6c0*/  @!P0 BRA `(.L_x_2154) ;  /* 0x0000000000108947 */ /* 0x000fea0003800000 */
[----:B------:R-:W-:Y:S01]  /*f6d0*/  UMOV UR4, 0xffffffff ;  /* 0xffffffff00047882 */ /* 0x000fe20000000000 */
[----:B------:R-:W-:Y:S02]  /*f6e0*/  VIADD R12, R6, 0xffffffff ;  /* 0xffffffff060c7836 */ /* 0x000fe40000000000 */
[----:B------:R-:W-:Y:S05]  /*f6f0*/  BRA.DIV UR4, `(.L_x_2155) ;  /* 0x0000001a043c7947 */ /* 0x000fea000b800000 */
[----:B------:R3:W4:Y:S02]  /*f700*/  SHFL.IDX PT, R7, R2, R12, 0x1f ;  /* 0x00001f0c02077589 */ /* 0x00072400000e0000 */
.L_x_2154:
        /* <DEDUP_REMOVED lines=67> */
.L_x_2148:
[----:B------:R-:W-:Y:S01]  /*fb40*/  UMOV UR4, URZ ;  /* 0x0000003f00047c82 */ /* 0x000fe20008000000 */
[----:B------:R-:W-:Y:S01]  /*fb50*/  UMOV UR5, URZ ;  /* 0x0000003f00057c82 */ /* 0x000fe20008000000 */
[----:B------:R-:W-:Y:S01]  /*fb60*/  ULDC UR6, c[0x0][0xc14] ;  /* 0x0003050000067ab9 */ /* 0x000fe20000000800 */
[----:B--2---:R-:W-:Y:S02]  /*fb70*/  IMAD.MOV.U32 R16, RZ, RZ, R4 ;  /* 0x000000ffff107224 */ /* 0x004fe400078e0004 */
[----:B------:R-:W-:Y:S02]  /*fb80*/  IMAD.U32 R17, RZ, RZ, UR4 ;  /* 0x00000004ff117e24 */ /* 0x000fe4000f8e00ff */
[----:B------:R-:W-:Y:S02]  /*fb90*/  IMAD.U32 R18, RZ, RZ, UR5 ;  /* 0x00000005ff127e24 */ /* 0x000fe4000f8e00ff */
[----:B------:R-:W-:-:S07]  /*fba0*/  IMAD.U32 R19, RZ, RZ, UR6 ;  /* 0x00000006ff137e24 */ /* 0x000fce000f8e00ff */
.L_x_2156:
        /* <DEDUP_REMOVED lines=12> */
.L_x_2091:
        /* <DEDUP_REMOVED lines=12> */
.L_x_2212:
[----:B------:R-:W-:Y:S05]  /*fd30*/  BSYNC B0 ;  /* 0x0000000000007941 */ /* 0x000fea0003800000 */
.L_x_2158:
[----:B------:R-:W-:-:S03]  /*fd40*/  UMOV UR4, 0xffffffff ;  /* 0xffffffff00047882 */ /* 0x000fc60000000000 */
[----:B------:R-:W-:Y:S05]  /*fd50*/  BRA.DIV UR4, `(.L_x_2160) ;  /* 0x0000001204e07947 */ /* 0x000fea000b800000 */
[----:B------:R-:W2:Y:S02]  /*fd60*/  S2R R2, SR_TID.X ;  /* 0x0000000000027919 */ /* 0x000ea40000002100 */
[----:B--2---:R-:W-:-:S04]  /*fd70*/  SHF.R.U32.HI R2, RZ, 0x5, R2 ;  /* 0x00000005ff027819 */ /* 0x004fc80000011602 */
[----:B------:R-:W-:-:S05]  /*fd80*/  LOP3.LUT R2, R2, 0x3, RZ, 0xc0, !PT ;  /* 0x0000000302027812 */ /* 0x000fca00078ec0ff */
[----:B------:R2:W3:Y:S02]  /*fd90*/  SHFL.IDX PT, R14, R2, RZ, 0x1f ;  /* 0x00001fff020e7589 */ /* 0x0004e400000e0000 */
.L_x_2215:
[----:B---3--:R-:W-:Y:S01]  /*fda0*/  ISETP.NE.AND P0, PT, R14, RZ, PT ;  /* 0x000000ff0e00720c */ /* 0x008fe20003f05270 */
[----:B------:R-:W-:-:S12]  /*fdb0*/  BSSY B0, `(.L_x_2161) ;  /* 0x0000027000007945 */ /* 0x000fd80003800000 */
[----:B------:R-:W-:Y:S05]  /*fdc0*/  @P0 BRA `(.L_x_2162) ;  /* 0x0000000000940947 */ /* 0x000fea0003800000 */
[----:B------:R-:W-:-:S03]  /*fdd0*/  UMOV UR4, 0xffffffff ;  /* 0xffffffff00047882 */ /* 0x000fc60000000000 */
[----:B------:R-:W-:Y:S05]  /*fde0*/  BRA.DIV UR4, `(.L_x_2163) ;  /* 0x0000001204f07947 */ /* 0x000fea000b800000 */
[----:B------:R-:W-:-:S13]  /*fdf0*/  ELECT P6, URZ, PT ;  /* 0x00000000003f782f */ /* 0x000fda00038c0000 */
.L_x_2218:
[----:B------:R-:W-:Y:S05]  /*fe00*/  @!P6 BRA `(.L_x_2162) ;  /* 0x000000000084e947 */ /* 0x000fea0003800000 */
[----:B------:R-:W-:-:S06]  /*fe10*/  ULOP3.LUT UR4, UR36, 0x2, URZ, 0xfc, !UPT ;  /* 0x0000000224047892 */ /* 0x000fcc000f8efc3f */
[----:B--2---:R-:W-:-:S05]  /*fe20*/  IMAD.U32 R2, RZ, RZ, UR4 ;  /* 0x00000004ff027e24 */ /* 0x004fca000f8e00ff */
[----:B------:R-:W-:-:S13]  /*fe30*/  ISETP.NE.AND P2, PT, R2, 0x3, PT ;  /* 0x000000030200780c */ /* 0x000fda0003f45270 */
[----:B------:R-:W-:Y:S05]  /*fe40*/  @!P2 BRA `(.L_x_2164) ;  /* 0x000000000004a947 */ /* 0x000fea0003800000 */
[----:B------:R-:W-:Y:S01]  /*fe50*/  BPT.TRAP 0x1 ;  /* 0x000000040000795c */ /* 0x000fe20000300000 */
.L_x_2164:
        /* <DEDUP_REMOVED lines=14> */
.L_x_2219:
[----:B------:R-:W2:Y:S02]  /*ff40*/  SYNCS.PHASECHK.TRANS64.TRYWAIT P0, [R7+URZ], R2 ;  /* 0x00000002070075a7 */ /* 0x000ea4000800017f */
[----:B--2---:R-:W-:Y:S05]  /*ff50*/  @!P0 BRA `(.L_x_2166) ;  /* 0x0000001000c88947 */ /* 0x004fea0003800000 */
.L_x_2220:
[----:B------:R-:W-:Y:S05]  /*ff60*/  @!P2 BRA `(.L_x_2167) ;  /* 0x000000000004a947 */ /* 0x000fea0003800000 */
[----:B------:R-:W-:Y:S01]  /*ff70*/  BPT.TRAP 0x1 ;  /* 0x000000040000795c */ /* 0x000fe20000300000 */
.L_x_2167:
[----:B------:R-:W3:Y:S01]  /*ff80*/  LDL.LU R4, [R1] ;  /* 0x0000000001047983 */ /* 0x000ee20000300800 */
[----:B------:R-:W-:-:S04]  /*ff90*/  VIADD R0, R0, 0x28860 ;  /* 0x0002886000007836 */ /* 0x000fc80000000000 */
[----:B---3--:R-:W-:-:S04]  /*ffa0*/  IMAD R4, R4, 0x8, R0 ;  /* 0x0000000804047824 */ /* 0x008fc800078e0200 */
[----:B------:R-:W3:Y:S02]  /*ffb0*/  SYNCS.PHASECHK.TRANS64.TRYWAIT P0, [R4+URZ], R5 ;  /* 0x00000005040075a7 */ /* 0x000ee4000800017f */
[----:B---3--:R-:W-:Y:S05]  /*ffc0*/  @!P0 BRA `(.L_x_2168) ;  /* 0x0000001000c08947 */ /* 0x008fea0003800000 */
.L_x_2221:
[----:B------:R-:W-:-:S07]  /*ffd0*/  IMAD R3, R3, 0x8, R0 ;  /* 0x0000000803037824 */ /* 0x000fce00078e0200 */
.L_x_2169:
[----:B----4-:R4:W0:Y:S02]  /*ffe0*/  SYNCS.PHASECHK.TRANS64.TRYWAIT P0, [R3+URZ], R2 ;  /* 0x00000002030075a7 */ /* 0x010824000800017f */
[----:B0-----:R-:W-:Y:S05]  /*fff0*/  @!P0 NANOSLEEP.SYNCS 0x989680 ;  /* 0x009896800000895d */ /* 0x001fea0003900000 */
[----:B------:R-:W0:Y:S02]  /*10000*/  @!P0 SYNCS.PHASECHK.TRANS64 P0, [R3+URZ], R2 ;  /* 0x00000002030085a7 */ /* 0x000e24000800007f */
[----:B0-----:R-:W-:Y:S05]  /*10010*/  @!P0 BRA `(.L_x_2169) ;  /* 0xfffffffc00f08947 */ /* 0x001fea000383ffff */
.L_x_2162:
[----:B------:R-:W-:Y:S05]  /*10020*/  BSYNC B0 ;  /* 0x0000000000007941 */ /* 0x000fea0003800000 */
.L_x_2161:
[----:B------:R-:W-:Y:S05]  /*10030*/  EXIT ;  /* 0x000000000000794d */ /* 0x000fea0003800000 */
.L_x_2035:
[----:B0-----:R-:W-:-:S04]  /*10040*/  IMAD.U32 R3, RZ, RZ, UR41 ;  /* 0x00000029ff037e24 */ /* 0x001fc8000f8e00ff */
[----:B------:R0:W1:Y:S03]  /*10050*/  SYNCS.PHASECHK.TRANS64.TRYWAIT P1, [R3+URZ+0x28800], R0 ;  /* 0x02880000030075a7 */ /* 0x000066000802017f */
[----:B-1----:R-:W-:Y:S05]  /*10060*/  @!P1 NANOSLEEP.SYNCS 0x989680 ;  /* 0x009896800000995d */ /* 0x002fea0003900000 */
[----:B------:R-:W1:Y:S02]  /*10070*/  @!P1 SYNCS.PHASECHK.TRANS64 P1, [R3+URZ+0x28800], R0 ;  /* 0x02880000030095a7 */ /* 0x000e64000802007f */
[----:B-1----:R-:W-:Y:S05]  /*10080*/  @!P1 BRA `(.L_x_2035) ;  /* 0xfffffffc00ec9947 */ /* 0x002fea000383ffff */
[----:B------:R-:W-:Y:S05]  /*10090*/  BRA `(.L_x_2170) ;  /* 0xffffff1400d47947 */ /* 0x000fea000383ffff */
.L_x_2039:
[----:B-1----:R1:W2:Y:S02]  /*100a0*/  SYNCS.PHASECHK.TRANS64.TRYWAIT P2, [R3+URZ+0x28830], R0 ;  /* 0x02883000030075a7 */ /* 0x0022a4000804017f */
[----:B--2---:R-:W-:Y:S05]  /*100b0*/  @!P2 NANOSLEEP.SYNCS 0x989680 ;  /* 0x009896800000a95d */ /* 0x004fea0003900000 */
[----:B------:R-:W2:Y:S02]  /*100c0*/  @!P2 SYNCS.PHASECHK.TRANS64 P2, [R3+URZ+0x28830], R0 ;  /* 0x028830000300a5a7 */ /* 0x000ea4000804007f */
[----:B--2---:R-:W-:Y:S05]  /*100d0*/  @!P2 BRA `(.L_x_2039) ;  /* 0xfffffffc00f0a947 */ /* 0x004fea000383ffff */
[----:B------:R-:W-:Y:S05]  /*100e0*/  BRA `(.L_x_2038) ;  /* 0xffffff1400fc7947 */ /* 0x000fea000383ffff */
.L_x_2044:
[----:B-1----:R-:W-:-:S04]  /*100f0*/  IMAD.U32 R5, RZ, RZ, UR6 ;  /* 0x00000006ff057e24 */ /* 0x002fc8000f8e00ff */
[----:B------:R1:W2:Y:S03]  /*10100*/  SYNCS.PHASECHK.TRANS64.TRYWAIT P2, [R5+URZ+0x28830], R0 ;  /* 0x02883000050075a7 */ /* 0x0002a6000804017f */
[----:B--2---:R-:W-:Y:S05]  /*10110*/  @!P2 NANOSLEEP.SYNCS 0x989680 ;  /* 0x009896800000a95d */ /* 0x004fea0003900000 */
[----:B------:R-:W2:Y:S02]  /*10120*/  @!P2 SYNCS.PHASECHK.TRANS64 P2, [R5+URZ+0x28830], R0 ;  /* 0x028830000500a5a7 */ /* 0x000ea4000804007f */
[----:B--2---:R-:W-:Y:S05]  /*10130*/  @!P2 BRA `(.L_x_2044) ;  /* 0xfffffffc00eca947 */ /* 0x004fea000383ffff */
[----:B------:R-:W-:Y:S05]  /*10140*/  BRA `(.L_x_2041) ;  /* 0xffffff3c00c87947 */ /* 0x000fea000383ffff */
.L_x_2048:
[----:B-1----:R-:W-:-:S04]  /*10150*/  IMAD.U32 R5, RZ, RZ, UR6 ;  /* 0x00000006ff057e24 */ /* 0x002fc8000f8e00ff */
[----:B------:R1:W2:Y:S03]  /*10160*/  SYNCS.PHASECHK.TRANS64.TRYWAIT P2, [R5+URZ+0x28850], R0 ;  /* 0x02885000050075a7 */ /* 0x0002a6000804017f */
[----:B--2---:R-:W-:Y:S05]  /*10170*/  @!P2 NANOSLEEP.SYNCS 0x989680 ;  /* 0x009896800000a95d */ /* 0x004fea0003900000 */
[----:B------:R-:W2:Y:S02]  /*10180*/  @!P2 SYNCS.PHASECHK.TRANS64 P2, [R5+URZ+0x28850], R0 ;  /* 0x028850000500a5a7 */ /* 0x000ea4000804007f */
[----:B--2---:R-:W-:Y:S05]  /*10190*/  @!P2 BRA `(.L_x_2048) ;  /* 0xfffffffc00eca947 */ /* 0x004fea000383ffff */
[----:B------:R-:W-:Y:S05]  /*101a0*/  BRA `(.L_x_2045) ;  /* 0xffffff4000887947 */ /* 0x000fea000383ffff */
.L_x_2054:
[----:B-1----:R-:W-:-:S04]  /*101b0*/  IMAD.U32 R5, RZ, RZ, UR6 ;  /* 0x00000006ff057e24 */ /* 0x002fc8000f8e00ff */
[----:B------:R1:W2:Y:S03]  /*101c0*/  SYNCS.PHASECHK.TRANS64.TRYWAIT P2, [R5+URZ+0x28830], R0 ;  /* 0x02883000050075a7 */ /* 0x0002a6000804017f */
[----:B--2---:R-:W-:Y:S05]  /*101d0*/  @!P2 NANOSLEEP.SYNCS 0x989680 ;  /* 0x009896800000a95d */ /* 0x004fea0003900000 */
[----:B------:R-:W2:Y:S02]  /*101e0*/  @!P2 SYNCS.PHASECHK.TRANS64 P2, [R5+URZ+0x28830], R0 ;  /* 0x028830000500a5a7 */ /* 0x000ea4000804007f */
[----:B--2---:R-:W-:Y:S05]  /*101f0*/  @!P2 BRA `(.L_x_2054) ;  /* 0xfffffffc00eca947 */ /* 0x004fea000383ffff */
[----:B------:R-:W-:Y:S05]  /*10200*/  BRA `(.L_x_2051) ;  /* 0xffffff6400d07947 */ /* 0x000fea000383ffff */
.L_x_2058:
[----:B-1----:R-:W-:-:S04]  /*10210*/  IMAD.U32 R5, RZ, RZ, UR6 ;  /* 0x00000006ff057e24 */ /* 0x002fc8000f8e00ff */
[----:B------:R1:W2:Y:S03]  /*10220*/  SYNCS.PHASECHK.TRANS64.TRYWAIT P2, [R5+URZ+0x28850], R0 ;  /* 0x02885000050075a7 */ /* 0x0002a6000804017f */
[----:B--2---:R-:W-:Y:S05]  /*10230*/  @!P2 NANOSLEEP.SYNCS 0x989680 ;  /* 0x009896800000a95d */ /* 0x004fea0003900000 */
[----:B------:R-:W2:Y:S02]  /*10240*/  @!P2 SYNCS.PHASECHK.TRANS64 P2, [R5+URZ+0x28850], R0 ;  /* 0x028850000500a5a7 */ /* 0x000ea4000804007f */
[----:B--2---:R-:W-:Y:S05]  /*10250*/  @!P2 BRA `(.L_x_2058) ;  /* 0xfffffffc00eca947 */ /* 0x004fea000383ffff */
[----:B------:R-:W-:Y:S05]  /*10260*/  BRA `(.L_x_2055) ;  /* 0xffffff6800907947 */ /* 0x000fea000383ffff */
.L_x_2063:
[----:B-1----:R-:W-:-:S04]  /*10270*/  IMAD.U32 R7, RZ, RZ, UR5 ;  /* 0x00000005ff077e24 */ /* 0x002fc8000f8e00ff */
[----:B------:R1:W2:Y:S03]  /*10280*/  SYNCS.PHASECHK.TRANS64.TRYWAIT P0, [R7+URZ+0x28850], R6 ;  /* 0x02885006070075a7 */ /* 0x0002a6000800017f */
[----:B--2---:R-:W-:Y:S05]  /*10290*/  @!P0 NANOSLEEP.SYNCS 0x989680 ;  /* 0x009896800000895d */ /* 0x004fea0003900000 */
[----:B------:R-:W2:Y:S02]  /*102a0*/  @!P0 SYNCS.PHASECHK.TRANS64 P0, [R7+URZ+0x28850], R6 ;  /* 0x02885006070085a7 */ /* 0x000ea4000800007f */
[----:B--2---:R-:W-:Y:S05]  /*102b0*/  @!P0 BRA `(.L_x_2063) ;  /* 0xfffffffc00ec8947 */ /* 0x004fea000383ffff */
[----:B------:R-:W-:Y:S05]  /*102c0*/  BRA `(.L_x_2062) ;  /* 0xffffff8400707947 */ /* 0x000fea000383ffff */
.L_x_2103:
        /* <DEDUP_REMOVED lines=11> */
.L_x_2172:
[----:B------:R-:W-:Y:S05]  /*10380*/  BSYNC B0 ;  /* 0x0000000000007941 */ /* 0x000fea0003800000 */
.L_x_2171:
[----:B------:R-:W-:Y:S05]  /*10390*/  BRA `(.L_x_2173) ;  /* 0xffffffc800187947 */ /* 0x000fea000383ffff */
.L_x_2104:
[----:B------:R-:W-:Y:S01]  /*103a0*/  BSSY B0, `(.L_x_2174) ;  /* 0x0000006000007945 */ /* 0x000fe20003800000 */
[----:B------:R-:W-:-:S07]  /*103b0*/  IMAD.MOV.U32 R15, RZ, RZ, -0x1 ;  /* 0xffffffffff0f7424 */ /* 0x000fce00078e00ff */
[----:B------:R-:W-:Y:S05]  /*103c0*/  WARPSYNC.COLLECTIVE R15, `(.L_x_2175) ;  /* 0x000000000f0c7348 */ /* 0x000fea0003c00000 */
[----:B------:R-:W-:Y:S02]  /*103d0*/  ELECT P6, UR62, PT ;  /* 0x00000000003e782f */ /* 0x000fe400038c0000 */
[----:B------:R-:W-:Y:S01]  /*103e0*/  MOV R14, UR62 ;  /* 0x0000003e000e7c02 */ /* 0x000fe20008000f00 */
[----:B------:R-:W-:Y:S10]  /*103f0*/  ENDCOLLECTIVE ;  /* 0x000000000000791b */ /* 0x000ff40003800000 */
.L_x_2175:
[----:B------:R-:W-:Y:S05]  /*10400*/  BSYNC B0 ;  /* 0x0000000000007941 */ /* 0x000fea0003800000 */
.L_x_2174:
[----:B------:R-:W-:Y:S05]  /*10410*/  BRA `(.L_x_2176) ;  /* 0xffffffc800087947 */ /* 0x000fea000383ffff */
.L_x_2107:
[----:B0-----:R0:W1:Y:S02]  /*10420*/  SYNCS.PHASECHK.TRANS64.TRYWAIT P0, [R8+URZ+0x28840], R9 ;  /* 0x02884009080075a7 */ /* 0x001064000800017f */
[----:B-1----:R-:W-:Y:S05]  /*10430*/  @!P0 NANOSLEEP.SYNCS 0x989680 ;  /* 0x009896800000895d */ /* 0x002fea0003900000 */
[----:B------:R-:W1:Y:S02]  /*10440*/  @!P0 SYNCS.PHASECHK.TRANS64 P0, [R8+URZ+0x28840], R9 ;  /* 0x02884009080085a7 */ /* 0x000e64000800007f */
[----:B-1----:R-:W-:Y:S05]  /*10450*/  @!P0 BRA `(.L_x_2107) ;  /* 0xfffffffc00f08947 */ /* 0x002fea000383ffff */
[----:B------:R-:W-:Y:S05]  /*10460*/  BRA `(.L_x_2177) ;  /* 0xffffffc800707947 */ /* 0x000fea000383ffff */
.L_x_2110:
        /* <DEDUP_REMOVED lines=8> */
.L_x_2118:
[----:B0-----:R0:W1:Y:S02]  /*104f0*/  SYNCS.PHASECHK.TRANS64.TRYWAIT P0, [R2+URZ+0x28840], R3 ;  /* 0x02884003020075a7 */ /* 0x001064000800017f */
[----:B-1----:R-:W-:Y:S05]  /*10500*/  @!P0 NANOSLEEP.SYNCS 0x989680 ;  /* 0x009896800000895d */ /* 0x002fea0003900000 */
[----:B------:R-:W1:Y:S02]  /*10510*/  @!P0 SYNCS.PHASECHK.TRANS64 P0, [R2+URZ+0x28840], R3 ;  /* 0x02884003020085a7 */ /* 0x000e64000800007f */
[----:B-1----:R-:W-:Y:S05]  /*10520*/  @!P0 BRA `(.L_x_2118) ;  /* 0xfffffffc00f08947 */ /* 0x002fea000383ffff */
[----:B------:R-:W-:Y:S05]  /*10530*/  BRA `(.L_x_2179) ;  /* 0xffffffd000387947 */ /* 0x000fea000383ffff */
.L_x_2120:
[----:B0-----:R0:W1:Y:S02]  /*10540*/  SYNCS.PHASECHK.TRANS64.TRYWAIT P0, [R2+URZ+0x60], R3 ;  /* 0x00006003020075a7 */ /* 0x001064000800017f */
[----:B-1----:R-:W-:Y:S05]  /*10550*/  @!P0 NANOSLEEP.SYNCS 0x989680 ;  /* 0x009896800000895d */ /* 0x002fea0003900000 */
[----:B------:R-:W1:Y:S02]  /*10560*/  @!P0 SYNCS.PHASECHK.TRANS64 P0, [R2+URZ+0x60], R3 ;  /* 0x00006003020085a7 */ /* 0x000e64000800007f */
[----:B-1----:R-:W-:Y:S05]  /*10570*/  @!P0 BRA `(.L_x_2120) ;  /* 0xfffffffc00f08947 */ /* 0x002fea000383ffff */
[----:B------:R-:W-:Y:S05]  /*10580*/  BRA `(.L_x_2180) ;  /* 0xffffffd000d47947 */ /* 0x000fea000383ffff */
.L_x_2125:
[----:B-1----:R1:W2:Y:S02]  /*10590*/  SYNCS.PHASECHK.TRANS64.TRYWAIT P0, [R2+URZ+0x28840], R3 ;  /* 0x02884003020075a7 */ /* 0x0022a4000800017f */
[----:B--2---:R-:W-:Y:S05]  /*105a0*/  @!P0 NANOSLEEP.SYNCS 0x989680 ;  /* 0x009896800000895d */ /* 0x004fea0003900000 */
[----:B------:R-:W2:Y:S02]  /*105b0*/  @!P0 SYNCS.PHASECHK.TRANS64 P0, [R2+URZ+0x28840], R3 ;  /* 0x02884003020085a7 */ /* 0x000ea4000800007f */
[----:B--2---:R-:W-:Y:S05]  /*105c0*/  @!P0 BRA `(.L_x_2125) ;  /* 0xfffffffc00f08947 */ /* 0x004fea000383ffff */
[----:B------:R-:W-:Y:S05]  /*105d0*/  BRA `(.L_x_2181) ;  /* 0xffffffd800307947 */ /* 0x000fea000383ffff */
.L_x_2127:
[----:B0-----:R0:W1:Y:S02]  /*105e0*/  SYNCS.PHASECHK.TRANS64.TRYWAIT P1, [R2+URZ+0x60], R3 ;  /* 0x00006003020075a7 */ /* 0x001064000802017f */
[----:B-1----:R-:W-:Y:S05]  /*105f0*/  @!P1 NANOSLEEP.SYNCS 0x989680 ;  /* 0x009896800000995d */ /* 0x002fea0003900000 */
[----:B------:R-:W1:Y:S02]  /*10600*/  @!P1 SYNCS.PHASECHK.TRANS64 P1, [R2+URZ+0x60], R3 ;  /* 0x00006003020095a7 */ /* 0x000e64000802007f */
[----:B-1----:R-:W-:Y:S05]  /*10610*/  @!P1 BRA `(.L_x_2127) ;  /* 0xfffffffc00f09947 */ /* 0x002fea000383ffff */
[----:B------:R-:W-:Y:S05]  /*10620*/  BRA `(.L_x_2182) ;  /* 0xffffffd800cc7947 */ /* 0x000fea000383ffff */
.L_x_2132:
[----:B--2---:R2:W3:Y:S02]  /*10630*/  SYNCS.PHASECHK.TRANS64.TRYWAIT P0, [R2+URZ+0x28840], R3 ;  /* 0x02884003020075a7 */ /* 0x0044e4000800017f */
[----:B---3--:R-:W-:Y:S05]  /*10640*/  @!P0 NANOSLEEP.SYNCS 0x989680 ;  /* 0x009896800000895d */ /* 0x008fea0003900000 */
[----:B------:R-:W3:Y:S02]  /*10650*/  @!P0 SYNCS.PHASECHK.TRANS64 P0, [R2+URZ+0x28840], R3 ;  /* 0x02884003020085a7 */ /* 0x000ee4000800007f */
[----:B---3--:R-:W-:Y:S05]  /*10660*/  @!P0 BRA `(.L_x_2132) ;  /* 0xfffffffc00f08947 */ /* 0x008fea000383ffff */
[----:B------:R-:W-:Y:S05]  /*10670*/  BRA `(.L_x_2183) ;  /* 0xffffffdc00e87947 */ /* 0x000fea000383ffff */
.L_x_2134:
[----:B0-----:R0:W1:Y:S02]  /*10680*/  SYNCS.PHASECHK.TRANS64.TRYWAIT P1, [R2+URZ+0x60], R9 ;  /* 0x00006009020075a7 */ /* 0x001064000802017f */
[----:B-1----:R-:W-:Y:S05]  /*10690*/  @!P1 NANOSLEEP.SYNCS 0x989680 ;  /* 0x009896800000995d */ /* 0x002fea0003900000 */
[----:B------:R-:W1:Y:S02]  /*106a0*/  @!P1 SYNCS.PHASECHK.TRANS64 P1, [R2+URZ+0x60], R9 ;  /* 0x00006009020095a7 */ /* 0x000e64000802007f */
[----:B-1----:R-:W-:Y:S05]  /*106b0*/  @!P1 BRA `(.L_x_2134) ;  /* 0xfffffffc00f09947 */ /* 0x002fea000383ffff */
[----:B------:R-:W-:Y:S05]  /*106c0*/  BRA `(.L_x_2184) ;  /* 0xffffffe000847947 */ /* 0x000fea000383ffff */
.L_x_2141:
[----:B-1----:R1:W2:Y:S02]  /*106d0*/  SYNCS.PHASECHK.TRANS64.TRYWAIT P0, [R3+URZ+0x28860], R2 ;  /* 0x02886002030075a7 */ /* 0x0022a4000800017f */
[----:B--2---:R-:W-:Y:S05]  /*106e0*/  @!P0 NANOSLEEP.SYNCS 0x989680 ;  /* 0x009896800000895d */ /* 0x004fea0003900000 */
[----:B------:R-:W2:Y:S02]  /*106f0*/  @!P0 SYNCS.PHASECHK.TRANS64 P0, [R3+URZ+0x28860], R2 ;  /* 0x02886002030085a7 */ /* 0x000ea4000800007f */
[----:B--2---:R-:W-:Y:S05]  /*10700*/  @!P0 BRA `(.L_x_2141) ;  /* 0xfffffffc00f08947 */ /* 0x004fea000383ffff */
[----:B------:R-:W-:Y:S05]  /*10710*/  BRA `(.L_x_2185) ;  /* 0xffffffe4008c7947 */ /* 0x000fea000383ffff */
.L_x_2143:
        /* <DEDUP_REMOVED lines=8> */
.L_x_2187:
[----:B------:R-:W-:Y:S05]  /*107a0*/  BSYNC B0 ;  /* 0x0000000000007941 */ /* 0x000fea0003800000 */
.L_x_2186:
        /* <DEDUP_REMOVED lines=8> */
.L_x_2188:
[----:B------:R-:W-:Y:S01]  /*10830*/  IMAD.MOV.U32 R7, RZ, RZ, R14 ;  /* 0x000000ffff077224 */ /* 0x000fe200078e000e */
[----:B------:R-:W-:Y:S06]  /*10840*/  BRA `(.L_x_2189) ;  /* 0xffffffe800147947 */ /* 0x000fec000383ffff */
.L_x_2146:
        /* <DEDUP_REMOVED lines=8> */
.L_x_2191:
[----:B------:R-:W-:Y:S05]  /*108d0*/  BSYNC B0 ;  /* 0x0000000000007941 */ /* 0x000fea0003800000 */
.L_x_2190:
        /* <DEDUP_REMOVED lines=10> */
.L_x_2192:
        /* <DEDUP_REMOVED lines=8> */
.L_x_2193:
        /* <DEDUP_REMOVED lines=8> */
.L_x_2194:
        /* <DEDUP_REMOVED lines=8> */
.L_x_2195:
        /* <DEDUP_REMOVED lines=8> */
.L_x_2196:
[----:B------:R-:W-:Y:S05]  /*10b80*/  BRA `(.L_x_2197) ;  /* 0xffffffe400d87947 */ /* 0x000fea000383ffff */
.L_x_2151:
        /* <DEDUP_REMOVED lines=8> */
.L_x_2199:
[----:B------:R-:W-:Y:S05]  /*10c10*/  BSYNC B0 ;  /* 0x0000000000007941 */ /* 0x000fea0003800000 */
.L_x_2198:
        /* <DEDUP_REMOVED lines=10> */
.L_x_2200:
        /* <DEDUP_REMOVED lines=8> */
.L_x_2201:
        /* <DEDUP_REMOVED lines=8> */
.L_x_2202:
        /* <DEDUP_REMOVED lines=8> */
.L_x_2203:
        /* <DEDUP_REMOVED lines=8> */
.L_x_2204:
[----:B------:R-:W-:Y:S05]  /*10ec0*/  BRA `(.L_x_2205) ;  /* 0xffffffe400bc7947 */ /* 0x000fea000383ffff */
.L_x_2153:
[----:B------:R-:W-:Y:S01]  /*10ed0*/  BSSY B0, `(.L_x_2206) ;  /* 0x0000006000007945 */ /* 0x000fe20003800000 */
[----:B------:R-:W-:Y:S01]  /*10ee0*/  PLOP3.LUT P6, PT, P6, PT, PT, 0x8, 0x0 ;  /* 0x000000000000781c */ /* 0x000fe200037ce170 */
[----:B------:R-:W-:-:S12]  /*10ef0*/  IMAD.MOV.U32 R15, RZ, RZ, -0x1 ;  /* 0xffffffffff0f7424 */ /* 0x000fd800078e00ff */
[----:B0-----:R-:W-:Y:S05]  /*10f00*/  WARPSYNC.COLLECTIVE R15, `(.L_x_2207) ;  /* 0x000000000f087348 */ /* 0x001fea0003c00000 */
[----:B------:R-:W-:Y:S01]  /*10f10*/  VOTE.ANY R14, PT, P6 ;  /* 0x00000000000e7806 */ /* 0x000fe200030e0100 */
[----:B0-----:R-:W-:Y:S06]  /*10f20*/  ENDCOLLECTIVE ;  /* 0x000000000000791b */ /* 0x001fec0003800000 */
.L_x_2207:
[----:B------:R-:W-:Y:S05]  /*10f30*/  BSYNC B0 ;  /* 0x0000000000007941 */ /* 0x000fea0003800000 */
.L_x_2206:
        /* <DEDUP_REMOVED lines=9> */
.L_x_2208:
[----:B------:R-:W-:Y:S01]  /*10fd0*/  IMAD.MOV.U32 R17, RZ, RZ, R14 ;  /* 0x000000ffff117224 */ /* 0x000fe200078e000e */
[----:B------:R-:W-:Y:S06]  /*10fe0*/  BRA `(.L_x_2209) ;  /* 0xffffffe400ac7947 */ /* 0x000fec000383ffff */
.L_x_2155:
[----:B------:R-:W-:Y:S01]  /*10ff0*/  BSSY B0, `(.L_x_2210) ;  /* 0x0000007000007945 */ /* 0x000fe20003800000 */
[----:B------:R-:W-:Y:S02]  /*11000*/  IMAD.MOV.U32 R13, RZ, RZ, R2 ;  /* 0x000000ffff0d7224 */ /* 0x000fe400078e0002 */
[----:B------:R-:W-:Y:S02]  /*11010*/  IMAD.MOV.U32 R11, RZ, RZ, 0x1f ;  /* 0x0000001fff0b7424 */ /* 0x000fe400078e00ff */
[----:B------:R-:W-:-:S07]  /*11020*/  IMAD.MOV.U32 R15, RZ, RZ, -0x1 ;  /* 0xffffffffff0f7424 */ /* 0x000fce00078e00ff */
[----:B012---:R-:W-:Y:S05]  /*11030*/  WARPSYNC.COLLECTIVE R15, `(.L_x_2211) ;  /* 0x000000000f087348 */ /* 0x007fea0003c00000 */
[----:B------:R3:W4:Y:S02]  /*11040*/  SHFL.IDX P6, R14, R13, R12, R11 ;  /* 0x0000000c0d0e7389 */ /* 0x00072400000c000b */
[----:B01234-:R-:W-:Y:S01]  /*11050*/  ENDCOLLECTIVE ;  /* 0x000000000000791b */ /* 0x01ffe20003800000 */
.L_x_2211:
[----:B------:R-:W-:Y:S05]  /*11060*/  BSYNC B0 ;  /* 0x0000000000007941 */ /* 0x000fea0003800000 */
.L_x_2210:
[----:B------:R-:W-:Y:S01]  /*11070*/  IMAD.MOV.U32 R7, RZ, RZ, R14 ;  /* 0x000000ffff077224 */ /* 0x000fe200078e000e */
[----:B------:R-:W-:Y:S06]  /*11080*/  BRA `(.L_x_2154) ;  /* 0xffffffe400a07947 */ /* 0x000fec000383ffff */
.L_x_2159:
[----:B-1----:R1:W2:Y:S02]  /*11090*/  SYNCS.PHASECHK.TRANS64.TRYWAIT P0, [R0+URZ+0x28820], R3 ;  /* 0x02882003000075a7 */ /* 0x0022a4000800017f */
[----:B--2---:R-:W-:Y:S05]  /*110a0*/  @!P0 NANOSLEEP.SYNCS 0x989680 ;  /* 0x009896800000895d */ /* 0x004fea0003900000 */
[----:B------:R-:W2:Y:S02]  /*110b0*/  @!P0 SYNCS.PHASECHK.TRANS64 P0, [R0+URZ+0x28820], R3 ;  /* 0x02882003000085a7 */ /* 0x000ea4000800007f */
[----:B--2---:R-:W-:Y:S05]  /*110c0*/  @!P0 BRA `(.L_x_2159) ;  /* 0xfffffffc00f08947 */ /* 0x004fea000383ffff */
[----:B------:R-:W-:Y:S05]  /*110d0*/  BRA `(.L_x_2212) ;  /* 0xffffffec00147947 */ /* 0x000fea000383ffff */
.L_x_2160:
        /* <DEDUP_REMOVED lines=11> */
.L_x_2214:
[----:B------:R-:W-:Y:S05]  /*11190*/  BSYNC B0 ;  /* 0x0000000000007941 */ /* 0x000fea0003800000 */
.L_x_2213:
[----:B------:R-:W-:Y:S05]  /*111a0*/  BRA `(.L_x_2215) ;  /* 0xffffffe800fc7947 */ /* 0x000fea000383ffff */
.L_x_2163:
[----:B------:R-:W-:Y:S01]  /*111b0*/  BSSY B1, `(.L_x_2216) ;  /* 0x0000006000017945 */ /* 0x000fe20003800000 */
[----:B------:R-:W-:-:S07]  /*111c0*/  IMAD.MOV.U32 R15, RZ, RZ, -0x1 ;  /* 0xffffffffff0f7424 */ /* 0x000fce00078e00ff */
[----:B012---:R-:W-:Y:S05]  /*111d0*/  WARPSYNC.COLLECTIVE R15, `(.L_x_2217) ;  /* 0x000000000f0c7348 */ /* 0x007fea0003c00000 */
[----:B------:R-:W-:Y:S02]  /*111e0*/  ELECT P6, UR62, PT ;  /* 0x00000000003e782f */ /* 0x000fe400038c0000 */
[----:B------:R-:W-:Y:S01]  /*111f0*/  MOV R14, UR62 ;  /* 0x0000003e000e7c02 */ /* 0x000fe20008000f00 */
[----:B012---:R-:W-:Y:S10]  /*11200*/  ENDCOLLECTIVE ;  /* 0x000000000000791b */ /* 0x007ff40003800000 */
.L_x_2217:
[----:B------:R-:W-:Y:S05]  /*11210*/  BSYNC B1 ;  /* 0x0000000000017941 */ /* 0x000fea0003800000 */
.L_x_2216:
[----:B------:R-:W-:Y:S05]  /*11220*/  BRA `(.L_x_2218) ;  /* 0xffffffe800f47947 */ /* 0x000fea000383ffff */
.L_x_2165:
[----:B-1----:R1:W2:Y:S02]  /*11230*/  SYNCS.PHASECHK.TRANS64.TRYWAIT P0, [R6+URZ], R5 ;  /* 0x00000005060075a7 */ /* 0x0022a4000800017f */
[----:B--2---:R-:W-:Y:S05]  /*11240*/  @!P0 NANOSLEEP.SYNCS 0x989680 ;  /* 0x009896800000895d */ /* 0x004fea0003900000 */
[----:B------:R-:W2:Y:S02]  /*11250*/  @!P0 SYNCS.PHASECHK.TRANS64 P0, [R6+URZ], R5 ;  /* 0x00000005060085a7 */ /* 0x000ea4000800007f */
[----:B--2---:R-:W-:Y:S05]  /*11260*/  @!P0 BRA `(.L_x_2165) ;  /* 0xfffffffc00f08947 */ /* 0x004fea000383ffff */
[----:B------:R-:W-:Y:S05]  /*11270*/  BRA `(.L_x_2219) ;  /* 0xffffffec00307947 */ /* 0x000fea000383ffff */
.L_x_2166:
[----:B--2---:R2:W3:Y:S02]  /*11280*/  SYNCS.PHASECHK.TRANS64.TRYWAIT P0, [R7+URZ], R2 ;  /* 0x00000002070075a7 */ /* 0x0044e4000800017f */
[----:B---3--:R-:W-:Y:S05]  /*11290*/  @!P0 NANOSLEEP.SYNCS 0x989680 ;  /* 0x009896800000895d */ /* 0x008fea0003900000 */
[----:B------:R-:W3:Y:S02]  /*112a0*/  @!P0 SYNCS.PHASECHK.TRANS64 P0, [R7+URZ], R2 ;  /* 0x00000002070085a7 */ /* 0x000ee4000800007f */
[----:B---3--:R-:W-:Y:S05]  /*112b0*/  @!P0 BRA `(.L_x_2166) ;  /* 0xfffffffc00f08947 */ /* 0x008fea000383ffff */
[----:B------:R-:W-:Y:S05]  /*112c0*/  BRA `(.L_x_2220) ;  /* 0xffffffec00247947 */ /* 0x000fea000383ffff */
.L_x_2168:
[----:B---3--:R3:W4:Y:S02]  /*112d0*/  SYNCS.PHASECHK.TRANS64.TRYWAIT P0, [R4+URZ], R5 ;  /* 0x00000005040075a7 */ /* 0x008724000800017f */
[----:B----4-:R-:W-:Y:S05]  /*112e0*/  @!P0 NANOSLEEP.SYNCS 0x989680 ;  /* 0x009896800000895d */ /* 0x010fea0003900000 */
[----:B------:R-:W4:Y:S02]  /*112f0*/  @!P0 SYNCS.PHASECHK.TRANS64 P0, [R4+URZ], R5 ;  /* 0x00000005040085a7 */ /* 0x000f24000800007f */
[----:B----4-:R-:W-:Y:S05]  /*11300*/  @!P0 BRA `(.L_x_2168) ;  /* 0xfffffffc00f08947 */ /* 0x010fea000383ffff */
[----:B------:R-:W-:Y:S05]  /*11310*/  BRA `(.L_x_2221) ;  /* 0xffffffec002c7947 */ /* 0x000fea000383ffff */
.L_x_2222:
        /* <DEDUP_REMOVED lines=14> */
.L_x_2734:


//--------------------- .text._ZN7cutlass13device_kernelIN5flash11enable_sm90INS1_16FlashAttnFwdSm90INS1_25CollectiveMainloopFwdSm90ILi2EN4cute5tupleIJNS5_1CILi1EEES8_S8_EEENS6_IJNS7_ILi128EEESA_SA_EEELi128ENS_6half_tEfNS_4arch4Sm90ELb1ELb0ELb0ELb1ELb0ELb1ELb0ELb1ELb1ELb0ELb0ELb0EEENS1_21CollectiveEpilogueFwdISB_S9_SC_SE_Li256ELb1ELb0ELb0ELb0EEENS1_36VarlenDynamicPersistentTileSchedulerILi128ELi128ELi256ELi32ELb0ELb0ELb1ELb1ELb1ELb1EEEEEEEEEvNT_6ParamsE --------------------------
	.section	.text._ZN7cutlass13device_kernelIN5flash11enable_sm90INS1_16FlashAttnFwdSm90INS1_25CollectiveMainloopFwdSm90ILi2EN4cute5tupleIJNS5_1CILi1EEES8_S8_EEENS6_IJNS7_ILi128EEESA_SA_EEELi128ENS_6half_tEfNS_4arch4Sm90ELb1ELb0ELb0ELb1ELb0ELb1ELb0ELb1ELb1ELb0ELb0ELb0EEENS1_21CollectiveEpilogueFwdISB_S9_SC_SE_Li256ELb1ELb0ELb0ELb0EEENS1_36VarlenDynamicPersistentTileSchedulerILi128ELi128ELi256ELi32ELb0ELb0ELb1ELb1ELb1ELb1EEEEEEEEEvNT_6ParamsE,"ax",@progbits
	.align	128
.text._ZN7cutlass13device_kernelIN5flash11enable_sm90INS1_16FlashAttnFwdSm90INS1_25CollectiveMainloopFwdSm90ILi2EN4cute5tupleIJNS5_1CILi1EEES8_S8_EEENS6_IJNS7_ILi128EEESA_SA_EEELi128ENS_6half_tEfNS_4arch4Sm90ELb1ELb0ELb0ELb1ELb0ELb1ELb0ELb1ELb1ELb0ELb0ELb0EEENS1_21CollectiveEpilogueFwdISB_S9_SC_SE_Li256ELb1ELb0ELb0ELb0EEENS1_36VarlenDynamicPersistentTileSchedulerILi128ELi128ELi256ELi32ELb0ELb0ELb1ELb1ELb1ELb1EEEEEEEEEvNT_6ParamsE:
        .type           _ZN7cutlass13device_kernelIN5flash11enable_sm90INS1_16FlashAttnFwdSm90INS1_25CollectiveMainloopFwdSm90ILi2EN4cute5tupleIJNS5_1CILi1EEES8_S8_EEENS6_IJNS7_ILi128EEESA_SA_EEELi128ENS_6half_tEfNS_4arch4Sm90ELb1ELb0ELb0ELb1ELb0ELb1ELb0ELb1ELb1ELb0ELb0ELb0EEENS1_21CollectiveEpilogueFwdISB_S9_SC_SE_Li256ELb1ELb0ELb0ELb0EEENS1_36VarlenDynamicPersistentTileSchedulerILi128ELi128ELi256ELi32ELb0ELb0ELb1ELb1ELb1ELb1EEEEEEEEEvNT_6ParamsE,@function
        .size           _ZN7cutlass13device_kernelIN5flash11enable_sm90INS1_16FlashAttnFwdSm90INS1_25CollectiveMainloopFwdSm90ILi2EN4cute5tupleIJNS5_1CILi1EEES8_S8_EEENS6_IJNS7_ILi128EEESA_SA_EEELi128ENS_6half_tEfNS_4arch4Sm90ELb1ELb0ELb0ELb1ELb0ELb1ELb0ELb1ELb1ELb0ELb0ELb0EEENS1_21CollectiveEpilogueFwdISB_S9_SC_SE_Li256ELb1ELb0ELb0ELb0EEENS1_36VarlenDynamicPersistentTileSchedulerILi128ELi128ELi256ELi32ELb0ELb0ELb1ELb1ELb1ELb1EEEEEEEEEvNT_6ParamsE,(.L_x_2735 - _ZN7cutlass13device_kernelIN5flash11enable_sm90INS1_16FlashAttnFwdSm90INS1_25CollectiveMainloopFwdSm90ILi2EN4cute5tupleIJNS5_1CILi1EEES8_S8_EEENS6_IJNS7_ILi128EEESA_SA_EEELi128ENS_6half_tEfNS_4arch4Sm90ELb1ELb0ELb0ELb1ELb0ELb1ELb0ELb1ELb1ELb0ELb0ELb0EEENS1_21CollectiveEpilogueFwdISB_S9_SC_SE_Li256ELb1ELb0ELb0ELb0EEENS1_36VarlenDynamicPersistentTileSchedulerILi128ELi128ELi256ELi32ELb0ELb0ELb1ELb1ELb1ELb1EEEEEEEEEvNT_6ParamsE)
        .other          _ZN7cutlass13device_kernelIN5flash11enable_sm90INS1_16FlashAttnFwdSm90INS1_25CollectiveMainloopFwdSm90ILi2EN4cute5tupleIJNS5_1CILi1EEES8_S8_EEENS6_IJNS7_ILi128EEESA_SA_EEELi128ENS_6half_tEfNS_4arch4Sm90ELb1ELb0ELb0ELb1ELb0ELb1ELb0ELb1ELb1ELb0ELb0ELb0EEENS1_21CollectiveEpilogueFwdISB_S9_SC_SE_Li256ELb1ELb0ELb0ELb0EEENS1_36VarlenDynamicPersistentTileSchedulerILi128ELi128ELi256ELi32ELb0ELb0ELb1ELb1ELb1ELb1EEEEEEEEEvNT_6ParamsE,@"STO_CUDA_ENTRY STV_DEFAULT"
_ZN7cutlass13device_kernelIN5flash11enable_sm90INS1_16FlashAttnFwdSm90INS1_25CollectiveMainloopFwdSm90ILi2EN4cute5tupleIJNS5_1CILi1EEES8_S8_EEENS6_IJNS7_ILi128EEESA_SA_EEELi128ENS_6half_tEfNS_4arch4Sm90ELb1ELb0ELb0ELb1ELb0ELb1ELb0ELb1ELb1ELb0ELb0ELb0EEENS1_21CollectiveEpilogueFwdISB_S9_SC_SE_Li256ELb1ELb0ELb0ELb0EEENS1_36VarlenDynamicPersistentTileSchedulerILi128ELi128ELi256ELi32ELb0ELb0ELb1ELb1ELb1ELb1EEEEEEEEEvNT_6ParamsE:
        /* <DEDUP_REMOVED lines=26> */
.L_x_2224:
[----:B------:R-:W-:Y:S05]  /*01a0*/  BSYNC B0 ;  /* 0x0000000000007941 */ /* 0x000fea0003800000 */
.L_x_2223:
        /* <DEDUP_REMOVED lines=40> */
.L_x_2225:
        /* <DEDUP_REMOVED lines=22> */
.L_x_2226:
        /* <DEDUP_REMOVED lines=18> */
.L_x_2227:
        /* <DEDUP_REMOVED lines=22> */
.L_x_2228:
        /* <DEDUP_REMOVED lines=22> */
.L_x_2229:
[----:B--2---:R-:W-:Y:S01]  /*0970*/  ISETP.NE.AND P0, PT, R2, RZ, PT ;  /* 0x000000ff0200720c */ /* 0x004fe20003f05270 */
[----:B------:R-:W-:Y:S01]  /*0980*/  IMAD.MOV.U32 R2, RZ, RZ, 0x1 ;  /* 0x00000001ff027424 */ /* 0x000fe200078e00ff */
[----:B------:R-:W-:Y:S01]  /*0990*/  NOP ;  /* 0x0000000000007918 */ /* 0x000fe20000000000 */
[----:B------:R-:W-:Y:S01]  /*09a0*/  ULDC.64 UR40, c[0x0][0x208] ;  /* 0x0000820000287ab9 */ /* 0x000fe20000000a00 */
[----:B------:R-:W-:Y:S02]  /*09b0*/  BSSY B7, `(.L_x_2230) ;  /* 0x0001ca3000077945 */ /* 0x000fe40003800000 */
[----:B------:R-:W-:-:S05]  /*09c0*/  SEL R2, R2, 0x2, !P0 ;  /* 0x0000000202027807 */ /* 0x000fca0004000000 */
[----:B------:R2:W-:Y:S01]  /*09d0*/  STL [R1+0x30], R2 ;  /* 0x0000300201007387 */ /* 0x0005e20000100800 */
[----:B01-34-:R-:W-:Y:S06]  /*09e0*/  BAR.SYNC.DEFER_BLOCKING 0x0 ;  /* 0x0000000000007b1d */ /* 0x01bfec0000010000 */
[----:B------:R-:W-:Y:S05]  /*09f0*/  @!P0 BRA `(.L_x_2231) ;  /* 0x0000016c00448947 */ /* 0x000fea0003800000 */
.L_x_2232:
        /* <DEDUP_REMOVED lines=12> */
[----:B--2---:R-:W-:-:S02]  /*0ac0*/  IMAD.U32 R2, RZ, RZ, UR4 ;  /* 0x00000004ff027e24 */ /* 0x004fc4000f8e00ff */
[----:B------:R-:W-:-:S03]  /*0ad0*/  ULDC UR4, c[0x0][0xc14] ;  /* 0x0003050000047ab9 */ /* 0x000fc60000000800 */
[----:B------:R-:W0:Y:S01]  /*0ae0*/  LDS.128 R192, [R2+0x288d0] ;  /* 0x0288d00002c07984 */ /* 0x000e220000000c00 */
[----:B------:R-:W-:Y:S06]  /*0af0*/  BAR.ARV 0x4, 0x120 ;  /* 0x0104800000007b1d */ /* 0x000fec0000002000 */
[----:B0-----:R-:W-:-:S13]  /*0b00*/  ISETP.GE.AND P0, PT, R195, UR4, PT ;  /* 0x00000004c3007c0c */ /* 0x001fda000bf06270 */
[----:B------:R-:W-:Y:S05]  /*0b10*/  @P0 BRA `(.L_x_2233) ;  /* 0x000001c800300947 */ /* 0x000fea0003800000 */
[----:B------:R-:W2:Y:S01]  /*0b20*/  LDL.LU R11, [R1+0x30] ;  /* 0x00003000010b7983 */ /* 0x000ea20000300800 */
[----:B------:R-:W-:Y:S01]  /*0b30*/  VIADD R233, R3, 0xffffff80 ;  /* 0xffffff8003e97836 */ /* 0x000fe20000000000 */
[----:B------:R-:W-:Y:S01]  /*0b40*/  IADD3 R226, R2, 0x10400, RZ ;  /* 0x0001040002e27810 */ /* 0x000fe20007ffe0ff */
[----:B------:R-:W-:Y:S01]  /*0b50*/  IMAD.MOV.U32 R223, RZ, RZ, RZ ;  /* 0x000000ffffdf7224 */ /* 0x000fe200078e00ff */
[----:B------:R-:W-:Y:S02]  /*0b60*/  CS2R R184, SRZ ;  /* 0x0000000000b87805 */ /* 0x000fe4000001ff00 */
[----:B------:R-:W-:Y:S02]  /*0b70*/  CS2R R190, SRZ ;  /* 0x0000000000be7805 */ /* 0x000fe4000001ff00 */
[----:B------:R-:W-:-:S04]  /*0b80*/  SHF.R.S32.HI R0, RZ, 0x1f, R233 ;  /* 0x0000001fff007819 */ /* 0x000fc800000114e9 */
[CC--:B------:R-:W-:Y:S02]  /*0b90*/  LEA.HI R4, R0.reuse, R233.reuse, RZ, 0x7 ;  /* 0x000000e900047211 */ /* 0x0c0fe400078f38ff */
[----:B------:R-:W-:Y:S02]  /*0ba0*/  LEA.HI R5, R0, R233, RZ, 0x5 ;  /* 0x000000e900057211 */ /* 0x000fe400078f28ff */
[C---:B------:R-:W-:Y:S02]  /*0bb0*/  LOP3.LUT R6, R4.reuse, 0xffffff80, RZ, 0xc0, !PT ;  /* 0xffffff8004067812 */ /* 0x040fe400078ec0ff */
[----:B------:R-:W-:Y:S01]  /*0bc0*/  SHF.R.S32.HI R231, RZ, 0x7, R4 ;  /* 0x00000007ffe77819 */ /* 0x000fe20000011404 */
[----:B------:R-:W-:Y:S01]  /*0bd0*/  IMAD.SHL.U32 R5, R5, 0x20, RZ ;  /* 0x0000002005057824 */ /* 0x000fe200078e00ff */
[----:B------:R-:W-:Y:S02]  /*0be0*/  IADD3 R227, R233, -R6, RZ ;  /* 0x80000006e9e37210 */ /* 0x000fe40007ffe0ff */
[----:B------:R-:W-:-:S02]  /*0bf0*/  LEA.HI R4, R4, R231, RZ, 0x1 ;  /* 0x000000e704047211 */ /* 0x000fc400078f08ff */
[----:B------:R-:W-:Y:S02]  /*0c00*/  SHF.R.S32.HI R10, RZ, 0x1f, R227 ;  /* 0x0000001fff0a7819 */ /* 0x000fe400000114e3 */
[----:B------:R-:W-:Y:S02]  /*0c10*/  LOP3.LUT R5, R5, 0xfffffc00, RZ, 0xc0, !PT ;  /* 0xfffffc0005057812 */ /* 0x000fe400078ec0ff */
[CC--:B------:R-:W-:Y:S02]  /*0c20*/  LEA.HI R7, R10.reuse, R227.reuse, RZ, 0x2 ;  /* 0x000000e30a077211 */ /* 0x0c0fe400078f10ff */
[----:B------:R-:W-:Y:S02]  /*0c30*/  LEA.HI R10, R10, R227, RZ, 0x5 ;  /* 0x000000e30a0a7211 */ /* 0x000fe400078f28ff */
[--C-:B------:R-:W-:Y:S02]  /*0c40*/  SHF.R.S32.HI R6, RZ, 0x2, R7.reuse ;  /* 0x00000002ff067819 */ /* 0x100fe40000011407 */
[----:B------:R-:W-:-:S02]  /*0c50*/  SHF.R.S32.HI R3, RZ, 0x1f, R7 ;  /* 0x0000001fff037819 */ /* 0x000fc40000011407 */
[----:B------:R-:W-:Y:S02]  /*0c60*/  SHF.R.S32.HI R10, RZ, 0x5, R10 ;  /* 0x00000005ff0a7819 */ /* 0x000fe4000001140a */
        /* <DEDUP_REMOVED lines=8> */
[----:B------:R-:W-:Y:S01]  /*0cf0*/  IMAD R9, R10, 0x10, R9 ;  /* 0x000000100a097824 */ /* 0x000fe200078e0209 */
[----:B------:R-:W-:Y:S01]  /*0d00*/  LOP3.LUT R212, R7, 0x7ffffffc, RZ, 0xc0, !PT ;  /* 0x7ffffffc07d47812 */ /* 0x000fe200078ec0ff */
[----:B------:R-:W-:Y:S01]  /*0d10*/  IMAD.IADD R6, R233, 0x1, -R6 ;  /* 0x00000001e9067824 */ /* 0x000fe200078e0a06 */
[----:B------:R-:W-:Y:S01]  /*0d20*/  LOP3.LUT R3, R3, 0x1ffffffe, RZ, 0xc0, !PT ;  /* 0x1ffffffe03037812 */ /* 0x000fe200078ec0ff */
[----:B------:R-:W-:Y:S02]  /*0d30*/  IMAD.IADD R4, R231, 0x1, -R4 ;  /* 0x00000001e7047824 */ /* 0x000fe400078e0a04 */
[----:B------:R-:W-:Y:S01]  /*0d40*/  IMAD R6, R6, 0x40, R5 ;  /* 0x0000004006067824 */ /* 0x000fe200078e0205 */
[----:B------:R-:W-:Y:S01]  /*0d50*/  IADD3 R3, R8, -R3, RZ ;  /* 0x8000000308037210 */ /* 0x000fe20007ffe0ff */
[----:B------:R-:W-:Y:S02]  /*0d60*/  IMAD R213, R4, 0x40, R9 ;  /* 0x0000004004d57824 */ /* 0x000fe400078e0209 */
[----:B------:R-:W-:-:S02]  /*0d70*/  IMAD.IADD R212, R227, 0x1, -R212 ;  /* 0x00000001e3d47824 */ /* 0x000fc400078e0ad4 */
[----:B------:R-:W-:Y:S01]  /*0d80*/  IMAD R232, R3, 0x8, R6 ;  /* 0x0000000803e87824 */ /* 0x000fe200078e0206 */
[CC--:B------:R-:W-:Y:S02]  /*0d90*/  LEA.HI R3, R0.reuse, R233.reuse, RZ, 0x6 ;  /* 0x000000e900037211 */ /* 0x0c0fe400078f30ff */
[----:B------:R-:W-:-:S03]  /*0da0*/  LEA.HI R0, R0, R233, RZ, 0x3 ;  /* 0x000000e900007211 */ /* 0x000fc600078f18ff */
[----:B------:R-:W-:Y:S01]  /*0db0*/  IMAD.SHL.U32 R3, R3, 0x8, RZ ;  /* 0x0000000803037824 */ /* 0x000fe200078e00ff */
[----:B------:R-:W-:Y:S02]  /*0dc0*/  SHF.R.S32.HI R18, RZ, 0x3, R0 ;  /* 0x00000003ff127819 */ /* 0x000fe40000011400 */
[----:B------:R-:W-:Y:S02]  /*0dd0*/  LOP3.LUT R4, R0, 0xfffffff8, RZ, 0xc0, !PT ;  /* 0xfffffff800047812 */ /* 0x000fe400078ec0ff */
[C---:B------:R-:W-:Y:S01]  /*0de0*/  IADD3 R188, R18.reuse, 0x20, RZ ;  /* 0x0000002012bc7810 */ /* 0x040fe20007ffe0ff */
[C---:B------:R-:W-:Y:S01]  /*0df0*/  VIADD R187, R18.reuse, 0x40 ;  /* 0x0000004012bb7836 */ /* 0x040fe20000000000 */
[----:B------:R-:W-:Y:S01]  /*0e00*/  LOP3.LUT R210, R3, 0xfffffe00, RZ, 0xc0, !PT ;  /* 0xfffffe0003d27812 */ /* 0x000fe200078ec0ff */
[C---:B------:R-:W-:Y:S01]  /*0e10*/  VIADD R189, R18.reuse, 0x60 ;  /* 0x0000006012bd7836 */ /* 0x040fe20000000000 */
        /* <DEDUP_REMOVED lines=10> */
[----:B------:R-:W-:Y:S01]  /*0ec0*/  SHF.L.U32 R200, R187, 0x6, RZ ;  /* 0x00000006bbc87819 */ /* 0x000fe200000006ff */
[----:B------:R-:W-:Y:S01]  /*0ed0*/  IMAD.SHL.U32 R0, R0, 0x40, RZ ;  /* 0x0000004000007824 */ /* 0x000fe200078e00ff */
[----:B------:R-:W-:Y:S01]  /*0ee0*/  LEA.HI R5, R5, R188, RZ, 0x3 ;  /* 0x000000bc05057211 */ /* 0x000fe200078f18ff */
[----:B------:R-:W-:Y:S01]  /*0ef0*/  IMAD.SHL.U32 R4, R4, 0x40, RZ ;  /* 0x0000004004047824 */ /* 0x000fe200078e00ff */
[----:B------:R-:W-:Y:S01]  /*0f00*/  LOP3.LUT R3, R202, 0x1c0, RZ, 0xc0, !PT ;  /* 0x000001c0ca037812 */ /* 0x000fe200078ec0ff */
[----:B------:R-:W-:Y:S01]  /*0f10*/  IMAD.SHL.U32 R22, R219, 0x4, RZ ;  /* 0x00000004db167824 */ /* 0x000fe200078e00ff */
[----:B------:R-:W-:Y:S01]  /*0f20*/  LOP3.LUT R200, R200, 0x1c0, RZ, 0xc0, !PT ;  /* 0x000001c0c8c87812 */ /* 0x000fe200078ec0ff */
[----:B------:R-:W-:Y:S01]  /*0f30*/  VIADD R196, R16, 0x40 ;  /* 0x0000004010c47836 */ /* 0x000fe20000000000 */
[----:B------:R-:W-:Y:S01]  /*0f40*/  LOP3.LUT R199, R199, 0x1c0, RZ, 0xc0, !PT ;  /* 0x000001c0c7c77812 */ /* 0x000fe200078ec0ff */
[----:B------:R-:W-:Y:S01]  /*0f50*/  VIADD R186, R22, 0x20 ;  /* 0x0000002016ba7836 */ /* 0x000fe20000000000 */
[----:B------:R-:W-:-:S02]  /*0f60*/  LOP3.LUT R201, R201, 0x1c0, RZ, 0xc0, !PT ;  /* 0x000001c0c9c97812 */ /* 0x000fc400078ec0ff */
[----:B------:R-:W-:Y:S02]  /*0f70*/  SHF.L.U32 R5, R5, 0x6, RZ ;  /* 0x0000000605057819 */ /* 0x000fe400000006ff */
[----:B------:R-:W-:Y:S02]  /*0f80*/  SHF.R.U32.HI R209, RZ, 0x3, R3 ;  /* 0x00000003ffd17819 */ /* 0x000fe40000011603 */
[----:B------:R-:W-:Y:S02]  /*0f90*/  LOP3.LUT R214, R3, 0x38, R16, 0xf8, !PT ;  /* 0x0000003803d67812 */ /* 0x000fe400078ef810 */
[----:B------:R-:W-:Y:S02]  /*0fa0*/  SHF.R.U32.HI R205, RZ, 0x3, R200 ;  /* 0x00000003ffcd7819 */ /* 0x000fe400000116c8 */
[----:B------:R-:W-:Y:S02]  /*0fb0*/  LOP3.LUT R6, R200, 0x38, R16, 0xf8, !PT ;  /* 0x00000038c8067812 */ /* 0x000fe400078ef810 */
[----:B------:R-:W-:-:S02]  /*0fc0*/  SHF.R.U32.HI R203, RZ, 0x3, R199 ;  /* 0x00000003ffcb7819 */ /* 0x000fc400000116c7 */
[--C-:B------:R-:W-:Y:S02]  /*0fd0*/  LOP3.LUT R7, R199, 0x38, R16.reuse, 0xf8, !PT ;  /* 0x00000038c7077812 */ /* 0x100fe400078ef810 */
[----:B------:R-:W-:Y:S02]  /*0fe0*/  LOP3.LUT R206, R0, 0xfffffe00, RZ, 0xc0, !PT ;  /* 0xfffffe0000ce7812 */ /* 0x000fe400078ec0ff */
[----:B------:R-:W-:Y:S02]  /*0ff0*/  LOP3.LUT R204, R4, 0xfffffe00, RZ, 0xc0, !PT ;  /* 0xfffffe0004cc7812 */ /* 0x000fe400078ec0ff */
[----:B------:R-:W-:Y:S02]  /*1000*/  SHF.R.U32.HI R207, RZ, 0x3, R201 ;  /* 0x00000003ffcf7819 */ /* 0x000fe400000116c9 */
[----:B------:R-:W-:Y:S02]  /*1010*/  LOP3.LUT R3, R201, 0x38, R16, 0xf8, !PT ;  /* 0x00000038c9037812 */ /* 0x000fe400078ef810 */
[----:B------:R-:W-:-:S02]  /*1020*/  LOP3.LUT R208, R5, 0xfffffe00, RZ, 0xc0, !PT ;  /* 0xfffffe0005d07812 */ /* 0x000fc400078ec0ff */
[----:B------:R-:W-:Y:S02]  /*1030*/  LOP3.LUT R214, R210, R214, R209, 0xf6, !PT ;  /* 0x000000d6d2d67212 */ /* 0x000fe400078ef6d1 */
[----:B------:R-:W-:Y:S02]  /*1040*/  LOP3.LUT R229, R206, R6, R205, 0xf6, !PT ;  /* 0x00000006cee57212 */ /* 0x000fe400078ef6cd */
[----:B------:R-:W-:Y:S01]  /*1050*/  LOP3.LUT R7, R204, R7, R203, 0xf6, !PT ;  /* 0x00000007cc077212 */ /* 0x000fe200078ef6cb */
[--C-:B------:R-:W-:Y:S01]  /*1060*/  IMAD R211, R214, 0x2, R226.reuse ;  /* 0x00000002d6d37824 */ /* 0x100fe200078e02e2 */
[----:B------:R-:W-:Y:S01]  /*1070*/  LOP3.LUT R3, R208, R3, R207, 0xf6, !PT ;  /* 0x00000003d0037212 */ /* 0x000fe200078ef6cf */
[----:B------:R-:W-:Y:S01]  /*1080*/  IMAD R229, R229, 0x2, R226 ;  /* 0x00000002e5e57824 */ /* 0x000fe200078e02e2 */
[----:B------:R-:W-:Y:S01]  /*1090*/  SHF.R.S32.HI R19, RZ, 0x1f, R18 ;  /* 0x0000001fff137819 */ /* 0x000fe20000011412 */
[----:B------:R-:W-:Y:S01]  /*10a0*/  IMAD R228, R7, 0x2, R226 ;  /* 0x0000000207e47824 */ /* 0x000fe200078e02e2 */
[----:B------:R-:W-:-:S02]  /*10b0*/  SHF.R.S32.HI R217, RZ, 0x1f, R188 ;  /* 0x0000001fffd97819 */ /* 0x000fc400000114bc */
[----:B------:R-:W-:Y:S02]  /*10c0*/  SHF.R.S32.HI R216, RZ, 0x1f, R187 ;  /* 0x0000001fffd87819 */ /* 0x000fe400000114bb */
[----:B------:R-:W-:Y:S02]  /*10d0*/  SHF.R.S32.HI R215, RZ, 0x1f, R189 ;  /* 0x0000001fffd77819 */ /* 0x000fe400000114bd */
[----:B------:R-:W-:Y:S02]  /*10e0*/  SHF.R.S32.HI R17, RZ, 0x1f, R16 ;  /* 0x0000001fff117819 */ /* 0x000fe40000011410 */
[----:B------:R-:W-:Y:S02]  /*10f0*/  LEA R230, R3, R226, 0x1 ;  /* 0x000000e203e67211 */ /* 0x000fe400078e08ff */
[----:B--2---:R-:W-:-:S07]  /*1100*/  LOP3.LUT R197, R11, 0x1, RZ, 0xfc, !PT ;  /* 0x000000010bc57812 */ /* 0x004fce00078efcff */
.L_x_2454:
[----:B0--3-5:R-:W0:Y:S02]  /*1110*/  LDC.64 R4, c[0x0][0xc60] ;  /* 0x00031800ff047b82 */ /* 0x029e240000000a00 */
[----:B0-----:R-:W-:-:S05]  /*1120*/  IMAD.WIDE R4, R195, 0x4, R4 ;  /* 0x00000004c3047825 */ /* 0x001fca00078e0204 */
[----:B------:R-:W2:Y:S01]  /*1130*/  LDG.E R222, desc[UR40][R4.64] ;  /* 0x0000002804de7981 */ /* 0x000ea2000c1e1900 */
[----:B------:R-:W-:Y:S05]  /*1140*/  YIELD ;  /* 0x0000000000007946 */ /* 0x000fea0003800000 */
[----:B------:R-:W-:Y:S01]  /*1150*/  ULDC.64 UR4, c[0x0][0xa28] ;  /* 0x00028a0000047ab9 */ /* 0x000fe20000000a00 */
[----:B------:R-:W-:Y:S01]  /*1160*/  ULDC.64 UR8, c[0x0][0xa18] ;  /* 0x0002860000087ab9 */ /* 0x000fe20000000a00 */
[----:B------:R-:W-:Y:S01]  /*1170*/  ISETP.NE.U32.AND P1, PT, RZ, UR4, PT ;  /* 0x00000004ff007c0c */ /* 0x000fe2000bf25070 */
[----:B------:R-:W-:Y:S01]  /*1180*/  ULDC.64 UR6, c[0x0][0xa08] ;  /* 0x0002820000067ab9 */ /* 0x000fe20000000a00 */
[----:B------:R-:W-:Y:S01]  /*1190*/  IMAD.MOV.U32 R3, RZ, RZ, RZ ;  /* 0x000000ffff037224 */ /* 0x000fe200078e00ff */
[----:B------:R-:W-:-:S02]  /*11a0*/  ISETP.NE.U32.AND P0, PT, RZ, UR6, PT ;  /* 0x00000006ff007c0c */ /* 0x000fc4000bf05070 */
[----:B------:R-:W-:Y:S02]  /*11b0*/  ISETP.NE.AND.EX P1, PT, RZ, UR5, PT, P1 ;  /* 0x00000005ff007c0c */ /* 0x000fe4000bf25310 */
[----:B------:R-:W-:Y:S02]  /*11c0*/  ISETP.NE.AND.EX P0, PT, RZ, UR7, PT, P0 ;  /* 0x00000007ff007c0c */ /* 0x000fe4000bf05300 */
[----:B------:R-:W-:Y:S02]  /*11d0*/  MOV R29, RZ ;  /* 0x000000ff001d7202 */ /* 0x000fe40000000f00 */
[----:B--2---:R-:W-:Y:S01]  /*11e0*/  SHF.R.S32.HI R225, RZ, 0x1f, R222 ;  /* 0x0000001fffe17819 */ /* 0x004fe200000114de */
[----:B------:R-:W-:-:S06]  /*11f0*/  IMAD.SHL.U32 R220, R222, 0x4, RZ ;  /* 0x00000004dedc7824 */ /* 0x000fcc00078e00ff */
[C---:B----4-:R-:W-:Y:S02]  /*1200*/  @P1 LEA R6, P2, R222.reuse, UR4, 0x2 ;  /* 0x00000004de061c11 */ /* 0x050fe4000f8410ff */
[C-C-:B------:R-:W-:Y:S02]  /*1210*/  SHF.L.U64.HI R221, R222.reuse, 0x2, R225.reuse ;  /* 0x00000002dedd7819 */ /* 0x140fe400000102e1 */
[----:B------:R-:W-:Y:S02]  /*1220*/  @P1 LEA.HI.X R7, R222, UR5, R225, 0x2, P2 ;  /* 0x00000005de071c11 */ /* 0x000fe400090f14e1 */
[----:B------:R-:W-:Y:S01]  /*1230*/  ISETP.NE.U32.AND P2, PT, RZ, UR8, PT ;  /* 0x00000008ff007c0c */ /* 0x000fe2000bf45070 */
[----:B------:R-:W-:Y:S01]  /*1240*/  ULDC UR4, c[0x0][0x288] ;  /* 0x0000a20000047ab9 */ /* 0x000fe20000000800 */
[----:B------:R-:W-:Y:S01]  /*1250*/  IADD3 R8, P3, R220, UR6, RZ ;  /* 0x00000006dc087c10 */ /* 0x000fe2000ff7e0ff */
[----:B------:R0:W5:Y:S01]  /*1260*/  @P1 LDG.E R3, desc[UR40][R6.64] ;  /* 0x0000002806031981 */ /* 0x000162000c1e1900 */
[----:B------:R-:W-:Y:S01]  /*1270*/  ISETP.NE.AND.EX P2, PT, RZ, UR9, PT, P2 ;  /* 0x00000009ff007c0c */ /* 0x000fe2000bf45320 */
[----:B------:R-:W-:Y:S01]  /*1280*/  IMAD.U32 R195, RZ, RZ, UR4 ;  /* 0x00000004ffc37e24 */ /* 0x000fe2000f8e00ff */
[----:B------:R-:W-:Y:S01]  /*1290*/  IADD3.X R9, R221, UR7, RZ, P3, !PT ;  /* 0x00000007dd097c10 */ /* 0x000fe20009ffe4ff */
[----:B------:R-:W-:-:S04]  /*12a0*/  ULDC.64 UR4, c[0x0][0x3f8] ;  /* 0x0000fe0000047ab9 */ /* 0x000fc80000000a00 */
[----:B------:R0:W5:Y:S06]  /*12b0*/  @P0 LDG.E R29, desc[UR40][R8.64] ;  /* 0x00000028081d0981 */ /* 0x00016c000c1e1900 */
[----:B------:R-:W-:-:S04]  /*12c0*/  @P2 IADD3 R4, P1, R220, UR8, RZ ;  /* 0x00000008dc042c10 */ /* 0x000fc8000ff3e0ff */
[----:B------:R-:W-:-:S05]  /*12d0*/  @P2 IADD3.X R5, R221, UR9, RZ, P1, !PT ;  /* 0x00000009dd052c10 */ /* 0x000fca0008ffe4ff */
        /* <DEDUP_REMOVED lines=9> */
[----:B------:R-:W-:Y:S02]  /*1370*/  IMAD.U32 R28, RZ, RZ, UR4 ;  /* 0x00000004ff1c7e24 */ /* 0x000fe4000f8e00ff */
[----:B------:R-:W-:Y:S01]  /*1380*/  IMAD.MOV.U32 R27, RZ, RZ, R222 ;  /* 0x000000ffff1b7224 */ /* 0x000fe200078e00de */
[----:B01----:R-:W-:Y:S06]  /*1390*/  @P2 BRA `(.L_x_2234) ;  /* 0x0000000000242947 */ /* 0x003fec0003800000 */
        /* <DEDUP_REMOVED lines=8> */
[----:B--2---:R-:W-:-:S07]  /*1420*/  IADD3 R195, -R195, R0, RZ ;  /* 0x00000000c3c37210 */ /* 0x004fce0007ffe1ff */
.L_x_2234:
[----:B------:R-:W-:Y:S01]  /*1430*/  ULDC.64 UR4, c[0x0][0xa20] ;  /* 0x0002880000047ab9 */ /* 0x000fe20000000a00 */
[----:B------:R-:W-:Y:S01]  /*1440*/  IMAD.MOV.U32 R224, RZ, RZ, R193 ;  /* 0x000000ffffe07224 */ /* 0x000fe200078e00c1 */
[----:B------:R-:W-:Y:S01]  /*1450*/  ISETP.NE.U32.AND P1, PT, RZ, UR4, PT ;  /* 0x00000004ff007c0c */ /* 0x000fe2000bf25070 */
[----:B------:R-:W-:-:S03]  /*1460*/  IMAD.MOV.U32 R218, RZ, RZ, R194 ;  /* 0x000000ffffda7224 */ /* 0x000fc600078e00c2 */
[----:B------:R-:W-:-:S13]  /*1470*/  ISETP.NE.AND.EX P1, PT, RZ, UR5, PT, P1 ;  /* 0x00000005ff007c0c */ /* 0x000fda000bf25310 */
[----:B------:R-:W-:Y:S05]  /*1480*/  @!P1 BRA `(.L_x_2235) ;  /* 0x0000000000109947 */ /* 0x000fea0003800000 */
[----:B------:R-:W-:-:S04]  /*1490*/  IADD3 R4, P0, R220, UR4, RZ ;  /* 0x00000004dc047c10 */ /* 0x000fc8000ff1e0ff */
[----:B------:R-:W-:-:S05]  /*14a0*/  IADD3.X R5, R221, UR5, RZ, P0, !PT ;  /* 0x00000005dd057c10 */ /* 0x000fca00087fe4ff */
[----:B------:R0:W5:Y:S01]  /*14b0*/  LDG.E R28, desc[UR40][R4.64] ;  /* 0x00000028041c7981 */ /* 0x000162000c1e1900 */
[----:B------:R-:W-:Y:S05]  /*14c0*/  BRA `(.L_x_2236) ;  /* 0x0000000000107947 */ /* 0x000fea0003800000 */
.L_x_2235:
[----:B------:R-:W-:Y:S05]  /*14d0*/  @!P0 BRA `(.L_x_2236) ;  /* 0x00000000000c8947 */ /* 0x000fea0003800000 */
[----:B------:R-:W2:Y:S04]  /*14e0*/  LDG.E R5, desc[UR40][R8.64] ;  /* 0x0000002808057981 */ /* 0x000ea8000c1e1900 */
[----:B------:R-:W2:Y:S02]  /*14f0*/  LDG.E R28, desc[UR40][R8.64+0x4] ;  /* 0x00000428081c7981 */ /* 0x000ea4000c1e1900 */
[----:B--2---:R-:W-:-:S07]  /*1500*/  IMAD.IADD R28, R28, 0x1, -R5 ;  /* 0x000000011c1c7824 */ /* 0x004fce00078e0a05 */
.L_x_2236:
[----:B------:R-:W-:Y:S02]  /*1510*/  ULDC.64 UR4, c[0x0][0xa10] ;  /* 0x0002840000047ab9 */ /* 0x000fe40000000a00 */
[----:B------:R-:W-:-:S04]  /*1520*/  ISETP.NE.U32.AND P0, PT, RZ, UR4, PT ;  /* 0x00000004ff007c0c */ /* 0x000fc8000bf05070 */
[----:B------:R-:W-:Y:S01]  /*1530*/  ISETP.NE.AND.EX P0, PT, RZ, UR5, PT, P0 ;  /* 0x00000005ff007c0c */ /* 0x000fe2000bf05300 */
[----:B------:R-:W-:-:S12]  /*1540*/  ULDC.64 UR4, c[0x0][0xa30] ;  /* 0x00028c0000047ab9 */ /* 0x000fd80000000a00 */
[----:B0-----:R-:W0:Y:S02]  /*1550*/  @P0 LDC.64 R4, c[0x0][0xa10] ;  /* 0x00028400ff040b82 */ /* 0x001e240000000a00 */
[----:B0-----:R-:W-:-:S05]  /*1560*/  @P0 IMAD.WIDE R4, R27, 0x4, R4 ;  /* 0x000000041b040825 */ /* 0x001fca00078e0204 */
[----:B------:R-:W2:Y:S04]  /*1570*/  @P0 LDG.E R0, desc[UR40][R4.64] ;  /* 0x0000002804000981 */ /* 0x000ea8000c1e1900 */
[----:B------:R-:W2:Y:S01]  /*1580*/  @P0 LDG.E R9, desc[UR40][R4.64+0x4] ;  /* 0x0000042804090981 */ /* 0x000ea2000c1e1900 */
[----:B-----5:R-:W-:Y:S01]  /*1590*/  IADD3 R8, -R3, R28, RZ ;  /* 0x0000001c03087210 */ /* 0x020fe20007ffe1ff */
[----:B------:R-:W-:Y:S01]  /*15a0*/  IMAD.MOV.U32 R117, RZ, RZ, R28 ;  /* 0x000000ffff757224 */ /* 0x000fe200078e001c */
[----:B------:R-:W-:Y:S02]  /*15b0*/  LEA R3, R193, 0xff, 0x7 ;  /* 0x000000ffc1037811 */ /* 0x000fe400078e38ff */
[----:B------:R-:W-:Y:S01]  /*15c0*/  ISETP.NE.U32.AND P1, PT, RZ, UR4, PT ;  /* 0x00000004ff007c0c */ /* 0x000fe2000bf25070 */
[----:B------:R-:W-:-:S03]  /*15d0*/  IMAD.MOV R25, RZ, RZ, -R8 ;  /* 0x000000ffff197224 */ /* 0x000fc600078e0a08 */
[----:B------:R-:W-:Y:S02]  /*15e0*/  ISETP.NE.AND.EX P1, PT, RZ, UR5, PT, P1 ;  /* 0x00000005ff007c0c */ /* 0x000fe4000bf25310 */
[----:B------:R-:W-:-:S11]  /*15f0*/  VIMNMX R25, RZ, R25, !PT ;  /* 0x00000019ff197248 */ /* 0x000fd60007fe0100 */
[----:B------:R-:W-:-:S04]  /*1600*/  @P1 IADD3 R6, P2, R220, UR4, RZ ;  /* 0x00000004dc061c10 */ /* 0x000fc8000ff5e0ff */
[----:B------:R-:W-:-:S05]  /*1610*/  @P1 IADD3.X R7, R221, UR5, RZ, P2, !PT ;  /* 0x00000005dd071c10 */ /* 0x000fca00097fe4ff */
[----:B------:R0:W5:Y:S01]  /*1620*/  @P1 LDG.E R117, desc[UR40][R6.64] ;  /* 0x0000002806751981 */ /* 0x000162000c1e1900 */
[----:B--2---:R-:W-:-:S04]  /*1630*/  @P0 IMAD.IADD R24, R9, 0x1, -R0 ;  /* 0x0000000109180824 */ /* 0x004fc800078e0a00 */
[----:B------:R-:W-:-:S04]  /*1640*/  IMAD.IADD R198, R8, 0x1, R24 ;  /* 0x0000000108c67824 */ /* 0x000fc800078e0218 */
[C---:B------:R-:W-:Y:S01]  /*1650*/  VIADD R0, R198.reuse, 0x7f ;  /* 0x0000007fc6007836 */ /* 0x040fe20000000000 */
[----:B------:R-:W-:-:S04]  /*1660*/  IADD3 R4, R198, R3, -R195 ;  /* 0x00000003c6047210 */ /* 0x000fc80007ffe8c3 */
[----:B------:R-:W-:Y:S02]  /*1670*/  SHF.R.S32.HI R3, RZ, 0x1f, R0 ;  /* 0x0000001fff037819 */ /* 0x000fe40000011400 */
[----:B------:R-:W-:Y:S02]  /*1680*/  SHF.R.S32.HI R5, RZ, 0x1f, R4 ;  /* 0x0000001fff057819 */ /* 0x000fe40000011404 */
[----:B------:R-:W-:Y:S02]  /*1690*/  LEA.HI R3, R3, R0, RZ, 0x7 ;  /* 0x0000000003037211 */ /* 0x000fe400078f38ff */
[----:B------:R-:W-:Y:S02]  /*16a0*/  LEA.HI R5, R5, R4, RZ, 0x7 ;  /* 0x0000000405057211 */ /* 0x000fe400078f38ff */
[----:B------:R-:W-:Y:S02]  /*16b0*/  SHF.R.S32.HI R3, RZ, 0x7, R3 ;  /* 0x00000007ff037819 */ /* 0x000fe40000011403 */
[----:B------:R-:W-:-:S04]  /*16c0*/  SHF.R.S32.HI R0, RZ, 0x7, R5 ;  /* 0x00000007ff007819 */ /* 0x000fc80000011405 */
[----:B------:R-:W-:-:S04]  /*16d0*/  VIMNMX R123, R3, R0, PT ;  /* 0x00000000037b7248 */ /* 0x000fc80003fe0100 */
[----:B------:R-:W-:-:S04]  /*16e0*/  LEA R3, R123, -R8, 0x7 ;  /* 0x800000087b037211 */ /* 0x000fc800078e38ff */
[----:B------:R-:W-:-:S04]  /*16f0*/  VIMNMX R0, R3, R24, PT ;  /* 0x0000001803007248 */ /* 0x000fc80003fe0100 */
[----:B------:R-:W-:Y:S02]  /*1700*/  ISETP.GT.AND P0, PT, R0, R25, PT ;  /* 0x000000190000720c */ /* 0x000fe40003f04270 */
[----:B------:R-:W-:-:S05]  /*1710*/  SHF.R.U32.HI R25, RZ, 0x7, R25 ;  /* 0x00000007ff197819 */ /* 0x000fca0000011619 */
[----:B------:R-:W-:-:S06]  /*1720*/  IMAD.MOV.U32 R26, RZ, RZ, R25 ;  /* 0x000000ffff1a7224 */ /* 0x000fcc00078e0019 */
[----:B------:R-:W-:-:S05]  /*1730*/  @P0 VIADD R0, R0, 0x7f ;  /* 0x0000007f00000836 */ /* 0x000fca0000000000 */
[----:B------:R-:W-:-:S04]  /*1740*/  @P0 SHF.R.S32.HI R3, RZ, 0x1f, R0 ;  /* 0x0000001fff030819 */ /* 0x000fc80000011400 */
[----:B------:R-:W-:-:S04]  /*1750*/  @P0 LEA.HI R3, R3, R0, RZ, 0x7 ;  /* 0x0000000003030211 */ /* 0x000fc800078f38ff */
[----:B------:R-:W-:Y:S02]  /*1760*/  @P0 SHF.R.S32.HI R26, RZ, 0x7, R3 ;  /* 0x00000007ff1a0819 */ /* 0x000fe40000011403 */
        /* <DEDUP_REMOVED lines=23> */
.L_x_2239:
[----:B------:R-:W-:Y:S05]  /*18e0*/  BSYNC B6 ;  /* 0x0000000000067941 */ /* 0x000fea0003800000 */
.L_x_2238:
        /* <DEDUP_REMOVED lines=20> */
.L_x_2241:
[----:B------:R-:W-:Y:S05]  /*1a30*/  BSYNC B6 ;  /* 0x0000000000067941 */ /* 0x000fea0003800000 */
.L_x_2240:
[----:B------:R-:W-:Y:S01]  /*1a40*/  ULDC.64 UR4, c[0x0][0x9f8] ;  /* 0x00027e0000047ab9 */ /* 0x000fe20000000a00 */
[----:B------:R-:W0:Y:S01]  /*1a50*/  LDC R0, c[0x0][0x428] ;  /* 0x00010a00ff007b82 */ /* 0x000e220000000800 */
[----:B------:R-:W-:-:S07]  /*1a60*/  ISETP.NE.U32.AND P0, PT, RZ, UR4, PT ;  /* 0x00000004ff007c0c */ /* 0x000fce000bf05070 */
[----:B------:R-:W1:Y:S01]  /*1a70*/  LDC.64 R40, c[0x0][0x2f0] ;  /* 0x0000bc00ff287b82 */ /* 0x000e620000000a00 */
[----:B------:R-:W-:Y:S01]  /*1a80*/  ISETP.NE.AND.EX P0, PT, RZ, UR5, PT, P0 ;  /* 0x00000005ff007c0c */ /* 0x000fe2000bf05300 */
[----:B------:R-:W2:Y:S01]  /*1a90*/  S2R R21, SR_TID.X ;  /* 0x0000000000157919 */ /* 0x000ea20000002100 */
[----:B------:R-:W-:Y:S01]  /*1aa0*/  IMAD.IADD R85, R29, 0x1, R28 ;  /* 0x000000011d557824 */ /* 0x000fe200078e021c */
[----:B------:R-:W-:-:S04]  /*1ab0*/  ULDC.64 UR6, c[0x0][0xa08] ;  /* 0x0002820000067ab9 */ /* 0x000fc80000000a00 */
[----:B------:R-:W3:Y:S06]  /*1ac0*/  LDC.64 R108, c[0x0][0x3d8] ;  /* 0x0000f600ff6c7b82 */ /* 0x000eec0000000a00 */
[----:B------:R-:W-:Y:S02]  /*1ad0*/  @P0 IADD3 R4, P1, R220, UR4, RZ ;  /* 0x00000004dc040c10 */ /* 0x000fe4000ff3e0ff */
[----:B------:R-:W4:Y:S02]  /*1ae0*/  LDC R29, c[0x0][0x3d4] ;  /* 0x0000f500ff1d7b82 */ /* 0x000f240000000800 */
[----:B------:R-:W-:Y:S01]  /*1af0*/  @P0 IADD3.X R5, R221, UR5, RZ, P1, !PT ;  /* 0x00000005dd050c10 */ /* 0x000fe20008ffe4ff */
[----:B------:R-:W-:-:S04]  /*1b00*/  ULDC.64 UR4, c[0x0][0x2f8] ;  /* 0x0000be0000047ab9 */ /* 0x000fc80000000a00 */
[----:B------:R2:W4:Y:S01]  /*1b10*/  @P0 LDG.E R27, desc[UR40][R4.64] ;  /* 0x00000028041b0981 */ /* 0x000522000c1e1900 */
[----:B0-----:R-:W-:Y:S01]  /*1b20*/  ISETP.NE.AND P0, PT, R0, 0x1, PT ;  /* 0x000000010000780c */ /* 0x001fe20003f05270 */
[----:B-1----:R-:W-:Y:S01]  /*1b30*/  IMAD.SHL.U32 R92, R40, 0x20, RZ ;  /* 0x00000020285c7824 */ /* 0x002fe200078e00ff */
[----:B------:R-:W-:Y:S01]  /*1b40*/  SHF.R.S32.HI R35, RZ, 0x1f, R85 ;  /* 0x0000001fff237819 */ /* 0x000fe20000011455 */
[-C--:B------:R-:W-:Y:S01]  /*1b50*/  IMAD.WIDE.U32 R42, R18, R40.reuse, R16 ;  /* 0x00000028122a7225 */ /* 0x080fe200078e0010 */
[----:B------:R-:W-:Y:S02]  /*1b60*/  SHF.R.S32.HI R23, RZ, 0x1f, R22 ;  /* 0x0000001fff177819 */ /* 0x000fe40000011416 */
[----:B------:R-:W-:Y:S01]  /*1b70*/  SHF.L.U64.HI R93, R40, 0x5, R41 ;  /* 0x00000005285d7819 */ /* 0x000fe20000010229 */
[-C--:B------:R-:W-:Y:S01]  /*1b80*/  IMAD R6, R35, R40.reuse, RZ ;  /* 0x0000002823067224 */ /* 0x080fe200078e02ff */
[----:B---3--:R-:W-:Y:S01]  /*1b90*/  SHF.L.U64.HI R15, R108, 0x5, R109 ;  /* 0x000000056c0f7819 */ /* 0x008fe2000001026d */
[----:B--2---:R-:W-:Y:S01]  /*1ba0*/  IMAD.WIDE.U32 R4, R85, R40, RZ ;  /* 0x0000002855047225 */ /* 0x004fe200078e00ff */
[----:B------:R-:W-:-:S03]  /*1bb0*/  SHF.R.U32.HI R21, RZ, 0x7, R21 ;  /* 0x00000007ff157819 */ /* 0x000fc60000011615 */
[----:B------:R-:W0:Y:S01]  /*1bc0*/  @P0 LDC R3, c[0x0][0x42c] ;  /* 0x00010b00ff030b82 */ /* 0x000e220000000800 */
[----:B------:R-:W-:Y:S01]  /*1bd0*/  ISETP.NE.AND P6, PT, R21, 0x1, PT ;  /* 0x000000011500780c */ /* 0x000fe20003fc5270 */
[----:B------:R-:W-:Y:S01]  /*1be0*/  IMAD.WIDE.U32 R10, R18, R108, R16 ;  /* 0x0000006c120a7225 */ /* 0x000fe200078e0010 */
[----:B----4-:R-:W-:-:S03]  /*1bf0*/  ISETP.GE.AND P2, PT, R16, R29, PT ;  /* 0x0000001d1000720c */ /* 0x010fc60003f46270 */
[----:B------:R-:W-:Y:S02]  /*1c00*/  IMAD.WIDE.U32 R90, R18, R40, R92 ;  /* 0x00000028125a7225 */ /* 0x000fe400078e005c */
[----:B------:R-:W1:Y:S02]  /*1c10*/  @P0 LDC R7, c[0x0][0x430] ;  /* 0x00010c00ff070b82 */ /* 0x000e640000000800 */
[----:B------:R-:W-:Y:S02]  /*1c20*/  IMAD.SHL.U32 R116, R29, 0x2, RZ ;  /* 0x000000021d747824 */ /* 0x000fe400078e00ff */
[----:B------:R-:W-:Y:S01]  /*1c30*/  VIADD R126, R21, 0x8 ;  /* 0x00000008157e7836 */ /* 0x000fe20000000000 */
[C---:B------:R-:W-:Y:S01]  /*1c40*/  SHF.L.U64.HI R21, R40.reuse, 0x6, R41 ;  /* 0x0000000628157819 */ /* 0x040fe20000010229 */
        /* <DEDUP_REMOVED lines=12> */
[----:B------:R-:W-:-:S04]  /*1d10*/  ULDC.64 UR4, c[0x0][0x300] ;  /* 0x0000c00000047ab9 */ /* 0x000fc80000000a00 */
[----:B------:R-:W-:Y:S01]  /*1d20*/  IADD3 R5, R5, R3, RZ ;  /* 0x0000000305057210 */ /* 0x000fe20007ffe0ff */
[----:B0-----:R-:W-:-:S04]  /*1d30*/  IMAD R12, R19, R6, RZ ;  /* 0x00000006130c7224 */ /* 0x001fc800078e02ff */
[----:B------:R-:W-:Y:S01]  /*1d40*/  IMAD R87, R18, R7, R12 ;  /* 0x0000000712577224 */ /* 0x000fe200078e020c */
[----:B------:R-:W-:Y:S02]  /*1d50*/  SHF.R.S32.HI R0, RZ, 0x1f, R27 ;  /* 0x0000001fff007819 */ /* 0x000fe4000001141b */
[----:B------:R-:W-:Y:S02]  /*1d60*/  SEL R99, R27, RZ, !P0 ;  /* 0x000000ff1b637207 */ /* 0x000fe40004000000 */
[----:B------:R-:W-:Y:S02]  /*1d70*/  SEL R9, R0, RZ, !P0 ;  /* 0x000000ff00097207 */ /* 0x000fe40004000000 */
[----:B------:R-:W-:Y:S01]  /*1d80*/  IADD3 R84, P0, R18, R85, RZ ;  /* 0x0000005512547210 */ /* 0x000fe20007f1e0ff */
[----:B------:R-:W-:-:S04]  /*1d90*/  IMAD.WIDE.U32 R100, R99, UR4, R4 ;  /* 0x0000000463647c25 */ /* 0x000fc8000f8e0004 */
[----:B------:R-:W-:Y:S02]  /*1da0*/  IMAD R0, R9, UR4, RZ ;  /* 0x0000000409007c24 */ /* 0x000fe4000f8e02ff */
[----:B------:R-:W-:Y:S01]  /*1db0*/  IMAD.X R85, R19, 0x1, R35, P0 ;  /* 0x0000000113557824 */ /* 0x000fe200000e0623 */
[----:B------:R-:W-:Y:S01]  /*1dc0*/  IADD3 R35, P3, R100, 0x40, RZ ;  /* 0x0000004064237810 */ /* 0x000fe20007f7e0ff */
        /* <DEDUP_REMOVED lines=15> */
[----:B------:R-:W-:Y:S01]  /*1ec0*/  IMAD.MOV.U32 R88, RZ, RZ, R8 ;  /* 0x000000ffff587224 */ /* 0x000fe200078e0008 */
[----:B------:R-:W-:Y:S01]  /*1ed0*/  IADD3 R89, R9, R87, RZ ;  /* 0x0000005709597210 */ /* 0x000fe20007ffe0ff */
[----:B------:R-:W-:Y:S01]  /*1ee0*/  IMAD.WIDE.U32 R98, R99, UR4, R4 ;  /* 0x0000000463627c25 */ /* 0x000fe2000f8e0004 */
[----:B-----5:R-:W-:Y:S01]  /*1ef0*/  SHF.R.S32.HI R9, RZ, 0x1f, R117 ;  /* 0x0000001fff097819 */ /* 0x020fe20000011475 */
[----:B------:R-:W-:Y:S02]  /*1f00*/  ULDC UR4, c[0x0][0x2e4] ;  /* 0x0000b90000047ab9 */ /* 0x000fe40000000800 */
[C---:B------:R-:W-:Y:S01]  /*1f10*/  IMAD.IADD R3, R16.reuse, 0x1, R3 ;  /* 0x0000000110037824 */ /* 0x040fe200078e0203 */
[----:B------:R-:W-:Y:S01]  /*1f20*/  ISETP.GE.AND P2, PT, R16, UR4, PT ;  /* 0x0000000410007c0c */ /* 0x000fe2000bf46270 */
[----:B------:R-:W-:-:S03]  /*1f30*/  IMAD.WIDE.U32 R4, R18, R108, R22 ;  /* 0x0000006c12047225 */ /* 0x000fc600078e0016 */
[----:B------:R-:W-:Y:S01]  /*1f40*/  SHF.R.S32.HI R14, RZ, 0x1f, R3 ;  /* 0x0000001fff0e7819 */ /* 0x000fe20000011403 */
[----:B------:R-:W-:Y:S02]  /*1f50*/  IMAD.IADD R5, R5, 0x1, R13 ;  /* 0x0000000105057824 */ /* 0x000fe400078e020d */
[----:B------:R-:W-:Y:S01]  /*1f60*/  IMAD.IADD R11, R13, 0x1, R11 ;  /* 0x000000010d0b7824 */ /* 0x000fe200078e020b */
[-C--:B------:R-:W-:Y:S01]  /*1f70*/  LEA.HI R8, R14, R3.reuse, RZ, 0x6 ;  /* 0x000000030e087211 */ /* 0x080fe200078f30ff */
[----:B------:R-:W-:Y:S01]  /*1f80*/  IMAD.WIDE.U32 R12, R18, R6, R16 ;  /* 0x00000006120c7225 */ /* 0x000fe200078e0010 */
[----:B------:R-:W-:-:S03]  /*1f90*/  LEA.HI R44, R14, R3, RZ, 0x3 ;  /* 0x000000030e2c7211 */ /* 0x000fc600078f18ff */
[----:B------:R-:W-:Y:S01]  /*1fa0*/  IMAD.SHL.U32 R8, R8, 0x80, RZ ;  /* 0x0000008008087824 */ /* 0x000fe200078e00ff */
[----:B------:R-:W-:Y:S01]  /*1fb0*/  LOP3.LUT R3, R44, 0x38, RZ, 0xc0, !PT ;  /* 0x000000382c037812 */ /* 0x000fe200078ec0ff */
[----:B------:R-:W-:Y:S01]  /*1fc0*/  IMAD.WIDE.U32 R96, R117, R108, R4 ;  /* 0x0000006c75607225 */ /* 0x000fe200078e0004 */
[----:B------:R-:W-:Y:S02]  /*1fd0*/  LOP3.LUT R20, R199, 0x38, R44, 0xf8, !PT ;  /* 0x00000038c7147812 */ /* 0x000fe400078ef82c */
[----:B------:R-:W-:Y:S01]  /*1fe0*/  LOP3.LUT R115, R8, 0xffffe000, RZ, 0xc0, !PT ;  /* 0xffffe00008737812 */ /* 0x000fe200078ec0ff */
[----:B------:R-:W-:Y:S01]  /*1ff0*/  IMAD R4, R9, R6, RZ ;  /* 0x0000000609047224 */ /* 0x000fe200078e02ff */
[----:B------:R-:W-:Y:S01]  /*2000*/  LOP3.LUT R8, R3, 0x1c0, R202, 0xf8, !PT ;  /* 0x000001c003087812 */ /* 0x000fe200078ef8ca */
[----:B------:R-:W-:Y:S01]  /*2010*/  IMAD R3, R19, R40, RZ ;  /* 0x0000002813037224 */ /* 0x000fe200078e02ff */
[----:B------:R-:W-:Y:S01]  /*2020*/  LOP3.LUT R14, R200, 0x38, R44, 0xf8, !PT ;  /* 0x00000038c80e7812 */ /* 0x000fe200078ef82c */
[----:B------:R-:W-:Y:S01]  /*2030*/  IMAD.MOV.U32 R86, RZ, RZ, R12 ;  /* 0x000000ffff567224 */ /* 0x000fe200078e000c */
[----:B------:R-:W-:Y:S01]  /*2040*/  LOP3.LUT R12, R201, 0x38, R44, 0xf8, !PT ;  /* 0x00000038c90c7812 */ /* 0x000fe200078ef82c */
[----:B------:R-:W-:Y:S01]  /*2050*/  IMAD R27, R18, R41, R3 ;  /* 0x00000029121b7224 */ /* 0x000fe200078e0203 */
[----:B------:R-:W-:Y:S01]  /*2060*/  LOP3.LUT R20, R20, R203, RZ, 0x3c, !PT ;  /* 0x000000cb14147212 */ /* 0x000fe200078e3cff */
[----:B------:R-:W-:Y:S01]  /*2070*/  IMAD R39, R117, R7, R4 ;  /* 0x0000000775277224 */ /* 0x000fe200078e0204 */
[----:B------:R-:W-:Y:S01]  /*2080*/  IADD3 R4, P1, R92, R90, RZ ;  /* 0x0000005a5c047210 */ /* 0x000fe20007f3e0ff */
[----:B------:R-:W-:Y:S01]  /*2090*/  IMAD.IADD R5, R27, 0x1, R91 ;  /* 0x000000011b057824 */ /* 0x000fe200078e025b */
[----:B------:R-:W-:Y:S01]  /*20a0*/  LOP3.LUT R14, R14, R205, RZ, 0x3c, !PT ;  /* 0x000000cd0e0e7212 */ /* 0x000fe200078e3cff */
[----:B------:R-:W-:Y:S01]  /*20b0*/  IMAD.IADD R32, R101, 0x1, R33 ;  /* 0x0000000165207824 */ /* 0x000fe200078e0221 */
[----:B------:R-:W-:Y:S01]  /*20c0*/  IADD3 R33, P0, R100, R42, RZ ;  /* 0x0000002a64217210 */ /* 0x000fe20007f1e0ff */
[-C--:B------:R-:W-:Y:S01]  /*20d0*/  IMAD R28, R9, R108.reuse, RZ ;  /* 0x0000006c091c7224 */ /* 0x080fe200078e02ff */
[----:B------:R-:W-:Y:S01]  /*20e0*/  LOP3.LUT R12, R12, R207, RZ, 0x3c, !PT ;  /* 0x000000cf0c0c7212 */ /* 0x000fe200078e3cff */
[----:B------:R-:W-:Y:S01]  /*20f0*/  IMAD.IADD R87, R87, 0x1, R13 ;  /* 0x0000000157577824 */ /* 0x000fe200078e020d */
[----:B------:R-:W-:Y:S01]  /*2100*/  IADD3 R111, R20, R115, R204 ;  /* 0x00000073146f7210 */ /* 0x000fe20007ffe0cc */
[----:B------:R-:W-:Y:S01]  /*2110*/  IMAD.IADD R27, R43, 0x1, R27 ;  /* 0x000000012b1b7824 */ /* 0x000fe200078e021b */
[----:B------:R-:W-:Y:S01]  /*2120*/  IADD3.X R20, R5, R93, RZ, P1, !PT ;  /* 0x0000005d05147210 */ /* 0x000fe20000ffe4ff */
[C---:B------:R-:W-:Y:S01]  /*2130*/  IMAD R31, R117.reuse, R109, R28 ;  /* 0x0000006d751f7224 */ /* 0x040fe200078e021c */
[----:B------:R-:W-:Y:S01]  /*2140*/  LOP3.LUT R8, R8, R209, RZ, 0x3c, !PT ;  /* 0x000000d108087212 */ /* 0x000fe200078e3cff */
[----:B------:R-:W-:Y:S01]  /*2150*/  IMAD.WIDE.U32 R94, R117, R108, R10 ;  /* 0x0000006c755e7225 */ /* 0x000fe200078e000a */
[----:B------:R-:W-:-:S02]  /*2160*/  IADD3 R107, P1, R4, R92, RZ ;  /* 0x0000005c046b7210 */ /* 0x000fc40007f3e0ff */
[-C--:B------:R-:W-:Y:S01]  /*2170*/  IADD3 R112, R14, R115.reuse, R206 ;  /* 0x000000730e707210 */ /* 0x080fe20007ffe0ce */
[-C--:B------:R-:W-:Y:S01]  /*2180*/  IMAD.WIDE.U32 R86, R117, R6.reuse, R86 ;  /* 0x0000000675567225 */ /* 0x080fe200078e0056 */
[-C--:B------:R-:W-:Y:S02]  /*2190*/  IADD3 R113, R12, R115.reuse, R208 ;  /* 0x000000730c717210 */ /* 0x080fe40007ffe0d0 */
[----:B------:R-:W-:Y:S01]  /*21a0*/  SHF.L.U64.HI R14, R108, 0x6, R109 ;  /* 0x000000066c0e7819 */ /* 0x000fe2000001026d */
[----:B------:R-:W-:Y:S01]  /*21b0*/  IMAD.X R36, R27, 0x1, R32, P0 ;  /* 0x000000011b247824 */ /* 0x000fe200000e0620 */
[----:B------:R-:W-:Y:S01]  /*21c0*/  IADD3 R37, P0, R33, 0x40, RZ ;  /* 0x0000004021257810 */ /* 0x000fe20007f1e0ff */
[----:B------:R-:W-:Y:S01]  /*21d0*/  IMAD.WIDE.U32 R88, R117, R6, R88 ;  /* 0x0000000675587225 */ /* 0x000fe200078e0058 */
[----:B------:R-:W-:Y:S02]  /*21e0*/  LOP3.LUT R34, R44, 0xfffffff8, RZ, 0xc0, !PT ;  /* 0xfffffff82c227812 */ /* 0x000fe400078ec0ff */
[C---:B------:R-:W-:Y:S01]  /*21f0*/  SHF.L.U64.HI R109, R108.reuse, 0x7, R109 ;  /* 0x000000076c6d7819 */ /* 0x040fe2000001026d */
[C---:B------:R-:W-:Y:S01]  /*2200*/  IMAD.SHL.U32 R12, R108.reuse, 0x40, RZ ;  /* 0x000000406c0c7824 */ /* 0x040fe200078e00ff */
[C---:B------:R-:W-:Y:S01]  /*2210*/  SHF.L.U32 R13, R108.reuse, 0x5, RZ ;  /* 0x000000056c0d7819 */ /* 0x040fe200000006ff */
[----:B------:R-:W-:Y:S01]  /*2220*/  IMAD.SHL.U32 R11, R108, 0x80, RZ ;  /* 0x000000806c0b7824 */ /* 0x000fe200078e00ff */
[----:B------:R-:W-:Y:S01]  /*2230*/  IADD3 R115, R8, R115, R210 ;  /* 0x0000007308737210 */ /* 0x000fe20007ffe0d2 */
[----:B------:R-:W-:Y:S01]  /*2240*/  IMAD.IADD R30, R31, 0x1, R95 ;  /* 0x000000011f1e7824 */ /* 0x000fe200078e025f */
[C-C-:B------:R-:W-:Y:S01]  /*2250*/  SHF.L.U64.HI R10, R6.reuse, 0x5, R7.reuse ;  /* 0x00000005060a7819 */ /* 0x140fe20000010207 */
[C---:B------:R-:W-:Y:S01]  /*2260*/  IMAD.SHL.U32 R8, R6.reuse, 0x20, RZ ;  /* 0x0000002006087824 */ /* 0x040fe200078e00ff */
[----:B------:R-:W-:Y:S01]  /*2270*/  SHF.L.U64.HI R9, R6, 0x6, R7 ;  /* 0x0000000606097819 */ /* 0x000fe20000010207 */
[----:B------:R-:W-:Y:S01]  /*2280*/  IMAD.X R28, R20, 0x1, R93, P1 ;  /* 0x00000001141c7824 */ /* 0x000fe200008e065d */
[C---:B------:R-:W-:Y:S01]  /*2290*/  SHF.L.U64.HI R108, R6.reuse, 0x7, R7 ;  /* 0x00000007066c7819 */ /* 0x040fe20000010207 */
[----:B------:R-:W-:Y:S01]  /*22a0*/  IMAD.X R102, RZ, RZ, R32, P3 ;  /* 0x000000ffff667224 */ /* 0x000fe200018e0620 */
[----:B------:R-:W-:Y:S01]  /*22b0*/  IADD3 R29, R97, R31, RZ ;  /* 0x0000001f611d7210 */ /* 0x000fe20007ffe0ff */
[----:B------:R-:W-:Y:S01]  /*22c0*/  IMAD.IADD R31, R89, 0x1, R39 ;  /* 0x00000001591f7824 */ /* 0x000fe200078e0227 */
[C---:B------:R-:W-:Y:S01]  /*22d0*/  SHF.L.U32 R7, R6.reuse, 0x6, RZ ;  /* 0x0000000606077819 */ /* 0x040fe200000006ff */
[----:B------:R-:W-:Y:S01]  /*22e0*/  IMAD.SHL.U32 R6, R6, 0x80, RZ ;  /* 0x0000008006067824 */ /* 0x000fe200078e00ff */
[----:B------:R-:W-:Y:S01]  /*22f0*/  SHF.L.U64.HI R3, R40, 0x7, R41 ;  /* 0x0000000728037819 */ /* 0x000fe20000010229 */
[----:B------:R-:W-:Y:S01]  /*2300*/  IMAD.X R103, RZ, RZ, R36, P0 ;  /* 0x000000ffff677224 */ /* 0x000fe200000e0624 */
[----:B------:R-:W-:Y:S01]  /*2310*/  IADD3 R38, R39, R87, RZ ;  /* 0x0000005727267210 */ /* 0x000fe20007ffe0ff */
[----:B------:R-:W-:Y:S01]  /*2320*/  IMAD.IADD R104, R99, 0x1, R45 ;  /* 0x0000000163687824 */ /* 0x000fe200078e022d */
[----:B------:R-:W-:Y:S01]  /*2330*/  @!P6 BAR.SYNC.DEFER_BLOCKING 0x9, 0x100 ;  /* 0x024400000000eb1d */ /* 0x000fe20000010000 */
[----:B------:R-:W-:-:S02]  /*2340*/  ISETP.GE.AND P1, PT, R196, UR4, PT ;  /* 0x00000004c4007c0c */ /* 0x000fc4000bf26270 */
[----:B------:R-:W-:Y:S02]  /*2350*/  SHF.R.S32.HI R39, RZ, 0x3, R44 ;  /* 0x00000003ff277819 */ /* 0x000fe4000001142c */
[----:B------:R-:W-:-:S09]  /*2360*/  SHF.R.S32.HI R41, RZ, 0x1f, R34 ;  /* 0x0000001fff297819 */ /* 0x000fd20000011422 */
.L_x_2327:
[----:B0-----:R-:W0:Y:S01]  /*2370*/  LDC R121, c[0x0][0x3d4] ;  /* 0x0000f500ff797b82 */ /* 0x001e220000000800 */
[----:B------:R-:W-:Y:S01]  /*2380*/  VIADD R26, R26, 0xffffffff ;  /* 0xffffffff1a1a7836 */ /* 0x000fe20000000000 */
[----:B------:R-:W-:Y:S01]  /*2390*/  LEA R45, R184, R214, 0xe ;  /* 0x000000d6b82d7211 */ /* 0x000fe200078e70ff */
[----:B------:R-:W-:Y:S05]  /*23a0*/  YIELD ;  /* 0x0000000000007946 */ /* 0x000fea0003800000 */
[----:B------:R-:W-:Y:S01]  /*23b0*/  ISETP.GT.AND P3, PT, R26, R25, PT ;  /* 0x000000191a00720c */ /* 0x000fe20003f64270 */
[----:B------:R-:W-:Y:S01]  /*23c0*/  BSSY B0, `(.L_x_2242) ;  /* 0x0000583000007945 */ /* 0x000fe20003800000 */
[----:B------:R-:W-:-:S02]  /*23d0*/  IMAD R110, R45, 0x2, R2 ;  /* 0x000000022d6e7824 */ /* 0x000fc400078e0202 */
[----:B------:R-:W-:Y:S02]  /*23e0*/  P2R R106, PR, RZ, 0x8 ;  /* 0x00000008ff6a7803 */ /* 0x000fe40000000000 */
        /* <DEDUP_REMOVED lines=10> */
[----:B------:R-:W-:Y:S01]  /*2490*/  IMAD R47, R44, R11, R46 ;  /* 0x0000000b2c2f7224 */ /* 0x000fe200078e022e */
        /* <DEDUP_REMOVED lines=20> */
[----:B------:R-:W-:Y:S02]  /*25e0*/  CS2R R82, SRZ ;  /* 0x0000000000527805 */ /* 0x000fe4000001ff00 */
[----:B------:R-:W-:Y:S02]  /*25f0*/  IADD3.X R46, R122, R29, RZ, P0, !PT ;  /* 0x0000001d7a2e7210 */ /* 0x000fe400007fe4ff */
        /* <DEDUP_REMOVED lines=15> */
.L_x_2246:
[----:B------:R-:W-:Y:S05]  /*26f0*/  BSYNC B1 ;  /* 0x0000000000017941 */ /* 0x000fea0003800000 */
.L_x_2245:
        /* <DEDUP_REMOVED lines=40> */
.L_x_2248:
[----:B------:R-:W-:Y:S05]  /*2980*/  BSYNC B1 ;  /* 0x0000000000017941 */ /* 0x000fea0003800000 */
.L_x_2247:
        /* <DEDUP_REMOVED lines=8> */
[----:B------:R-:W-:Y:S02]  /*2a10*/  MOV R45, R67 ;  /* 0x00000043002d7202 */ /* 0x000fe40000000f00 */
[----:B------:R-:W-:-:S02]  /*2a20*/  CS2R R48, SRZ ;  /* 0x0000000000307805 */ /* 0x000fc4000001ff00 */
[----:B------:R-:W-:Y:S01]  /*2a30*/  PRMT R129, R47, 0x5410, R46 ;  /* 0x000054102f817816 */ /* 0x000fe2000000002e */
[----:B------:R-:W-:Y:S01]  /*2a40*/  IMAD.MOV.U32 R46, RZ, RZ, R70 ;  /* 0x000000ffff2e7224 */ /* 0x000fe200078e0046 */
[----:B------:R-:W-:Y:S01]  /*2a50*/  PRMT R124, R45, 0x5410, R44 ;  /* 0x000054102d7c7816 */ /* 0x000fe2000000002c */
[----:B------:R-:W-:Y:S01]  /*2a60*/  IMAD.MOV.U32 R47, RZ, RZ, R71 ;  /* 0x000000ffff2f7224 */ /* 0x000fe200078e0047 */
[----:B------:R-:W-:Y:S02]  /*2a70*/  CS2R R56, SRZ ;  /* 0x0000000000387805 */ /* 0x000fe4000001ff00 */
[----:B------:R-:W-:Y:S02]  /*2a80*/  CS2R R60, SRZ ;  /* 0x00000000003c7805 */ /* 0x000fe4000001ff00 */
[----:B------:R-:W-:Y:S02]  /*2a90*/  CS2R R58, SRZ ;  /* 0x00000000003a7805 */ /* 0x000fe4000001ff00 */
[----:B------:R-:W-:-:S02]  /*2aa0*/  CS2R R62, SRZ ;  /* 0x00000000003e7805 */ /* 0x000fc4000001ff00 */
[----:B------:R-:W-:Y:S02]  /*2ab0*/  PRMT R128, R47, 0x5410, R46 ;  /* 0x000054102f807816 */ /* 0x000fe4000000002e */
        /* <DEDUP_REMOVED lines=25> */
.L_x_2250:
[----:B------:R-:W-:Y:S05]  /*2c50*/  BSYNC B1 ;  /* 0x0000000000017941 */ /* 0x000fea0003800000 */
.L_x_2249:
        /* <DEDUP_REMOVED lines=31> */
.L_x_2252:
[----:B------:R-:W-:Y:S05]  /*2e50*/  BSYNC B1 ;  /* 0x0000000000017941 */ /* 0x000fea0003800000 */
.L_x_2251:
[----:B01---5:R-:W-:Y:S01]  /*2e60*/  IMAD.MOV.U32 R45, RZ, RZ, R57 ;  /* 0x000000ffff2d7224 */ /* 0x023fe200078e0039 */
[----:B------:R-:W-:Y:S01]  /*2e70*/  MOV R44, R56 ;  /* 0x00000038002c7202 */ /* 0x000fe20000000f00 */
[----:B------:R-:W-:Y:S01]  /*2e80*/  IMAD.MOV.U32 R46, RZ, RZ, R60 ;  /* 0x000000ffff2e7224 */ /* 0x000fe200078e003c */
[----:B------:R-:W-:Y:S01]  /*2e90*/  ISETP.NE.AND P0, PT, R197, 0x3, PT ;  /* 0x00000003c500780c */ /* 0x000fe20003f05270 */
[----:B------:R-:W-:Y:S01]  /*2ea0*/  IMAD.MOV.U32 R47, RZ, RZ, R61 ;  /* 0x000000ffff2f7224 */ /* 0x000fe200078e003d */
[----:B------:R-:W-:Y:S01]  /*2eb0*/  PRMT R135, R44, 0x5410, R45 ;  /* 0x000054102c877816 */ /* 0x000fe2000000002d */
[----:B------:R-:W-:Y:S01]  /*2ec0*/  IMAD.MOV.U32 R44, RZ, RZ, R58 ;  /* 0x000000ffff2c7224 */ /* 0x000fe200078e003a */
[----:B------:R-:W-:Y:S02]  /*2ed0*/  MOV R45, R59 ;  /* 0x0000003b002d7202 */ /* 0x000fe40000000f00 */
[----:B------:R-:W-:Y:S01]  /*2ee0*/  PRMT R137, R46, 0x5410, R47 ;  /* 0x000054102e897816 */ /* 0x000fe2000000002f */
[----:B------:R-:W-:Y:S01]  /*2ef0*/  IMAD.MOV.U32 R46, RZ, RZ, R62 ;  /* 0x000000ffff2e7224 */ /* 0x000fe200078e003e */
[----:B------:R-:W-:Y:S01]  /*2f00*/  PRMT R136, R44, 0x5410, R45 ;  /* 0x000054102c887816 */ /* 0x000fe2000000002d */
[----:B------:R-:W-:-:S02]  /*2f10*/  IMAD.MOV.U32 R47, RZ, RZ, R63 ;  /* 0x000000ffff2f7224 */ /* 0x000fc400078e003f */
[----:B------:R-:W-:Y:S02]  /*2f20*/  IMAD.MOV.U32 R44, RZ, RZ, R48 ;  /* 0x000000ffff2c7224 */ /* 0x000fe400078e0030 */
        /* <DEDUP_REMOVED lines=14> */
.L_x_2253:
[----:B------:R-:W-:Y:S01]  /*3010*/  IMAD R105, R184, 0x8, R2 ;  /* 0x00000008b8697824 */ /* 0x000fe200078e0202 */
[----:B------:R-:W-:Y:S01]  /*3020*/  SHF.L.U32 R122, R191, 0x1f, RZ ;  /* 0x0000001fbf7a7819 */ /* 0x000fe200000006ff */
[----:B------:R-:W-:Y:S03]  /*3030*/  BSSY B1, `(.L_x_2254) ;  /* 0x0000003000017945 */ /* 0x000fe60003800000 */
[----:B------:R-:W0:Y:S02]  /*3040*/  SYNCS.PHASECHK.TRANS64.TRYWAIT P6, [R105+URZ+0x28890], R122 ;  /* 0x0288907a690075a7 */ /* 0x000e2400080c017f */
[----:B0-----:R-:W-:Y:S05]  /*3050*/  @!P6 BRA `(.L_x_2255) ;  /* 0x000001a000e8e947 */ /* 0x001fea0003800000 */
.L_x_2558:
[----:B------:R-:W-:Y:S05]  /*3060*/  BSYNC B1 ;  /* 0x0000000000017941 */ /* 0x000fea0003800000 */
.L_x_2254:
        /* <DEDUP_REMOVED lines=8> */
[----:B------:R-:W-:Y:S04]  /*30f0*/  BSSY B3, `(.L_x_2260) ;  /* 0x000002d000037945 */ /* 0x000fe80003800000 */
[----:B------:R-:W-:Y:S01]  /*3100*/  IMAD.X R144, R141, 0x1, R32, P3 ;  /* 0x000000018d907824 */ /* 0x000fe200018e0620 */
        /* <DEDUP_REMOVED lines=43> */
.L_x_2261:
[----:B------:R-:W-:Y:S05]  /*33c0*/  BSYNC B3 ;  /* 0x0000000000037941 */ /* 0x000fea0003800000 */
.L_x_2260:
[----:B------:R-:W-:Y:S02]  /*33d0*/  ULDC.64 UR4, c[0x0][0x2d8] ;  /* 0x0000b60000047ab9 */ /* 0x000fe40000000a00 */
[----:B------:R-:W-:-:S04]  /*33e0*/  LEA R76, P3, R77, UR4, 0x1 ;  /* 0x000000044d4c7c11 */ /* 0x000fc8000f8608ff */
[----:B------:R-:W-:-:S05]  /*33f0*/  LEA.HI.X R77, R77, UR5, R144, 0x1, P3 ;  /* 0x000000054d4d7c11 */ /* 0x000fca00098f0c90 */
[----:B--2---:R1:W-:Y:S04]  /*3400*/  STG.E.128 desc[UR40][R76.64], R44 ;  /* 0x0000002c4c007986 */ /* 0x0043e8000c101d28 */
.L_x_2259:
[----:B------:R-:W-:Y:S05]  /*3410*/  BSYNC B2 ;  /* 0x0000000000027941 */ /* 0x000fea0003800000 */
.L_x_2258:
        /* <DEDUP_REMOVED lines=48> */
.L_x_2263:
[----:B------:R-:W-:Y:S05]  /*3720*/  BSYNC B2 ;  /* 0x0000000000027941 */ /* 0x000fea0003800000 */
.L_x_2262:
[----:B------:R-:W-:Y:S02]  /*3730*/  ULDC.64 UR4, c[0x0][0x2d8] ;  /* 0x0000b60000047ab9 */ /* 0x000fe40000000a00 */
[----:B------:R-:W-:-:S04]  /*3740*/  LEA R72, P3, R142, UR4, 0x1 ;  /* 0x000000048e487c11 */ /* 0x000fc8000f8608ff */
[----:B------:R-:W-:-:S05]  /*3750*/  LEA.HI.X R73, R142, UR5, R141, 0x1, P3 ;  /* 0x000000058e497c11 */ /* 0x000fca00098f0c8d */
[----:B--2---:R2:W-:Y:S04]  /*3760*/  STG.E.128 desc[UR40][R72.64], R44 ;  /* 0x0000002c48007986 */ /* 0x0045e8000c101d28 */
.L_x_2257:
[----:B------:R-:W-:Y:S05]  /*3770*/  BSYNC B1 ;  /* 0x0000000000017941 */ /* 0x000fea0003800000 */
.L_x_2256:
        /* <DEDUP_REMOVED lines=53> */
.L_x_2269:
[----:B------:R-:W-:Y:S05]  /*3ad0*/  BSYNC B3 ;  /* 0x0000000000037941 */ /* 0x000fea0003800000 */
.L_x_2268:
[----:B------:R-:W-:Y:S02]  /*3ae0*/  ULDC.64 UR4, c[0x0][0x2d8] ;  /* 0x0000b60000047ab9 */ /* 0x000fe40000000a00 */
[----:B------:R-:W-:-:S04]  /*3af0*/  LEA R68, P3, R74, UR4, 0x1 ;  /* 0x000000044a447c11 */ /* 0x000fc8000f8608ff */
[----:B------:R-:W-:-:S05]  /*3b00*/  LEA.HI.X R69, R74, UR5, R75, 0x1, P3 ;  /* 0x000000054a457c11 */ /* 0x000fca00098f0c4b */
[----:B--2---:R2:W-:Y:S04]  /*3b10*/  STG.E.128 desc[UR40][R68.64], R44 ;  /* 0x0000002c44007986 */ /* 0x0045e8000c101d28 */
.L_x_2267:
[----:B------:R-:W-:Y:S05]  /*3b20*/  BSYNC B2 ;  /* 0x0000000000027941 */ /* 0x000fea0003800000 */
.L_x_2266:
[----:B------:R-:W-:Y:S05]  /*3b30*/  @P1 BRA `(.L_x_2265) ;  /* 0x0000000000d01947 */ /* 0x000fea0003800000 */
[----:B-12---:R1:W2:Y:S01]  /*3b40*/  LDS.128 R44, [R110+0x1d400] ;  /* 0x01d400006e2c7984 */ /* 0x0062a20000000c00 */
        /* <DEDUP_REMOVED lines=46> */
.L_x_2271:
[----:B------:R-:W-:Y:S05]  /*3e30*/  BSYNC B2 ;  /* 0x0000000000027941 */ /* 0x000fea0003800000 */
.L_x_2270:
[----:B------:R-:W-:Y:S02]  /*3e40*/  ULDC.64 UR4, c[0x0][0x2d8] ;  /* 0x0000b60000047ab9 */ /* 0x000fe40000000a00 */
[----:B------:R-:W-:-:S04]  /*3e50*/  LEA R64, P3, R75, UR4, 0x1 ;  /* 0x000000044b407c11 */ /* 0x000fc8000f8608ff */
[----:B------:R-:W-:-:S05]  /*3e60*/  LEA.HI.X R65, R75, UR5, R76, 0x1, P3 ;  /* 0x000000054b417c11 */ /* 0x000fca00098f0c4c */
[----:B--2---:R3:W-:Y:S04]  /*3e70*/  STG.E.128 desc[UR40][R64.64], R44 ;  /* 0x0000002c40007986 */ /* 0x0047e8000c101d28 */
.L_x_2265:
[----:B------:R-:W-:Y:S05]  /*3e80*/  BSYNC B1 ;  /* 0x0000000000017941 */ /* 0x000fea0003800000 */
.L_x_2264:
[----:B------:R-:W-:Y:S01]  /*3e90*/  ISETP.NE.AND P3, PT, R134, RZ, PT ;  /* 0x000000ff8600720c */ /* 0x000fe20003f65270 */
[----:B------:R-:W-:-:S12]  /*3ea0*/  BSSY B1, `(.L_x_2272) ;  /* 0x0000070000017945 */ /* 0x000fd80003800000 */
[----:B------:R-:W-:Y:S05]  /*3eb0*/  @P3 BRA `(.L_x_2273) ;  /* 0x0000000400b83947 */ /* 0x000fea0003800000 */
[----:B--2---:R-:W-:Y:S01]  /*3ec0*/  IADD3 R73, P3, P4, R4, R118, R16 ;  /* 0x0000007604497210 */ /* 0x004fe20007c7e010 */
[----:B------:R-:W-:Y:S03]  /*3ed0*/  BSSY B2, `(.L_x_2274) ;  /* 0x0000037000027945 */ /* 0x000fe60003800000 */
[----:B------:R-:W-:Y:S01]  /*3ee0*/  IADD3.X R75, R20, R120, R17, P3, P4 ;  /* 0x00000078144b7210 */ /* 0x000fe20001fe8411 */
[----:B------:R-:W-:Y:S08]  /*3ef0*/  @P2 BRA `(.L_x_2275) ;  /* 0x0000000000d02947 */ /* 0x000ff00003800000 */
[----:B-1-3--:R1:W2:Y:S01]  /*3f00*/  LDS.128 R44, [R110+0x1a400] ;  /* 0x01a400006e2c7984 */ /* 0x00a2a20000000c00 */
        /* <DEDUP_REMOVED lines=27> */
[--C-:B------:R-:W-:Y:S02]  /*40c0*/  HADD2.F32 R61, -RZ, R138.reuse.H0_H0 ;  /* 0x2000008aff3d7230 */ /* 0x100fe40000004100 */
[----:B------:R-:W-:Y:S01]  /*40d0*/  FFMA.FTZ R70, R47, R64, -R70 ;  /* 0x000000402f467223 */ /* 0x000fe20000010846 */
[----:B------:R-:W-:Y:S02]  /*40e0*/  HADD2.F32 R63, -RZ, R138.H1_H1 ;  /* 0x3000008aff3f7230 */ /* 0x000fe40000004100 */
[--C-:B------:R-:W-:Y:S02]  /*40f0*/  HADD2.F32 R46, -RZ, R60.reuse.H1_H1 ;  /* 0x3000003cff2e7230 */ /* 0x100fe40000004100 */
[----:B------:R-:W-:Y:S01]  /*4100*/  FMUL.FTZ R65, R45, R61 ;  /* 0x0000003d2d417220 */ /* 0x000fe20000410000 */
[----:B------:R-:W-:-:S02]  /*4110*/  HADD2.F32 R60, -RZ, R60.H0_H0 ;  /* 0x2000003cff3c7230 */ /* 0x000fc40000004100 */
[----:B------:R-:W-:Y:S01]  /*4120*/  FMUL.FTZ R62, R44, R61 ;  /* 0x0000003d2c3e7220 */ /* 0x000fe20000410000 */
[--C-:B------:R-:W-:Y:S02]  /*4130*/  HADD2.F32 R47, -RZ, R137.reuse.H0_H0 ;  /* 0x20000089ff2f7230 */ /* 0x100fe40000004100 */
        /* <DEDUP_REMOVED lines=11> */
.L_x_2277:
[----:B------:R-:W-:Y:S05]  /*41f0*/  BSYNC B3 ;  /* 0x0000000000037941 */ /* 0x000fea0003800000 */
.L_x_2276:
[----:B------:R-:W-:Y:S02]  /*4200*/  ULDC.64 UR4, c[0x0][0x2d8] ;  /* 0x0000b60000047ab9 */ /* 0x000fe40000000a00 */
[----:B------:R-:W-:-:S04]  /*4210*/  LEA R60, P3, R71, UR4, 0x1 ;  /* 0x00000004473c7c11 */ /* 0x000fc8000f8608ff */
[----:B------:R-:W-:-:S05]  /*4220*/  LEA.HI.X R61, R71, UR5, R72, 0x1, P3 ;  /* 0x00000005473d7c11 */ /* 0x000fca00098f0c48 */
[----:B--2---:R2:W-:Y:S04]  /*4230*/  STG.E.128 desc[UR40][R60.64], R44 ;  /* 0x0000002c3c007986 */ /* 0x0045e8000c101d28 */
.L_x_2275:
[----:B------:R-:W-:Y:S05]  /*4240*/  BSYNC B2 ;  /* 0x0000000000027941 */ /* 0x000fea0003800000 */
.L_x_2274:
        /* <DEDUP_REMOVED lines=48> */
.L_x_2279:
[----:B------:R-:W-:Y:S05]  /*4550*/  BSYNC B2 ;  /* 0x0000000000027941 */ /* 0x000fea0003800000 */
.L_x_2278:
[----:B------:R-:W-:Y:S02]  /*4560*/  ULDC.64 UR4, c[0x0][0x2d8] ;  /* 0x0000b60000047ab9 */ /* 0x000fe40000000a00 */
[----:B------:R-:W-:-:S04]  /*4570*/  LEA R56, P3, R67, UR4, 0x1 ;  /* 0x0000000443387c11 */ /* 0x000fc8000f8608ff */
[----:B------:R-:W-:-:S05]  /*4580*/  LEA.HI.X R57, R67, UR5, R68, 0x1, P3 ;  /* 0x0000000543397c11 */ /* 0x000fca00098f0c44 */
[----:B--2---:R4:W-:Y:S04]  /*4590*/  STG.E.128 desc[UR40][R56.64], R44 ;  /* 0x0000002c38007986 */ /* 0x0049e8000c101d28 */
.L_x_2273:
[----:B------:R-:W-:Y:S05]  /*45a0*/  BSYNC B1 ;  /* 0x0000000000017941 */ /* 0x000fea0003800000 */
.L_x_2272:
[----:B------:R-:W-:Y:S05]  /*45b0*/  @P5 BRA `(.L_x_2280) ;  /* 0x00000034008c5947 */ /* 0x000fea0003800000 */
[----:B------:R-:W-:Y:S01]  /*45c0*/  IADD3 R118, P3, P4, R107, R118, R16 ;  /* 0x000000766b767210 */ /* 0x000fe20007c7e010 */
[----:B------:R-:W-:Y:S03]  /*45d0*/  BSSY B1, `(.L_x_2281) ;  /* 0x0000037000017945 */ /* 0x000fe60003800000 */
[----:B----4-:R-:W-:Y:S01]  /*45e0*/  IADD3.X R57, R28, R120, R17, P3, P4 ;  /* 0x000000781c397210 */ /* 0x010fe20001fe8411 */
[----:B------:R-:W-:Y:S08]  /*45f0*/  @P2 BRA `(.L_x_2282) ;  /* 0x0000000000d02947 */ /* 0x000ff00003800000 */
[----:B-123--:R1:W2:Y:S01]  /*4600*/  LDS.128 R44, [R110+0x1b400] ;  /* 0x01b400006e2c7984 */ /* 0x00e2a20000000c00 */
        /* <DEDUP_REMOVED lines=45> */
.L_x_2284:
[----:B------:R-:W-:Y:S05]  /*48e0*/  BSYNC B2 ;  /* 0x0000000000027941 */ /* 0x000fea0003800000 */
.L_x_2283:
[----:B------:R-:W-:Y:S01]  /*48f0*/  ULDC.64 UR4, c[0x0][0x2d8] ;  /* 0x0000b60000047ab9 */ /* 0x000fe20000000a00 */
[----:B------:R-:W-:Y:S01]  /*4900*/  IMAD.X R53, R57, 0x1, R32, P3 ;  /* 0x0000000139357824 */ /* 0x000fe200018e0620 */
[----:B------:R-:W-:-:S04]  /*4910*/  LEA R52, P3, R64, UR4, 0x1 ;  /* 0x0000000440347c11 */ /* 0x000fc8000f8608ff */
[----:B------:R-:W-:-:S05]  /*4920*/  LEA.HI.X R53, R64, UR5, R53, 0x1, P3 ;  /* 0x0000000540357c11 */ /* 0x000fca00098f0c35 */
[----:B--2---:R4:W-:Y:S04]  /*4930*/  STG.E.128 desc[UR40][R52.64], R44 ;  /* 0x0000002c34007986 */ /* 0x0049e8000c101d28 */
.L_x_2282:
[----:B------:R-:W-:Y:S05]  /*4940*/  BSYNC B1 ;  /* 0x0000000000017941 */ /* 0x000fea0003800000 */
.L_x_2281:
        /* <DEDUP_REMOVED lines=47> */
.L_x_2286:
[----:B------:R-:W-:Y:S05]  /*4c40*/  BSYNC B1 ;  /* 0x0000000000017941 */ /* 0x000fea0003800000 */
.L_x_2285:
[----:B------:R-:W-:Y:S01]  /*4c50*/  ULDC.64 UR4, c[0x0][0x2d8] ;  /* 0x0000b60000047ab9 */ /* 0x000fe20000000a00 */
[----:B------:R-:W-:Y:S01]  /*4c60*/  IMAD.X R57, R57, 0x1, R102, P3 ;  /* 0x0000000139397824 */ /* 0x000fe200018e0666 */
[----:B------:R-:W-:-:S04]  /*4c70*/  LEA R48, P3, R60, UR4, 0x1 ;  /* 0x000000043c307c11 */ /* 0x000fc8000f8608ff */
[----:B------:R-:W-:-:S05]  /*4c80*/  LEA.HI.X R49, R60, UR5, R57, 0x1, P3 ;  /* 0x000000053c317c11 */ /* 0x000fca00098f0c39 */
[----:B--2---:R1:W-:Y:S01]  /*4c90*/  STG.E.128 desc[UR40][R48.64], R44 ;  /* 0x0000002c30007986 */ /* 0x0043e2000c101d28 */
[----:B------:R-:W-:Y:S05]  /*4ca0*/  BRA `(.L_x_2280) ;  /* 0x0000002c00d07947 */ /* 0x000fea0003800000 */
.L_x_2244:
        /* <DEDUP_REMOVED lines=25> */
[----:B------:R-:W-:-:S04]  /*4e40*/  @!P4 IADD3 R48, P5, R86, R76, RZ ;  /* 0x0000004c5630c210 */ /* 0x000fc80007fbe0ff */
[----:B------:R-:W-:Y:S02]  /*4e50*/  @!P4 IADD3.X R49, R105, R38, RZ, P5, !PT ;  /* 0x000000266931c210 */ /* 0x000fe40002ffe4ff */
        /* <DEDUP_REMOVED lines=57> */
.L_x_2288:
[----:B------:R-:W-:Y:S05]  /*51f0*/  BSYNC B1 ;  /* 0x0000000000017941 */ /* 0x000fea0003800000 */
.L_x_2287:
[----:B-----5:R-:W-:Y:S01]  /*5200*/  IMAD.MOV.U32 R76, RZ, RZ, R70 ;  /* 0x000000ffff4c7224 */ /* 0x020fe200078e0046 */
[----:B------:R-:W-:Y:S01]  /*5210*/  MOV R77, R71 ;  /* 0x00000047004d7202 */ /* 0x000fe20000000f00 */
[----:B------:R-:W-:Y:S01]  /*5220*/  IMAD.MOV.U32 R78, RZ, RZ, R68 ;  /* 0x000000ffff4e7224 */ /* 0x000fe200078e0044 */
[----:B------:R-:W-:Y:S01]  /*5230*/  ISETP.NE.AND P0, PT, R197, 0x3, PT ;  /* 0x00000003c500780c */ /* 0x000fe20003f05270 */
        /* <DEDUP_REMOVED lines=25> */
[----:B------:R-:W-:Y:S01]  /*53d0*/  IMAD.MOV.U32 R79, RZ, RZ, R53 ;  /* 0x000000ffff4f7224 */ /* 0x000fe200078e0035 */
[----:B------:R-:W-:-:S04]  /*53e0*/  MOV R76, R54 ;  /* 0x00000036004c7202 */ /* 0x000fc80000000f00 */
        /* <DEDUP_REMOVED lines=22> */
.L_x_2289:
        /* <DEDUP_REMOVED lines=9> */
.L_x_2559:
[----:B------:R-:W-:Y:S05]  /*55e0*/  BSYNC B1 ;  /* 0x0000000000017941 */ /* 0x000fea0003800000 */
.L_x_2290:
        /* <DEDUP_REMOVED lines=26> */
[----:B------:R-:W-:-:S03]  /*5790*/  IMAD R77, R77, 0x2, R2 ;  /* 0x000000024d4d7824 */ /* 0x000fc600078e0202 */
[----:B------:R-:W-:-:S03]  /*57a0*/  LEA R80, R79, R2, 0x1 ;  /* 0x000000024f507211 */ /* 0x000fc600078e08ff */
[----:B------:R-:W1:Y:S04]  /*57b0*/  LDS.128 R76, [R77+0x18400] ;  /* 0x018400004d4c7984 */ /* 0x000e680000000c00 */
[----:B------:R-:W2:Y:S01]  /*57c0*/  LDS.128 R80, [R80+0x18400] ;  /* 0x0184000050507984 */ /* 0x000ea20000000c00 */
[----:B------:R-:W-:Y:S05]  /*57d0*/  @P3 BRA `(.L_x_2295) ;  /* 0x0000000400483947 */ /* 0x000fea0003800000 */
[----:B------:R-:W-:Y:S01]  /*57e0*/  SHF.R.U32.HI R154, RZ, 0x10, R49 ;  /* 0x00000010ff9a7819 */ /* 0x000fe20000011631 */
[--C-:B------:R-:W-:Y:S01]  /*57f0*/  HADD2.F32 R151, -RZ, R150.reuse.H1_H1 ;  /* 0x30000096ff977230 */ /* 0x100fe20000004100 */
[--C-:B------:R-:W-:Y:S01]  /*5800*/  SHF.R.U64 R44, R44, 0x10, R45.reuse ;  /* 0x000000102c2c7819 */ /* 0x100fe2000000122d */
[----:B------:R-:W-:Y:S01]  /*5810*/  HADD2.F32 R150, -RZ, R150.H0_H0 ;  /* 0x20000096ff967230 */ /* 0x000fe20000004100 */
[----:B------:R-:W-:Y:S01]  /*5820*/  SHF.R.U32.HI R152, RZ, 0x10, R45 ;  /* 0x00000010ff987819 */ /* 0x000fe2000001162d */
[----:B------:R-:W-:Y:S01]  /*5830*/  HADD2.F32 R154, -RZ, R154.H0_H0 ;  /* 0x2000009aff9a7230 */ /* 0x000fe20000004100 */
[----:B------:R-:W-:Y:S02]  /*5840*/  SHF.R.U64 R48, R48, 0x10, R49 ;  /* 0x0000001030307819 */ /* 0x000fe40000001231 */
[--C-:B------:R-:W-:Y:S01]  /*5850*/  SHF.R.U64 R45, R46, 0x10, R47.reuse ;  /* 0x000000102e2d7819 */ /* 0x100fe2000000122f */
[----:B------:R-:W-:Y:S01]  /*5860*/  HADD2.F32 R152, -RZ, R152.H0_H0 ;  /* 0x20000098ff987230 */ /* 0x000fe20000004100 */
[----:B------:R-:W-:Y:S01]  /*5870*/  SHF.R.U32.HI R49, RZ, 0x10, R47 ;  /* 0x00000010ff317819 */ /* 0x000fe2000001162f */
[----:B-1----:R-:W-:Y:S01]  /*5880*/  HADD2.F32 R47, -RZ, R77.H0_H0 ;  /* 0x2000004dff2f7230 */ /* 0x002fe20000004100 */
[--C-:B------:R-:W-:Y:S01]  /*5890*/  SHF.R.U64 R46, R50, 0x10, R51.reuse ;  /* 0x00000010322e7819 */ /* 0x100fe20000001233 */
[--C-:B--2---:R-:W-:Y:S01]  /*58a0*/  HADD2.F32 R50, -RZ, R81.reuse.H0_H0 ;  /* 0x20000051ff327230 */ /* 0x104fe20000004100 */
[----:B------:R-:W-:Y:S01]  /*58b0*/  SHF.R.U32.HI R149, RZ, 0x10, R51 ;  /* 0x00000010ff957819 */ /* 0x000fe20000011633 */
[----:B------:R-:W-:-:S02]  /*58c0*/  HADD2.F32 R51, -RZ, R81.H1_H1 ;  /* 0x30000051ff337230 */ /* 0x000fc40000004100 */
[-C--:B------:R-:W-:Y:S01]  /*58d0*/  FMUL.FTZ R81, R47, R150.reuse ;  /* 0x000000962f517220 */ /* 0x080fe20000410000 */
[----:B------:R-:W-:Y:S02]  /*58e0*/  HADD2.F32 R77, -RZ, R77.H1_H1 ;  /* 0x3000004dff4d7230 */ /* 0x000fe40000004100 */
[C---:B------:R-:W-:Y:S01]  /*58f0*/  FMUL.FTZ R156, R50.reuse, R150 ;  /* 0x00000096329c7220 */ /* 0x040fe20000410000 */
[----:B------:R-:W-:Y:S02]  /*5900*/  HADD2.F32 R45, -RZ, R45.H0_H0 ;  /* 0x2000002dff2d7230 */ /* 0x000fe40000004100 */
[-C--:B------:R-:W-:Y:S01]  /*5910*/  FMUL.FTZ R150, R51, R154.reuse ;  /* 0x0000009a33967220 */ /* 0x080fe20000410000 */
[-C--:B------:R-:W-:Y:S01]  /*5920*/  FFMA.FTZ R50, R50, R151.reuse, R81 ;  /* 0x0000009732327223 */ /* 0x080fe20000010051 */
[C---:B------:R-:W-:Y:S01]  /*5930*/  FMUL.FTZ R154, R77.reuse, R154 ;  /* 0x0000009a4d9a7220 */ /* 0x040fe20000410000 */
[----:B------:R-:W-:Y:S02]  /*5940*/  HADD2.F32 R81, -RZ, R83.H0_H0 ;  /* 0x20000053ff517230 */ /* 0x000fe40000004100 */
[-C--:B------:R-:W-:Y:S01]  /*5950*/  FFMA.FTZ R150, R77, R152.reuse, -R150 ;  /* 0x000000984d967223 */ /* 0x080fe20000010896 */
[----:B------:R-:W-:Y:S01]  /*5960*/  FFMA.FTZ R47, R47, R151, -R156 ;  /* 0x000000972f2f7223 */ /* 0x000fe2000001089c */
[----:B------:R-:W-:Y:S01]  /*5970*/  FFMA.FTZ R51, R51, R152, R154 ;  /* 0x0000009833337223 */ /* 0x000fe2000001009a */
[----:B------:R-:W-:-:S02]  /*5980*/  HADD2.F32 R152, -RZ, R148.H0_H0 ;  /* 0x20000094ff987230 */ /* 0x000fc40000004100 */
[----:B------:R-:W-:Y:S01]  /*5990*/  HADD2.F32 R148, -RZ, R148.H1_H1 ;  /* 0x30000094ff947230 */ /* 0x000fe20000004100 */
[----:B------:R-:W-:Y:S01]  /*59a0*/  F2FP.F16.F32.PACK_AB R47, R150, R47 ;  /* 0x0000002f962f723e */ /* 0x000fe200000000ff */
[----:B------:R-:W-:Y:S01]  /*59b0*/  HADD2.F32 R77, -RZ, R79.H0_H0 ;  /* 0x2000004fff4d7230 */ /* 0x000fe20000004100 */
[----:B------:R-:W-:Y:S01]  /*59c0*/  F2FP.F16.F32.PACK_AB R50, R51, R50 ;  /* 0x000000323332723e */ /* 0x000fe200000000ff */
[----:B------:R-:W-:Y:S02]  /*59d0*/  HADD2.F32 R83, -RZ, R83.H1_H1 ;  /* 0x30000053ff537230 */ /* 0x000fe40000004100 */
[-C--:B------:R-:W-:Y:S01]  /*59e0*/  FMUL.FTZ R158, R81, R148.reuse ;  /* 0x00000094519e7220 */ /* 0x080fe20000410000 */
[----:B------:R-:W-:Y:S02]  /*59f0*/  HADD2.F32 R156, -RZ, R149.H0_H0 ;  /* 0x20000095ff9c7230 */ /* 0x000fe40000004100 */
[----:B------:R-:W-:Y:S01]  /*5a00*/  FMUL.FTZ R148, R77, R148 ;  /* 0x000000944d947220 */ /* 0x000fe20000410000 */
[----:B------:R-:W-:-:S02]  /*5a10*/  HADD2.F32 R79, -RZ, R79.H1_H1 ;  /* 0x3000004fff4f7230 */ /* 0x000fc40000004100 */
[----:B------:R-:W-:Y:S02]  /*5a20*/  HADD2.F32 R154, -RZ, R49.H0_H0 ;  /* 0x20000031ff9a7230 */ /* 0x000fe40000004100 */
[----:B------:R-:W-:Y:S01]  /*5a30*/  FMUL.FTZ R160, R83, R156 ;  /* 0x0000009c53a07220 */ /* 0x000fe20000410000 */
[-C--:B------:R-:W-:Y:S01]  /*5a40*/  FFMA.FTZ R49, R77, R152.reuse, -R158 ;  /* 0x000000984d317223 */ /* 0x080fe2000001089e */
[----:B------:R-:W-:Y:S01]  /*5a50*/  FFMA.FTZ R77, R81, R152, R148 ;  /* 0x00000098514d7223 */ /* 0x000fe20000010094 */
[C---:B------:R-:W-:Y:S01]  /*5a60*/  FMUL.FTZ R156, R79.reuse, R156 ;  /* 0x0000009c4f9c7220 */ /* 0x040fe20000410000 */
[-C--:B------:R-:W-:Y:S01]  /*5a70*/  FFMA.FTZ R148, R79, R154.reuse, -R160 ;  /* 0x0000009a4f947223 */ /* 0x080fe200000108a0 */
[----:B------:R-:W-:Y:S02]  /*5a80*/  HADD2.F32 R151, -RZ, R48.H0_H0 ;  /* 0x20000030ff977230 */ /* 0x000fe40000004100 */
        /* <DEDUP_REMOVED lines=12> */
[----:B------:R-:W-:-:S03]  /*5b50*/  FFMA.FTZ R76, R76, R83, -R149 ;  /* 0x000000534c4c7223 */ /* 0x000fc60000010895 */
        /* <DEDUP_REMOVED lines=26> */
.L_x_2295:
[----:B------:R-:W-:Y:S05]  /*5d00*/  BSYNC B2 ;  /* 0x0000000000027941 */ /* 0x000fea0003800000 */
.L_x_2294:
        /* <DEDUP_REMOVED lines=11> */
.L_x_2293:
[----:B------:R-:W-:Y:S05]  /*5dc0*/  BSYNC B1 ;  /* 0x0000000000017941 */ /* 0x000fea0003800000 */
.L_x_2292:
        /* <DEDUP_REMOVED lines=18> */
[----:B------:R-:W-:Y:S02]  /*5ef0*/  LOP3.LUT R44, R201, 0x38, R80, 0xf8, !PT ;  /* 0x00000038c92c7812 */ /* 0x000fe400078ef850 */
[----:B------:R-:W-:Y:S02]  /*5f00*/  SHF.L.U32 R46, R45, 0xa, RZ ;  /* 0x0000000a2d2e7819 */ /* 0x000fe400000006ff */
[----:B------:R-:W-:Y:S02]  /*5f10*/  LOP3.LUT R45, R44, R207, RZ, 0x3c, !PT ;  /* 0x000000cf2c2d7212 */ /* 0x000fe400078e3cff */
        /* <DEDUP_REMOVED lines=9> */
[----:B------:R-:W-:Y:S01]  /*5fb0*/  SHF.R.U64 R82, R52, 0x10, R53 ;  /* 0x0000001034527819 */ /* 0x000fe20000001235 */
[--C-:B------:R-:W-:Y:S01]  /*5fc0*/  HADD2.F32 R83, -RZ, R138.reuse.H0_H0 ;  /* 0x2000008aff537230 */ /* 0x100fe20000004100 */
[----:B------:R-:W-:Y:S01]  /*5fd0*/  SHF.R.U64 R52, R54, 0x10, R55 ;  /* 0x0000001036347819 */ /* 0x000fe20000001237 */
[----:B------:R-:W-:Y:S01]  /*5fe0*/  HADD2.F32 R138, -RZ, R138.H1_H1 ;  /* 0x3000008aff8a7230 */ /* 0x000fe20000004100 */
[----:B-1----:R-:W-:Y:S01]  /*5ff0*/  MOV R54, R44 ;  /* 0x0000002c00367202 */ /* 0x002fe20000000f00 */
[----:B--2---:R-:W-:Y:S01]  /*6000*/  IMAD.MOV.U32 R44, RZ, RZ, R49 ;  /* 0x000000ffff2c7224 */ /* 0x004fe200078e0031 */
[----:B------:R-:W-:Y:S01]  /*6010*/  SHF.R.U32.HI R124, RZ, 0x10, R57 ;  /* 0x00000010ff7c7819 */ /* 0x000fe20000011639 */
[----:B------:R-:W-:Y:S01]  /*6020*/  IMAD.MOV.U32 R49, RZ, RZ, R47 ;  /* 0x000000ffff317224 */ /* 0x000fe200078e002f */
        /* <DEDUP_REMOVED lines=9> */
[----:B------:R-:W-:-:S02]  /*60c0*/  HADD2.F32 R44, -RZ, R45.H0_H0 ;  /* 0x2000002dff2c7230 */ /* 0x000fc40000004100 */
[----:B------:R-:W-:Y:S02]  /*60d0*/  HADD2.F32 R124, -RZ, R124.H0_H0 ;  /* 0x2000007cff7c7230 */ /* 0x000fe40000004100 */
[----:B------:R-:W-:Y:S02]  /*60e0*/  HADD2.F32 R47, -RZ, R45.H1_H1 ;  /* 0x3000002dff2f7230 */ /* 0x000fe40000004100 */
        /* <DEDUP_REMOVED lines=8> */
[-C--:B------:R-:W-:Y:S01]  /*6170*/  FFMA.FTZ R47, R47, R58.reuse, -R142 ;  /* 0x0000003a2f2f7223 */ /* 0x080fe2000001088e */
[----:B------:R-:W-:Y:S01]  /*6180*/  FFMA.FTZ R48, R51, R58, R124 ;  /* 0x0000003a33307223 */ /* 0x000fe2000001007c */
[----:B------:R-:W-:-:S02]  /*6190*/  HADD2.F32 R83, -RZ, R139.H0_H0 ;  /* 0x2000008bff537230 */ /* 0x000fc40000004100 */
[--C-:B------:R-:W-:Y:S01]  /*61a0*/  HADD2.F32 R58, -RZ, R57.reuse.H0_H0 ;  /* 0x20000039ff3a7230 */ /* 0x100fe20000004100 */
[----:B------:R-:W-:Y:S01]  /*61b0*/  F2FP.F16.F32.PACK_AB R47, R47, R44 ;  /* 0x0000002c2f2f723e */ /* 0x000fe200000000ff */
[----:B------:R-:W-:Y:S02]  /*61c0*/  HADD2.F32 R57, -RZ, R57.H1_H1 ;  /* 0x30000039ff397230 */ /* 0x000fe40000004100 */
[----:B------:R-:W-:Y:S02]  /*61d0*/  HADD2.F32 R142, -RZ, R125.H0_H0 ;  /* 0x2000007dff8e7230 */ /* 0x000fe40000004100 */
[----:B------:R-:W-:Y:S01]  /*61e0*/  FMUL.FTZ R144, R58, R83 ;  /* 0x000000533a907220 */ /* 0x000fe20000410000 */
[----:B------:R-:W-:Y:S02]  /*61f0*/  HADD2.F32 R59, -RZ, R141.H0_H0 ;  /* 0x2000008dff3b7230 */ /* 0x000fe40000004100 */
[--C-:B------:R-:W-:Y:S02]  /*6200*/  HADD2.F32 R51, -RZ, R49.reuse.H0_H0 ;  /* 0x20000031ff337230 */ /* 0x100fe40000004100 */
[----:B------:R-:W-:Y:S01]  /*6210*/  FMUL.FTZ R146, R57, R142 ;  /* 0x0000008e39927220 */ /* 0x000fe20000410000 */
[----:B------:R-:W-:-:S02]  /*6220*/  HADD2.F32 R49, -RZ, R49.H1_H1 ;  /* 0x30000031ff317230 */ /* 0x000fc40000004100 */
[----:B------:R-:W-:Y:S02]  /*6230*/  HADD2.F32 R124, -RZ, R143.H0_H0 ;  /* 0x2000008fff7c7230 */ /* 0x000fe40000004100 */
[C---:B------:R-:W-:Y:S01]  /*6240*/  FMUL.FTZ R83, R51.reuse, R83 ;  /* 0x0000005333537220 */ /* 0x040fe20000410000 */
[-C--:B------:R-:W-:Y:S01]  /*6250*/  FFMA.FTZ R144, R51, R59.reuse, -R144 ;  /* 0x0000003b33907223 */ /* 0x080fe20000010890 */
[C---:B------:R-:W-:Y:S01]  /*6260*/  FMUL.FTZ R142, R49.reuse, R142 ;  /* 0x0000008e318e7220 */ /* 0x040fe20000410000 */
[----:B------:R-:W-:Y:S02]  /*6270*/  HADD2.F32 R51, -RZ, R55.H0_H0 ;  /* 0x20000037ff337230 */ /* 0x000fe40000004100 */
[----:B------:R-:W-:Y:S01]  /*6280*/  FFMA.FTZ R143, R49, R124, -R146 ;  /* 0x0000007c318f7223 */ /* 0x000fe20000010892 */
[----:B------:R-:W-:Y:S02]  /*6290*/  HADD2.F32 R56, -RZ, R56.H0_H0 ;  /* 0x20000038ff387230 */ /* 0x000fe40000004100 */
[----:B------:R-:W-:Y:S01]  /*62a0*/  FFMA.FTZ R125, R58, R59, R83 ;  /* 0x0000003b3a7d7223 */ /* 0x000fe20000010053 */
[----:B------:R-:W-:-:S02]  /*62b0*/  HADD2.F32 R49, -RZ, R54.H0_H0 ;  /* 0x20000036ff317230 */ /* 0x000fc40000004100 */
[----:B------:R-:W-:Y:S01]  /*62c0*/  FFMA.FTZ R142, R57, R124, R142 ;  /* 0x0000007c398e7223 */ /* 0x000fe2000001008e */
[----:B------:R-:W-:Y:S02]  /*62d0*/  HADD2.F32 R55, -RZ, R55.H1_H1 ;  /* 0x30000037ff377230 */ /* 0x000fe40000004100 */
[-C--:B------:R-:W-:Y:S01]  /*62e0*/  FMUL.FTZ R58, R51, R138.reuse ;  /* 0x0000008a333a7220 */ /* 0x080fe20000410000 */
[----:B------:R-:W-:Y:S02]  /*62f0*/  HADD2.F32 R54, -RZ, R54.H1_H1 ;  /* 0x30000036ff367230 */ /* 0x000fe40000004100 */
[----:B------:R-:W-:Y:S01]  /*6300*/  FMUL.FTZ R138, R49, R138 ;  /* 0x0000008a318a7220 */ /* 0x000fe20000410000 */
[----:B------:R-:W-:Y:S02]  /*6310*/  HADD2.F32 R140, -RZ, R140.H1_H1 ;  /* 0x3000008cff8c7230 */ /* 0x000fe40000004100 */
[----:B------:R-:W-:Y:S01]  /*6320*/  FMUL.FTZ R57, R55, R56 ;  /* 0x0000003837397220 */ /* 0x000fe20000410000 */
[----:B------:R-:W-:-:S02]  /*6330*/  HADD2.F32 R82, -RZ, R82.H0_H0 ;  /* 0x20000052ff527230 */ /* 0x000fc40000004100 */
[C---:B------:R-:W-:Y:S01]  /*6340*/  FMUL.FTZ R56, R54.reuse, R56 ;  /* 0x0000003836387220 */ /* 0x040fe20000410000 */
[----:B------:R-:W-:Y:S01]  /*6350*/  F2FP.F16.F32.PACK_AB R143, R143, R144 ;  /* 0x000000908f8f723e */ /* 0x000fe200000000ff */
[-C--:B------:R-:W-:Y:S01]  /*6360*/  FFMA.FTZ R138, R51, R140.reuse, R138 ;  /* 0x0000008c338a7223 */ /* 0x080fe2000001008a */
[----:B------:R-:W-:Y:S01]  /*6370*/  FFMA.FTZ R58, R49, R140, -R58 ;  /* 0x0000008c313a7223 */ /* 0x000fe2000001083a */
[-C--:B------:R-:W-:Y:S01]  /*6380*/  FFMA.FTZ R59, R55, R82.reuse, R56 ;  /* 0x00000052373b7223 */ /* 0x080fe20000010038 */
[----:B------:R-:W-:Y:S02]  /*6390*/  HADD2.F32 R51, -RZ, R50.H0_H0 ;  /* 0x20000032ff337230 */ /* 0x000fe40000004100 */
[----:B------:R-:W-:Y:S01]  /*63a0*/  FFMA.FTZ R57, R54, R82, -R57 ;  /* 0x0000005236397223 */ /* 0x000fe20000010839 */
[----:B------:R-:W-:Y:S02]  /*63b0*/  HADD2.F32 R56, -RZ, R139.H1_H1 ;  /* 0x3000008bff387230 */ /* 0x000fe40000004100 */
[----:B------:R-:W-:-:S02]  /*63c0*/  HADD2.F32 R55, -RZ, R53.H0_H0 ;  /* 0x20000035ff377230 */ /* 0x000fc40000004100 */
[----:B------:R-:W-:Y:S01]  /*63d0*/  HADD2.F32 R49, -RZ, R46.H0_H0 ;  /* 0x2000002eff317230 */ /* 0x000fe20000004100 */
[----:B------:R-:W-:Y:S01]  /*63e0*/  F2FP.F16.F32.PACK_AB R44, R57, R58 ;  /* 0x0000003a392c723e */ /* 0x000fe200000000ff */
[----:B------:R-:W-:Y:S02]  /*63f0*/  HADD2.F32 R50, -RZ, R50.H1_H1 ;  /* 0x30000032ff327230 */ /* 0x000fe40000004100 */
        /* <DEDUP_REMOVED lines=11> */
[----:B------:R-:W-:Y:S02]  /*64b0*/  F2FP.F16.F32.PACK_AB R49, R48, R45 ;  /* 0x0000002d3031723e */ /* 0x000fe400000000ff */
[----:B------:R-:W-:Y:S01]  /*64c0*/  MOV R45, R47 ;  /* 0x0000002f002d7202 */ /* 0x000fe20000000f00 */
[----:B------:R-:W-:Y:S01]  /*64d0*/  IMAD.MOV.U32 R47, RZ, RZ, R143 ;  /* 0x000000ffff2f7224 */ /* 0x000fe200078e008f */
[----:B------:R-:W-:Y:S02]  /*64e0*/  F2FP.F16.F32.PACK_AB R51, R142, R125 ;  /* 0x0000007d8e33723e */ /* 0x000fe400000000ff */
[----:B------:R-:W-:Y:S02]  /*64f0*/  F2FP.F16.F32.PACK_AB R48, R59, R138 ;  /* 0x0000008a3b30723e */ /* 0x000fe400000000ff */
[----:B------:R-:W-:-:S02]  /*6500*/  F2FP.F16.F32.PACK_AB R46, R83, R52 ;  /* 0x00000034532e723e */ /* 0x000fc400000000ff */
[----:B------:R-:W-:-:S07]  /*6510*/  F2FP.F16.F32.PACK_AB R50, R55, R56 ;  /* 0x000000383732723e */ /* 0x000fce00000000ff */
.L_x_2299:
[----:B------:R-:W-:Y:S05]  /*6520*/  BSYNC B2 ;  /* 0x0000000000027941 */ /* 0x000fea0003800000 */
.L_x_2298:
        /* <DEDUP_REMOVED lines=11> */
.L_x_2297:
[----:B------:R-:W-:Y:S05]  /*65e0*/  BSYNC B1 ;  /* 0x0000000000017941 */ /* 0x000fea0003800000 */
.L_x_2296:
        /* <DEDUP_REMOVED lines=22> */
[----:B------:R-:W-:Y:S02]  /*6750*/  IADD3 R47, R45, R46, R206 ;  /* 0x0000002e2d2f7210 */ /* 0x000fe40007ffe0ce */
[----:B------:R-:W-:-:S03]  /*6760*/  LEA R45, R184, R112, 0xe ;  /* 0x00000070b82d7211 */ /* 0x000fc600078e70ff */
        /* <DEDUP_REMOVED lines=9> */
[--C-:B------:R-:W-:Y:S02]  /*6800*/  SHF.R.U64 R60, R60, 0x10, R61.reuse ;  /* 0x000000103c3c7819 */ /* 0x100fe4000000123d */
[----:B------:R-:W-:Y:S01]  /*6810*/  SHF.R.U32.HI R76, RZ, 0x10, R61 ;  /* 0x00000010ff4c7819 */ /* 0x000fe2000001163d */
[----:B--2---:R-:W-:Y:S01]  /*6820*/  IMAD.MOV.U32 R61, RZ, RZ, R48 ;  /* 0x000000ffff3d7224 */ /* 0x004fe200078e0030 */
[----:B------:R-:W-:Y:S01]  /*6830*/  SHF.R.U64 R56, R62, 0x10, R63 ;  /* 0x000000103e387819 */ /* 0x000fe2000000123f */
[----:B------:R-:W-:Y:S01]  /*6840*/  IMAD.MOV.U32 R62, RZ, RZ, R50 ;  /* 0x000000ffff3e7224 */ /* 0x000fe200078e0032 */
[----:B------:R-:W-:Y:S01]  /*6850*/  SHF.R.U64 R58, R66, 0x10, R67 ;  /* 0x00000010423a7819 */ /* 0x000fe20000001243 */
[--C-:B------:R-:W-:Y:S01]  /*6860*/  HADD2.F32 R50, -RZ, R49.reuse.H0_H0 ;  /* 0x20000031ff327230 */ /* 0x100fe20000004100 */
[----:B-1----:R-:W-:Y:S01]  /*6870*/  MOV R48, R47 ;  /* 0x0000002f00307202 */ /* 0x002fe20000000f00 */
[----:B------:R-:W-:Y:S01]  /*6880*/  HADD2.F32 R49, -RZ, R49.H1_H1 ;  /* 0x30000031ff317230 */ /* 0x000fe20000004100 */
[----:B------:R-:W-:Y:S01]  /*6890*/  SHF.R.U32.HI R79, RZ, 0x10, R63 ;  /* 0x00000010ff4f7819 */ /* 0x000fe2000001163f */
[----:B------:R-:W-:Y:S01]  /*68a0*/  HADD2.F32 R47, -RZ, R45.H0_H0 ;  /* 0x2000002dff2f7230 */ /* 0x000fe20000004100 */
[----:B------:R-:W-:Y:S01]  /*68b0*/  SHF.R.U32.HI R77, RZ, 0x10, R67 ;  /* 0x00000010ff4d7819 */ /* 0x000fe20000011643 */
[----:B------:R-:W-:-:S02]  /*68c0*/  HADD2.F32 R66, -RZ, R64.H0_H0 ;  /* 0x20000040ff427230 */ /* 0x000fc40000004100 */
[----:B------:R-:W-:Y:S02]  /*68d0*/  HADD2.F32 R45, -RZ, R45.H1_H1 ;  /* 0x3000002dff2d7230 */ /* 0x000fe40000004100 */
[----:B------:R-:W-:Y:S02]  /*68e0*/  HADD2.F32 R64, -RZ, R76.H0_H0 ;  /* 0x2000004cff407230 */ /* 0x000fe40000004100 */
[-C--:B------:R-:W-:Y:S01]  /*68f0*/  FMUL.FTZ R78, R49, R66.reuse ;  /* 0x00000042314e7220 */ /* 0x080fe20000410000 */
[----:B------:R-:W-:Y:S02]  /*6900*/  HADD2.F32 R63, -RZ, R135.H1_H1 ;  /* 0x30000087ff3f7230 */ /* 0x000fe40000004100 */
[-C--:B------:R-:W-:Y:S01]  /*6910*/  FMUL.FTZ R76, R50, R65.reuse ;  /* 0x00000041324c7220 */ /* 0x080fe20000410000 */
[----:B------:R-:W-:Y:S01]  /*6920*/  FMUL.FTZ R66, R45, R66 ;  /* 0x000000422d427220 */ /* 0x000fe20000410000 */
[----:B------:R-:W-:Y:S01]  /*6930*/  FMUL.FTZ R65, R47, R65 ;  /* 0x000000412f417220 */ /* 0x000fe20000410000 */
[-C--:B------:R-:W-:Y:S01]  /*6940*/  FFMA.FTZ R67, R45, R64.reuse, -R78 ;  /* 0x000000402d437223 */ /* 0x080fe2000001084e */
[----:B------:R-:W-:Y:S01]  /*6950*/  FFMA.FTZ R76, R47, R63, -R76 ;  /* 0x0000003f2f4c7223 */ /* 0x000fe2000001084c */
[----:B------:R-:W-:Y:S01]  /*6960*/  FFMA.FTZ R78, R49, R64, R66 ;  /* 0x00000040314e7223 */ /* 0x000fe20000010042 */
[----:B------:R-:W-:-:S02]  /*6970*/  HADD2.F32 R64, -RZ, R136.H1_H1 ;  /* 0x30000088ff407230 */ /* 0x000fc40000004100 */
[----:B------:R-:W-:Y:S01]  /*6980*/  FFMA.FTZ R65, R50, R63, R65 ;  /* 0x0000003f32417223 */ /* 0x000fe20000010041 */
[--C-:B------:R-:W-:Y:S02]  /*6990*/  HADD2.F32 R47, -RZ, R51.reuse.H0_H0 ;  /* 0x20000033ff2f7230 */ /* 0x100fe40000004100 */
[--C-:B------:R-:W-:Y:S02]  /*69a0*/  HADD2.F32 R45, -RZ, R48.reuse.H0_H0 ;  /* 0x20000030ff2d7230 */ /* 0x100fe40000004100 */
[----:B------:R-:W-:Y:S02]  /*69b0*/  HADD2.F32 R51, -RZ, R51.H1_H1 ;  /* 0x30000033ff337230 */ /* 0x000fe40000004100 */
[-C--:B------:R-:W-:Y:S01]  /*69c0*/  FMUL.FTZ R66, R47, R64.reuse ;  /* 0x000000402f427220 */ /* 0x080fe20000410000 */
[----:B------:R-:W-:Y:S02]  /*69d0*/  HADD2.F32 R63, -RZ, R77.H0_H0 ;  /* 0x2000004dff3f7230 */ /* 0x000fe40000004100 */
[----:B------:R-:W-:Y:S01]  /*69e0*/  FMUL.FTZ R64, R45, R64 ;  /* 0x000000402d407220 */ /* 0x000fe20000410000 */
[----:B------:R-:W-:Y:S01]  /*69f0*/  HADD2.F32 R48, -RZ, R48.H1_H1 ;  /* 0x30000030ff307230 */ /* 0x000fe20000004100 */
[----:B------:R-:W-:Y:S01]  /*6a00*/  F2FP.F16.F32.PACK_AB R65, R78, R65 ;  /* 0x000000414e41723e */ /* 0x000fe200000000ff */
[----:B------:R-:W-:-:S02]  /*6a10*/  HADD2.F32 R50, -RZ, R134.H1_H1 ;  /* 0x30000086ff327230 */ /* 0x000fc40000004100 */
        /* <DEDUP_REMOVED lines=9> */
[----:B------:R-:W-:Y:S02]  /*6ab0*/  HADD2.F32 R47, -RZ, R61.H0_H0 ;  /* 0x2000003dff2f7230 */ /* 0x000fe40000004100 */
[----:B------:R-:W-:Y:S01]  /*6ac0*/  HADD2.F32 R49, -RZ, R83.H0_H0 ;  /* 0x20000053ff317230 */ /* 0x000fe20000004100 */
[----:B------:R-:W-:Y:S01]  /*6ad0*/  F2FP.F16.F32.PACK_AB R80, R81, R80 ;  /* 0x000000505150723e */ /* 0x000fe200000000ff */
[----:B------:R-:W-:Y:S02]  /*6ae0*/  HADD2.F32 R61, -RZ, R61.H1_H1 ;  /* 0x3000003dff3d7230 */ /* 0x000fe40000004100 */
[----:B------:R-:W-:Y:S01]  /*6af0*/  FMUL.FTZ R64, R47, R50 ;  /* 0x000000322f407220 */ /* 0x000fe20000410000 */
[----:B------:R-:W-:Y:S02]  /*6b00*/  HADD2.F32 R48, -RZ, R135.H0_H0 ;  /* 0x20000087ff307230 */ /* 0x000fe40000004100 */
[--C-:B------:R-:W-:Y:S02]  /*6b10*/  HADD2.F32 R45, -RZ, R44.reuse.H0_H0 ;  /* 0x2000002cff2d7230 */ /* 0x100fe40000004100 */
[----:B------:R-:W-:Y:S01]  /*6b20*/  FMUL.FTZ R51, R61, R49 ;  /* 0x000000313d337220 */ /* 0x000fe20000410000 */
[----:B------:R-:W-:-:S02]  /*6b30*/  HADD2.F32 R44, -RZ, R44.H1_H1 ;  /* 0x3000002cff2c7230 */ /* 0x000fc40000004100 */
[----:B------:R-:W-:Y:S02]  /*6b40*/  HADD2.F32 R136, -RZ, R136.H0_H0 ;  /* 0x20000088ff887230 */ /* 0x000fe40000004100 */
[C---:B------:R-:W-:Y:S01]  /*6b50*/  FMUL.FTZ R50, R45.reuse, R50 ;  /* 0x000000322d327220 */ /* 0x040fe20000410000 */
[----:B------:R-:W-:Y:S01]  /*6b60*/  FFMA.FTZ R64, R45, R48, -R64 ;  /* 0x000000302d407223 */ /* 0x000fe20000010840 */
[C---:B------:R-:W-:Y:S01]  /*6b70*/  FMUL.FTZ R66, R44.reuse, R49 ;  /* 0x000000312c427220 */ /* 0x040fe20000410000 */
[----:B------:R-:W-:Y:S01]  /*6b80*/  FFMA.FTZ R51, R44, R60, -R51 ;  /* 0x0000003c2c337223 */ /* 0x000fe20000010833 */
[----:B------:R-:W-:Y:S02]  /*6b90*/  HADD2.F32 R45, -RZ, R62.H0_H0 ;  /* 0x2000003eff2d7230 */ /* 0x000fe40000004100 */
[----:B------:R-:W-:Y:S01]  /*6ba0*/  FFMA.FTZ R50, R47, R48, R50 ;  /* 0x000000302f327223 */ /* 0x000fe20000010032 */
[----:B------:R-:W-:Y:S02]  /*6bb0*/  HADD2.F32 R49, -RZ, R58.H0_H0 ;  /* 0x2000003aff317230 */ /* 0x000fe40000004100 */
[----:B------:R-:W-:Y:S01]  /*6bc0*/  FFMA.FTZ R61, R61, R60, R66 ;  /* 0x0000003c3d3d7223 */ /* 0x000fe20000010042 */
[----:B------:R-:W-:-:S02]  /*6bd0*/  HADD2.F32 R44, -RZ, R46.H0_H0 ;  /* 0x2000002eff2c7230 */ /* 0x000fc40000004100 */
[-C--:B------:R-:W-:Y:S01]  /*6be0*/  FMUL.FTZ R63, R45, R136.reuse ;  /* 0x000000882d3f7220 */ /* 0x080fe20000410000 */
        /* <DEDUP_REMOVED lines=17> */
[----:B------:R-:W-:Y:S02]  /*6d00*/  F2FP.F16.F32.PACK_AB R47, R82, R79 ;  /* 0x0000004f522f723e */ /* 0x000fe400000000ff */
[----:B------:R-:W-:-:S07]  /*6d10*/  F2FP.F16.F32.PACK_AB R46, R46, R63 ;  /* 0x0000003f2e2e723e */ /* 0x000fce00000000ff */
.L_x_2303:
[----:B------:R-:W-:Y:S05]  /*6d20*/  BSYNC B2 ;  /* 0x0000000000027941 */ /* 0x000fea0003800000 */
.L_x_2302:
        /* <DEDUP_REMOVED lines=11> */
.L_x_2301:
[----:B------:R-:W-:Y:S05]  /*6de0*/  BSYNC B1 ;  /* 0x0000000000017941 */ /* 0x000fea0003800000 */
.L_x_2300:
[----:B------:R-:W-:Y:S01]  /*6df0*/  ISETP.GE.OR P4, PT, R189, R114, P2 ;  /* 0x00000072bd00720c */ /* 0x000fe20001786670 */
[-C--:B-1234-:R-:W-:Y:S02]  /*6e00*/  IMAD R44, R215, R120.reuse, RZ ;  /* 0x00000078d72c7224 */ /* 0x09efe400078e02ff */
[----:B------:R-:W-:-:S04]  /*6e10*/  IMAD.WIDE.U32 R118, R189, R120, R118 ;  /* 0x00000078bd767225 */ /* 0x000fc800078e0076 */
[----:B------:R-:W-:-:S06]  /*6e20*/  IMAD R57, R189, R121, R44 ;  /* 0x00000079bd397224 */ /* 0x000fcc00078e022c */
[----:B------:R-:W-:Y:S05]  /*6e30*/  @P4 BRA `(.L_x_2280) ;  /* 0x0000000c006c4947 */ /* 0x000fea0003800000 */
[----:B------:R-:W1:Y:S01]  /*6e40*/  LDC.64 R52, c[0x0][0x2d8] ;  /* 0x0000b600ff347b82 */ /* 0x000e620000000a00 */
[----:B------:R-:W-:Y:S01]  /*6e50*/  IMAD.IADD R57, R119, 0x1, R57 ;  /* 0x0000000177397824 */ /* 0x000fe200078e0239 */
[----:B------:R-:W-:Y:S01]  /*6e60*/  IADD3 R44, P4, P5, R100, R118, R34 ;  /* 0x00000076642c7210 */ /* 0x000fe20007d9e022 */
[----:B------:R-:W-:Y:S01]  /*6e70*/  BSSY B1, `(.L_x_2304) ;  /* 0x000006e000017945 */ /* 0x000fe20003800000 */
        /* <DEDUP_REMOVED lines=8> */
[----:B------:R-:W-:Y:S02]  /*6f00*/  SHF.R.S32.HI R45, RZ, 0x1f, R44 ;  /* 0x0000001fff2d7819 */ /* 0x000fe4000001142c */
[----:B------:R-:W-:Y:S02]  /*6f10*/  SHF.L.U32 R56, R44, 0x3, RZ ;  /* 0x000000032c387819 */ /* 0x000fe400000006ff */
        /* <DEDUP_REMOVED lines=23> */
[--C-:B------:R-:W-:Y:S01]  /*7090*/  SHF.R.U64 R73, R70, 0x10, R71.reuse ;  /* 0x0000001046497819 */ /* 0x100fe20000001247 */
[--C-:B------:R-:W-:Y:S01]  /*70a0*/  HADD2.F32 R46, -RZ, R45.reuse.H0_H0 ;  /* 0x2000002dff2e7230 */ /* 0x100fe20000004100 */
[----:B------:R-:W-:Y:S01]  /*70b0*/  SHF.R.U32.HI R70, RZ, 0x10, R71 ;  /* 0x00000010ff467819 */ /* 0x000fe20000011647 */
[----:B------:R-:W-:Y:S01]  /*70c0*/  HADD2.F32 R62, -RZ, R62.H0_H0 ;  /* 0x2000003eff3e7230 */ /* 0x000fe20000004100 */
[----:B------:R-:W-:Y:S01]  /*70d0*/  SHF.R.U64 R76, R68, 0x10, R69 ;  /* 0x00000010444c7819 */ /* 0x000fe20000001245 */
        /* <DEDUP_REMOVED lines=15> */
[----:B------:R-:W-:Y:S02]  /*71d0*/  HADD2.F32 R51, -RZ, R51.H1_H1 ;  /* 0x30000033ff337230 */ /* 0x000fe40000004100 */
[-C--:B------:R-:W-:Y:S01]  /*71e0*/  FMUL.FTZ R61, R45, R60.reuse ;  /* 0x0000003c2d3d7220 */ /* 0x080fe20000410000 */
[----:B------:R-:W-:Y:S02]  /*71f0*/  HADD2.F32 R62, -RZ, R74.H0_H0 ;  /* 0x2000004aff3e7230 */ /* 0x000fe40000004100 */
[----:B------:R-:W-:Y:S01]  /*7200*/  FMUL.FTZ R68, R46, R60 ;  /* 0x0000003c2e447220 */ /* 0x000fe20000410000 */
[----:B------:R-:W-:Y:S01]  /*7210*/  HADD2.F32 R47, -RZ, R47.H1_H1 ;  /* 0x3000002fff2f7230 */ /* 0x000fe20000004100 */
[----:B------:R-:W-:Y:S01]  /*7220*/  F2FP.F16.F32.PACK_AB R63, R66, R63 ;  /* 0x0000003f423f723e */ /* 0x000fe200000000ff */
[----:B------:R-:W-:-:S02]  /*7230*/  HADD2.F32 R49, -RZ, R133.H0_H0 ;  /* 0x20000085ff317230 */ /* 0x000fc40000004100 */
[-C--:B------:R-:W-:Y:S01]  /*7240*/  FMUL.FTZ R60, R51, R62.reuse ;  /* 0x0000003e333c7220 */ /* 0x080fe20000410000 */
[----:B------:R-:W-:Y:S02]  /*7250*/  HADD2.F32 R50, -RZ, R70.H0_H0 ;  /* 0x20000046ff327230 */ /* 0x000fe40000004100 */
[----:B------:R-:W-:Y:S01]  /*7260*/  FMUL.FTZ R70, R47, R62 ;  /* 0x0000003e2f467220 */ /* 0x000fe20000410000 */
[----:B------:R-:W-:Y:S02]  /*7270*/  HADD2.F32 R128, -RZ, R128.H1_H1 ;  /* 0x30000080ff807230 */ /* 0x000fe40000004100 */
[-C--:B------:R-:W-:Y:S01]  /*7280*/  FFMA.FTZ R62, R46, R49.reuse, R61 ;  /* 0x000000312e3e7223 */ /* 0x080fe2000001003d */
[----:B------:R-:W-:Y:S01]  /*7290*/  FFMA.FTZ R68, R45, R49, -R68 ;  /* 0x000000312d447223 */ /* 0x000fe20000010844 */
[----:B------:R-:W-:Y:S02]  /*72a0*/  HADD2.F32 R46, -RZ, R58.H0_H0 ;  /* 0x2000003aff2e7230 */ /* 0x000fe40000004100 */
[----:B------:R-:W-:Y:S01]  /*72b0*/  FFMA.FTZ R69, R47, R50, -R60 ;  /* 0x000000322f457223 */ /* 0x000fe2000001083c */
[----:B------:R-:W-:-:S02]  /*72c0*/  HADD2.F32 R49, -RZ, R72.H0_H0 ;  /* 0x20000048ff317230 */ /* 0x000fc40000004100 */
[----:B------:R-:W-:Y:S01]  /*72d0*/  FFMA.FTZ R71, R51, R50, R70 ;  /* 0x0000003233477223 */ /* 0x000fe20000010046 */
[----:B------:R-:W-:Y:S02]  /*72e0*/  HADD2.F32 R45, -RZ, R44.H0_H0 ;  /* 0x2000002cff2d7230 */ /* 0x000fe40000004100 */
[-C--:B------:R-:W-:Y:S01]  /*72f0*/  FMUL.FTZ R50, R46, R128.reuse ;  /* 0x000000802e327220 */ /* 0x080fe20000410000 */
[----:B------:R-:W-:Y:S02]  /*7300*/  HADD2.F32 R58, -RZ, R58.H1_H1 ;  /* 0x3000003aff3a7230 */ /* 0x000fe40000004100 */
[----:B------:R-:W-:Y:S02]  /*7310*/  HADD2.F32 R44, -RZ, R44.H1_H1 ;  /* 0x3000002cff2c7230 */ /* 0x000fe40000004100 */
[----:B------:R-:W-:Y:S01]  /*7320*/  FMUL.FTZ R51, R45, R128 ;  /* 0x000000802d337220 */ /* 0x000fe20000410000 */
[----:B------:R-:W-:Y:S02]  /*7330*/  HADD2.F32 R132, -RZ, R132.H1_H1 ;  /* 0x30000084ff847230 */ /* 0x000fe40000004100 */
[----:B------:R-:W-:Y:S01]  /*7340*/  FMUL.FTZ R61, R58, R49 ;  /* 0x000000313a3d7220 */ /* 0x000fe20000410000 */
[----:B------:R-:W-:-:S02]  /*7350*/  HADD2.F32 R47, -RZ, R76.H0_H0 ;  /* 0x2000004cff2f7230 */ /* 0x000fc40000004100 */
[C---:B------:R-:W-:Y:S01]  /*7360*/  FMUL.FTZ R49, R44.reuse, R49 ;  /* 0x000000312c317220 */ /* 0x040fe20000410000 */
[----:B------:R-:W-:Y:S02]  /*7370*/  HADD2.F32 R130, -RZ, R130.H1_H1 ;  /* 0x30000082ff827230 */ /* 0x000fe40000004100 */
[-C--:B------:R-:W-:Y:S01]  /*7380*/  FFMA.FTZ R50, R45, R132.reuse, -R50 ;  /* 0x000000842d327223 */ /* 0x080fe20000010832 */
[----:B------:R-:W-:Y:S02]  /*7390*/  HADD2.F32 R45, -RZ, R59.H0_H0 ;  /* 0x2000003bff2d7230 */ /* 0x000fe40000004100 */
[-C--:B------:R-:W-:Y:S01]  /*73a0*/  FFMA.FTZ R61, R44, R47.reuse, -R61 ;  /* 0x0000002f2c3d7223 */ /* 0x080fe2000001083d */
        /* <DEDUP_REMOVED lines=24> */
[----:B------:R-:W-:Y:S02]  /*7530*/  F2FP.F16.F32.PACK_AB R50, R59, R130 ;  /* 0x000000823b32723e */ /* 0x000fe400000000ff */
[----:B------:R-:W-:-:S07]  /*7540*/  MOV R49, R63 ;  /* 0x0000003f00317202 */ /* 0x000fce0000000f00 */
.L_x_2305:
[----:B------:R-:W-:Y:S05]  /*7550*/  BSYNC B1 ;  /* 0x0000000000017941 */ /* 0x000fea0003800000 */
.L_x_2304:
        /* <DEDUP_REMOVED lines=10> */
.L_x_2243:
[----:B------:R-:W-:-:S13]  /*7600*/  ISETP.NE.AND P0, PT, R197, 0x3, PT ;  /* 0x00000003c500780c */ /* 0x000fda0003f05270 */
[----:B------:R-:W-:Y:S05]  /*7610*/  @!P0 BRA `(.L_x_2306) ;  /* 0x0000000000048947 */ /* 0x000fea0003800000 */
[----:B------:R-:W-:Y:S01]  /*7620*/  BPT.TRAP 0x1 ;  /* 0x000000040000795c */ /* 0x000fe20000300000 */
.L_x_2306:
        /* <DEDUP_REMOVED lines=9> */
.L_x_2560:
[----:B------:R-:W-:Y:S05]  /*76c0*/  BSYNC B1 ;  /* 0x0000000000017941 */ /* 0x000fea0003800000 */
.L_x_2307:
        /* <DEDUP_REMOVED lines=20> */
.L_x_2310:
[----:B------:R-:W-:Y:S05]  /*7810*/  BSYNC B1 ;  /* 0x0000000000017941 */ /* 0x000fea0003800000 */
.L_x_2309:
        /* <DEDUP_REMOVED lines=19> */
.L_x_2312:
[----:B------:R-:W-:Y:S05]  /*7950*/  BSYNC B1 ;  /* 0x0000000000017941 */ /* 0x000fea0003800000 */
.L_x_2311:
        /* <DEDUP_REMOVED lines=19> */
.L_x_2314:
[----:B------:R-:W-:Y:S05]  /*7a90*/  BSYNC B1 ;  /* 0x0000000000017941 */ /* 0x000fea0003800000 */
.L_x_2313:
[----:B------:R-:W-:-:S13]  /*7aa0*/  ISETP.GE.AND P3, PT, R189, R114, PT ;  /* 0x00000072bd00720c */ /* 0x000fda0003f66270 */
[----:B------:R-:W-:Y:S05]  /*7ab0*/  @P3 BRA `(.L_x_2280) ;  /* 0x00000000004c3947 */ /* 0x000fea0003800000 */
[----:B------:R-:W3:Y:S01]  /*7ac0*/  LDC.64 R58, c[0x0][0x2f0] ;  /* 0x0000bc00ff3a7b82 */ /* 0x000ee20000000a00 */
[----:B-12-4-:R-:W1:Y:S01]  /*7ad0*/  @!P2 LDS.128 R44, [R110+0x1b400] ;  /* 0x01b400006e2ca984 */ /* 0x016e620000000c00 */
[----:B------:R-:W-:-:S03]  /*7ae0*/  IMAD.MOV.U32 R53, RZ, RZ, R61 ;  /* 0x000000ffff357224 */ /* 0x000fc600078e003d */
        /* <DEDUP_REMOVED lines=11> */
[----:B-1----:R3:W-:Y:S01]  /*7ba0*/  @!P2 STG.E.128 desc[UR40][R54.64], R44 ;  /* 0x0000002c3600a986 */ /* 0x0027e2000c101d28 */
[----:B------:R-:W-:Y:S02]  /*7bb0*/  @!P1 IADD3.X R53, R59, R103, RZ, P3, !PT ;  /* 0x000000673b359210 */ /* 0x000fe40001ffe4ff */
[----:B-----5:R-:W-:-:S04]  /*7bc0*/  @!P1 LEA R56, P3, R52, R56, 0x1 ;  /* 0x0000003834389211 */ /* 0x020fc800078608ff */
[----:B------:R-:W-:-:S05]  /*7bd0*/  @!P1 LEA.HI.X R57, R52, R57, R53, 0x1, P3 ;  /* 0x0000003934399211 */ /* 0x000fca00018f0c35 */
[----:B--2---:R3:W-:Y:S04]  /*7be0*/  @!P1 STG.E.128 desc[UR40][R56.64], R48 ;  /* 0x0000003038009986 */ /* 0x0047e8000c101d28 */
.L_x_2280:
[----:B------:R-:W-:Y:S05]  /*7bf0*/  BSYNC B0 ;  /* 0x0000000000007941 */ /* 0x000fea0003800000 */
.L_x_2242:
        /* <DEDUP_REMOVED lines=17> */
.L_x_2316:
[----:B------:R-:W-:Y:S05]  /*7d10*/  BSYNC B0 ;  /* 0x0000000000007941 */ /* 0x000fea0003800000 */
.L_x_2315:
[----:B------:R-:W2:Y:S01]  /*7d20*/  SYNCS.PHASECHK.TRANS64.TRYWAIT P0, [R105+URZ+0x288b0], R122 ;  /* 0x0288b07a690075a7 */ /* 0x000ea2000800017f */
[----:B------:R-:W-:Y:S01]  /*7d30*/  ULDC UR42, c[0x0][0x2e4] ;  /* 0x0000b900002a7ab9 */ /* 0x000fe20000000800 */
[----:B------:R-:W-:Y:S01]  /*7d40*/  ULDC.64 UR36, c[0x0][0x318] ;  /* 0x0000c60000247ab9 */ /* 0x000fe20000000a00 */
[----:B------:R-:W-:Y:S01]  /*7d50*/  ULDC.64 UR38, c[0x0][0x308] ;  /* 0x0000c20000267ab9 */ /* 0x000fe20000000a00 */
[----:B------:R-:W-:Y:S04]  /*7d60*/  BSSY B0, `(.L_x_2317) ;  /* 0x0000002000007945 */ /* 0x000fe80003800000 */
[----:B--2---:R-:W-:Y:S05]  /*7d70*/  @!P0 BRA `(.L_x_2318) ;  /* 0x0000015400dc8947 */ /* 0x004fea0003800000 */
.L_x_2561:
[----:B------:R-:W-:Y:S05]  /*7d80*/  BSYNC B0 ;  /* 0x0000000000007941 */ /* 0x000fea0003800000 */
.L_x_2317:
        /* <DEDUP_REMOVED lines=18> */
.L_x_2320:
[----:B------:R-:W-:Y:S05]  /*7eb0*/  BSYNC B0 ;  /* 0x0000000000007941 */ /* 0x000fea0003800000 */
.L_x_2319:
[----:B------:R-:W-:Y:S01]  /*7ec0*/  ISETP.GE.AND P0, PT, R188, R114, PT ;  /* 0x00000072bc00720c */ /* 0x000fe20003f06270 */
[----:B------:R-:W-:-:S12]  /*7ed0*/  BSSY B0, `(.L_x_2321) ;  /* 0x0000012000007945 */ /* 0x000fd80003800000 */
[----:B------:R-:W-:Y:S05]  /*7ee0*/  @P0 BRA `(.L_x_2322) ;  /* 0x0000000000400947 */ /* 0x000fea0003800000 */
[----:B---3--:R-:W-:Y:S01]  /*7ef0*/  IADD3 R47, P0, R48, 0x20, RZ ;  /* 0x00000020302f7810 */ /* 0x008fe20007f1e0ff */
[----:B------:R-:W-:-:S03]  /*7f00*/  IMAD.MOV.U32 R45, RZ, RZ, R104 ;  /* 0x000000ffff2d7224 */ /* 0x000fc600078e0068 */
[----:B-1----:R-:W-:-:S05]  /*7f10*/  IADD3.X R44, RZ, R49, RZ, P0, !PT ;  /* 0x00000031ff2c7210 */ /* 0x002fca00007fe4ff */
        /* <DEDUP_REMOVED lines=13> */
.L_x_2322:
[----:B------:R-:W-:Y:S05]  /*7ff0*/  BSYNC B0 ;  /* 0x0000000000007941 */ /* 0x000fea0003800000 */
.L_x_2321:
[----:B------:R-:W-:Y:S01]  /*8000*/  ISETP.GE.AND P0, PT, R187, R114, PT ;  /* 0x00000072bb00720c */ /* 0x000fe20003f06270 */
[----:B------:R-:W-:-:S12]  /*8010*/  BSSY B0, `(.L_x_2323) ;  /* 0x0000012000007945 */ /* 0x000fd80003800000 */
[----:B------:R-:W-:Y:S05]  /*8020*/  @P0 BRA `(.L_x_2324) ;  /* 0x0000000000400947 */ /* 0x000fea0003800000 */
[----:B---34-:R-:W-:Y:S01]  /*8030*/  IADD3 R47, P0, R48, 0x40, RZ ;  /* 0x00000040302f7810 */ /* 0x018fe20007f1e0ff */
[----:B------:R-:W-:-:S04]  /*8040*/  IMAD.MOV.U32 R45, RZ, RZ, R104 ;  /* 0x000000ffff2d7224 */ /* 0x000fc800078e0068 */
[----:B-1----:R-:W-:-:S04]  /*8050*/  IMAD.X R44, RZ, RZ, R49, P0 ;  /* 0x000000ffff2c7224 */ /* 0x002fc800000e0631 */
[----:B------:R-:W-:Y:S01]  /*8060*/  IMAD R46, R44, UR36, RZ ;  /* 0x000000242c2e7c24 */ /* 0x000fe2000f8e02ff */
[----:B------:R-:W-:-:S05]  /*8070*/  MOV R44, R98 ;  /* 0x00000062002c7202 */ /* 0x000fca0000000f00 */
        /* <DEDUP_REMOVED lines=11> */
.L_x_2324:
[----:B------:R-:W-:Y:S05]  /*8130*/  BSYNC B0 ;  /* 0x0000000000007941 */ /* 0x000fea0003800000 */
.L_x_2323:
[----:B------:R-:W-:Y:S01]  /*8140*/  ISETP.GE.AND P0, PT, R189, R114, PT ;  /* 0x00000072bd00720c */ /* 0x000fe20003f06270 */
[----:B------:R-:W-:-:S12]  /*8150*/  BSSY B0, `(.L_x_2325) ;  /* 0x0000012000007945 */ /* 0x000fd80003800000 */
[----:B------:R-:W-:Y:S05]  /*8160*/  @P0 BRA `(.L_x_2326) ;  /* 0x0000000000400947 */ /* 0x000fea0003800000 */
[----:B-1-34-:R-:W-:Y:S01]  /*8170*/  IADD3 R47, P0, R48, 0x60, RZ ;  /* 0x00000060302f7810 */ /* 0x01afe20007f1e0ff */
[----:B------:R-:W-:Y:S01]  /*8180*/  IMAD.MOV.U32 R44, RZ, RZ, R98 ;  /* 0x000000ffff2c7224 */ /* 0x000fe200078e0062 */
[----:B------:R-:W-:-:S03]  /*8190*/  MOV R45, R104 ;  /* 0x00000068002d7202 */ /* 0x000fc60000000f00 */
        /* <DEDUP_REMOVED lines=13> */
.L_x_2326:
[----:B------:R-:W-:Y:S05]  /*8270*/  BSYNC B0 ;  /* 0x0000000000007941 */ /* 0x000fea0003800000 */
.L_x_2325:
        /* <DEDUP_REMOVED lines=22> */
.L_x_2237:
[----:B------:R-:W-:Y:S01]  /*83e0*/  ISETP.GE.AND P2, PT, R123, 0x1, PT ;  /* 0x000000017b00780c */ /* 0x000fe20003f46270 */
[----:B------:R-:W-:Y:S01]  /*83f0*/  IMAD.MOV.U32 R3, RZ, RZ, RZ ;  /* 0x000000ffff037224 */ /* 0x000fe200078e00ff */
[----:B------:R-:W-:Y:S02]  /*8400*/  PLOP3.LUT P1, PT, PT, PT, PT, 0x80, 0x0 ;  /* 0x000000000000781c */ /* 0x000fe40003f2f070 */
[----:B------:R-:W-:Y:S02]  /*8410*/  CS2R R20, SRZ ;  /* 0x0000000000147805 */ /* 0x000fe4000001ff00 */
[----:B------:R-:W-:Y:S02]  /*8420*/  MOV R151, RZ ;  /* 0x000000ff00977202 */ /* 0x000fe40000000f00 */
        /* <DEDUP_REMOVED lines=29> */
[----:B------:R-:W-:Y:S02]  /*8600*/  IMAD.MOV.U32 R59, RZ, RZ, RZ ;  /* 0x000000ffff3b7224 */ /* 0x000fe400078e00ff */
[----:B------:R-:W-:Y:S02]  /*8610*/  IMAD.MOV.U32 R10, RZ, RZ, RZ ;  /* 0x000000ffff0a7224 */ /* 0x000fe400078e00ff */
[----:B------:R-:W-:Y:S01]  /*8620*/  IMAD.MOV.U32 R90, RZ, RZ, RZ ;  /* 0x000000ffff5a7224 */ /* 0x000fe200078e00ff */
[----:B------:R-:W-:Y:S06]  /*8630*/  @P0 BRA `(.L_x_2328) ;  /* 0x00000000000c0947 */ /* 0x000fec0003800000 */
[----:B------:R-:W1:Y:S01]  /*8640*/  FENCE.VIEW.ASYNC.G ;  /* 0x00000000000073c6 */ /* 0x000e620000000100 */
[----:B------:R-:W-:Y:S05]  /*8650*/  WARPSYNC.ALL ;  /* 0x0000000000007948 */ /* 0x000fea0003800000 */
[----:B-1----:R-:W-:Y:S06]  /*8660*/  BAR.ARV 0xc, 0x120 ;  /* 0x0304800000007b1d */ /* 0x002fec0000002000 */
.L_x_2328:
[----:B------:R-:W-:Y:S01]  /*8670*/  MOV R58, RZ ;  /* 0x000000ff003a7202 */ /* 0x000fe20000000f00 */
[----:B------:R-:W-:Y:S01]  /*8680*/  IMAD.MOV.U32 R11, RZ, RZ, RZ ;  /* 0x000000ffff0b7224 */ /* 0x000fe200078e00ff */
[----:B------:R-:W-:Y:S06]  /*8690*/  @!P2 BRA `(.L_x_2329) ;  /* 0x000000d000dca947 */ /* 0x000fec0003800000 */
[----:B------:R-:W-:-:S03]  /*86a0*/  UMOV UR4, 0xffffffff ;  /* 0xffffffff00047882 */ /* 0x000fc60000000000 */
[----:B------:R-:W-:Y:S05]  /*86b0*/  BRA.DIV UR4, `(.L_x_2330) ;  /* 0x0000014e04a07947 */ /* 0x000fea000b800000 */
[----:B------:R1:W2:Y:S02]  /*86c0*/  SHFL.IDX PT, R192, R231, RZ, 0x1f ;  /* 0x00001fffe7c07589 */ /* 0x0002a400000e0000 */
.L_x_2564:
[----:B--2---:R-:W-:Y:S02]  /*86d0*/  LEA.HI R0, R192, R192, RZ, 0x1 ;  /* 0x000000c0c0007211 */ /* 0x004fe400078f08ff */
[----:B------:R-:W-:Y:S02]  /*86e0*/  LOP3.LUT P0, RZ, R226, 0x3ff, RZ, 0xc0, !PT ;  /* 0x000003ffe2ff7812 */ /* 0x000fe4000780c0ff */
[----:B------:R-:W-:Y:S02]  /*86f0*/  LOP3.LUT R3, R0, 0x1e, RZ, 0xc0, !PT ;  /* 0x0000001e00037812 */ /* 0x000fe400078ec0ff */
[----:B------:R-:W-:-:S03]  /*8700*/  P2R R24, PR, RZ, 0x1 ;  /* 0x00000001ff187803 */ /* 0x000fc60000000000 */
[----:B------:R-:W-:-:S04]  /*8710*/  IMAD.IADD R3, R192, 0x1, -R3 ;  /* 0x00000001c0037824 */ /* 0x000fc800078e0a03 */
[----:B------:R-:W-:-:S05]  /*8720*/  IMAD R3, R3, 0x2000, R226 ;  /* 0x0000200003037824 */ /* 0x000fca00078e02e2 */
[----:B------:R-:W-:-:S04]  /*8730*/  SHF.R.U32.HI R3, RZ, 0x4, R3 ;  /* 0x00000004ff037819 */ /* 0x000fc80000011603 */
[----:B------:R-:W-:Y:S01]  /*8740*/  LOP3.LUT R52, R3, 0x3fff, RZ, 0xc0, !PT ;  /* 0x00003fff03347812 */ /* 0x000fe200078ec0ff */
[----:B------:R-:W-:Y:S06]  /*8750*/  @!P0 BRA `(.L_x_2331) ;  /* 0x0000000000408947 */ /* 0x000fec0003800000 */
[----:B------:R-:W-:Y:S01]  /*8760*/  MOV R0, 0x0 ;  /* 0x0000000000007802 */ /* 0x000fe20000000f00 */
[----:B------:R-:W-:Y:S01]  /*8770*/  ULDC.64 UR4, c[0x4][0xa0] ;  /* 0x0100280000047ab9 */ /* 0x000fe20000000a00 */
[----:B------:R-:W-:Y:S01]  /*8780*/  ULDC.64 UR6, c[0x4][0xa8] ;  /* 0x01002a0000067ab9 */ /* 0x000fe20000000a00 */
[----:B------:R-:W-:Y:S01]  /*8790*/  IMAD.U32 R4, RZ, RZ, UR4 ;  /* 0x00000004ff047e24 */ /* 0x000fe2000f8e00ff */
[----:B------:R2:W3:Y:S01]  /*87a0*/  LDC.64 R14, c[0x4][R0] ;  /* 0x01000000000e7b82 */ /* 0x0004e20000000a00 */
        /* <DEDUP_REMOVED lines=8> */
[----:B--2---:R-:W-:-:S07]  /*8830*/  IMAD.MOV.U32 R13, RZ, RZ, RZ ;  /* 0x000000ffff0d7224 */ /* 0x004fce00078e00ff */
[----:B------:R-:W-:-:S07]  /*8840*/  LEPC R20, `(.L_x_2331) ;  /* 0x000000001014794e */ /* 0x000fce0000000000 */
[----:B01-3-5:R-:W-:Y:S05]  /*8850*/  CALL.ABS.NOINC R14 ;  /* 0x000000000e007343 */ /* 0x02bfea0003c00000 */
.L_x_2331:
[----:B------:R-:W-:Y:S02]  /*8860*/  ULDC UR4, c[0x0][0x3d4] ;  /* 0x0000f50000047ab9 */ /* 0x000fe40000000800 */
[----:B------:R-:W-:-:S13]  /*8870*/  ISETP.LT.AND P0, PT, RZ, UR4, PT ;  /* 0x00000004ff007c0c */ /* 0x000fda000bf01270 */
[----:B------:R-:W-:Y:S05]  /*8880*/  @P0 BRA `(.L_x_2332) ;  /* 0x00000000003c0947 */ /* 0x000fea0003800000 */
[----:B------:R-:W-:-:S04]  /*8890*/  LEA.HI R0, R223, R223, RZ, 0x1 ;  /* 0x000000dfdf007211 */ /* 0x000fc800078f08ff */
[----:B------:R-:W-:-:S05]  /*88a0*/  LOP3.LUT R0, R0, 0xfffffffe, RZ, 0xc0, !PT ;  /* 0xfffffffe00007812 */ /* 0x000fca00078ec0ff */
[----:B------:R-:W-:-:S05]  /*88b0*/  IMAD.IADD R0, R223, 0x1, -R0 ;  /* 0x00000001df007824 */ /* 0x000fca00078e0a00 */
[----:B------:R-:W-:-:S04]  /*88c0*/  SHF.L.U32 R3, R0, 0x1f, RZ ;  /* 0x0000001f00037819 */ /* 0x000fc800000006ff */
[----:B------:R2:W3:Y:S03]  /*88d0*/  SYNCS.PHASECHK.TRANS64.TRYWAIT P0, [R2+URZ+0x28800], R3 ;  /* 0x02880003020075a7 */ /* 0x0004e6000800017f */
[----:B---3--:R-:W-:Y:S05]  /*88e0*/  @!P0 NANOSLEEP.SYNCS 0x989680 ;  /* 0x009896800000895d */ /* 0x008fea0003900000 */
[----:B------:R-:W3:Y:S01]  /*88f0*/  @!P0 SYNCS.PHASECHK.TRANS64 P0, [R2+URZ+0x28800], R3 ;  /* 0x02880003020085a7 */ /* 0x000ee2000800007f */
[----:B------:R-:W-:Y:S04]  /*8900*/  BSSY B0, `(.L_x_2333) ;  /* 0x0000006000007945 */ /* 0x000fe80003800000 */
[----:B---3--:R-:W-:Y:S05]  /*8910*/  @P0 BRA `(.L_x_2334) ;  /* 0x0000000000100947 */ /* 0x008fea0003800000 */
.L_x_2335:
[----:B---3--:R3:W4:Y:S02]  /*8920*/  SYNCS.PHASECHK.TRANS64.TRYWAIT P0, [R2+URZ+0x28800], R3 ;  /* 0x02880003020075a7 */ /* 0x008724000800017f */
[----:B----4-:R-:W-:Y:S05]  /*8930*/  @!P0 NANOSLEEP.SYNCS 0x989680 ;  /* 0x009896800000895d */ /* 0x010fea0003900000 */
[----:B------:R-:W4:Y:S02]  /*8940*/  @!P0 SYNCS.PHASECHK.TRANS64 P0, [R2+URZ+0x28800], R3 ;  /* 0x02880003020085a7 */ /* 0x000f24000800007f */
[----:B----4-:R-:W-:Y:S05]  /*8950*/  @!P0 BRA `(.L_x_2335) ;  /* 0xfffffffc00f08947 */ /* 0x010fea000383ffff */
.L_x_2334:
[----:B------:R-:W-:Y:S05]  /*8960*/  BSYNC B0 ;  /* 0x0000000000007941 */ /* 0x000fea0003800000 */
.L_x_2333:
[----:B------:R-:W-:Y:S05]  /*8970*/  BRA `(.L_x_2336) ;  /* 0x0000005000347947 */ /* 0x000fea0003800000 */
.L_x_2332:
[----:B------:R-:W2:Y:S01]  /*8980*/  LDC.64 R12, c[0x0][0x3d8] ;  /* 0x0000f600ff0c7b82 */ /* 0x000ea20000000a00 */
[----:B-----5:R-:W-:Y:S01]  /*8990*/  SHF.R.S32.HI R3, RZ, 0x1f, R117 ;  /* 0x0000001fff037819 */ /* 0x020fe20000011475 */
[----:B------:R-:W-:Y:S01]  /*89a0*/  IMAD.MOV.U32 R6, RZ, RZ, R16 ;  /* 0x000000ffff067224 */ /* 0x000fe200078e0010 */
[----:B------:R-:W-:Y:S01]  /*89b0*/  MOV R7, R17 ;  /* 0x0000001100077202 */ /* 0x000fe20000000f00 */
[--C-:B------:R-:W-:Y:S01]  /*89c0*/  IMAD.MOV.U32 R4, RZ, RZ, R22.reuse ;  /* 0x000000ffff047224 */ /* 0x100fe200078e0016 */
[----:B------:R-:W-:Y:S02]  /*89d0*/  ISETP.NE.AND P4, PT, R24, RZ, PT ;  /* 0x000000ff1800720c */ /* 0x000fe40003f85270 */
[----:B------:R-:W-:Y:S01]  /*89e0*/  SHF.R.S32.HI R5, RZ, 0x1f, R22 ;  /* 0x0000001fff057819 */ /* 0x000fe20000011416 */
[----:B------:R-:W3:Y:S01]  /*89f0*/  LDC.64 R14, c[0x0][0x3e8] ;  /* 0x0000fa00ff0e7b82 */ /* 0x000ee20000000a00 */
[-C--:B--2---:R-:W-:Y:S01]  /*8a00*/  IMAD R0, R3, R12.reuse, RZ ;  /* 0x0000000c03007224 */ /* 0x084fe200078e02ff */
[----:B------:R-:W-:Y:S01]  /*8a10*/  SHF.L.U64.HI R30, R12, 0x5, R13 ;  /* 0x000000050c1e7819 */ /* 0x000fe2000001020d */
[----:B------:R-:W-:-:S04]  /*8a20*/  IMAD.WIDE.U32 R8, R18, R12, R6 ;  /* 0x0000000c12087225 */ /* 0x000fc800078e0006 */
[----:B------:R-:W-:Y:S02]  /*8a30*/  IMAD R21, R19, R12, RZ ;  /* 0x0000000c13157224 */ /* 0x000fe400078e02ff */
[-C--:B---3--:R-:W-:Y:S01]  /*8a40*/  IMAD R20, R3, R14.reuse, RZ ;  /* 0x0000000e03147224 */ /* 0x088fe200078e02ff */
[----:B------:R-:W-:Y:S01]  /*8a50*/  SHF.L.U64.HI R28, R14, 0x5, R15 ;  /* 0x000000050e1c7819 */ /* 0x000fe2000001020f */
[----:B------:R-:W-:Y:S01]  /*8a60*/  IMAD.WIDE.U32 R10, R18, R14, R6 ;  /* 0x0000000e120a7225 */ /* 0x000fe200078e0006 */
[----:B------:R-:W-:-:S03]  /*8a70*/  SHF.L.U32 R24, R14, 0x5, RZ ;  /* 0x000000050e187819 */ /* 0x000fc600000006ff */
        /* <DEDUP_REMOVED lines=16> */
[C---:B------:R-:W-:Y:S02]  /*8b80*/  IADD3.X R65, R59.reuse, R7, R21, P0, !PT ;  /* 0x000000073b417210 */ /* 0x040fe400007fe415 */
        /* <DEDUP_REMOVED lines=8> */
[----:B------:R2:W3:Y:S01]  /*8c10*/  LDC.64 R14, c[0x4][R0] ;  /* 0x01000000000e7b82 */ /* 0x0004e20000000a00 */
[----:B------:R-:W-:Y:S01]  /*8c20*/  IMAD.U32 R5, RZ, RZ, UR5 ;  /* 0x00000005ff057e24 */ /* 0x000fe2000f8e00ff */
[----:B------:R-:W-:Y:S01]  /*8c30*/  ULDC.64 UR4, c[0x4][0xa8] ;  /* 0x01002a0000047ab9 */ /* 0x000fe20000000a00 */
[----:B------:R-:W-:Y:S01]  /*8c40*/  MOV R10, UR6 ;  /* 0x00000006000a7c02 */ /* 0x000fe20008000f00 */
[----:B------:R-:W-:Y:S02]  /*8c50*/  IMAD.U32 R6, RZ, RZ, UR4 ;  /* 0x00000004ff067e24 */ /* 0x000fe4000f8e00ff */
[----:B------:R-:W-:-:S02]  /*8c60*/  IMAD.U32 R7, RZ, RZ, UR5 ;  /* 0x00000005ff077e24 */ /* 0x000fc4000f8e00ff */
[----:B------:R-:W-:Y:S02]  /*8c70*/  IMAD.U32 R11, RZ, RZ, UR7 ;  /* 0x00000007ff0b7e24 */ /* 0x000fe4000f8e00ff */
[----:B------:R-:W-:Y:S02]  /*8c80*/  IMAD.MOV.U32 R8, RZ, RZ, 0x70 ;  /* 0x00000070ff087424 */ /* 0x000fe400078e00ff */
[----:B------:R-:W-:Y:S02]  /*8c90*/  IMAD.MOV.U32 R12, RZ, RZ, 0x1 ;  /* 0x00000001ff0c7424 */ /* 0x000fe400078e00ff */
[----:B--2---:R-:W-:-:S07]  /*8ca0*/  IMAD.MOV.U32 R13, RZ, RZ, RZ ;  /* 0x000000ffff0d7224 */ /* 0x004fce00078e00ff */
[----:B------:R-:W-:-:S07]  /*8cb0*/  LEPC R20, `(.L_x_2337) ;  /* 0x000000001014794e */ /* 0x000fce0000000000 */
[----:B01-3--:R-:W-:Y:S05]  /*8cc0*/  CALL.ABS.NOINC R14 ;  /* 0x000000000e007343 */ /* 0x00bfea0003c00000 */
.L_x_2337:
[----:B------:R-:W2:Y:S01]  /*8cd0*/  LDC.64 R10, c[0x0][0x3d8] ;  /* 0x0000f600ff0a7b82 */ /* 0x000ea20000000a00 */
[----:B------:R-:W-:Y:S01]  /*8ce0*/  SHF.R.S32.HI R3, RZ, 0x1f, R193 ;  /* 0x0000001fff037819 */ /* 0x000fe200000114c1 */
[----:B------:R-:W-:Y:S01]  /*8cf0*/  ULDC.U8 UR4, c[0x0][0x3f0] ;  /* 0x0000fc0000047ab9 */ /* 0x000fe20000000000 */
[----:B------:R-:W-:Y:S01]  /*8d00*/  BSSY B0, `(.L_x_2338) ;  /* 0x00004cc000007945 */ /* 0x000fe20003800000 */
[----:B------:R-:W-:-:S04]  /*8d10*/  ISETP.NE.AND P0, PT, RZ, UR4, PT ;  /* 0x00000004ff007c0c */ /* 0x000fc8000bf05270 */
[----:B------:R-:W3:Y:S01]  /*8d20*/  LDC.64 R12, c[0x0][0x3e8] ;  /* 0x0000fa00ff0c7b82 */ /* 0x000ee20000000a00 */
[-C--:B--2---:R-:W-:Y:S02]  /*8d30*/  IMAD R0, R3, R10.reuse, RZ ;  /* 0x0000000a03007224 */ /* 0x084fe400078e02ff */
[----:B------:R-:W-:-:S04]  /*8d40*/  IMAD.WIDE.U32 R4, R193, R10, RZ ;  /* 0x0000000ac1047225 */ /* 0x000fc800078e00ff */
[-C--:B---3--:R-:W-:Y:S02]  /*8d50*/  IMAD R6, R3, R12.reuse, RZ ;  /* 0x0000000c03067224 */ /* 0x088fe400078e02ff */
[C---:B------:R-:W-:Y:S02]  /*8d60*/  IMAD R3, R193.reuse, R11, R0 ;  /* 0x0000000bc1037224 */ /* 0x040fe400078e0200 */
[----:B------:R-:W-:-:S03]  /*8d70*/  IMAD.WIDE.U32 R8, R193, R12, RZ ;  /* 0x0000000cc1087225 */ /* 0x000fc600078e00ff */
[----:B------:R-:W-:Y:S01]  /*8d80*/  IADD3 R5, R5, R3, RZ ;  /* 0x0000000305057210 */ /* 0x000fe20007ffe0ff */
[C---:B------:R-:W-:Y:S02]  /*8d90*/  IMAD R7, R193.reuse, R13, R6 ;  /* 0x0000000dc1077224 */ /* 0x040fe400078e0206 */
        /* <DEDUP_REMOVED lines=8> */
[----:B------:R-:W2:Y:S01]  /*8e20*/  LDC R0, c[0x0][0x428] ;  /* 0x00010a00ff007b82 */ /* 0x000ea20000000800 */
        /* <DEDUP_REMOVED lines=11> */
[----:B--2---:R-:W-:-:S13]  /*8ee0*/  ISETP.NE.AND P4, PT, R0, 0x1, PT ;  /* 0x000000010000780c */ /* 0x004fda0003f85270 */
[----:B------:R-:W2:Y:S08]  /*8ef0*/  @P4 LDC R20, c[0x0][0x42c] ;  /* 0x00010b00ff144b82 */ /* 0x000eb00000000800 */
[----:B------:R-:W3:Y:S01]  /*8f00*/  @P4 LDC R21, c[0x0][0x430] ;  /* 0x00010c00ff154b82 */ /* 0x000ee20000000800 */
[----:B------:R-:W-:Y:S05]  /*8f10*/  @P0 BRA `(.L_x_2341) ;  /* 0x0000000000540947 */ /* 0x000fea0003800000 */
[----:B------:R-:W-:Y:S01]  /*8f20*/  IADD3 R3, P2, R6, R63, RZ ;  /* 0x0000003f06037210 */ /* 0x000fe20007f5e0ff */
[----:B------:R-:W-:Y:S01]  /*8f30*/  ULDC.64 UR4, c[0x0][0x3c8] ;  /* 0x0000f20000047ab9 */ /* 0x000fe20000000a00 */
[----:B------:R-:W-:Y:S01]  /*8f40*/  ULDC.64 UR6, c[0x0][0x3e0] ;  /* 0x0000f80000067ab9 */ /* 0x000fe20000000a00 */
[----:B------:R-:W-:Y:S02]  /*8f50*/  CS2R R50, SRZ ;  /* 0x0000000000327805 */ /* 0x000fe4000001ff00 */
[----:B------:R-:W-:Y:S01]  /*8f60*/  LEA R8, P3, R3, UR4, 0x1 ;  /* 0x0000000403087c11 */ /* 0x000fe2000f8608ff */
[----:B------:R-:W-:Y:S01]  /*8f70*/  IMAD.X R14, R7, 0x1, R65, P2 ;  /* 0x00000001070e7824 */ /* 0x000fe200010e0641 */
[----:B------:R-:W-:Y:S01]  /*8f80*/  ULDC UR4, c[0x0][0x3d4] ;  /* 0x0000f50000047ab9 */ /* 0x000fe20000000800 */
[----:B------:R-:W-:Y:S02]  /*8f90*/  IADD3 R0, P2, R4, R61, RZ ;  /* 0x0000003d04007210 */ /* 0x000fe40007f5e0ff */
[----:B------:R-:W-:-:S02]  /*8fa0*/  CS2R R44, SRZ ;  /* 0x00000000002c7805 */ /* 0x000fc4000001ff00 */
[----:B------:R-:W-:Y:S02]  /*8fb0*/  ISETP.GE.AND P5, PT, R22, UR4, PT ;  /* 0x0000000416007c0c */ /* 0x000fe4000bfa6270 */
[----:B------:R-:W-:Y:S02]  /*8fc0*/  CS2R R48, SRZ ;  /* 0x0000000000307805 */ /* 0x000fe4000001ff00 */
[----:B------:R-:W-:Y:S02]  /*8fd0*/  LEA.HI.X R9, R3, UR5, R14, 0x1, P3 ;  /* 0x0000000503097c11 */ /* 0x000fe400098f0c0e */
[----:B------:R-:W-:Y:S02]  /*8fe0*/  CS2R R46, SRZ ;  /* 0x00000000002e7805 */ /* 0x000fe4000001ff00 */
[----:B------:R-:W-:Y:S02]  /*8ff0*/  ISETP.GE.AND P3, PT, R186, UR4, PT ;  /* 0x00000004ba007c0c */ /* 0x000fe4000bf66270 */
[----:B------:R-:W-:-:S02]  /*9000*/  IADD3.X R3, R5, R67, RZ, P2, !PT ;  /* 0x0000004305037210 */ /* 0x000fc400017fe4ff */
[----:B------:R-:W-:-:S04]  /*9010*/  LEA R14, P2, R0, UR6, 0x1 ;  /* 0x00000006000e7c11 */ /* 0x000fc8000f8408ff */
[----:B------:R-:W-:Y:S01]  /*9020*/  LEA.HI.X R15, R0, UR7, R3, 0x1, P2 ;  /* 0x00000007000f7c11 */ /* 0x000fe200090f0c03 */
[----:B------:R4:W5:Y:S04]  /*9030*/  @!P5 LDG.E.64 R50, desc[UR40][R8.64] ;  /* 0x000000280832d981 */ /* 0x000968000c1e1b00 */
[----:B------:R4:W5:Y:S04]  /*9040*/  @!P3 LDG.E.64 R44, desc[UR40][R8.64+0x40] ;  /* 0x00004028082cb981 */ /* 0x000968000c1e1b00 */
[----:B------:R4:W5:Y:S04]  /*9050*/  @!P5 LDG.E.64 R48, desc[UR40][R14.64] ;  /* 0x000000280e30d981 */ /* 0x000968000c1e1b00 */
[----:B------:R4:W5:Y:S02]  /*9060*/  @!P3 LDG.E.64 R46, desc[UR40][R14.64+0x40] ;  /* 0x000040280e2eb981 */ /* 0x000964000c1e1b00 */
.L_x_2341:
[----:B------:R-:W-:Y:S05]  /*9070*/  BSYNC B1 ;  /* 0x0000000000017941 */ /* 0x000fea0003800000 */
.L_x_2340:
[----:B------:R-:W-:Y:S04]  /*9080*/  BSSY B1, `(.L_x_2342) ;  /* 0x0000017000017945 */ /* 0x000fe80003800000 */
[----:B------:R-:W-:Y:S05]  /*9090*/  @P1 BRA `(.L_x_2343) ;  /* 0x0000000000541947 */ /* 0x000fea0003800000 */
[----:B----4-:R-:W-:Y:S01]  /*90a0*/  IADD3 R9, P2, P3, R63, R29, R6 ;  /* 0x0000001d3f097210 */ /* 0x010fe20007b5e006 */
        /* <DEDUP_REMOVED lines=20> */
.L_x_2343:
[----:B------:R-:W-:Y:S05]  /*91f0*/  BSYNC B1 ;  /* 0x0000000000017941 */ /* 0x000fea0003800000 */
.L_x_2342:
[----:B-----5:R-:W-:Y:S01]  /*9200*/  IMAD.MOV.U32 R3, RZ, RZ, R48 ;  /* 0x000000ffff037224 */ /* 0x020fe200078e0030 */
[-C--:B------:R-:W-:Y:S01]  /*9210*/  ISETP.GE.AND P2, PT, R187, R72.reuse, PT ;  /* 0x00000048bb00720c */ /* 0x080fe20003f46270 */
[----:B------:R-:W-:Y:S01]  /*9220*/  IMAD R0, R193, 0x80, R18 ;  /* 0x00000080c1007824 */ /* 0x000fe200078e0212 */
[----:B------:R-:W-:Y:S01]  /*9230*/  ISETP.GE.AND P3, PT, R189, R72, PT ;  /* 0x00000048bd00720c */ /* 0x000fe20003f66270 */
[----:B----4-:R-:W-:Y:S01]  /*9240*/  IMAD.MOV.U32 R8, RZ, RZ, R49 ;  /* 0x000000ffff087224 */ /* 0x010fe200078e0031 */
[----:B------:R-:W-:Y:S01]  /*9250*/  PRMT R62, R3, 0x7610, R62 ;  /* 0x00007610033e7816 */ /* 0x000fe2000000003e */
[----:B------:R-:W-:Y:S01]  /*9260*/  IMAD R3, R219, 0x20, R0 ;  /* 0x00000020db037824 */ /* 0x000fe200078e0200 */
[----:B------:R-:W-:Y:S01]  /*9270*/  MOV R15, R53 ;  /* 0x00000035000f7202 */ /* 0x000fe20000000f00 */
[----:B------:R-:W-:Y:S01]  /*9280*/  IMAD.MOV.U32 R0, RZ, RZ, R46 ;  /* 0x000000ffff007224 */ /* 0x000fe200078e002e */
[----:B------:R-:W-:Y:S01]  /*9290*/  PRMT R60, R60, 0x5410, R8 ;  /* 0x000054103c3c7816 */ /* 0x000fe20000000008 */
[----:B------:R-:W-:Y:S01]  /*92a0*/  IMAD.MOV.U32 R9, RZ, RZ, R47 ;  /* 0x000000ffff097224 */ /* 0x000fe200078e002f */
[----:B------:R-:W-:Y:S01]  /*92b0*/  MOV R8, R50 ;  /* 0x0000003200087202 */ /* 0x000fe20000000f00 */
[----:B------:R-:W-:Y:S01]  /*92c0*/  IMAD.MOV.U32 R14, RZ, RZ, R56 ;  /* 0x000000ffff0e7224 */ /* 0x000fe200078e0038 */
[----:B------:R-:W-:Y:S01]  /*92d0*/  PRMT R57, R57, 0x5410, R0 ;  /* 0x0000541039397816 */ /* 0x000fe20000000000 */
[----:B--2---:R-:W-:Y:S01]  /*92e0*/  @P4 IMAD.HI.U32 R0, R3, R20, RZ ;  /* 0x0000001403004227 */ /* 0x004fe200078e00ff */
[----:B------:R-:W-:Y:S01]  /*92f0*/  PRMT R56, R56, 0x5410, R9 ;  /* 0x0000541038387816 */ /* 0x000fe20000000009 */
[----:B------:R-:W-:Y:S01]  /*9300*/  BSSY B1, `(.L_x_2344) ;  /* 0x000003a000017945 */ /* 0x000fe20003800000 */
[----:B------:R-:W-:Y:S01]  /*9310*/  PRMT R62, R62, 0x5410, R8 ;  /* 0x000054103e3e7816 */ /* 0x000fe20000000008 */
[----:B------:R-:W-:Y:S01]  /*9320*/  IMAD.MOV.U32 R8, RZ, RZ, R51 ;  /* 0x000000ffff087224 */ /* 0x000fe200078e0033 */
[----:B---3--:R-:W-:Y:S01]  /*9330*/  @P4 SHF.R.U32.HI R3, RZ, R21, R0 ;  /* 0x00000015ff034219 */ /* 0x008fe20000011600 */
        /* <DEDUP_REMOVED lines=9> */
[----:B------:R-:W-:Y:S01]  /*93d0*/  MOV R8, R43 ;  /* 0x0000002b00087202 */ /* 0x000fe20000000f00 */
[----:B------:R-:W-:Y:S01]  /*93e0*/  IMAD.WIDE.U32 R58, R3, R10, R58 ;  /* 0x0000000a033a7225 */ /* 0x000fe200078e003a */
[----:B------:R-:W-:-:S02]  /*93f0*/  PRMT R57, R20, 0x7610, R57 ;  /* 0x0000761014397816 */ /* 0x000fc40000000039 */
[----:B------:R-:W-:Y:S02]  /*9400*/  CS2R R34, SRZ ;  /* 0x0000000000227805 */ /* 0x000fe4000001ff00 */
[----:B------:R-:W-:Y:S01]  /*9410*/  PRMT R54, R8, 0x7610, R54 ;  /* 0x0000761008367816 */ /* 0x000fe20000000036 */
[----:B------:R-:W-:Y:S01]  /*9420*/  IMAD.MOV.U32 R20, RZ, RZ, R38 ;  /* 0x000000ffff147224 */ /* 0x000fe200078e0026 */
[----:B------:R-:W-:Y:S01]  /*9430*/  PRMT R55, R55, 0x5410, R0 ;  /* 0x0000541037377816 */ /* 0x000fe20000000000 */
[C---:B------:R-:W-:Y:S01]  /*9440*/  IMAD R8, R9.reuse, R12, RZ ;  /* 0x0000000c09087224 */ /* 0x040fe200078e02ff */
[----:B------:R-:W-:Y:S01]  /*9450*/  CS2R R30, SRZ ;  /* 0x00000000001e7805 */ /* 0x000fe2000001ff00 */
[----:B------:R-:W-:Y:S01]  /*9460*/  IMAD R0, R9, R10, RZ ;  /* 0x0000000a09007224 */ /* 0x000fe200078e02ff */
[----:B------:R-:W-:Y:S01]  /*9470*/  PRMT R53, R20, 0x5410, R21 ;  /* 0x0000541014357816 */ /* 0x000fe20000000015 */
[C---:B------:R-:W-:Y:S01]  /*9480*/  IMAD R75, R3.reuse, R13, R8 ;  /* 0x0000000d034b7224 */ /* 0x040fe200078e0208 */
[----:B------:R-:W-:Y:S01]  /*9490*/  CS2R R32, SRZ ;  /* 0x0000000000207805 */ /* 0x000fe2000001ff00 */
[----:B------:R-:W-:Y:S01]  /*94a0*/  IMAD.WIDE.U32 R14, R3, R12, R14 ;  /* 0x0000000c030e7225 */ /* 0x000fe200078e000e */
[----:B------:R-:W-:-:S02]  /*94b0*/  CS2R R20, SRZ ;  /* 0x0000000000147805 */ /* 0x000fc4000001ff00 */
[----:B------:R-:W-:Y:S02]  /*94c0*/  CS2R R24, SRZ ;  /* 0x0000000000187805 */ /* 0x000fe4000001ff00 */
[----:B------:R-:W-:Y:S01]  /*94d0*/  CS2R R8, SRZ ;  /* 0x0000000000087805 */ /* 0x000fe2000001ff00 */
[----:B------:R-:W-:Y:S01]  /*94e0*/  IMAD R73, R3, R11, R0 ;  /* 0x0000000b03497224 */ /* 0x000fe200078e0200 */
[----:B------:R-:W-:Y:S01]  /*94f0*/  CS2R R28, SRZ ;  /* 0x00000000001c7805 */ /* 0x000fe2000001ff00 */
        /* <DEDUP_REMOVED lines=11> */
[----:B------:R-:W-:Y:S02]  /*95b0*/  LEA.HI.X R30, R12, R5, R13, 0x6, P4 ;  /* 0x000000050c1e7211 */ /* 0x000fe400020f340d */
[----:B------:R-:W-:Y:S01]  /*95c0*/  LEA R68, P4, R28, UR4, 0x1 ;  /* 0x000000041c447c11 */ /* 0x000fe2000f8808ff */
[----:B------:R-:W-:Y:S02]  /*95d0*/  ULDC UR4, c[0x0][0x3d4] ;  /* 0x0000f50000047ab9 */ /* 0x000fe40000000800 */
[----:B------:R-:W-:Y:S01]  /*95e0*/  IMAD.X R3, R30, 0x1, R67, P5 ;  /* 0x000000011e037824 */ /* 0x000fe200028e0643 */
[----:B------:R-:W-:Y:S02]  /*95f0*/  LEA R70, P5, R0, UR6, 0x1 ;  /* 0x0000000600467c11 */ /* 0x000fe4000f8a08ff */
[----:B------:R-:W-:-:S02]  /*9600*/  CS2R R30, SRZ ;  /* 0x00000000001e7805 */ /* 0x000fc4000001ff00 */
        /* <DEDUP_REMOVED lines=9> */
.L_x_2345:
[----:B------:R-:W-:Y:S05]  /*96a0*/  BSYNC B1 ;  /* 0x0000000000017941 */ /* 0x000fea0003800000 */
.L_x_2344:
        /* <DEDUP_REMOVED lines=27> */
.L_x_2347:
[----:B------:R-:W-:Y:S05]  /*9860*/  BSYNC B1 ;  /* 0x0000000000017941 */ /* 0x000fea0003800000 */
.L_x_2346:
[----:B------:R-:W-:Y:S01]  /*9870*/  ULDC.64 UR4, c[0x0][0x3c8] ;  /* 0x0000f20000047ab9 */ /* 0x000fe20000000a00 */
[----:B------:R-:W-:Y:S01]  /*9880*/  ULDC.64 UR6, c[0x0][0x3e0] ;  /* 0x0000f80000067ab9 */ /* 0x000fe20000000a00 */
[----:B---3--:R-:W-:Y:S01]  /*9890*/  IMAD.IADD R5, R59, 0x1, R73 ;  /* 0x000000013b057824 */ /* 0x008fe200078e0249 */
[----:B------:R-:W-:Y:S01]  /*98a0*/  LEA R4, P4, R58, UR4, 0x1 ;  /* 0x000000043a047c11 */ /* 0x000fe2000f8808ff */
[----:B------:R-:W-:Y:S01]  /*98b0*/  IMAD.IADD R3, R15, 0x1, R75 ;  /* 0x000000010f037824 */ /* 0x000fe200078e024b */
[----:B------:R-:W-:Y:S01]  /*98c0*/  LEA R0, P5, R14, UR6, 0x1 ;  /* 0x000000060e007c11 */ /* 0x000fe2000f8a08ff */
[----:B------:R-:W-:Y:S01]  /*98d0*/  IMAD.MOV.U32 R7, RZ, RZ, R41 ;  /* 0x000000ffff077224 */ /* 0x000fe200078e0029 */
[----:B------:R-:W-:Y:S01]  /*98e0*/  MOV R6, R40 ;  /* 0x0000002800067202 */ /* 0x000fe20000000f00 */
[----:B------:R-:W-:Y:S01]  /*98f0*/  UMOV UR4, 0xffffffff ;  /* 0xffffffff00047882 */ /* 0x000fe20000000000 */
[----:B------:R-:W-:Y:S02]  /*9900*/  LEA.HI.X R5, R58, UR5, R5, 0x1, P4 ;  /* 0x000000053a057c11 */ /* 0x000fe4000a0f0c05 */
[----:B------:R-:W-:-:S02]  /*9910*/  LEA.HI.X R3, R14, UR7, R3, 0x1, P5 ;  /* 0x000000070e037c11 */ /* 0x000fc4000a8f0c03 */
[----:B------:R-:W-:Y:S02]  /*9920*/  PRMT R59, R6, 0x7610, R59 ;  /* 0x00007610063b7816 */ /* 0x000fe4000000003b */
[----:B------:R-:W-:Y:S02]  /*9930*/  PRMT R56, R7, 0x7610, R56 ;  /* 0x0000761007387816 */ /* 0x000fe40000000038 */
[----:B------:R-:W-:Y:S01]  /*9940*/  LEA.HI R6, R223, R223, RZ, 0x1 ;  /* 0x000000dfdf067211 */ /* 0x000fe200078f08ff */
[----:B------:R-:W-:Y:S06]  /*9950*/  BRA.DIV UR4, `(.L_x_2348) ;  /* 0x0000013e04247947 */ /* 0x000fec000b800000 */
.L_x_2567:
[----:B------:R-:W-:-:S03]  /*9960*/  UMOV UR4, 0xffffffff ;  /* 0xffffffff00047882 */ /* 0x000fc60000000000 */
[----:B------:R-:W-:Y:S05]  /*9970*/  BRA.DIV UR4, `(.L_x_2349) ;  /* 0x0000013e04447947 */ /* 0x000fea000b800000 */
.L_x_2570:
[----:B------:R-:W-:-:S03]  /*9980*/  UMOV UR4, 0xffffffff ;  /* 0xffffffff00047882 */ /* 0x000fc60000000000 */
[----:B------:R-:W-:Y:S05]  /*9990*/  BRA.DIV UR4, `(.L_x_2350) ;  /* 0x0000013e04647947 */ /* 0x000fea000b800000 */
.L_x_2573:
[----:B------:R-:W-:-:S03]  /*99a0*/  UMOV UR4, 0xffffffff ;  /* 0xffffffff00047882 */ /* 0x000fc60000000000 */
[----:B------:R-:W-:Y:S05]  /*99b0*/  BRA.DIV UR4, `(.L_x_2351) ;  /* 0x0000013e04847947 */ /* 0x000fea000b800000 */
.L_x_2576:
[----:B------:R-:W-:-:S03]  /*99c0*/  UMOV UR4, 0xffffffff ;  /* 0xffffffff00047882 */ /* 0x000fc60000000000 */
[----:B------:R-:W-:Y:S05]  /*99d0*/  BRA.DIV UR4, `(.L_x_2352) ;  /* 0x0000013e04a47947 */ /* 0x000fea000b800000 */
.L_x_2579:
[----:B------:R-:W-:-:S03]  /*99e0*/  UMOV UR4, 0xffffffff ;  /* 0xffffffff00047882 */ /* 0x000fc60000000000 */
[----:B------:R-:W-:Y:S05]  /*99f0*/  BRA.DIV UR4, `(.L_x_2353) ;  /* 0x0000013e04c47947 */ /* 0x000fea000b800000 */
.L_x_2582:
[----:B------:R-:W-:-:S03]  /*9a00*/  UMOV UR4, 0xffffffff ;  /* 0xffffffff00047882 */ /* 0x000fc60000000000 */
[----:B------:R-:W-:Y:S05]  /*9a10*/  BRA.DIV UR4, `(.L_x_2354) ;  /* 0x0000013e04e47947 */ /* 0x000fea000b800000 */
.L_x_2585:
[----:B------:R-:W-:-:S03]  /*9a20*/  UMOV UR4, 0xffffffff ;  /* 0xffffffff00047882 */ /* 0x000fc60000000000 */
[----:B------:R-:W-:Y:S05]  /*9a30*/  BRA.DIV UR4, `(.L_x_2355) ;  /* 0x0000014204047947 */ /* 0x000fea000b800000 */
.L_x_2588:
[----:B------:R-:W-:-:S03]  /*9a40*/  UMOV UR4, 0xffffffff ;  /* 0xffffffff00047882 */ /* 0x000fc60000000000 */
[----:B------:R-:W-:Y:S05]  /*9a50*/  BRA.DIV UR4, `(.L_x_2356) ;  /* 0x0000014204247947 */ /* 0x000fea000b800000 */
.L_x_2591:
[----:B------:R-:W-:-:S03]  /*9a60*/  UMOV UR4, 0xffffffff ;  /* 0xffffffff00047882 */ /* 0x000fc60000000000 */
[----:B------:R-:W-:Y:S05]  /*9a70*/  BRA.DIV UR4, `(.L_x_2357) ;  /* 0x0000014204447947 */ /* 0x000fea000b800000 */
.L_x_2594:
[----:B------:R-:W-:-:S03]  /*9a80*/  UMOV UR4, 0xffffffff ;  /* 0xffffffff00047882 */ /* 0x000fc60000000000 */
[----:B------:R-:W-:Y:S05]  /*9a90*/  BRA.DIV UR4, `(.L_x_2358) ;  /* 0x0000014204647947 */ /* 0x000fea000b800000 */
.L_x_2597:
[----:B------:R-:W-:-:S03]  /*9aa0*/  UMOV UR4, 0xffffffff ;  /* 0xffffffff00047882 */ /* 0x000fc60000000000 */
[----:B------:R-:W-:Y:S05]  /*9ab0*/  BRA.DIV UR4, `(.L_x_2359) ;  /* 0x0000014204847947 */ /* 0x000fea000b800000 */
.L_x_2600:
[----:B------:R-:W-:-:S03]  /*9ac0*/  UMOV UR4, 0xffffffff ;  /* 0xffffffff00047882 */ /* 0x000fc60000000000 */
[----:B------:R-:W-:Y:S05]  /*9ad0*/  BRA.DIV UR4, `(.L_x_2360) ;  /* 0x0000014204a47947 */ /* 0x000fea000b800000 */
.L_x_2603:
[----:B------:R-:W-:Y:S01]  /*9ae0*/  UMOV UR4, 0xffffffff ;  /* 0xffffffff00047882 */ /* 0x000fe20000000000 */
[----:B------:R-:W-:Y:S02]  /*9af0*/  LOP3.LUT R6, R6, 0xfffffffe, RZ, 0xc0, !PT ;  /* 0xfffffffe06067812 */ /* 0x000fe400078ec0ff */
[----:B------:R-:W-:Y:S05]  /*9b00*/  BRA.DIV UR4, `(.L_x_2361) ;  /* 0x0000014204c07947 */ /* 0x000fea000b800000 */
.L_x_2606:
[----:B------:R-:W-:Y:S01]  /*9b10*/  UMOV UR4, 0xffffffff ;  /* 0xffffffff00047882 */ /* 0x000fe20000000000 */
[----:B------:R-:W-:Y:S02]  /*9b20*/  IMAD.IADD R6, R223, 0x1, -R6 ;  /* 0x00000001df067824 */ /* 0x000fe400078e0a06 */
[----:B------:R-:W-:Y:S05]  /*9b30*/  BRA.DIV UR4, `(.L_x_2362) ;  /* 0x0000014204dc7947 */ /* 0x000fea000b800000 */
.L_x_2609:
[----:B------:R-:W-:Y:S01]  /*9b40*/  UMOV UR4, 0xffffffff ;  /* 0xffffffff00047882 */ /* 0x000fe20000000000 */
[----:B------:R-:W-:Y:S02]  /*9b50*/  SHF.L.U32 R3, R6, 0x1f, RZ ;  /* 0x0000001f06037819 */ /* 0x000fe400000006ff */
[----:B------:R-:W-:Y:S05]  /*9b60*/  BRA.DIV UR4, `(.L_x_2363) ;  /* 0x0000014204f87947 */ /* 0x000fea000b800000 */
.L_x_2612:
[----:B------:R-:W3:Y:S01]  /*9b70*/  SYNCS.PHASECHK.TRANS64.TRYWAIT P4, [R2+URZ+0x28800], R3 ;  /* 0x02880003020075a7 */ /* 0x000ee2000808017f */
[----:B-----5:R-:W-:Y:S01]  /*9b80*/  IMAD.MOV.U32 R5, RZ, RZ, R34 ;  /* 0x000000ffff057224 */ /* 0x020fe200078e0022 */
        /* <DEDUP_REMOVED lines=27> */
[----:B---3--:R-:W-:Y:S06]  /*9d40*/  @!P4 BRA `(.L_x_2365) ;  /* 0x0000014000a8c947 */ /* 0x008fec0003800000 */
.L_x_2613:
[----:B------:R-:W-:Y:S05]  /*9d50*/  BSYNC B1 ;  /* 0x0000000000017941 */ /* 0x000fea0003800000 */
.L_x_2364:
[----:B------:R-:W-:Y:S01]  /*9d60*/  BSSY B1, `(.L_x_2366) ;  /* 0x000005e000017945 */ /* 0x000fe20003800000 */
[----:B---3--:R-:W-:-:S03]  /*9d70*/  PRMT R3, R4, 0x5410, R5 ;  /* 0x0000541004037816 */ /* 0x008fc60000000005 */
[----:B------:R-:W-:Y:S05]  /*9d80*/  @P0 BRA `(.L_x_2367) ;  /* 0x00000004006c0947 */ /* 0x000fea0003800000 */
[----:B------:R-:W3:Y:S01]  /*9d90*/  LDC R5, c[0x0][0x3d4] ;  /* 0x0000f500ff057b82 */ /* 0x000ee20000000800 */
[----:B------:R-:W-:Y:S01]  /*9da0*/  BSSY B2, `(.L_x_2368) ;  /* 0x000002e000027945 */ /* 0x000fe20003800000 */
[-C--:B---3--:R-:W-:Y:S02]  /*9db0*/  ISETP.GE.AND P0, PT, R22, R5.reuse, PT ;  /* 0x000000051600720c */ /* 0x088fe40003f06270 */
[----:B------:R-:W-:-:S11]  /*9dc0*/  ISETP.GE.AND P4, PT, R186, R5, PT ;  /* 0x00000005ba00720c */ /* 0x000fd60003f86270 */
[----:B------:R-:W-:Y:S05]  /*9dd0*/  @P0 BRA `(.L_x_2369) ;  /* 0x0000000000a80947 */ /* 0x000fea0003800000 */
[----:B------:R-:W3:Y:S01]  /*9de0*/  LDS.128 R4, [R211] ;  /* 0x00000000d3047984 */ /* 0x000ee20000000c00 */
[----:B------:R-:W-:Y:S01]  /*9df0*/  SHF.R.U32.HI R61, RZ, 0x10, R51 ;  /* 0x00000010ff3d7819 */ /* 0x000fe20000011633 */
[--C-:B------:R-:W-:Y:S01]  /*9e00*/  HADD2.F32 R58, -RZ, R62.reuse.H1_H1 ;  /* 0x3000003eff3a7230 */ /* 0x100fe20000004100 */
[----:B------:R-:W-:Y:S01]  /*9e10*/  SHF.R.U32.HI R63, RZ, 0x10, R49 ;  /* 0x00000010ff3f7819 */ /* 0x000fe20000011631 */
[----:B------:R-:W-:Y:S01]  /*9e20*/  HADD2.F32 R62, -RZ, R62.H0_H0 ;  /* 0x2000003eff3e7230 */ /* 0x000fe20000004100 */
[----:B--2---:R-:W-:Y:S01]  /*9e30*/  SHF.R.U64 R69, R50, 0x10, R51 ;  /* 0x0000001032457819 */ /* 0x004fe20000001233 */
[----:B------:R-:W-:Y:S01]  /*9e40*/  HADD2.F32 R61, -RZ, R61.H0_H0 ;  /* 0x2000003dff3d7230 */ /* 0x000fe20000004100 */
[----:B------:R-:W-:Y:S01]  /*9e50*/  SHF.R.U64 R67, R48, 0x10, R49 ;  /* 0x0000001030437819 */ /* 0x000fe20000001231 */
[----:B------:R-:W-:Y:S02]  /*9e60*/  HADD2.F32 R63, -RZ, R63.H0_H0 ;  /* 0x2000003fff3f7230 */ /* 0x000fe40000004100 */
[----:B---3--:R-:W-:-:S02]  /*9e70*/  HADD2.F32 R50, -RZ, R7.H0_H0 ;  /* 0x20000007ff327230 */ /* 0x008fc40000004100 */
        /* <DEDUP_REMOVED lines=32> */
.L_x_2369:
[----:B------:R-:W-:Y:S05]  /*a080*/  BSYNC B2 ;  /* 0x0000000000027941 */ /* 0x000fea0003800000 */
.L_x_2368:
[----:B------:R-:W-:Y:S05]  /*a090*/  @P4 BRA `(.L_x_2367) ;  /* 0x0000000000a84947 */ /* 0x000fea0003800000 */
[----:B---3--:R-:W3:Y:S01]  /*a0a0*/  LDS.128 R4, [R211+0x4000] ;  /* 0x00400000d3047984 */ /* 0x008ee20000000c00 */
[----:B------:R-:W-:Y:S01]  /*a0b0*/  SHF.R.U32.HI R50, RZ, 0x10, R47 ;  /* 0x00000010ff327819 */ /* 0x000fe2000001162f */
[----:B------:R-:W-:Y:S01]  /*a0c0*/  HADD2.F32 R60, -RZ, R60.H0_H0 ;  /* 0x2000003cff3c7230 */ /* 0x000fe20000004100 */
[----:B------:R-:W-:Y:S01]  /*a0d0*/  SHF.R.U32.HI R48, RZ, 0x10, R45 ;  /* 0x00000010ff307819 */ /* 0x000fe2000001162d */
[--C-:B------:R-:W-:Y:S01]  /*a0e0*/  HADD2.F32 R49, -RZ, R57.reuse.H1_H1 ;  /* 0x30000039ff317230 */ /* 0x100fe20000004100 */
[----:B------:R-:W-:Y:S01]  /*a0f0*/  SHF.R.U64 R62, R46, 0x10, R47 ;  /* 0x000000102e3e7819 */ /* 0x000fe2000000122f */
[----:B------:R-:W-:Y:S01]  /*a100*/  HADD2.F32 R50, -RZ, R50.H0_H0 ;  /* 0x20000032ff327230 */ /* 0x000fe20000004100 */
[----:B------:R-:W-:Y:S01]  /*a110*/  SHF.R.U64 R63, R44, 0x10, R45 ;  /* 0x000000102c3f7819 */ /* 0x000fe2000000122d */
[----:B------:R-:W-:Y:S02]  /*a120*/  HADD2.F32 R48, -RZ, R48.H0_H0 ;  /* 0x20000030ff307230 */ /* 0x000fe40000004100 */
[----:B------:R-:W-:-:S02]  /*a130*/  HADD2.F32 R57, -RZ, R57.H0_H0 ;  /* 0x20000039ff397230 */ /* 0x000fc40000004100 */
[--C-:B---3--:R-:W-:Y:S02]  /*a140*/  HADD2.F32 R47, -RZ, R7.reuse.H1_H1 ;  /* 0x30000007ff2f7230 */ /* 0x108fe40000004100 */
        /* <DEDUP_REMOVED lines=31> */
.L_x_2367:
[----:B------:R-:W-:Y:S05]  /*a340*/  BSYNC B1 ;  /* 0x0000000000017941 */ /* 0x000fea0003800000 */
.L_x_2366:
[----:B------:R-:W-:Y:S04]  /*a350*/  BSSY B1, `(.L_x_2370) ;  /* 0x000005d000017945 */ /* 0x000fe80003800000 */
[----:B------:R-:W-:Y:S05]  /*a360*/  @P1 BRA `(.L_x_2371) ;  /* 0x00000004006c1947 */ /* 0x000fea0003800000 */
[----:B---34-:R-:W3:Y:S01]  /*a370*/  LDC R5, c[0x0][0x3d4] ;  /* 0x0000f500ff057b82 */ /* 0x018ee20000000800 */
[----:B------:R-:W-:Y:S01]  /*a380*/  BSSY B2, `(.L_x_2372) ;  /* 0x000002e000027945 */ /* 0x000fe20003800000 */
[-C--:B---3--:R-:W-:Y:S02]  /*a390*/  ISETP.GE.AND P0, PT, R22, R5.reuse, PT ;  /* 0x000000051600720c */ /* 0x088fe40003f06270 */
[----:B------:R-:W-:-:S11]  /*a3a0*/  ISETP.GE.AND P1, PT, R186, R5, PT ;  /* 0x00000005ba00720c */ /* 0x000fd60003f26270 */
[----:B------:R-:W-:Y:S05]  /*a3b0*/  @P0 BRA `(.L_x_2373) ;  /* 0x0000000000a80947 */ /* 0x000fea0003800000 */
[----:B------:R-:W3:Y:S01]  /*a3c0*/  LDS.128 R4, [R211+0x1000] ;  /* 0x00100000d3047984 */ /* 0x000ee20000000c00 */
        /* <DEDUP_REMOVED lines=41> */
.L_x_2373:
[----:B------:R-:W-:Y:S05]  /*a660*/  BSYNC B2 ;  /* 0x0000000000027941 */ /* 0x000fea0003800000 */
.L_x_2372:
[----:B------:R-:W-:Y:S05]  /*a670*/  @P1 BRA `(.L_x_2371) ;  /* 0x0000000000a81947 */ /* 0x000fea0003800000 */
[----:B---3--:R-:W3:Y:S01]  /*a680*/  LDS.128 R4, [R211+0x5000] ;  /* 0x00500000d3047984 */ /* 0x008ee20000000c00 */
        /* <DEDUP_REMOVED lines=10> */
[--C-:B---3--:R-:W-:Y:S02]  /*a730*/  HADD2.F32 R39, -RZ, R7.reuse.H1_H1 ;  /* 0x30000007ff277230 */ /* 0x108fe40000004100 */
        /* <DEDUP_REMOVED lines=30> */
.L_x_2371:
[----:B------:R-:W-:Y:S05]  /*a920*/  BSYNC B1 ;  /* 0x0000000000017941 */ /* 0x000fea0003800000 */
.L_x_2370:
        /* <DEDUP_REMOVED lines=49> */
.L_x_2377:
[----:B------:R-:W-:Y:S05]  /*ac40*/  BSYNC B2 ;  /* 0x0000000000027941 */ /* 0x000fea0003800000 */
.L_x_2376:
[----:B------:R-:W-:Y:S05]  /*ac50*/  @P1 BRA `(.L_x_2375) ;  /* 0x0000000000a81947 */ /* 0x000fea0003800000 */
[----:B---3--:R-:W3:Y:S01]  /*ac60*/  LDS.128 R4, [R211+0x6000] ;  /* 0x00600000d3047984 */ /* 0x008ee20000000c00 */
        /* <DEDUP_REMOVED lines=9> */
[--C-:B---3--:R-:W-:Y:S02]  /*ad00*/  HADD2.F32 R29, -RZ, R7.reuse.H1_H1 ;  /* 0x30000007ff1d7230 */ /* 0x108fe40000004100 */
        /* <DEDUP_REMOVED lines=31> */
.L_x_2375:
[----:B------:R-:W-:Y:S05]  /*af00*/  BSYNC B1 ;  /* 0x0000000000017941 */ /* 0x000fea0003800000 */
.L_x_2374:
[----:B------:R-:W-:Y:S05]  /*af10*/  @P3 BRA `(.L_x_2378) ;  /* 0x0000002800a83947 */ /* 0x000fea0003800000 */
[----:B---34-:R-:W3:Y:S01]  /*af20*/  LDC R5, c[0x0][0x3d4] ;  /* 0x0000f500ff057b82 */ /* 0x018ee20000000800 */
[----:B------:R-:W-:Y:S01]  /*af30*/  BSSY B1, `(.L_x_2379) ;  /* 0x000002e000017945 */ /* 0x000fe20003800000 */
[-C--:B---3--:R-:W-:Y:S02]  /*af40*/  ISETP.GE.AND P0, PT, R22, R5.reuse, PT ;  /* 0x000000051600720c */ /* 0x088fe40003f06270 */
[----:B------:R-:W-:-:S11]  /*af50*/  ISETP.GE.AND P1, PT, R186, R5, PT ;  /* 0x00000005ba00720c */ /* 0x000fd60003f26270 */
[----:B------:R-:W-:Y:S05]  /*af60*/  @P0 BRA `(.L_x_2380) ;  /* 0x0000000000a80947 */ /* 0x000fea0003800000 */
[----:B------:R-:W3:Y:S01]  /*af70*/  LDS.128 R4, [R211+0x3000] ;  /* 0x00300000d3047984 */ /* 0x000ee20000000c00 */
        /* <DEDUP_REMOVED lines=41> */
.L_x_2380:
[----:B------:R-:W-:Y:S05]  /*b210*/  BSYNC B1 ;  /* 0x0000000000017941 */ /* 0x000fea0003800000 */
.L_x_2379:
[----:B------:R-:W-:Y:S05]  /*b220*/  @P1 BRA `(.L_x_2378) ;  /* 0x0000002400e41947 */ /* 0x000fea0003800000 */
[----:B---3--:R-:W3:Y:S01]  /*b230*/  LDS.128 R4, [R211+0x7000] ;  /* 0x00700000d3047984 */ /* 0x008ee20000000c00 */
        /* <DEDUP_REMOVED lines=42> */
.L_x_2339:
[----:B------:R-:W2:Y:S01]  /*b4e0*/  LDC R21, c[0x0][0x3d4] ;  /* 0x0000f500ff157b82 */ /* 0x000ea20000000800 */
[-C--:B------:R-:W-:Y:S01]  /*b4f0*/  ISETP.GE.AND P0, PT, R188, R72.reuse, PT ;  /* 0x00000048bc00720c */ /* 0x080fe20003f06270 */
[----:B------:R-:W-:Y:S01]  /*b500*/  ULDC.64 UR4, c[0x0][0x3c8] ;  /* 0x0000f20000047ab9 */ /* 0x000fe20000000a00 */
[-C--:B------:R-:W-:Y:S01]  /*b510*/  ISETP.GE.AND P1, PT, R187, R72.reuse, PT ;  /* 0x00000048bb00720c */ /* 0x080fe20003f26270 */
[----:B------:R-:W-:Y:S01]  /*b520*/  ULDC.64 UR6, c[0x0][0x3e0] ;  /* 0x0000f80000067ab9 */ /* 0x000fe20000000a00 */
[-C--:B------:R-:W-:Y:S02]  /*b530*/  ISETP.GE.AND P2, PT, R189, R72.reuse, PT ;  /* 0x00000048bd00720c */ /* 0x080fe40003f46270 */
[----:B------:R-:W-:Y:S02]  /*b540*/  ISETP.GE.AND P3, PT, R18, R72, PT ;  /* 0x000000481200720c */ /* 0x000fe40003f66270 */
[CC--:B--2---:R-:W-:Y:S02]  /*b550*/  ISETP.GE.OR P0, PT, R16.reuse, R21.reuse, P0 ;  /* 0x000000151000720c */ /* 0x0c4fe40000706670 */
[----:B------:R-:W-:-:S02]  /*b560*/  ISETP.GE.OR P1, PT, R16, R21, P1 ;  /* 0x000000151000720c */ /* 0x000fc40000f26670 */
[CC--:B------:R-:W-:Y:S02]  /*b570*/  ISETP.GE.OR P2, PT, R16.reuse, R21.reuse, P2 ;  /* 0x000000151000720c */ /* 0x0c0fe40001746670 */
[----:B------:R-:W-:-:S07]  /*b580*/  ISETP.GE.OR P3, PT, R16, R21, P3 ;  /* 0x000000151000720c */ /* 0x000fce0001f66670 */
[--C-:B------:R-:W-:Y:S01]  /*b590*/  @!P0 IADD3 R29, P4, P5, R27, R29, R6.reuse ;  /* 0x0000001d1b1d8210 */ /* 0x100fe20007d9e006 */
[----:B------:R-:W2:Y:S03]  /*b5a0*/  @!P0 LDC.64 R62, c[0x0][0x3e0] ;  /* 0x0000f800ff3e8b82 */ /* 0x000ea60000000a00 */
[--C-:B------:R-:W-:Y:S01]  /*b5b0*/  @!P0 IADD3.X R30, R31, R30, R7.reuse, P4, P5 ;  /* 0x0000001e1f1e8210 */ /* 0x100fe200027ea407 */
[C---:B------:R-:W-:Y:S01]  /*b5c0*/  @!P2 IMAD.WIDE.U32 R8, R10.reuse, 0x60, R6 ;  /* 0x000000600a08a825 */ /* 0x040fe200078e0006 */
[----:B------:R-:W-:-:S03]  /*b5d0*/  @!P1 LEA R0, P4, R10, R6, 0x6 ;  /* 0x000000060a009211 */ /* 0x000fc600078830ff */
[----:B------:R-:W3:Y:S01]  /*b5e0*/  @!P1 LDC.64 R66, c[0x0][0x3e0] ;  /* 0x0000f800ff429b82 */ /* 0x000ee20000000a00 */
[----:B------:R-:W-:Y:S01]  /*b5f0*/  @!P1 IADD3 R25, P5, R0, R27, RZ ;  /* 0x0000001b00199210 */ /* 0x000fe20007fbe0ff */
[----:B------:R-:W-:Y:S01]  /*b600*/  @!P2 IMAD R0, R11, 0x60, RZ ;  /* 0x000000600b00a824 */ /* 0x000fe200078e02ff */
[----:B------:R-:W-:Y:S02]  /*b610*/  @!P1 LEA.HI.X R26, R10, R7, R11, 0x6, P4 ;  /* 0x000000070a1a9211 */ /* 0x000fe400020f340b */
[----:B------:R-:W-:-:S03]  /*b620*/  @!P3 IADD3 R3, P4, R6, R27, RZ ;  /* 0x0000001b0603b210 */ /* 0x000fc60007f9e0ff */
[--C-:B------:R-:W-:Y:S01]  /*b630*/  @!P1 IMAD.X R26, R26, 0x1, R31.reuse, P5 ;  /* 0x000000011a1a9824 */ /* 0x100fe200028e061f */
[----:B------:R-:W-:Y:S01]  /*b640*/  @!P2 IADD3 R6, P5, R27, R8, RZ ;  /* 0x000000081b06a210 */ /* 0x000fe20007fbe0ff */
[----:B------:R-:W-:Y:S01]  /*b650*/  @!P3 IMAD.X R14, R7, 0x1, R31, P4 ;  /* 0x00000001070eb824 */ /* 0x000fe200020e061f */
[----:B------:R-:W4:Y:S02]  /*b660*/  @!P2 LDC.64 R70, c[0x0][0x3e0] ;  /* 0x0000f800ff46ab82 */ /* 0x000f240000000a00 */
[----:B------:R-:W-:Y:S01]  /*b670*/  @!P2 IADD3.X R7, R31, R0, R9, P5, !PT ;  /* 0x000000001f07a210 */ /* 0x000fe20002ffe409 */
[----:B------:R-:W-:Y:S01]  /*b680*/  @!P2 IMAD R31, R13, 0x60, RZ ;  /* 0x000000600d1fa824 */ /* 0x000fe200078e02ff */
[----:B------:R-:W-:-:S04]  /*b690*/  @!P0 IADD3 R27, P4, P5, R33, R24, R4 ;  /* 0x00000018211b8210 */ /* 0x000fc80007d9e004 */
[----:B------:R-:W-:Y:S01]  /*b6a0*/  @!P0 IADD3.X R28, R35, R28, R5, P4, P5 ;  /* 0x0000001c231c8210 */ /* 0x000fe200027ea405 */
[----:B------:R-:W0:Y:S01]  /*b6b0*/  @!P0 LDC.64 R60, c[0x0][0x3c8] ;  /* 0x0000f200ff3c8b82 */ /* 0x000e220000000a00 */
[----:B------:R-:W-:Y:S02]  /*b6c0*/  @!P3 IADD3 R15, P4, R4, R33, RZ ;  /* 0x00000021040fb210 */ /* 0x000fe40007f9e0ff */
[C---:B------:R-:W-:Y:S02]  /*b6d0*/  @!P1 LEA R20, P5, R12.reuse, R4, 0x6 ;  /* 0x000000040c149211 */ /* 0x040fe400078a30ff */
[----:B------:R-:W-:Y:S02]  /*b6e0*/  @!P3 IADD3.X R32, R5, R35, RZ, P4, !PT ;  /* 0x000000230520b210 */ /* 0x000fe400027fe4ff */
[C---:B------:R-:W-:Y:S01]  /*b6f0*/  @!P3 LEA R8, P4, R3.reuse, UR4, 0x1 ;  /* 0x000000040308bc11 */ /* 0x040fe2000f8808ff */
[----:B------:R-:W1:Y:S01]  /*b700*/  @!P1 LDC.64 R64, c[0x0][0x3c8] ;  /* 0x0000f200ff409b82 */ /* 0x000e620000000a00 */
[C---:B------:R-:W-:Y:S01]  /*b710*/  @!P1 LEA.HI.X R24, R12.reuse, R5, R13, 0x6, P5 ;  /* 0x000000050c189211 */ /* 0x040fe200028f340d */
[----:B------:R-:W-:Y:S01]  /*b720*/  @!P2 IMAD.WIDE.U32 R4, R12, 0x60, R4 ;  /* 0x000000600c04a825 */ /* 0x000fe200078e0004 */
[----:B------:R-:W-:-:S02]  /*b730*/  @!P3 LEA.HI.X R9, R3, UR5, R14, 0x1, P4 ;  /* 0x000000050309bc11 */ /* 0x000fc4000a0f0c0e */
[C---:B------:R-:W-:Y:S02]  /*b740*/  @!P3 LEA R14, P4, R15.reuse, UR6, 0x1 ;  /* 0x000000060f0ebc11 */ /* 0x040fe4000f8808ff */
[----:B------:R-:W-:Y:S01]  /*b750*/  @!P1 IADD3 R20, P5, R20, R33, RZ ;  /* 0x0000002114149210 */ /* 0x000fe20007fbe0ff */
[----:B------:R-:W1:Y:S01]  /*b760*/  @!P2 LDC.64 R68, c[0x0][0x3c8] ;  /* 0x0000f200ff44ab82 */ /* 0x000e620000000a00 */
[----:B------:R-:W-:Y:S02]  /*b770*/  @!P3 LEA.HI.X R15, R15, UR7, R32, 0x1, P4 ;  /* 0x000000070f0fbc11 */ /* 0x000fe4000a0f0c20 */
[----:B--2---:R-:W-:Y:S01]  /*b780*/  @!P0 LEA R62, P4, R27, R62, 0x1 ;  /* 0x0000003e1b3e8211 */ /* 0x004fe200078808ff */
[----:B------:R-:W-:Y:S01]  /*b790*/  @!P1 IMAD.X R24, R24, 0x1, R35, P5 ;  /* 0x0000000118189824 */ /* 0x000fe200028e0623 */
[----:B------:R-:W-:Y:S02]  /*b7a0*/  @!P2 IADD3 R0, P5, R33, R4, RZ ;  /* 0x000000042100a210 */ /* 0x000fe40007fbe0ff */
[----:B------:R-:W-:-:S02]  /*b7b0*/  @!P0 LEA.HI.X R63, R27, R63, R28, 0x1, P4 ;  /* 0x0000003f1b3f8211 */ /* 0x000fc400020f0c1c */
[C---:B---3--:R-:W-:Y:S02]  /*b7c0*/  @!P1 LEA R66, P4, R20.reuse, R66, 0x1 ;  /* 0x0000004214429211 */ /* 0x048fe400078808ff */
[----:B------:R-:W-:Y:S02]  /*b7d0*/  @!P2 IADD3.X R3, R35, R31, R5, P5, !PT ;  /* 0x0000001f2303a210 */ /* 0x000fe40002ffe405 */
[----:B------:R-:W-:Y:S02]  /*b7e0*/  @!P1 LEA.HI.X R67, R20, R67, R24, 0x1, P4 ;  /* 0x0000004314439211 */ /* 0x000fe400020f0c18 */
[----:B------:R-:W-:Y:S02]  /*b7f0*/  CS2R R32, SRZ ;  /* 0x0000000000207805 */ /* 0x000fe4000001ff00 */
[----:B----4-:R-:W-:Y:S02]  /*b800*/  @!P2 LEA R70, P4, R0, R70, 0x1 ;  /* 0x000000460046a211 */ /* 0x010fe400078808ff */
[----:B------:R-:W-:-:S02]  /*b810*/  CS2R R34, SRZ ;  /* 0x0000000000227805 */ /* 0x000fc4000001ff00 */
[C---:B0-----:R-:W-:Y:S02]  /*b820*/  @!P0 LEA R60, P5, R29.reuse, R60, 0x1 ;  /* 0x0000003c1d3c8211 */ /* 0x041fe400078a08ff */
[----:B------:R-:W-:Y:S02]  /*b830*/  CS2R R4, SRZ ;  /* 0x0000000000047805 */ /* 0x000fe4000001ff00 */
[----:B------:R-:W-:Y:S02]  /*b840*/  @!P2 LEA.HI.X R71, R0, R71, R3, 0x1, P4 ;  /* 0x000000470047a211 */ /* 0x000fe400020f0c03 */
[----:B------:R-:W0:Y:S01]  /*b850*/  LDC R0, c[0x0][0x428] ;  /* 0x00010a00ff007b82 */ /* 0x000e220000000800 */
[----:B------:R-:W-:Y:S02]  /*b860*/  @!P0 LEA.HI.X R61, R29, R61, R30, 0x1, P5 ;  /* 0x0000003d1d3d8211 */ /* 0x000fe400028f0c1e */
[----:B------:R-:W-:Y:S02]  /*b870*/  CS2R R28, SRZ ;  /* 0x00000000001c7805 */ /* 0x000fe4000001ff00 */
[----:B------:R-:W-:-:S02]  /*b880*/  CS2R R30, SRZ ;  /* 0x00000000001e7805 */ /* 0x000fc4000001ff00 */
[C---:B-1----:R-:W-:Y:S01]  /*b890*/  @!P1 LEA R64, P5, R25.reuse, R64, 0x1 ;  /* 0x0000004019409211 */ /* 0x042fe200078a08ff */
[----:B------:R-:W5:Y:S03]  /*b8a0*/  @!P0 LDG.E.128 R32, desc[UR40][R62.64] ;  /* 0x000000283e208981 */ /* 0x000f66000c1e1d00 */
[----:B------:R-:W-:Y:S01]  /*b8b0*/  @!P1 LEA.HI.X R65, R25, R65, R26, 0x1, P5 ;  /* 0x0000004119419211 */ /* 0x000fe200028f0c1a */
[----:B------:R-:W5:Y:S01]  /*b8c0*/  @!P0 LDG.E.128 R28, desc[UR40][R60.64] ;  /* 0x000000283c1c8981 */ /* 0x000f62000c1e1d00 */
[----:B------:R-:W-:Y:S02]  /*b8d0*/  @!P2 LEA R68, P5, R6, R68, 0x1 ;  /* 0x000000440644a211 */ /* 0x000fe400078a08ff */
[----:B------:R-:W-:Y:S02]  /*b8e0*/  CS2R R24, SRZ ;  /* 0x0000000000187805 */ /* 0x000fe4000001ff00 */
[----:B------:R-:W-:-:S02]  /*b8f0*/  CS2R R26, SRZ ;  /* 0x00000000001a7805 */ /* 0x000fc4000001ff00 */
[----:B------:R-:W-:Y:S02]  /*b900*/  @!P2 LEA.HI.X R69, R6, R69, R7, 0x1, P5 ;  /* 0x000000450645a211 */ /* 0x000fe400028f0c07 */
[----:B------:R-:W-:Y:S01]  /*b910*/  CS2R R6, SRZ ;  /* 0x0000000000067805 */ /* 0x000fe2000001ff00 */
[----:B------:R-:W-:Y:S01]  /*b920*/  IMAD.MOV.U32 R58, RZ, RZ, R54 ;  /* 0x000000ffff3a7224 */ /* 0x000fe200078e0036 */
[----:B------:R-:W-:Y:S01]  /*b930*/  MOV R57, R53 ;  /* 0x0000003500397202 */ /* 0x000fe20000000f00 */
[----:B------:R-:W5:Y:S04]  /*b940*/  @!P3 LDG.E.128 R24, desc[UR40][R14.64] ;  /* 0x000000280e18b981 */ /* 0x000f68000c1e1d00 */
[----:B------:R1:W5:Y:S01]  /*b950*/  @!P3 LDG.E.128 R4, desc[UR40][R8.64] ;  /* 0x000000280804b981 */ /* 0x000362000c1e1d00 */
[----:B0-----:R-:W-:-:S13]  /*b960*/  ISETP.NE.AND P0, PT, R0, 0x1, PT ;  /* 0x000000010000780c */ /* 0x001fda0003f05270 */
[----:B-1----:R-:W0:Y:S08]  /*b970*/  @P0 LDC R8, c[0x0][0x42c] ;  /* 0x00010b00ff080b82 */ /* 0x002e300000000800 */
[----:B------:R-:W1:Y:S01]  /*b980*/  @P0 LDC R9, c[0x0][0x430] ;  /* 0x00010c00ff090b82 */ /* 0x000e620000000800 */
[----:B------:R-:W-:-:S04]  /*b990*/  IMAD R0, R193, 0x80, R18 ;  /* 0x00000080c1007824 */ /* 0x000fc800078e0212 */
[----:B------:R-:W-:-:S04]  /*b9a0*/  IMAD R3, R219, 0x20, R0 ;  /* 0x00000020db037824 */ /* 0x000fc800078e0200 */
[----:B0-----:R-:W-:-:S05]  /*b9b0*/  @P0 IMAD.HI.U32 R0, R3, R8, RZ ;  /* 0x0000000803000227 */ /* 0x001fca00078e00ff */
[----:B-1----:R-:W-:-:S04]  /*b9c0*/  @P0 SHF.R.U32.HI R3, RZ, R9, R0 ;  /* 0x00000009ff030219 */ /* 0x002fc80000011600 */
[----:B------:R-:W-:Y:S01]  /*b9d0*/  SHF.R.S32.HI R9, RZ, 0x1f, R3 ;  /* 0x0000001fff097819 */ /* 0x000fe20000011403 */
[----:B------:R-:W-:-:S04]  /*b9e0*/  IMAD.WIDE.U32 R14, R3, R10, R58 ;  /* 0x0000000a030e7225 */ /* 0x000fc800078e003a */
[C---:B------:R-:W-:Y:S02]  /*b9f0*/  IMAD R0, R9.reuse, R10, RZ ;  /* 0x0000000a09007224 */ /* 0x040fe400078e02ff */
[-C--:B------:R-:W-:Y:S02]  /*ba00*/  IMAD R8, R9, R12.reuse, RZ ;  /* 0x0000000c09087224 */ /* 0x080fe400078e02ff */
[C---:B------:R-:W-:Y:S02]  /*ba10*/  IMAD R9, R3.reuse, R11, R0 ;  /* 0x0000000b03097224 */ /* 0x040fe400078e0200 */
[----:B------:R-:W-:-:S04]  /*ba20*/  IMAD.WIDE.U32 R10, R3, R12, R56 ;  /* 0x0000000c030a7225 */ /* 0x000fc800078e0038 */
[----:B------:R-:W-:Y:S01]  /*ba30*/  IMAD R3, R3, R13, R8 ;  /* 0x0000000d03037224 */ /* 0x000fe200078e0208 */
[----:B------:R-:W-:Y:S01]  /*ba40*/  LEA R8, P4, R14, UR4, 0x1 ;  /* 0x000000040e087c11 */ /* 0x000fe2000f8808ff */
[----:B------:R-:W-:Y:S01]  /*ba50*/  IMAD.IADD R9, R15, 0x1, R9 ;  /* 0x000000010f097824 */ /* 0x000fe200078e0209 */
        /* <DEDUP_REMOVED lines=8> */
[----:B------:R-:W-:Y:S01]  /*bae0*/  LEA.HI.X R9, R14, UR5, R9, 0x1, P4 ;  /* 0x000000050e097c11 */ /* 0x000fe2000a0f0c09 */
[----:B------:R-:W-:Y:S01]  /*baf0*/  IMAD.IADD R3, R11, 0x1, R3 ;  /* 0x000000010b037824 */ /* 0x000fe200078e0203 */
[----:B------:R-:W-:Y:S01]  /*bb00*/  LEA R0, P4, R10, UR6, 0x1 ;  /* 0x000000060a007c11 */ /* 0x000fe2000f8808ff */
[----:B------:R-:W-:Y:S01]  /*bb10*/  UMOV UR4, 0xffffffff ;  /* 0xffffffff00047882 */ /* 0x000fe20000000000 */
[----:B------:R-:W-:Y:S01]  /*bb20*/  ISETP.GE.AND P0, PT, R16, R21, PT ;  /* 0x000000151000720c */ /* 0x000fe20003f06270 */
[----:B------:R0:W5:Y:S01]  /*bb30*/  @!P1 LDG.E.128 R36, desc[UR40][R64.64] ;  /* 0x0000002840249981 */ /* 0x000162000c1e1d00 */
[----:B------:R-:W-:-:S02]  /*bb40*/  LEA.HI.X R3, R10, UR7, R3, 0x1, P4 ;  /* 0x000000070a037c11 */ /* 0x000fc4000a0f0c03 */
[-C--:B------:R-:W-:Y:S01]  /*bb50*/  ISETP.GE.OR P3, PT, R187, R72.reuse, P0 ;  /* 0x00000048bb00720c */ /* 0x080fe20000766670 */
[----:B------:R0:W5:Y:S01]  /*bb60*/  @!P1 LDG.E.128 R40, desc[UR40][R66.64] ;  /* 0x0000002842289981 */ /* 0x000162000c1e1d00 */
[----:B------:R-:W-:-:S03]  /*bb70*/  ISETP.GE.OR P1, PT, R18, R72, P0 ;  /* 0x000000481200720c */ /* 0x000fc60000726670 */
[----:B------:R0:W5:Y:S04]  /*bb80*/  @!P2 LDG.E.128 R44, desc[UR40][R68.64] ;  /* 0x00000028442ca981 */ /* 0x000168000c1e1d00 */
[----:B------:R0:W5:Y:S01]  /*bb90*/  @!P2 LDG.E.128 R48, desc[UR40][R70.64] ;  /* 0x000000284630a981 */ /* 0x000162000c1e1d00 */
[-C--:B------:R-:W-:Y:S02]  /*bba0*/  ISETP.GE.OR P2, PT, R188, R72.reuse, P0 ;  /* 0x00000048bc00720c */ /* 0x080fe40000746670 */
[----:B------:R-:W-:Y:S01]  /*bbb0*/  ISETP.GE.OR P0, PT, R189, R72, P0 ;  /* 0x00000048bd00720c */ /* 0x000fe20000706670 */
[----:B------:R-:W-:-:S12]  /*bbc0*/  BRA.DIV UR4, `(.L_x_2381) ;  /* 0x00000126041c7947 */ /* 0x000fd8000b800000 */
.L_x_2616:
[----:B------:R-:W-:-:S03]  /*bbd0*/  UMOV UR4, 0xffffffff ;  /* 0xffffffff00047882 */ /* 0x000fc60000000000 */
[----:B------:R-:W-:Y:S05]  /*bbe0*/  BRA.DIV UR4, `(.L_x_2382) ;  /* 0x00000126043c7947 */ /* 0x000fea000b800000 */
.L_x_2619:
[----:B------:R-:W-:-:S03]  /*bbf0*/  UMOV UR4, 0xffffffff ;  /* 0xffffffff00047882 */ /* 0x000fc60000000000 */
[----:B------:R-:W-:Y:S05]  /*bc00*/  BRA.DIV UR4, `(.L_x_2383) ;  /* 0x00000126045c7947 */ /* 0x000fea000b800000 */
.L_x_2622:
[----:B------:R-:W-:-:S03]  /*bc10*/  UMOV UR4, 0xffffffff ;  /* 0xffffffff00047882 */ /* 0x000fc60000000000 */
[----:B------:R-:W-:Y:S05]  /*bc20*/  BRA.DIV UR4, `(.L_x_2384) ;  /* 0x00000126047c7947 */ /* 0x000fea000b800000 */
.L_x_2625:
[----:B------:R-:W-:-:S03]  /*bc30*/  UMOV UR4, 0xffffffff ;  /* 0xffffffff00047882 */ /* 0x000fc60000000000 */
[----:B------:R-:W-:Y:S05]  /*bc40*/  BRA.DIV UR4, `(.L_x_2385) ;  /* 0x00000126049c7947 */ /* 0x000fea000b800000 */
.L_x_2628:
[----:B------:R-:W-:-:S03]  /*bc50*/  UMOV UR4, 0xffffffff ;  /* 0xffffffff00047882 */ /* 0x000fc60000000000 */
[----:B------:R-:W-:Y:S05]  /*bc60*/  BRA.DIV UR4, `(.L_x_2386) ;  /* 0x0000012604bc7947 */ /* 0x000fea000b800000 */
.L_x_2631:
[----:B------:R-:W-:-:S03]  /*bc70*/  UMOV UR4, 0xffffffff ;  /* 0xffffffff00047882 */ /* 0x000fc60000000000 */
[----:B------:R-:W-:Y:S05]  /*bc80*/  BRA.DIV UR4, `(.L_x_2387) ;  /* 0x0000012604dc7947 */ /* 0x000fea000b800000 */
.L_x_2634:
[----:B------:R-:W-:-:S03]  /*bc90*/  UMOV UR4, 0xffffffff ;  /* 0xffffffff00047882 */ /* 0x000fc60000000000 */
[----:B------:R-:W-:Y:S05]  /*bca0*/  BRA.DIV UR4, `(.L_x_2388) ;  /* 0x0000012604fc7947 */ /* 0x000fea000b800000 */
.L_x_2637:
[----:B------:R-:W-:-:S03]  /*bcb0*/  UMOV UR4, 0xffffffff ;  /* 0xffffffff00047882 */ /* 0x000fc60000000000 */
[----:B------:R-:W-:Y:S05]  /*bcc0*/  BRA.DIV UR4, `(.L_x_2389) ;  /* 0x0000012a041c7947 */ /* 0x000fea000b800000 */
.L_x_2640:
[----:B------:R-:W-:-:S03]  /*bcd0*/  UMOV UR4, 0xffffffff ;  /* 0xffffffff00047882 */ /* 0x000fc60000000000 */
[----:B------:R-:W-:Y:S05]  /*bce0*/  BRA.DIV UR4, `(.L_x_2390) ;  /* 0x0000012a043c7947 */ /* 0x000fea000b800000 */
.L_x_2643:
[----:B------:R-:W-:-:S03]  /*bcf0*/  UMOV UR4, 0xffffffff ;  /* 0xffffffff00047882 */ /* 0x000fc60000000000 */
[----:B------:R-:W-:Y:S05]  /*bd00*/  BRA.DIV UR4, `(.L_x_2391) ;  /* 0x0000012a045c7947 */ /* 0x000fea000b800000 */
.L_x_2646:
[----:B------:R-:W-:-:S03]  /*bd10*/  UMOV UR4, 0xffffffff ;  /* 0xffffffff00047882 */ /* 0x000fc60000000000 */
[----:B------:R-:W-:Y:S05]  /*bd20*/  BRA.DIV UR4, `(.L_x_2392) ;  /* 0x0000012a047c7947 */ /* 0x000fea000b800000 */
.L_x_2649:
[----:B------:R-:W-:-:S03]  /*bd30*/  UMOV UR4, 0xffffffff ;  /* 0xffffffff00047882 */ /* 0x000fc60000000000 */
[----:B------:R-:W-:Y:S05]  /*bd40*/  BRA.DIV UR4, `(.L_x_2393) ;  /* 0x0000012a049c7947 */ /* 0x000fea000b800000 */
.L_x_2652:
[----:B------:R-:W-:-:S03]  /*bd50*/  UMOV UR4, 0xffffffff ;  /* 0xffffffff00047882 */ /* 0x000fc60000000000 */
[----:B------:R-:W-:Y:S05]  /*bd60*/  BRA.DIV UR4, `(.L_x_2394) ;  /* 0x0000012a04bc7947 */ /* 0x000fea000b800000 */
.L_x_2655:
[----:B------:R-:W-:-:S03]  /*bd70*/  UMOV UR4, 0xffffffff ;  /* 0xffffffff00047882 */ /* 0x000fc60000000000 */
[----:B------:R-:W-:Y:S05]  /*bd80*/  BRA.DIV UR4, `(.L_x_2395) ;  /* 0x0000012a04dc7947 */ /* 0x000fea000b800000 */
.L_x_2658:
[----:B------:R-:W-:-:S03]  /*bd90*/  UMOV UR4, 0xffffffff ;  /* 0xffffffff00047882 */ /* 0x000fc60000000000 */
[----:B------:R-:W-:Y:S05]  /*bda0*/  BRA.DIV UR4, `(.L_x_2396) ;  /* 0x0000012a04fc7947 */ /* 0x000fea000b800000 */
.L_x_2661:
[----:B-----5:R-:W-:Y:S01]  /*bdb0*/  IMAD.MOV.U32 R0, RZ, RZ, R4 ;  /* 0x000000ffff007224 */ /* 0x020fe200078e0004 */
[----:B------:R-:W-:Y:S01]  /*bdc0*/  MOV R8, R6 ;  /* 0x0000000600087202 */ /* 0x000fe20000000f00 */
[----:B------:R-:W-:Y:S01]  /*bdd0*/  IMAD.MOV.U32 R9, RZ, RZ, R7 ;  /* 0x000000ffff097224 */ /* 0x000fe200078e0007 */
[----:B------:R-:W-:Y:S01]  /*bde0*/  MOV R10, R31 ;  /* 0x0000001f000a7202 */ /* 0x000fe20000000f00 */
[----:B------:R-:W-:Y:S01]  /*bdf0*/  IMAD.MOV.U32 R3, RZ, RZ, R5 ;  /* 0x000000ffff037224 */ /* 0x000fe200078e0005 */
[----:B0-----:R-:W-:Y:S01]  /*be00*/  PRMT R71, R71, 0x5410, R0 ;  /* 0x0000541047477816 */ /* 0x001fe20000000000 */
[----:B------:R-:W-:Y:S01]  /*be10*/  IMAD.MOV.U32 R0, RZ, RZ, R24 ;  /* 0x000000ffff007224 */ /* 0x000fe200078e0018 */
[----:B------:R-:W-:Y:S01]  /*be20*/  PRMT R80, R8, 0x5410, R9 ;  /* 0x0000541008507816 */ /* 0x000fe20000000009 */
[----:B------:R-:W-:Y:S01]  /*be30*/  IMAD.MOV.U32 R8, RZ, RZ, R26 ;  /* 0x000000ffff087224 */ /* 0x000fe200078e001a */
[----:B------:R-:W-:Y:S01]  /*be40*/  MOV R9, R27 ;  /* 0x0000001b00097202 */ /* 0x000fe20000000f00 */
[----:B------:R-:W-:Y:S01]  /*be50*/  BSSY B1, `(.L_x_2397) ;  /* 0x0000032000017945 */ /* 0x000fe20003800000 */
[----:B------:R-:W-:Y:S01]  /*be60*/  PRMT R64, R3, 0x7610, R64 ;  /* 0x0000761003407816 */ /* 0x000fe20000000040 */
[----:B------:R-:W-:Y:S01]  /*be70*/  IMAD.MOV.U32 R3, RZ, RZ, R25 ;  /* 0x000000ffff037224 */ /* 0x000fe200078e0019 */
[----:B------:R-:W-:Y:S01]  /*be80*/  PRMT R69, R0, 0x5410, R8 ;  /* 0x0000541000457816 */ /* 0x000fe20000000008 */
[----:B------:R-:W-:Y:S01]  /*be90*/  IMAD.MOV.U32 R8, RZ, RZ, R29 ;  /* 0x000000ffff087224 */ /* 0x000fe200078e001d */
[----:B------:R-:W-:-:S02]  /*bea0*/  LEA.HI R0, R223, R223, RZ, 0x1 ;  /* 0x000000dfdf007211 */ /* 0x000fc400078f08ff */
[----:B------:R-:W-:Y:S01]  /*beb0*/  PRMT R71, R9, 0x7610, R71 ;  /* 0x0000761009477816 */ /* 0x000fe20000000047 */
[----:B------:R-:W-:Y:S01]  /*bec0*/  IMAD.MOV.U32 R9, RZ, RZ, R30 ;  /* 0x000000ffff097224 */ /* 0x000fe200078e001e */
[----:B------:R-:W-:Y:S02]  /*bed0*/  LOP3.LUT R0, R0, 0xfffffffe, RZ, 0xc0, !PT ;  /* 0xfffffffe00007812 */ /* 0x000fe400078ec0ff */
        /* <DEDUP_REMOVED lines=13> */
[----:B------:R-:W-:Y:S01]  /*bfb0*/  PRMT R61, R61, 0x5410, R3 ;  /* 0x000054103d3d7816 */ /* 0x000fe20000000003 */
[----:B------:R-:W-:Y:S01]  /*bfc0*/  IMAD.MOV.U32 R3, RZ, RZ, R35 ;  /* 0x000000ffff037224 */ /* 0x000fe200078e0023 */
[----:B------:R-:W-:-:S02]  /*bfd0*/  PRMT R62, R62, 0x5410, R8 ;  /* 0x000054103e3e7816 */ /* 0x000fc40000000008 */
[----:B------:R-:W-:Y:S02]  /*bfe0*/  MOV R8, R36 ;  /* 0x0000002400087202 */ /* 0x000fe40000000f00 */
[----:B------:R-:W-:Y:S01]  /*bff0*/  PRMT R60, R60, 0x5410, R0 ;  /* 0x000054103c3c7816 */ /* 0x000fe20000000000 */
[----:B------:R-:W-:Y:S01]  /*c000*/  IMAD.MOV.U32 R0, RZ, RZ, R40 ;  /* 0x000000ffff007224 */ /* 0x000fe200078e0028 */
[----:B------:R-:W-:Y:S02]  /*c010*/  PRMT R59, R3, 0x7610, R59 ;  /* 0x00007610033b7816 */ /* 0x000fe4000000003b */
[----:B------:R-:W-:Y:S01]  /*c020*/  PRMT R55, R8, 0x5410, R10 ;  /* 0x0000541008377816 */ /* 0x000fe2000000000a */
[----:B------:R-:W-:Y:S01]  /*c030*/  IMAD.MOV.U32 R8, RZ, RZ, R38 ;  /* 0x000000ffff087224 */ /* 0x000fe200078e0026 */
[----:B------:R-:W-:Y:S01]  /*c040*/  MOV R3, R41 ;  /* 0x0000002900037202 */ /* 0x000fe20000000f00 */
[----:B------:R-:W-:-:S03]  /*c050*/  IMAD.MOV.U32 R10, RZ, RZ, R39 ;  /* 0x000000ffff0a7224 */ /* 0x000fc600078e0027 */
        /* <DEDUP_REMOVED lines=14> */
[----:B------:R-:W-:Y:S02]  /*c140*/  PRMT R53, R8, 0x5410, R10 ;  /* 0x0000541008357816 */ /* 0x000fe4000000000a */
[----:B------:R-:W-:Y:S01]  /*c150*/  MOV R3, R51 ;  /* 0x0000003300037202 */ /* 0x000fe20000000f00 */
[----:B0-----:R-:W-:Y:S06]  /*c160*/  @!P4 BRA `(.L_x_2398) ;  /* 0x000001280034c947 */ /* 0x001fec0003800000 */
.L_x_2662:
[----:B------:R-:W-:Y:S05]  /*c170*/  BSYNC B1 ;  /* 0x0000000000017941 */ /* 0x000fea0003800000 */
.L_x_2397:
        /* <DEDUP_REMOVED lines=97> */
.L_x_2400:
[----:B------:R-:W-:Y:S05]  /*c790*/  BSYNC B1 ;  /* 0x0000000000017941 */ /* 0x000fea0003800000 */
.L_x_2399:
        /* <DEDUP_REMOVED lines=11> */
[----:B------:R-:W-:Y:S02]  /*c850*/  SHF.L.U32 R5, R5, 0xa, RZ ;  /* 0x0000000a05057819 */ /* 0x000fe400000006ff */
[----:B0-----:R-:W-:Y:S02]  /*c860*/  LOP3.LUT R9, R4, R207, RZ, 0x3c, !PT ;  /* 0x000000cf04097212 */ /* 0x001fe400078e3cff */
[----:B------:R-:W-:Y:S02]  /*c870*/  LOP3.LUT R8, R5, 0x7fffe000, RZ, 0xc0, !PT ;  /* 0x7fffe00005087812 */ /* 0x000fe400078ec0ff */
[----:B------:R-:W0:Y:S01]  /*c880*/  LDS.128 R4, [R230] ;  /* 0x00000000e6047984 */ /* 0x000e220000000c00 */
[--C-:B------:R-:W-:Y:S02]  /*c890*/  SHF.R.U64 R70, R28, 0x10, R29.reuse ;  /* 0x000000101c467819 */ /* 0x100fe4000000121d */
[----:B------:R-:W-:Y:S02]  /*c8a0*/  IADD3 R9, R9, R8, R208 ;  /* 0x0000000809097210 */ /* 0x000fe40007ffe0d0 */
[----:B------:R-:W-:-:S02]  /*c8b0*/  SHF.R.U32.HI R64, RZ, 0x10, R29 ;  /* 0x00000010ff407819 */ /* 0x000fc4000001161d */
[----:B------:R-:W-:Y:S01]  /*c8c0*/  SHF.R.U32.HI R29, RZ, 0x10, R33 ;  /* 0x00000010ff1d7819 */ /* 0x000fe20000011621 */
[----:B------:R-:W-:Y:S01]  /*c8d0*/  IMAD R12, R9, 0x2, R2 ;  /* 0x00000002090c7824 */ /* 0x000fe200078e0202 */
[----:B------:R-:W-:Y:S02]  /*c8e0*/  SHF.R.U32.HI R67, RZ, 0x10, R31 ;  /* 0x00000010ff437819 */ /* 0x000fe4000001161f */
[--C-:B------:R-:W-:Y:S01]  /*c8f0*/  SHF.R.U64 R63, R34, 0x10, R35.reuse ;  /* 0x00000010223f7819 */ /* 0x100fe20000001223 */
[----:B------:R-:W-:Y:S01]  /*c900*/  HADD2.F32 R29, -RZ, R29.H0_H0 ;  /* 0x2000001dff1d7230 */ /* 0x000fe20000004100 */
[----:B------:R-:W1:Y:S01]  /*c910*/  LDS.128 R8, [R12+0x10400] ;  /* 0x010400000c087984 */ /* 0x000e620000000c00 */
[----:B------:R-:W-:Y:S01]  /*c920*/  SHF.R.U32.HI R35, RZ, 0x10, R35 ;  /* 0x00000010ff237819 */ /* 0x000fe20000011623 */
[--C-:B0-----:R-:W-:Y:S02]  /*c930*/  HADD2.F32 R13, -RZ, R5.reuse.H0_H0 ;  /* 0x20000005ff0d7230 */ /* 0x101fe40000004100 */
[----:B------:R-:W-:-:S02]  /*c940*/  HADD2.F32 R14, -RZ, R5.H1_H1 ;  /* 0x30000005ff0e7230 */ /* 0x000fc40000004100 */
[----:B------:R-:W-:Y:S02]  /*c950*/  HADD2.F32 R5, -RZ, R4.H0_H0 ;  /* 0x20000004ff057230 */ /* 0x000fe40000004100 */
[----:B------:R-:W-:Y:S02]  /*c960*/  HADD2.F32 R15, -RZ, R6.H0_H0 ;  /* 0x20000006ff0f7230 */ /* 0x000fe40000004100 */
[--C-:B------:R-:W-:Y:S02]  /*c970*/  HADD2.F32 R24, -RZ, R7.reuse.H0_H0 ;  /* 0x20000007ff187230 */ /* 0x100fe40000004100 */
[----:B------:R-:W-:Y:S02]  /*c980*/  HADD2.F32 R7, -RZ, R7.H1_H1 ;  /* 0x30000007ff077230 */ /* 0x000fe40000004100 */
[----:B------:R-:W-:Y:S02]  /*c990*/  HADD2.F32 R4, -RZ, R4.H1_H1 ;  /* 0x30000004ff047230 */ /* 0x000fe40000004100 */
[----:B-1----:R-:W-:-:S02]  /*c9a0*/  HADD2.F32 R25, -RZ, R9.H0_H0 ;  /* 0x20000009ff197230 */ /* 0x002fc40000004100 */
[----:B------:R-:W-:Y:S02]  /*c9b0*/  HADD2.F32 R26, -RZ, R9.H1_H1 ;  /* 0x30000009ff1a7230 */ /* 0x000fe40000004100 */
[----:B------:R-:W-:Y:S02]  /*c9c0*/  HADD2.F32 R9, -RZ, R8.H0_H0 ;  /* 0x20000008ff097230 */ /* 0x000fe40000004100 */
[C---:B------:R-:W-:Y:S01]  /*c9d0*/  FMUL.FTZ R32, R25.reuse, R62 ;  /* 0x0000003e19207220 */ /* 0x040fe20000410000 */
[-C--:B------:R-:W-:Y:S01]  /*c9e0*/  FMUL.FTZ R34, R25, R30.reuse ;  /* 0x0000001e19227220 */ /* 0x080fe20000410000 */
[----:B------:R-:W-:Y:S02]  /*c9f0*/  HADD2.F32 R25, -RZ, R64.H0_H0 ;  /* 0x20000040ff197230 */ /* 0x000fe40000004100 */
[----:B------:R-:W-:Y:S01]  /*ca00*/  FMUL.FTZ R33, R26, R29 ;  /* 0x0000001d1a217220 */ /* 0x000fe20000410000 */
[----:B------:R-:W-:Y:S01]  /*ca10*/  FFMA.FTZ R31, R13, R30, -R32 ;  /* 0x0000001e0d1f7223 */ /* 0x000fe20000010820 */
[----:B------:R-:W-:-:S02]  /*ca20*/  HADD2.F32 R32, -RZ, R61.H1_H1 ;  /* 0x3000003dff207230 */ /* 0x000fc40000004100 */
[----:B------:R-:W-:Y:S01]  /*ca30*/  FFMA.FTZ R62, R13, R62, R34 ;  /* 0x0000003e0d3e7223 */ /* 0x000fe20000010022 */
[----:B------:R-:W-:Y:S02]  /*ca40*/  HADD2.F32 R30, -RZ, R61.H0_H0 ;  /* 0x2000003dff1e7230 */ /* 0x000fe40000004100 */
[----:B------:R-:W-:Y:S01]  /*ca50*/  FMUL.FTZ R13, R26, R25 ;  /* 0x000000191a0d7220 */ /* 0x000fe20000410000 */
[----:B------:R-:W-:Y:S02]  /*ca60*/  HADD2.F32 R27, -RZ, R10.H0_H0 ;  /* 0x2000000aff1b7230 */ /* 0x000fe40000004100 */
[C---:B------:R-:W-:Y:S01]  /*ca70*/  FMUL.FTZ R34, R9.reuse, R32 ;  /* 0x0000002009227220 */ /* 0x040fe20000410000 */
[--C-:B------:R-:W-:Y:S02]  /*ca80*/  HADD2.F32 R26, -RZ, R60.reuse.H1_H1 ;  /* 0x3000003cff1a7230 */ /* 0x100fe40000004100 */
[----:B------:R-:W-:Y:S01]  /*ca90*/  FMUL.FTZ R9, R9, R30 ;  /* 0x0000001e09097220 */ /* 0x000fe20000410000 */
[----:B------:R-:W-:-:S02]  /*caa0*/  HADD2.F32 R60, -RZ, R60.H0_H0 ;  /* 0x2000003cff3c7230 */ /* 0x000fc40000004100 */
[C---:B------:R-:W-:Y:S01]  /*cab0*/  FFMA.FTZ R34, R5.reuse, R30, -R34 ;  /* 0x0000001e05227223 */ /* 0x040fe20000010822 */
[----:B------:R-:W-:Y:S02]  /*cac0*/  HADD2.F32 R28, -RZ, R11.H0_H0 ;  /* 0x2000000bff1c7230 */ /* 0x000fe40000004100 */
[----:B------:R-:W-:Y:S01]  /*cad0*/  FFMA.FTZ R32, R5, R32, R9 ;  /* 0x0000002005207223 */ /* 0x000fe20000010009 */
[--C-:B------:R-:W-:Y:S02]  /*cae0*/  HADD2.F32 R5, -RZ, R59.reuse.H1_H1 ;  /* 0x3000003bff057230 */ /* 0x100fe40000004100 */
[C---:B------:R-:W-:Y:S01]  /*caf0*/  FFMA.FTZ R64, R14.reuse, R25, -R33 ;  /* 0x000000190e407223 */ /* 0x040fe20000010821 */
[----:B------:R-:W-:Y:S01]  /*cb00*/  FFMA.FTZ R29, R14, R29, R13 ;  /* 0x0000001d0e1d7223 */ /* 0x000fe2000001000d */
[----:B------:R-:W-:Y:S02]  /*cb10*/  HADD2.F32 R59, -RZ, R59.H0_H0 ;  /* 0x2000003bff3b7230 */ /* 0x000fe40000004100 */
[C---:B------:R-:W-:Y:S01]  /*cb20*/  FMUL.FTZ R14, R27.reuse, R26 ;  /* 0x0000001a1b0e7220 */ /* 0x040fe20000410000 */
[----:B------:R-:W-:Y:S01]  /*cb30*/  FMUL.FTZ R66, R27, R60 ;  /* 0x0000003c1b427220 */ /* 0x000fe20000410000 */
[----:B------:R-:W-:-:S02]  /*cb40*/  HADD2.F32 R11, -RZ, R11.H1_H1 ;  /* 0x3000000bff0b7230 */ /* 0x000fc40000004100 */
        /* <DEDUP_REMOVED lines=14> */
[----:B------:R-:W-:Y:S01]  /*cc30*/  FFMA.FTZ R35, R7, R30, R24 ;  /* 0x0000001e07237223 */ /* 0x000fe20000010018 */
[----:B------:R-:W-:Y:S02]  /*cc40*/  HADD2.F32 R13, -RZ, R63.H0_H0 ;  /* 0x2000003fff0d7230 */ /* 0x000fe40000004100 */
        /* <DEDUP_REMOVED lines=21> */
.L_x_2402:
[----:B------:R-:W-:Y:S05]  /*cda0*/  BSYNC B1 ;  /* 0x0000000000017941 */ /* 0x000fea0003800000 */
.L_x_2401:
        /* <DEDUP_REMOVED lines=96> */
.L_x_2404:
[----:B------:R-:W-:Y:S05]  /*d3b0*/  BSYNC B1 ;  /* 0x0000000000017941 */ /* 0x000fea0003800000 */
.L_x_2403:
[----:B------:R-:W-:Y:S01]  /*d3c0*/  PRMT R36, R0, 0x5410, R3 ;  /* 0x0000541000247816 */ /* 0x000fe20000000003 */
[----:B------:R-:W-:Y:S06]  /*d3d0*/  @P0 BRA `(.L_x_2378) ;  /* 0x0000000400780947 */ /* 0x000fec0003800000 */
[----:B------:R-:W-:Y:S01]  /*d3e0*/  LEA.HI R21, R21, R219, RZ, 0x1d ;  /* 0x000000db15157211 */ /* 0x000fe200078fe8ff */
[----:B------:R-:W-:Y:S01]  /*d3f0*/  HADD2.F32 R27, -RZ, R54.H1_H1 ;  /* 0x30000036ff1b7230 */ /* 0x000fe20000004100 */
[----:B------:R-:W-:Y:S01]  /*d400*/  SHF.R.U64 R35, R44, 0x10, R45 ;  /* 0x000000102c237819 */ /* 0x000fe2000000122d */
[----:B------:R-:W-:Y:S01]  /*d410*/  HADD2.F32 R26, -RZ, R20.H1_H1 ;  /* 0x30000014ff1a7230 */ /* 0x000fe20000004100 */
[----:B-123--:R-:W-:Y:S01]  /*d420*/  SHF.R.S32.HI R4, RZ, 0x1f, R21 ;  /* 0x0000001fff047819 */ /* 0x00efe20000011415 */
[----:B------:R-:W-:Y:S01]  /*d430*/  HADD2.F32 R54, -RZ, R54.H0_H0 ;  /* 0x20000036ff367230 */ /* 0x000fe20000004100 */
[----:B------:R-:W-:Y:S01]  /*d440*/  SHF.L.U32 R0, R21, 0x3, RZ ;  /* 0x0000000315007819 */ /* 0x000fe200000006ff */
[----:B------:R-:W-:Y:S01]  /*d450*/  HADD2.F32 R20, -RZ, R20.H0_H0 ;  /* 0x20000014ff147230 */ /* 0x000fe20000004100 */
[----:B------:R-:W-:Y:S02]  /*d460*/  LEA.HI R4, R4, R21, RZ, 0x3 ;  /* 0x0000001504047211 */ /* 0x000fe400078f18ff */
[----:B------:R-:W-:-:S02]  /*d470*/  LOP3.LUT R0, R199, 0x38, R0, 0xf8, !PT ;  /* 0x00000038c7007812 */ /* 0x000fc400078ef800 */
[----:B------:R-:W-:Y:S01]  /*d480*/  SHF.R.U32.HI R44, RZ, 0x10, R45 ;  /* 0x00000010ff2c7819 */ /* 0x000fe2000001162d */
[----:B------:R-:W-:Y:S01]  /*d490*/  IMAD.SHL.U32 R4, R4, 0x400, RZ ;  /* 0x0000040004047824 */ /* 0x000fe200078e00ff */
[----:B------:R-:W-:Y:S02]  /*d4a0*/  LOP3.LUT R3, R0, R203, RZ, 0x3c, !PT ;  /* 0x000000cb00037212 */ /* 0x000fe400078e3cff */
[----:B------:R-:W-:Y:S02]  /*d4b0*/  SHF.R.U32.HI R28, RZ, 0x10, R49 ;  /* 0x00000010ff1c7819 */ /* 0x000fe40000011631 */
[----:B------:R-:W-:Y:S02]  /*d4c0*/  LOP3.LUT R0, R4, 0x7fffe000, RZ, 0xc0, !PT ;  /* 0x7fffe00004007812 */ /* 0x000fe400078ec0ff */
[----:B------:R-:W1:Y:S01]  /*d4d0*/  LDS.128 R4, [R228] ;  /* 0x00000000e4047984 */ /* 0x000e620000000c00 */
[----:B------:R-:W-:Y:S01]  /*d4e0*/  HADD2.F32 R28, -RZ, R28.H0_H0 ;  /* 0x2000001cff1c7230 */ /* 0x000fe20000004100 */
[----:B------:R-:W-:-:S02]  /*d4f0*/  IADD3 R3, R3, R0, R204 ;  /* 0x0000000003037210 */ /* 0x000fc40007ffe0cc */
[----:B------:R-:W-:Y:S02]  /*d500*/  SHF.R.U64 R34, R46, 0x10, R47 ;  /* 0x000000102e227819 */ /* 0x000fe4000000122f */
[----:B------:R-:W-:Y:S01]  /*d510*/  SHF.R.U64 R31, R50, 0x10, R51 ;  /* 0x00000010321f7819 */ /* 0x000fe20000001233 */
[----:B------:R-:W-:Y:S01]  /*d520*/  IMAD R3, R3, 0x2, R2 ;  /* 0x0000000203037824 */ /* 0x000fe200078e0202 */
[----:B------:R-:W-:Y:S02]  /*d530*/  SHF.R.U32.HI R46, RZ, 0x10, R47 ;  /* 0x00000010ff2e7819 */ /* 0x000fe4000001162f */
[----:B------:R-:W-:Y:S02]  /*d540*/  SHF.R.U32.HI R50, RZ, 0x10, R51 ;  /* 0x00000010ff327819 */ /* 0x000fe40000011633 */
[----:B0-----:R-:W0:Y:S01]  /*d550*/  LDS.128 R8, [R3+0x10400] ;  /* 0x0104000003087984 */ /* 0x001e220000000c00 */
[----:B------:R-:W-:Y:S01]  /*d560*/  SHF.R.U64 R33, R48, 0x10, R49 ;  /* 0x0000001030217819 */ /* 0x000fe20000001231 */
[----:B-1----:R-:W-:-:S02]  /*d570*/  HADD2.F32 R12, -RZ, R5.H0_H0 ;  /* 0x20000005ff0c7230 */ /* 0x002fc40000004100 */
[----:B------:R-:W-:Y:S02]  /*d580*/  HADD2.F32 R5, -RZ, R5.H1_H1 ;  /* 0x30000005ff057230 */ /* 0x000fe40000004100 */
[----:B------:R-:W-:Y:S02]  /*d590*/  HADD2.F32 R0, -RZ, R4.H0_H0 ;  /* 0x20000004ff007230 */ /* 0x000fe40000004100 */
[----:B------:R-:W-:Y:S02]  /*d5a0*/  HADD2.F32 R13, -RZ, R6.H0_H0 ;  /* 0x20000006ff0d7230 */ /* 0x000fe40000004100 */
[--C-:B------:R-:W-:Y:S02]  /*d5b0*/  HADD2.F32 R14, -RZ, R7.reuse.H0_H0 ;  /* 0x20000007ff0e7230 */ /* 0x100fe40000004100 */
[----:B------:R-:W-:Y:S02]  /*d5c0*/  HADD2.F32 R7, -RZ, R7.H1_H1 ;  /* 0x30000007ff077230 */ /* 0x000fe40000004100 */
[----:B0-----:R-:W-:-:S02]  /*d5d0*/  HADD2.F32 R15, -RZ, R9.H0_H0 ;  /* 0x20000009ff0f7230 */ /* 0x001fc40000004100 */
[----:B------:R-:W-:Y:S02]  /*d5e0*/  HADD2.F32 R21, -RZ, R9.H1_H1 ;  /* 0x30000009ff157230 */ /* 0x000fe40000004100 */
[----:B------:R-:W-:Y:S02]  /*d5f0*/  HADD2.F32 R9, -RZ, R8.H0_H0 ;  /* 0x20000008ff097230 */ /* 0x000fe40000004100 */
[C---:B------:R-:W-:Y:S01]  /*d600*/  FMUL.FTZ R29, R15.reuse, R27 ;  /* 0x0000001b0f1d7220 */ /* 0x040fe20000410000 */
[----:B------:R-:W-:Y:S01]  /*d610*/  FMUL.FTZ R15, R15, R26 ;  /* 0x0000001a0f0f7220 */ /* 0x000fe20000410000 */
[----:B------:R-:W-:Y:S01]  /*d620*/  FMUL.FTZ R30, R21, R28 ;  /* 0x0000001c151e7220 */ /* 0x000fe20000410000 */
[----:B------:R-:W-:Y:S02]  /*d630*/  HADD2.F32 R24, -RZ, R10.H0_H0 ;  /* 0x2000000aff187230 */ /* 0x000fe40000004100 */
[----:B------:R-:W-:Y:S01]  /*d640*/  FFMA.FTZ R29, R12, R26, -R29 ;  /* 0x0000001a0c1d7223 */ /* 0x000fe2000001081d */
[----:B------:R-:W-:-:S02]  /*d650*/  HADD2.F32 R26, -RZ, R44.H0_H0 ;  /* 0x2000002cff1a7230 */ /* 0x000fc40000004100 */
        /* <DEDUP_REMOVED lines=54> */
.L_x_2378:
[----:B------:R-:W-:Y:S05]  /*d9c0*/  BSYNC B0 ;  /* 0x0000000000007941 */ /* 0x000fea0003800000 */
.L_x_2338:
        /* <DEDUP_REMOVED lines=8> */
.L_x_2336:
[----:B------:R-:W-:-:S13]  /*da50*/  ISETP.NE.AND P0, PT, R197, 0x3, PT ;  /* 0x00000003c500780c */ /* 0x000fda0003f05270 */
[----:B------:R-:W-:Y:S05]  /*da60*/  @!P0 BRA `(.L_x_2405) ;  /* 0x0000000000048947 */ /* 0x000fea0003800000 */
[----:B------:R-:W-:Y:S01]  /*da70*/  BPT.TRAP 0x1 ;  /* 0x000000040000795c */ /* 0x000fe20000300000 */
.L_x_2405:
[----:B0-23--:R-:W-:Y:S01]  /*da80*/  IMAD R3, R185, 0x8, R2 ;  /* 0x00000008b9037824 */ /* 0x00dfe200078e0202 */
[----:B------:R-:W-:-:S04]  /*da90*/  SHF.L.U32 R0, R190, 0x1f, RZ ;  /* 0x0000001fbe007819 */ /* 0x000fc800000006ff */
[----:B------:R0:W2:Y:S01]  /*daa0*/  SYNCS.PHASECHK.TRANS64.TRYWAIT P2, [R3+URZ+0x28830], R0 ;  /* 0x02883000030075a7 */ /* 0x0000a2000804017f */
[----:B------:R-:W-:Y:S05]  /*dab0*/  @!P0 BRA `(.L_x_2406) ;  /* 0x0000000000048947 */ /* 0x000fea0003800000 */
[----:B------:R-:W-:Y:S01]  /*dac0*/  BPT.TRAP 0x1 ;  /* 0x000000040000795c */ /* 0x000fe20000300000 */
.L_x_2406:
[----:B-1--4-:R-:W1:Y:S01]  /*dad0*/  S2R R4, SR_TID.X ;  /* 0x0000000000047919 */ /* 0x012e620000002100 */
[----:B------:R-:W-:Y:S01]  /*dae0*/  IMAD.MOV.U32 R151, RZ, RZ, RZ ;  /* 0x000000ffff977224 */ /* 0x000fe200078e00ff */
[----:B-1----:R-:W-:-:S04]  /*daf0*/  LOP3.LUT R4, R4, 0x7f, RZ, 0xc0, !PT ;  /* 0x0000007f04047812 */ /* 0x002fc800078ec0ff */
[----:B------:R-:W-:Y:S01]  /*db00*/  ISETP.NE.AND P1, PT, R4, RZ, PT ;  /* 0x000000ff0400720c */ /* 0x000fe20003f25270 */
[----:B--2---:R-:W-:-:S12]  /*db10*/  @P2 BRA `(.L_x_2407) ;  /* 0x0000000000082947 */ /* 0x004fd80003800000 */
[----:B------:R-:W1:Y:S02]  /*db20*/  SYNCS.PHASECHK.TRANS64.TRYWAIT P2, [R3+URZ+0x28830], R0 ;  /* 0x02883000030075a7 */ /* 0x000e64000804017f */
[----:B-1----:R-:W-:Y:S05]  /*db30*/  @!P2 BRA `(.L_x_2408) ;  /* 0x0000010c00d4a947 */ /* 0x002fea0003800000 */
.L_x_2407:
[----:B------:R-:W-:Y:S05]  /*db40*/  WARPSYNC.ALL ;  /* 0x0000000000007948 */ /* 0x000fea0003800000 */
[----:B01----:R-:W-:Y:S01]  /*db50*/  IADD3 R0, R2, 0x18400, RZ ;  /* 0x0001840002007810 */ /* 0x003fe20007ffe0ff */
[----:B------:R-:W-:Y:S01]  /*db60*/  IMAD.MOV.U32 R7, RZ, RZ, 0x40000040 ;  /* 0x40000040ff077424 */ /* 0x000fe200078e00ff */
[----:B------:R-:W-:Y:S01]  /*db70*/  R2UR UR24, R52 ;  /* 0x00000000341872ca */ /* 0x000fe200000e0000 */
[----:B------:R-:W-:Y:S01]  /*db80*/  UMOV UR25, 0x40000040 ;  /* 0x4000004000197882 */ /* 0x000fe20000000000 */
[----:B------:R-:W-:Y:S01]  /*db90*/  SHF.R.U32.HI R0, RZ, 0x4, R0 ;  /* 0x00000004ff007819 */ /* 0x000fe20000011600 */
[----:B------:R-:W-:Y:S01]  /*dba0*/  WARPGROUP.ARRIVE ;  /* 0x00000000000079c5 */ /* 0x000fe20000000000 */
[----:B------:R-:W-:Y:S01]  /*dbb0*/  R2UR UR27, R7 ;  /* 0x00000000071b72ca */ /* 0x000fe200000e0000 */
[----:B------:R-:W-:Y:S01]  /*dbc0*/  IMAD.MOV.U32 R9, RZ, RZ, 0x40000040 ;  /* 0x40000040ff097424 */ /* 0x000fe200078e00ff */
[----:B------:R-:W-:Y:S01]  /*dbd0*/  LOP3.LUT R0, R0, 0x3fff, RZ, 0xc0, !PT ;  /* 0x00003fff00007812 */ /* 0x000fe200078ec0ff */
[----:B------:R-:W-:Y:S01]  /*dbe0*/  UMOV UR29, 0x40000040 ;  /* 0x40000040001d7882 */ /* 0x000fe20000000000 */
[----:B------:R-:W-:Y:S01]  /*dbf0*/  UMOV UR33, 0x40000040 ;  /* 0x4000004000217882 */ /* 0x000fe20000000000 */
[----:B------:R-:W-:Y:S01]  /*dc00*/  UMOV UR5, 0x40000040 ;  /* 0x4000004000057882 */ /* 0x000fe20000000000 */
[----:B------:R-:W-:Y:S01]  /*dc10*/  LOP3.LUT R5, R0, 0x10000, RZ, 0xfc, !PT ;  /* 0x0001000000057812 */ /* 0x000fe200078efcff */
[----:B------:R-:W-:Y:S01]  /*dc20*/  UMOV UR9, 0x40000040 ;  /* 0x4000004000097882 */ /* 0x000fe20000000000 */
[----:B------:R-:W-:Y:S01]  /*dc30*/  R2UR UR31, R9 ;  /* 0x00000000091f72ca */ /* 0x000fe200000e0000 */
[----:B------:R-:W-:Y:S01]  /*dc40*/  ULOP3.LUT UR24, UR24, 0x10000, URZ, 0xfc, !UPT ;  /* 0x0001000018187892 */ /* 0x000fe2000f8efc3f */
[----:B------:R-:W-:Y:S01]  /*dc50*/  IMAD.MOV.U32 R9, RZ, RZ, 0x40000040 ;  /* 0x40000040ff097424 */ /* 0x000fe200078e00ff */
[----:B------:R-:W-:Y:S01]  /*dc60*/  UMOV UR13, 0x40000040 ;  /* 0x40000040000d7882 */ /* 0x000fe20000000000 */
[----:B------:R-:W-:Y:S01]  /*dc70*/  IMAD R6, R185, 0x800, R5 ;  /* 0x00000800b9067824 */ /* 0x000fe200078e0205 */
[----:B------:R-:W-:Y:S01]  /*dc80*/  UIADD3 UR28, UR24, 0x2, URZ ;  /* 0x00000002181c7890 */ /* 0x000fe2000fffe03f */
[----:B------:R-:W-:Y:S01]  /*dc90*/  IMAD.MOV.U32 R7, RZ, RZ, 0x40000040 ;  /* 0x40000040ff077424 */ /* 0x000fe200078e00ff */
[----:B------:R-:W-:Y:S01]  /*dca0*/  R2UR UR35, R9 ;  /* 0x00000000092372ca */ /* 0x000fe200000e0000 */
[C---:B------:R-:W-:Y:S01]  /*dcb0*/  VIADD R8, R6.reuse, 0x2 ;  /* 0x0000000206087836 */ /* 0x040fe20000000000 */
[----:B------:R-:W-:Y:S01]  /*dcc0*/  R2UR UR26, R6 ;  /* 0x00000000061a72ca */ /* 0x000fe200000e0000 */
[----:B------:R-:W-:Y:S01]  /*dcd0*/  UIADD3 UR32, UR24, 0x4, URZ ;  /* 0x0000000418207890 */ /* 0x000fe2000fffe03f */
[----:B------:R-:W-:Y:S01]  /*dce0*/  IMAD.MOV.U32 R9, RZ, RZ, 0x40000040 ;  /* 0x40000040ff097424 */ /* 0x000fe200078e00ff */
[----:B------:R-:W-:Y:S01]  /*dcf0*/  UIADD3 UR4, UR24, 0x6, URZ ;  /* 0x0000000618047890 */ /* 0x000fe2000fffe03f */
[----:B------:R-:W-:Y:S01]  /*dd00*/  R2UR UR30, R8 ;  /* 0x00000000081e72ca */ /* 0x000fe200000e0000 */
[----:B------:R-:W-:Y:S01]  /*dd10*/  UIADD3 UR8, UR24, 0x400, URZ ;  /* 0x0000040018087890 */ /* 0x000fe2000fffe03f */
[----:B------:R-:W-:Y:S01]  /*dd20*/  IADD3 R8, R6, 0x4, RZ ;  /* 0x0000000406087810 */ /* 0x000fe20007ffe0ff */
[----:B------:R-:W-:Y:S01]  /*dd30*/  UIADD3 UR12, UR24, 0x402, URZ ;  /* 0x00000402180c7890 */ /* 0x000fe2000fffe03f */
[----:B------:R-:W-:Y:S01]  /*dd40*/  R2UR UR7, R9 ;  /* 0x00000000090772ca */ /* 0x000fe200000e0000 */
[----:B------:R-:W-:Y:S01]  /*dd50*/  UIADD3 UR16, UR24, 0x404, URZ ;  /* 0x0000040418107890 */ /* 0x000fe2000fffe03f */
[----:B------:R-:W-:Y:S01]  /*dd60*/  R2UR UR34, R8 ;  /* 0x00000000082272ca */ /* 0x000fe200000e0000 */
[----:B------:R-:W-:Y:S01]  /*dd70*/  VIADD R8, R6, 0x6 ;  /* 0x0000000606087836 */ /* 0x000fe20000000000 */
[----:B------:R-:W-:Y:S01]  /*dd80*/  MOV R9, 0x40000040 ;  /* 0x4000004000097802 */ /* 0x000fe20000000f00 */
[----:B------:R-:W-:Y:S01]  /*dd90*/  HGMMA.64x128x16.F32 R24, gdesc[UR24], RZ, !UPT, gsb0 ;  /* 0x01e00000181879f0 */ /* 0x000fe2000c0008ff */
[----:B------:R-:W-:Y:S01]  /*dda0*/  UMOV UR17, 0x40000040 ;  /* 0x4000004000117882 */ /* 0x000fe20000000000 */
[----:B------:R-:W-:Y:S01]  /*ddb0*/  R2UR UR23, R7 ;  /* 0x00000000071772ca */ /* 0x000fe200000e0000 */
[----:B------:R-:W-:Y:S01]  /*ddc0*/  UIADD3 UR20, UR24, 0x406, URZ ;  /* 0x0000040618147890 */ /* 0x000fe2000fffe03f */
[----:B------:R-:W-:Y:S01]  /*ddd0*/  R2UR UR6, R8 ;  /* 0x00000000080672ca */ /* 0x000fe200000e0000 */
[----:B------:R-:W-:Y:S01]  /*dde0*/  VIADD R8, R6, 0x400 ;  /* 0x0000040006087836 */ /* 0x000fe20000000000 */
[----:B------:R-:W-:Y:S01]  /*ddf0*/  R2UR UR11, R9 ;  /* 0x00000000090b72ca */ /* 0x000fe200000e0000 */
[----:B------:R-:W-:Y:S01]  /*de00*/  IMAD.MOV.U32 R9, RZ, RZ, 0x40000040 ;  /* 0x40000040ff097424 */ /* 0x000fe200078e00ff */
[----:B------:R-:W-:Y:S01]  /*de10*/  UMOV UR21, 0x40000040 ;  /* 0x4000004000157882 */ /* 0x000fe20000000000 */
[----:B------:R-:W-:Y:S01]  /*de20*/  IMAD.MOV.U32 R0, RZ, RZ, -0x80 ;  /* 0xffffff80ff007424 */ /* 0x000fe200078e00ff */
[----:B------:R-:W-:Y:S01]  /*de30*/  R2UR UR10, R8 ;  /* 0x00000000080a72ca */ /* 0x000fe200000e0000 */
[----:B------:R-:W-:Y:S01]  /*de40*/  VIADD R8, R6, 0x402 ;  /* 0x0000040206087836 */ /* 0x000fe20000000000 */
[----:B------:R-:W-:Y:S01]  /*de50*/  R2UR UR15, R9 ;  /* 0x00000000090f72ca */ /* 0x000fe200000e0000 */
[----:B------:R-:W-:Y:S01]  /*de60*/  IMAD.MOV.U32 R9, RZ, RZ, 0x40000040 ;  /* 0x40000040ff097424 */ /* 0x000fe200078e00ff */
[----:B------:R-:W-:Y:S01]  /*de70*/  ULDC UR43, c[0x0][0x988] ;  /* 0x00026200002b7ab9 */ /* 0x000fe20000000800 */
[----:B------:R-:W-:Y:S01]  /*de80*/  IMAD R7, R123, R0, 0x80 ;  /* 0x000000807b077424 */ /* 0x000fe200078e0200 */
[----:B------:R-:W-:Y:S01]  /*de90*/  R2UR UR14, R8 ;  /* 0x00000000080e72ca */ /* 0x000fe200000e0000 */
[----:B------:R-:W-:Y:S01]  /*dea0*/  VIADD R8, R6, 0x404 ;  /* 0x0000040406087836 */ /* 0x000fe20000000000 */
[----:B------:R-:W-:Y:S01]  /*deb0*/  R2UR UR19, R9 ;  /* 0x00000000091372ca */ /* 0x000fe200000e0000 */
[----:B------:R-:W-:Y:S01]  /*dec0*/  IMAD.IADD R7, R198, 0x1, R7 ;  /* 0x00000001c6077824 */ /* 0x000fe200078e0207 */
[----:B------:R-:W-:Y:S01]  /*ded0*/  IADD3 R6, R6, 0x406, RZ ;  /* 0x0000040606067810 */ /* 0x000fe20007ffe0ff */
[----:B------:R-:W-:Y:S01]  /*dee0*/  @!P1 VIADD R3, R3, 0x28840 ;  /* 0x0002884003039836 */ /* 0x000fe20000000000 */
[----:B------:R-:W-:Y:S01]  /*def0*/  R2UR UR18, R8 ;  /* 0x00000000081272ca */ /* 0x000fe200000e0000 */
[----:B------:R-:W-:Y:S01]  /*df00*/  IMAD R4, R212, -0x2, R7 ;  /* 0xfffffffed4047824 */ /* 0x000fe200078e0207 */
[----:B------:R-:W-:Y:S01]  /*df10*/  R2UR UR22, R6 ;  /* 0x00000000061672ca */ /* 0x000fe200000e0000 */
[----:B------:R-:W-:Y:S01]  /*df20*/  IMAD R6, R193, 0x80, R213 ;  /* 0x00000080c1067824 */ /* 0x000fe200078e02d5 */
[----:B------:R-:W-:Y:S01]  /*df30*/  IADD3 R9, -R195, 0x1, R7 ;  /* 0x00000001c3097810 */ /* 0x000fe20007ffe107 */
[----:B------:R-:W-:Y:S01]  /*df40*/  ULDC UR44, c[0x0][0x988] ;  /* 0x00026200002c7ab9 */ /* 0x000fe20000000800 */
[----:B------:R-:W-:Y:S01]  /*df50*/  @!P1 PRMT R3, RZ, 0x654, R3 ;  /* 0x00000654ff039816 */ /* 0x000fe20000000003 */
[----:B------:R-:W-:Y:S01]  /*df60*/  IMAD.MOV.U32 R149, RZ, RZ, R151 ;  /* 0x000000ffff957224 */ /* 0x000fe200078e0097 */
[-C--:B------:R-:W-:Y:S01]  /*df70*/  MOV R150, R151.reuse ;  /* 0x0000009700967202 */ /* 0x080fe20000000f00 */
[----:B------:R-:W-:Y:S01]  /*df80*/  IMAD R89, R212, -0x2, R9 ;  /* 0xfffffffed4597824 */ /* 0x000fe200078e0209 */
[-C--:B------:R-:W-:Y:S01]  /*df90*/  MOV R145, R151.reuse ;  /* 0x0000009700917202 */ /* 0x080fe20000000f00 */
[--C-:B------:R-:W-:Y:S01]  /*dfa0*/  IMAD.MOV.U32 R148, RZ, RZ, R151.reuse ;  /* 0x000000ffff947224 */ /* 0x100fe200078e0097 */
[-C--:B------:R-:W-:Y:S01]  /*dfb0*/  MOV R140, R151.reuse ;  /* 0x00000097008c7202 */ /* 0x080fe20000000f00 */
[--C-:B------:R-:W-:Y:S01]  /*dfc0*/  IMAD.MOV.U32 R147, RZ, RZ, R151.reuse ;  /* 0x000000ffff937224 */ /* 0x100fe200078e0097 */
[----:B------:R-:W-:Y:S01]  /*dfd0*/  IADD3 R7, R89, 0x8, R6 ;  /* 0x0000000859077810 */ /* 0x000fe20007ffe006 */
[--C-:B------:R-:W-:Y:S01]  /*dfe0*/  IMAD.MOV.U32 R146, RZ, RZ, R151.reuse ;  /* 0x000000ffff927224 */ /* 0x100fe200078e0097 */
[----:B------:R-:W-:Y:S01]  /*dff0*/  MOV R135, R151 ;  /* 0x0000009700877202 */ /* 0x000fe20000000f00 */
[--C-:B------:R-:W-:Y:S01]  /*e000*/  IMAD.MOV.U32 R144, RZ, RZ, R151.reuse ;  /* 0x000000ffff907224 */ /* 0x100fe200078e0097 */
[----:B------:R-:W-:Y:S01]  /*e010*/  VIMNMX R0, R4, R7, PT ;  /* 0x0000000704007248 */ /* 0x000fe20003fe0100 */
[--C-:B------:R-:W-:Y:S01]  /*e020*/  IMAD.MOV.U32 R143, RZ, RZ, R151.reuse ;  /* 0x000000ffff8f7224 */ /* 0x100fe200078e0097 */
[-C--:B------:R-:W-:Y:S01]  /*e030*/  MOV R130, R151.reuse ;  /* 0x0000009700827202 */ /* 0x080fe20000000f00 */
[--C-:B------:R-:W-:Y:S01]  /*e040*/  IMAD.MOV.U32 R142, RZ, RZ, R151.reuse ;  /* 0x000000ffff8e7224 */ /* 0x100fe200078e0097 */
[C---:B------:R-:W-:Y:S01]  /*e050*/  ISETP.GT.AND P2, PT, R0.reuse, RZ, PT ;  /* 0x000000ff0000720c */ /* 0x040fe20003f44270 */
[--C-:B------:R-:W-:Y:S01]  /*e060*/  IMAD.MOV.U32 R141, RZ, RZ, R151.reuse ;  /* 0x000000ffff8d7224 */ /* 0x100fe200078e0097 */
[C---:B------:R-:W-:Y:S01]  /*e070*/  ISETP.GT.AND P3, PT, R0.reuse, 0x1, PT ;  /* 0x000000010000780c */ /* 0x040fe20003f64270 */
[--C-:B------:R-:W-:Y:S01]  /*e080*/  IMAD.MOV.U32 R139, RZ, RZ, R151.reuse ;  /* 0x000000ffff8b7224 */ /* 0x100fe200078e0097 */
[----:B------:R-:W-:Y:S01]  /*e090*/  ISETP.GT.AND P4, PT, R0, 0x8, PT ;  /* 0x000000080000780c */ /* 0x000fe20003f84270 */
[--C-:B------:R-:W-:Y:S01]  /*e0a0*/  IMAD.MOV.U32 R138, RZ, RZ, R151.reuse ;  /* 0x000000ffff8a7224 */ /* 0x100fe200078e0097 */
[-C--:B------:R-:W-:Y:S01]  /*e0b0*/  MOV R125, R151.reuse ;  /* 0x00000097007d7202 */ /* 0x080fe20000000f00 */
        /* <DEDUP_REMOVED lines=9> */
[----:B------:R-:W-:Y:S01]  /*e150*/  MOV R90, R151 ;  /* 0x00000097005a7202 */ /* 0x000fe20000000f00 */
        /* <DEDUP_REMOVED lines=10> */
[--C-:B-----5:R-:W-:Y:S02]  /*e200*/  IMAD.MOV.U32 R117, RZ, RZ, R151.reuse ;  /* 0x000000ffff757224 */ /* 0x120fe400078e0097 */
        /* <DEDUP_REMOVED lines=21> */
[----:B------:R-:W-:Y:S01]  /*e360*/  HGMMA.64x128x16.F32 R24, gdesc[UR4], R24, gsb0 ;  /* 0x01e00000041879f0 */ /* 0x000fe20008000818 */
[----:B------:R-:W-:Y:S02]  /*e370*/  ULDC UR6, c[0x0][0x988] ;  /* 0x0002620000067ab9 */ /* 0x000fe40000000800 */
        /* <DEDUP_REMOVED lines=19> */
[C---:B------:R-:W-:Y:S02]  /*e4b0*/  ISETP.GT.AND P3, PT, R0.reuse, 0x10, PT ;  /* 0x000000100000780c */ /* 0x040fe40003f64270 */
[----:B------:R-:W-:Y:S02]  /*e4c0*/  FSEL R97, R31, -INF , P2 ;  /* 0xff8000001f617808 */ /* 0x000fe40001000000 */
[----:B------:R-:W-:Y:S02]  /*e4d0*/  FMNMX.FTZ R8, R95, R8, !PT ;  /* 0x000000085f087209 */ /* 0x000fe40007810000 */
        /* <DEDUP_REMOVED lines=25> */
[----:B------:R-:W-:Y:S01]  /*e670*/  FSEL R39, R50, -INF , P3 ;  /* 0xff80000032277808 */ /* 0x000fe20001800000 */
[----:B------:R-:W-:Y:S01]  /*e680*/  IMAD.IADD R50, R198, 0x1, -R195 ;  /* 0x00000001c6327824 */ /* 0x000fe200078e0ac3 */
[----:B------:R-:W-:-:S02]  /*e690*/  FMNMX.FTZ R8, R47, R8, !PT ;  /* 0x000000082f087209 */ /* 0x000fc40007810000 */
[C---:B------:R-:W-:Y:S01]  /*e6a0*/  ISETP.GT.AND P3, PT, R0.reuse, 0x38, PT ;  /* 0x000000380000780c */ /* 0x040fe20003f64270 */
[----:B------:R-:W-:Y:S01]  /*e6b0*/  IMAD R50, R193, 0x80, R50 ;  /* 0x00000080c1327824 */ /* 0x000fe200078e0232 */
[----:B------:R-:W-:Y:S02]  /*e6c0*/  FSEL R51, R51, -INF , P2 ;  /* 0xff80000033337808 */ /* 0x000fe40001000000 */
[----:B------:R-:W-:Y:S02]  /*e6d0*/  FMNMX.FTZ R8, R39, R8, !PT ;  /* 0x0000000827087209 */ /* 0x000fe40007810000 */
[----:B------:R-:W-:Y:S02]  /*e6e0*/  ISETP.GT.AND P2, PT, R0, 0x39, PT ;  /* 0x000000390000780c */ /* 0x000fe40003f44270 */
[----:B------:R-:W-:Y:S02]  /*e6f0*/  FSEL R35, R54, -INF , P3 ;  /* 0xff80000036237808 */ /* 0x000fe40001800000 */
[----:B------:R-:W-:-:S02]  /*e700*/  FMNMX.FTZ R8, R51, R8, !PT ;  /* 0x0000000833087209 */ /* 0x000fc40007810000 */
[C---:B------:R-:W-:Y:S02]  /*e710*/  ISETP.GT.AND P3, PT, R0.reuse, 0x40, PT ;  /* 0x000000400000780c */ /* 0x040fe40003f64270 */
        /* <DEDUP_REMOVED lines=47> */
[----:B------:R-:W-:Y:S02]  /*ea10*/  FSEL R87, R87, -INF , P2 ;  /* 0xff80000057577808 */ /* 0x000fe40001000000 */
[----:B------:R-:W-:Y:S02]  /*ea20*/  FMNMX.FTZ R8, R31, R8, !PT ;  /* 0x000000081f087209 */ /* 0x000fe40007810000 */
[----:B------:R-:W-:Y:S02]  /*ea30*/  MOV R0, UR6 ;  /* 0x0000000600007c02 */ /* 0x000fe40008000f00 */
[----:B------:R-:W-:Y:S02]  /*ea40*/  FMNMX.FTZ R10, R87, R8, !PT ;  /* 0x00000008570a7209 */ /* 0x000fe40007810000 */
[----:B------:R-:W-:-:S03]  /*ea50*/  VIADDMNMX R34, R6, R89, R4, PT ;  /* 0x0000005906227246 */ /* 0x000fc60003800104 */
[----:B------:R-:W1:Y:S01]  /*ea60*/  SHFL.BFLY PT, R43, R10, 0x2, 0x1f ;  /* 0x0c401f000a2b7f89 */ /* 0x000e6200000e0000 */
[C---:B------:R-:W-:Y:S02]  /*ea70*/  ISETP.GT.AND P3, PT, R34.reuse, 0x1, PT ;  /* 0x000000012200780c */ /* 0x040fe40003f64270 */
[----:B------:R-:W-:Y:S02]  /*ea80*/  ISETP.GT.AND P4, PT, R34, 0x8, PT ;  /* 0x000000082200780c */ /* 0x000fe40003f84270 */
[----:B------:R-:W-:Y:S02]  /*ea90*/  FSEL R30, R25, -INF , P3 ;  /* 0xff800000191e7808 */ /* 0x000fe40001800000 */
[----:B------:R-:W-:Y:S02]  /*eaa0*/  FSEL R25, R28, -INF , P4 ;  /* 0xff8000001c197808 */ /* 0x000fe40002000000 */
[----:B------:R-:W-:-:S04]  /*eab0*/  ISETP.GT.AND P3, PT, R34, 0x10, PT ;  /* 0x000000102200780c */ /* 0x000fc80003f64270 */
[----:B------:R-:W-:Y:S02]  /*eac0*/  FSEL R89, R32, -INF , P3 ;  /* 0xff80000020597808 */ /* 0x000fe40001800000 */
[----:B------:R-:W-:Y:S02]  /*ead0*/  ISETP.GT.AND P3, PT, R34, 0x18, PT ;  /* 0x000000182200780c */ /* 0x000fe40003f64270 */
[----:B-1----:R-:W-:-:S05]  /*eae0*/  FMNMX.FTZ R43, R10, R43, !PT ;  /* 0x0000002b0a2b7209 */ /* 0x002fca0007810000 */
[----:B------:R-:W1:Y:S02]  /*eaf0*/  SHFL.BFLY PT, R8, R43, 0x1, 0x1f ;  /* 0x0c201f002b087f89 */ /* 0x000e6400000e0000 */
[----:B-1----:R-:W-:-:S04]  /*eb00*/  FMNMX.FTZ R8, R43, R8, !PT ;  /* 0x000000082b087209 */ /* 0x002fc80007810000 */
[C---:B------:R-:W-:Y:S01]  /*eb10*/  FSETP.NEU.FTZ.AND P2, PT, R8.reuse, -INF , PT ;  /* 0xff8000000800780b */ /* 0x040fe20003f5d000 */
[----:B------:R-:W-:-:S05]  /*eb20*/  FMUL.FTZ R26, R8, R0 ;  /* 0x00000000081a7220 */ /* 0x000fca0000410000 */
[----:B------:R-:W-:Y:S02]  /*eb30*/  FSEL R26, R26, RZ, P2 ;  /* 0x000000ff1a1a7208 */ /* 0x000fe40001000000 */
[----:B------:R-:W-:-:S03]  /*eb40*/  ISETP.GT.AND P2, PT, R34, RZ, PT ;  /* 0x000000ff2200720c */ /* 0x000fc60003f44270 */
[-CC-:B------:R-:W-:Y:S01]  /*eb50*/  FFMA.FTZ R181, R91, R0.reuse, -R26.reuse ;  /* 0x000000005bb57223 */ /* 0x180fe2000001081a */
[----:B------:R-:W-:Y:S01]  /*eb60*/  FSEL R43, R24, -INF , P2 ;  /* 0xff800000182b7808 */ /* 0x000fe20001000000 */
[-CC-:B------:R-:W-:Y:S01]  /*eb70*/  FFMA.FTZ R93, R93, R0.reuse, -R26.reuse ;  /* 0x000000005d5d7223 */ /* 0x180fe2000001081a */
[C---:B------:R-:W-:Y:S01]  /*eb80*/  ISETP.GT.AND P2, PT, R34.reuse, 0x9, PT ;  /* 0x000000092200780c */ /* 0x040fe20003f44270 */
[--C-:B------:R-:W-:Y:S01]  /*eb90*/  FFMA.FTZ R183, R95, R0, -R26.reuse ;  /* 0x000000005fb77223 */ /* 0x100fe2000001081a */
[----:B------:R-:W-:Y:S01]  /*eba0*/  FMNMX.FTZ R10, R43, R30, !PT ;  /* 0x0000001e2b0a7209 */ /* 0x000fe20007810000 */
[----:B------:R1:W-:Y:S01]  /*ebb0*/  MUFU.EX2 R4, R93 ;  /* 0x0000005d00047308 */ /* 0x0003e20000000800 */
[----:B------:R-:W-:Y:S01]  /*ebc0*/  FSEL R29, R29, -INF , P2 ;  /* 0xff8000001d1d7808 */ /* 0x000fe20001000000 */
[--C-:B------:R-:W-:Y:S01]  /*ebd0*/  FFMA.FTZ R6, R97, R0, -R26.reuse ;  /* 0x0000000061067223 */ /* 0x100fe2000001081a */
[----:B------:R-:W-:Y:S01]  /*ebe0*/  FMNMX.FTZ R10, R25, R10, !PT ;  /* 0x0000000a190a7209 */ /* 0x000fe20007810000 */
[-CC-:B------:R-:W-:Y:S01]  /*ebf0*/  FFMA.FTZ R177, R99, R0.reuse, -R26.reuse ;  /* 0x0000000063b17223 */ /* 0x180fe2000001081a */
[C---:B------:R-:W-:Y:S01]  /*ec00*/  ISETP.GT.AND P2, PT, R34.reuse, 0x11, PT ;  /* 0x000000112200780c */ /* 0x040fe20003f44270 */
[--C-:B------:R-:W-:Y:S01]  /*ec10*/  FFMA.FTZ R101, R101, R0, -R26.reuse ;  /* 0x0000000065657223 */ /* 0x100fe2000001081a */
[----:B------:R-:W-:Y:S01]  /*ec20*/  FMNMX.FTZ R10, R29, R10, !PT ;  /* 0x0000000a1d0a7209 */ /* 0x000fe20007810000 */
[-CC-:B------:R-:W-:Y:S01]  /*ec30*/  FFMA.FTZ R179, R103, R0.reuse, -R26.reuse ;  /* 0x0000000067b37223 */ /* 0x180fe2000001081a */
[----:B------:R-:W-:Y:S01]  /*ec40*/  FSEL R33, R33, -INF , P2 ;  /* 0xff80000021217808 */ /* 0x000fe20001000000 */
[--C-:B------:R-:W-:Y:S01]  /*ec50*/  FFMA.FTZ R28, R47, R0, -R26.reuse ;  /* 0x000000002f1c7223 */ /* 0x100fe2000001081a */
        /* <DEDUP_REMOVED lines=8> */
[C---:B------:R-:W-:Y:S01]  /*ece0*/  ISETP.GT.AND P3, PT, R34.reuse, 0x20, PT ;  /* 0x000000202200780c */ /* 0x040fe20003f64270 */
[----:B------:R2:W-:Y:S01]  /*ecf0*/  MUFU.EX2 R10, R101 ;  /* 0x00000065000a7308 */ /* 0x0005e20000000800 */
[----:B------:R-:W-:Y:S01]  /*ed00*/  FSEL R37, R37, -INF , P2 ;  /* 0xff80000025257808 */ /* 0x000fe20001000000 */
[--C-:B------:R-:W-:Y:S01]  /*ed10*/  FFMA.FTZ R153, R13, R0, -R26.reuse ;  /* 0x000000000d997223 */ /* 0x100fe2000001081a */
[----:B------:R-:W-:Y:S01]  /*ed20*/  FMNMX.FTZ R12, R91, R12, !PT ;  /* 0x0000000c5b0c7209 */ /* 0x000fe20007810000 */
[-CC-:B------:R-:W-:Y:S01]  /*ed30*/  FFMA.FTZ R155, R7, R0.reuse, -R26.reuse ;  /* 0x00000000079b7223 */ /* 0x180fe2000001081a */
[----:B------:R-:W-:Y:S01]  /*ed40*/  ISETP.GT.AND P2, PT, R34, 0x21, PT ;  /* 0x000000212200780c */ /* 0x000fe20003f44270 */
[--C-:B------:R-:W-:Y:S01]  /*ed50*/  FFMA.FTZ R157, R9, R0, -R26.reuse ;  /* 0x00000000099d7223 */ /* 0x100fe2000001081a */
[----:B-1----:R-:W-:Y:S01]  /*ed60*/  FSEL R93, R40, -INF , P3 ;  /* 0xff800000285d7808 */ /* 0x002fe20001800000 */
[----:B------:R-:W1:Y:S01]  /*ed70*/  MUFU.EX2 R181, R181 ;  /* 0x000000b500b57308 */ /* 0x000e620000000800 */
[----:B------:R-:W-:Y:S01]  /*ed80*/  FMNMX.FTZ R12, R37, R12, !PT ;  /* 0x0000000c250c7209 */ /* 0x000fe20007810000 */
[-CC-:B------:R-:W-:Y:S01]  /*ed90*/  FFMA.FTZ R159, R11, R0.reuse, -R26.reuse ;  /* 0x000000000b9f7223 */ /* 0x180fe2000001081a */
[C---:B------:R-:W-:Y:S01]  /*eda0*/  ISETP.GT.AND P3, PT, R34.reuse, 0x28, PT ;  /* 0x000000282200780c */ /* 0x040fe20003f64270 */
[-CC-:B------:R-:W-:Y:S01]  /*edb0*/  FFMA.FTZ R105, R105, R0.reuse, -R26.reuse ;  /* 0x0000000069697223 */ /* 0x180fe2000001081a */
[----:B------:R-:W-:Y:S01]  /*edc0*/  FSEL R41, R41, -INF , P2 ;  /* 0xff80000029297808 */ /* 0x000fe20001000000 */
[--C-:B------:R-:W-:Y:S01]  /*edd0*/  FFMA.FTZ R173, R107, R0, -R26.reuse ;  /* 0x000000006bad7223 */ /* 0x100fe2000001081a */
[----:B------:R-:W-:Y:S01]  /*ede0*/  FMNMX.FTZ R12, R93, R12, !PT ;  /* 0x0000000c5d0c7209 */ /* 0x000fe20007810000 */
[----:B------:R-:W3:Y:S01]  /*edf0*/  MUFU.EX2 R183, R183 ;  /* 0x000000b700b77308 */ /* 0x000ee20000000800 */
[----:B------:R-:W-:Y:S01]  /*ee00*/  ISETP.GT.AND P2, PT, R34, 0x29, PT ;  /* 0x000000292200780c */ /* 0x000fe20003f44270 */
[-CC-:B------:R-:W-:Y:S01]  /*ee10*/  FFMA.FTZ R161, R15, R0.reuse, -R26.reuse ;  /* 0x000000000fa17223 */ /* 0x180fe2000001081a */
[----:B------:R-:W-:Y:S01]  /*ee20*/  FSEL R95, R44, -INF , P3 ;  /* 0xff8000002c5f7808 */ /* 0x000fe20001800000 */
[--C-:B------:R-:W-:Y:S01]  /*ee30*/  FFMA.FTZ R109, R109, R0, -R26.reuse ;  /* 0x000000006d6d7223 */ /* 0x100fe2000001081a */
[----:B------:R-:W-:Y:S01]  /*ee40*/  FMNMX.FTZ R14, R41, R12, !PT ;  /* 0x0000000c290e7209 */ /* 0x000fe20007810000 */
[-CC-:B------:R-:W-:Y:S01]  /*ee50*/  FFMA.FTZ R175, R111, R0.reuse, -R26.reuse ;  /* 0x000000006faf7223 */ /* 0x180fe2000001081a */
[C---:B------:R-:W-:Y:S01]  /*ee60*/  ISETP.GT.AND P3, PT, R34.reuse, 0x30, PT ;  /* 0x000000302200780c */ /* 0x040fe20003f64270 */
[----:B------:R-:W4:Y:S01]  /*ee70*/  MUFU.EX2 R6, R6 ;  /* 0x0000000600067308 */ /* 0x000f220000000800 */
[----:B------:R-:W-:Y:S01]  /*ee80*/  FSEL R45, R45, -INF , P2 ;  /* 0xff8000002d2d7808 */ /* 0x000fe20001000000 */
[--C-:B------:R-:W-:Y:S01]  /*ee90*/  FFMA.FTZ R163, R21, R0, -R26.reuse ;  /* 0x0000000015a37223 */ /* 0x100fe2000001081a */
[----:B------:R-:W-:Y:S01]  /*eea0*/  FMNMX.FTZ R14, R95, R14, !PT ;  /* 0x0000000e5f0e7209 */ /* 0x000fe20007810000 */
[-CC-:B------:R-:W-:Y:S01]  /*eeb0*/  FFMA.FTZ R165, R27, R0.reuse, -R26.reuse ;  /* 0x000000001ba57223 */ /* 0x180fe2000001081a */
[----:B------:R-:W-:Y:S01]  /*eec0*/  ISETP.GT.AND P2, PT, R34, 0x31, PT ;  /* 0x000000312200780c */ /* 0x000fe20003f44270 */
[--C-:B------:R-:W-:Y:S01]  /*eed0*/  FFMA.FTZ R59, R59, R0, -R26.reuse ;  /* 0x000000003b3b7223 */ /* 0x100fe2000001081a */
[----:B------:R-:W-:Y:S01]  /*eee0*/  FSEL R97, R48, -INF , P3 ;  /* 0xff80000030617808 */ /* 0x000fe20001800000 */
[----:B------:R-:W0:Y:S01]  /*eef0*/  MUFU.EX2 R177, R177 ;  /* 0x000000b100b17308 */ /* 0x000e220000000800 */
[----:B------:R-:W-:Y:S01]  /*ef00*/  FMNMX.FTZ R14, R45, R14, !PT ;  /* 0x0000000e2d0e7209 */ /* 0x000fe20007810000 */
[-CC-:B------:R-:W-:Y:S01]  /*ef10*/  FFMA.FTZ R167, R31, R0.reuse, -R26.reuse ;  /* 0x000000001fa77223 */ /* 0x180fe2000001081a */
[C---:B------:R-:W-:Y:S01]  /*ef20*/  ISETP.GT.AND P3, PT, R34.reuse, 0x38, PT ;  /* 0x000000382200780c */ /* 0x040fe20003f64270 */
[-CC-:B------:R-:W-:Y:S01]  /*ef30*/  FFMA.FTZ R38, R71, R0.reuse, -R26.reuse ;  /* 0x0000000047267223 */ /* 0x180fe2000001081a */
[----:B------:R-:W-:Y:S01]  /*ef40*/  FSEL R49, R49, -INF , P2 ;  /* 0xff80000031317808 */ /* 0x000fe20001000000 */
[--C-:B------:R-:W-:Y:S01]  /*ef50*/  FFMA.FTZ R42, R79, R0, -R26.reuse ;  /* 0x000000004f2a7223 */ /* 0x100fe2000001081a */
[----:B------:R-:W-:Y:S01]  /*ef60*/  FMNMX.FTZ R14, R97, R14, !PT ;  /* 0x0000000e610e7209 */ /* 0x000fe20007810000 */
[----:B------:R-:W0:Y:S01]  /*ef70*/  MUFU.EX2 R179, R179 ;  /* 0x000000b300b37308 */ /* 0x000e220000000800 */
[----:B------:R-:W-:Y:S01]  /*ef80*/  ISETP.GT.AND P2, PT, R34, 0x39, PT ;  /* 0x000000392200780c */ /* 0x000fe20003f44270 */
[----:B------:R-:W-:Y:S01]  /*ef90*/  FFMA.FTZ R83, R83, R0, -R26 ;  /* 0x0000000053537223 */ /* 0x000fe2000001081a */
[----:B------:R-:W-:Y:S01]  /*efa0*/  FSEL R99, R52, -INF , P3 ;  /* 0xff80000034637808 */ /* 0x000fe20001800000 */
[--C-:B------:R-:W-:Y:S01]  /*efb0*/  IMAD.MOV.U32 R111, RZ, RZ, R151.reuse ;  /* 0x000000ffff6f7224 */ /* 0x100fe200078e0097 */
[----:B------:R-:W-:Y:S01]  /*efc0*/  FMNMX.FTZ R20, R49, R14, !PT ;  /* 0x0000000e31147209 */ /* 0x000fe20007810000 */
[----:B------:R-:W-:Y:S01]  /*efd0*/  IMAD.MOV.U32 R107, RZ, RZ, R151 ;  /* 0x000000ffff6b7224 */ /* 0x000fe200078e0097 */
[----:B------:R-:W-:Y:S01]  /*efe0*/  ISETP.GT.AND P3, PT, R34, 0x40, PT ;  /* 0x000000402200780c */ /* 0x000fe20003f64270 */
[----:B------:R-:W0:Y:S01]  /*eff0*/  MUFU.EX2 R12, R105 ;  /* 0x00000069000c7308 */ /* 0x000e220000000800 */
[----:B------:R-:W-:-:S02]  /*f000*/  FSEL R53, R53, -INF , P2 ;  /* 0xff80000035357808 */ /* 0x000fc40001000000 */
[----:B------:R-:W-:Y:S02]  /*f010*/  FMNMX.FTZ R20, R99, R20, !PT ;  /* 0x0000001463147209 */ /* 0x000fe40007810000 */
[----:B------:R-:W-:Y:S02]  /*f020*/  ISETP.GT.AND P2, PT, R34, 0x41, PT ;  /* 0x000000412200780c */ /* 0x000fe40003f44270 */
[----:B--2---:R-:W-:Y:S01]  /*f030*/  FSEL R101, R56, -INF , P3 ;  /* 0xff80000038657808 */ /* 0x004fe20001800000 */
[----:B------:R-:W-:Y:S01]  /*f040*/  MUFU.EX2 R173, R173 ;  /* 0x000000ad00ad7308 */ /* 0x000fe20000000800 */
[----:B------:R-:W-:Y:S02]  /*f050*/  FMNMX.FTZ R20, R53, R20, !PT ;  /* 0x0000001435147209 */ /* 0x000fe40007810000 */
[----:B------:R-:W-:Y:S02]  /*f060*/  ISETP.GT.AND P3, PT, R34, 0x48, PT ;  /* 0x000000482200780c */ /* 0x000fe40003f64270 */
[----:B------:R-:W-:-:S02]  /*f070*/  FSEL R57, R57, -INF , P2 ;  /* 0xff80000039397808 */ /* 0x000fc40001000000 */
[----:B------:R-:W-:Y:S01]  /*f080*/  FMNMX.FTZ R20, R101, R20, !PT ;  /* 0x0000001465147209 */ /* 0x000fe20007810000 */
[----:B------:R2:W-:Y:S01]  /*f090*/  MUFU.EX2 R14, R109 ;  /* 0x0000006d000e7308 */ /* 0x0005e20000000800 */
[----:B------:R-:W-:Y:S02]  /*f0a0*/  ISETP.GT.AND P2, PT, R34, 0x49, PT ;  /* 0x000000492200780c */ /* 0x000fe40003f44270 */
[----:B------:R-:W-:Y:S02]  /*f0b0*/  FSEL R103, R60, -INF , P3 ;  /* 0xff8000003c677808 */ /* 0x000fe40001800000 */
[----:B------:R-:W-:Y:S02]  /*f0c0*/  FMNMX.FTZ R24, R57, R20, !PT ;  /* 0x0000001439187209 */ /* 0x000fe40007810000 */
[----:B------:R-:W-:Y:S01]  /*f0d0*/  ISETP.GT.AND P3, PT, R34, 0x50, PT ;  /* 0x000000502200780c */ /* 0x000fe20003f64270 */
[----:B------:R1:W-:Y:S01]  /*f0e0*/  MUFU.EX2 R20, R28 ;  /* 0x0000001c00147308 */ /* 0x0003e20000000800 */
[----:B------:R-:W-:Y:S01]  /*f0f0*/  FSEL R61, R61, -INF , P2 ;  /* 0xff8000003d3d7808 */ /* 0x000fe20001000000 */
[----:B--2---:R-:W-:Y:S01]  /*f100*/  IMAD.MOV.U32 R109, RZ, RZ, R151 ;  /* 0x000000ffff6d7224 */ /* 0x004fe200078e0097 */
[----:B------:R-:W-:-:S02]  /*f110*/  FMNMX.FTZ R24, R103, R24, !PT ;  /* 0x0000001867187209 */ /* 0x000fc40007810000 */
[----:B------:R-:W-:Y:S02]  /*f120*/  ISETP.GT.AND P2, PT, R34, 0x51, PT ;  /* 0x000000512200780c */ /* 0x000fe40003f44270 */
[----:B------:R-:W-:Y:S01]  /*f130*/  FSEL R47, R64, -INF , P3 ;  /* 0xff800000402f7808 */ /* 0x000fe20001800000 */
[----:B------:R-:W-:Y:S01]  /*f140*/  MUFU.EX2 R175, R175 ;  /* 0x000000af00af7308 */ /* 0x000fe20000000800 */
[----:B------:R-:W-:Y:S02]  /*f150*/  FMNMX.FTZ R24, R61, R24, !PT ;  /* 0x000000183d187209 */ /* 0x000fe40007810000 */
[C---:B------:R-:W-:Y:S02]  /*f160*/  ISETP.GT.AND P3, PT, R34.reuse, 0x58, PT ;  /* 0x000000582200780c */ /* 0x040fe40003f64270 */
[----:B------:R-:W-:Y:S02]  /*f170*/  FSEL R65, R65, -INF , P2 ;  /* 0xff80000041417808 */ /* 0x000fe40001000000 */
[----:B------:R-:W-:Y:S01]  /*f180*/  FMNMX.FTZ R24, R47, R24, !PT ;  /* 0x000000182f187209 */ /* 0x000fe20007810000 */
[----:B------:R-:W-:Y:S01]  /*f190*/  MUFU.EX2 R169, R169 ;  /* 0x000000a900a97308 */ /* 0x000fe20000000800 */
[----:B------:R-:W-:-:S02]  /*f1a0*/  ISETP.GT.AND P2, PT, R34, 0x59, PT ;  /* 0x000000592200780c */ /* 0x000fc40003f44270 */
[----:B------:R-:W-:Y:S02]  /*f1b0*/  FSEL R39, R68, -INF , P3 ;  /* 0xff80000044277808 */ /* 0x000fe40001800000 */
[----:B-1----:R-:W-:Y:S02]  /*f1c0*/  FMNMX.FTZ R28, R65, R24, !PT ;  /* 0x00000018411c7209 */ /* 0x002fe40007810000 */
[C---:B------:R-:W-:Y:S01]  /*f1d0*/  ISETP.GT.AND P3, PT, R34.reuse, 0x60, PT ;  /* 0x000000602200780c */ /* 0x040fe20003f64270 */
[----:B------:R1:W-:Y:S01]  /*f1e0*/  MUFU.EX2 R24, R32 ;  /* 0x0000002000187308 */ /* 0x0003e20000000800 */
[----:B------:R-:W-:Y:S02]  /*f1f0*/  FSEL R69, R69, -INF , P2 ;  /* 0xff80000045457808 */ /* 0x000fe40001000000 */
[----:B------:R-:W-:Y:S02]  /*f200*/  FMNMX.FTZ R28, R39, R28, !PT ;  /* 0x0000001c271c7209 */ /* 0x000fe40007810000 */
[----:B------:R-:W-:-:S02]  /*f210*/  ISETP.GT.AND P2, PT, R34, 0x61, PT ;  /* 0x000000612200780c */ /* 0x000fc40003f44270 */
        /* <DEDUP_REMOVED lines=17> */
[----:B------:R-:W-:Y:S01]  /*f330*/  FMNMX.FTZ R32, R77, R32, !PT ;  /* 0x000000204d207209 */ /* 0x000fe20007810000 */
[----:B-1----:R-:W-:Y:S01]  /*f340*/  FFMA.FTZ R36, R67, R0, -R26 ;  /* 0x0000000043247223 */ /* 0x002fe2000001081a */
[C---:B------:R-:W-:Y:S02]  /*f350*/  ISETP.GT.AND P3, PT, R34.reuse, 0x78, PT ;  /* 0x000000782200780c */ /* 0x040fe40003f64270 */
[----:B------:R-:W-:Y:S02]  /*f360*/  FSEL R81, R81, -INF , P2 ;  /* 0xff80000051517808 */ /* 0x000fe40001000000 */
[----:B------:R-:W-:Y:S01]  /*f370*/  FMNMX.FTZ R32, R55, R32, !PT ;  /* 0x0000002037207209 */ /* 0x000fe20007810000 */
[----:B------:R-:W-:Y:S01]  /*f380*/  MUFU.EX2 R157, R157 ;  /* 0x0000009d009d7308 */ /* 0x000fe20000000800 */
[----:B------:R-:W-:-:S02]  /*f390*/  ISETP.GT.AND P2, PT, R34, 0x79, PT ;  /* 0x000000792200780c */ /* 0x000fc40003f44270 */
[----:B------:R-:W-:Y:S02]  /*f3a0*/  FSEL R13, R84, -INF , P3 ;  /* 0xff800000540d7808 */ /* 0x000fe40001800000 */
[----:B------:R-:W-:Y:S02]  /*f3b0*/  FMNMX.FTZ R34, R81, R32, !PT ;  /* 0x0000002051227209 */ /* 0x000fe40007810000 */
[----:B------:R-:W-:Y:S01]  /*f3c0*/  FSEL R85, R85, -INF , P2 ;  /* 0xff80000055557808 */ /* 0x000fe20001000000 */
[----:B------:R-:W-:Y:S01]  /*f3d0*/  MUFU.EX2 R32, R59 ;  /* 0x0000003b00207308 */ /* 0x000fe20000000800 */
[----:B------:R-:W-:Y:S02]  /*f3e0*/  FMNMX.FTZ R34, R13, R34, !PT ;  /* 0x000000220d227209 */ /* 0x000fe40007810000 */
[----:B------:R-:W-:Y:S02]  /*f3f0*/  MOV R105, R151 ;  /* 0x0000009700697202 */ /* 0x000fe40000000f00 */
[----:B------:R-:W-:Y:S01]  /*f400*/  FMNMX.FTZ R7, R85, R34, !PT ;  /* 0x0000002255077209 */ /* 0x000fe20007810000 */
[----:B------:R-:W-:-:S02]  /*f410*/  FFMA.FTZ R34, R63, R0, -R26 ;  /* 0x000000003f227223 */ /* 0x000fc4000001081a */
[----:B------:R-:W-:Y:S02]  /*f420*/  MUFU.EX2 R36, R36 ;  /* 0x0000002400247308 */ /* 0x000fe40000000800 */
[----:B------:R-:W1:Y:S06]  /*f430*/  SHFL.BFLY PT, R40, R7, 0x2, 0x1f ;  /* 0x0c401f0007287f89 */ /* 0x000e6c00000e0000 */
[----:B------:R-:W-:Y:S08]  /*f440*/  MUFU.EX2 R34, R34 ;  /* 0x0000002200227308 */ /* 0x000ff00000000800 */
[----:B------:R-:W-:Y:S08]  /*f450*/  MUFU.EX2 R159, R159 ;  /* 0x0000009f009f7308 */ /* 0x000ff00000000800 */
[----:B------:R-:W-:Y:S01]  /*f460*/  MUFU.EX2 R38, R38 ;  /* 0x0000002600267308 */ /* 0x000fe20000000800 */
[----:B-1----:R-:W-:Y:S01]  /*f470*/  FMNMX.FTZ R9, R7, R40, !PT ;  /* 0x0000002807097209 */ /* 0x002fe20007810000 */
[-CC-:B------:R-:W-:Y:S01]  /*f480*/  FFMA.FTZ R40, R75, R0.reuse, -R26.reuse ;  /* 0x000000004b287223 */ /* 0x180fe2000001081a */
[----:B------:R-:W-:-:S03]  /*f490*/  FFMA.FTZ R26, R87, R0, -R26 ;  /* 0x00000000571a7223 */ /* 0x000fc6000001081a */
[----:B------:R-:W1:Y:S02]  /*f4a0*/  SHFL.BFLY PT, R44, R9, 0x1, 0x1f ;  /* 0x0c201f00092c7f89 */ /* 0x000e6400000e0000 */
[----:B------:R-:W-:Y:S08]  /*f4b0*/  MUFU.EX2 R161, R161 ;  /* 0x000000a100a17308 */ /* 0x000ff00000000800 */
[----:B------:R-:W-:Y:S08]  /*f4c0*/  MUFU.EX2 R40, R40 ;  /* 0x0000002800287308 */ /* 0x000ff00000000800 */
[----:B------:R-:W-:Y:S01]  /*f4d0*/  MUFU.EX2 R163, R163 ;  /* 0x000000a300a37308 */ /* 0x000fe20000000800 */
[----:B-1----:R-:W-:-:S07]  /*f4e0*/  FMNMX.FTZ R7, R9, R44, !PT ;  /* 0x0000002c09077209 */ /* 0x002fce0007810000 */
[----:B------:R-:W-:Y:S01]  /*f4f0*/  MUFU.EX2 R42, R42 ;  /* 0x0000002a002a7308 */ /* 0x000fe20000000800 */
[C---:B------:R-:W-:Y:S01]  /*f500*/  FSETP.NEU.FTZ.AND P2, PT, R7.reuse, -INF , PT ;  /* 0xff8000000700780b */ /* 0x040fe20003f5d000 */
[----:B------:R-:W-:-:S06]  /*f510*/  FMUL.FTZ R9, R7, R0 ;  /* 0x0000000007097220 */ /* 0x000fcc0000410000 */
[----:B------:R-:W-:Y:S01]  /*f520*/  MUFU.EX2 R165, R165 ;  /* 0x000000a500a57308 */ /* 0x000fe20000000800 */
[----:B------:R-:W-:-:S05]  /*f530*/  FSEL R46, R9, RZ, P2 ;  /* 0x000000ff092e7208 */ /* 0x000fca0001000000 */
[-CC-:B------:R-:W-:Y:S01]  /*f540*/  FFMA.FTZ R180, R43, R0.reuse, -R46.reuse ;  /* 0x000000002bb47223 */ /* 0x180fe2000001082e */
[-C--:B------:R-:W-:Y:S01]  /*f550*/  FFMA.FTZ R11, R30, R0.reuse, -R46 ;  /* 0x000000001e0b7223 */ /* 0x080fe2000001082e */
[----:B------:R-:W-:Y:S01]  /*f560*/  FADD.FTZ R30, R181, R4 ;  /* 0x00000004b51e7221 */ /* 0x000fe20000010000 */
[-CC-:B------:R-:W-:Y:S01]  /*f570*/  FFMA.FTZ R182, R25, R0.reuse, -R46.reuse ;  /* 0x0000000019b67223 */ /* 0x180fe2000001082e */
[-CC-:B------:R-:W-:Y:S01]  /*f580*/  FFMA.FTZ R15, R29, R0.reuse, -R46.reuse ;  /* 0x000000001d0f7223 */ /* 0x180fe2000001082e */
[-C--:B------:R-:W-:Y:S01]  /*f590*/  FFMA.FTZ R176, R89, R0.reuse, -R46 ;  /* 0x0000000059b07223 */ /* 0x080fe2000001082e */
[----:B------:R-:W-:Y:S01]  /*f5a0*/  MUFU.EX2 R180, R180 ;  /* 0x000000b400b47308 */ /* 0x000fe20000000800 */
[----:B---3--:R-:W-:Y:S01]  /*f5b0*/  FADD.FTZ R9, R183, R30 ;  /* 0x0000001eb7097221 */ /* 0x008fe20000010000 */
[-CC-:B------:R-:W-:Y:S01]  /*f5c0*/  FFMA.FTZ R21, R33, R0.reuse, -R46.reuse ;  /* 0x0000000021157223 */ /* 0x180fe2000001082e */
[-CC-:B------:R-:W-:Y:S01]  /*f5d0*/  FFMA.FTZ R178, R91, R0.reuse, -R46.reuse ;  /* 0x000000005bb27223 */ /* 0x180fe2000001082e */
[-CC-:B------:R-:W-:Y:S01]  /*f5e0*/  FFMA.FTZ R27, R41, R0.reuse, -R46.reuse ;  /* 0x00000000291b7223 */ /* 0x180fe2000001082e */
[----:B----4-:R-:W-:Y:S01]  /*f5f0*/  FADD.FTZ R30, R6, R9 ;  /* 0x00000009061e7221 */ /* 0x010fe20000010000 */
[-CC-:B------:R-:W-:Y:S01]  /*f600*/  FFMA.FTZ R25, R37, R0.reuse, -R46.reuse ;  /* 0x0000000025197223 */ /* 0x180fe2000001082e */
[-C--:B------:R-:W-:Y:S01]  /*f610*/  FFMA.FTZ R172, R93, R0.reuse, -R46 ;  /* 0x000000005dac7223 */ /* 0x080fe2000001082e */
[----:B------:R-:W1:Y:S01]  /*f620*/  MUFU.EX2 R11, R11 ;  /* 0x0000000b000b7308 */ /* 0x000e620000000800 */
[----:B0-----:R-:W-:Y:S01]  /*f630*/  FADD.FTZ R9, R177, R30 ;  /* 0x0000001eb1097221 */ /* 0x001fe20000010000 */
[-CC-:B------:R-:W-:Y:S01]  /*f640*/  FFMA.FTZ R174, R95, R0.reuse, -R46.reuse ;  /* 0x000000005fae7223 */ /* 0x180fe2000001082e */
[-C--:B------:R-:W-:Y:S01]  /*f650*/  FFMA.FTZ R29, R45, R0.reuse, -R46 ;  /* 0x000000002d1d7223 */ /* 0x080fe2000001082e */
[----:B------:R-:W-:Y:S01]  /*f660*/  SHF.R.S32.HI R43, RZ, 0x1f, R50 ;  /* 0x0000001fff2b7819 */ /* 0x000fe20000011432 */
[----:B------:R-:W-:Y:S01]  /*f670*/  FADD.FTZ R30, R10, R9 ;  /* 0x000000090a1e7221 */ /* 0x000fe20000010000 */
[-CC-:B------:R-:W-:Y:S01]  /*f680*/  FFMA.FTZ R168, R97, R0.reuse, -R46.reuse ;  /* 0x0000000061a87223 */ /* 0x180fe2000001082e */
[-C--:B------:R-:W-:Y:S01]  /*f690*/  FFMA.FTZ R31, R49, R0.reuse, -R46 ;  /* 0x00000000311f7223 */ /* 0x080fe2000001082e */
[----:B------:R-:W0:Y:S01]  /*f6a0*/  MUFU.EX2 R182, R182 ;  /* 0x000000b600b67308 */ /* 0x000e220000000800 */
        /* <DEDUP_REMOVED lines=8> */
[----:B-1----:R-:W-:Y:S01]  /*f730*/  FADD.FTZ R9, R180, R11 ;  /* 0x0000000bb4097221 */ /* 0x002fe20000010000 */
[----:B------:R-:W-:Y:S01]  /*f740*/  FADD.FTZ R41, R173, R48 ;  /* 0x00000030ad297221 */ /* 0x000fe20000010000 */
[-CC-:B------:R-:W-:Y:S01]  /*f750*/  FFMA.FTZ R61, R61, R0.reuse, -R46.reuse ;  /* 0x000000003d3d7223 */ /* 0x180fe2000001082e */
[-CC-:B------:R-:W-:Y:S01]  /*f760*/  FFMA.FTZ R47, R47, R0.reuse, -R46.reuse ;  /* 0x000000002f2f7223 */ /* 0x180fe2000001082e */
[-CC-:B------:R-:W-:Y:S01]  /*f770*/  FFMA.FTZ R65, R65, R0.reuse, -R46.reuse ;  /* 0x0000000041417223 */ /* 0x180fe2000001082e */
[----:B------:R-:W-:Y:S01]  /*f780*/  FADD.FTZ R48, R14, R41 ;  /* 0x000000290e307221 */ /* 0x000fe20000010000 */
[----:B------:R-:W-:Y:S01]  /*f790*/  F2FP.F16.F32.PACK_AB R181, R4, R181 ;  /* 0x000000b504b5723e */ /* 0x000fe200000000ff */
[----:B------:R-:W1:Y:S01]  /*f7a0*/  MUFU.EX2 R176, R176 ;  /* 0x000000b000b07308 */ /* 0x000e620000000800 */
[----:B0-----:R-:W-:Y:S01]  /*f7b0*/  FADD.FTZ R30, R182, R9 ;  /* 0x00000009b61e7221 */ /* 0x001fe20000010000 */
[-CC-:B------:R-:W-:Y:S01]  /*f7c0*/  FFMA.FTZ R39, R39, R0.reuse, -R46.reuse ;  /* 0x0000000027277223 */ /* 0x180fe2000001082e */
[----:B------:R-:W-:Y:S01]  /*f7d0*/  F2FP.F16.F32.PACK_AB R183, R6, R183 ;  /* 0x000000b706b7723e */ /* 0x000fe200000000ff */
[-CC-:B------:R-:W-:Y:S01]  /*f7e0*/  FFMA.FTZ R69, R69, R0.reuse, -R46.reuse ;  /* 0x0000000045457223 */ /* 0x180fe2000001082e */
[-CC-:B------:R-:W-:Y:S01]  /*f7f0*/  FFMA.FTZ R51, R51, R0.reuse, -R46.reuse ;  /* 0x0000000033337223 */ /* 0x180fe2000001082e */
[-CC-:B------:R-:W-:Y:S01]  /*f800*/  FFMA.FTZ R73, R73, R0.reuse, -R46.reuse ;  /* 0x0000000049497223 */ /* 0x180fe2000001082e */
[-C--:B------:R-:W-:Y:S01]  /*f810*/  FFMA.FTZ R35, R35, R0.reuse, -R46 ;  /* 0x0000000023237223 */ /* 0x080fe2000001082e */
[----:B------:R-:W0:Y:S01]  /*f820*/  MUFU.EX2 R21, R21 ;  /* 0x0000001500157308 */ /* 0x000e220000000800 */
[----:B--2---:R-:W-:Y:S01]  /*f830*/  FADD.FTZ R9, R15, R30 ;  /* 0x0000001e0f097221 */ /* 0x004fe20000010000 */
[-CC-:B------:R-:W-:Y:S01]  /*f840*/  FFMA.FTZ R77, R77, R0.reuse, -R46.reuse ;  /* 0x000000004d4d7223 */ /* 0x180fe2000001082e */
[-CC-:B------:R-:W-:Y:S01]  /*f850*/  FFMA.FTZ R55, R55, R0.reuse, -R46.reuse ;  /* 0x0000000037377223 */ /* 0x180fe2000001082e */
[-CC-:B------:R-:W-:Y:S01]  /*f860*/  FFMA.FTZ R81, R81, R0.reuse, -R46.reuse ;  /* 0x0000000051517223 */ /* 0x180fe2000001082e */
[-CC-:B------:R-:W-:Y:S01]  /*f870*/  FFMA.FTZ R13, R13, R0.reuse, -R46.reuse ;  /* 0x000000000d0d7223 */ /* 0x180fe2000001082e */
[----:B------:R-:W-:Y:S01]  /*f880*/  FFMA.FTZ R46, R85, R0, -R46 ;  /* 0x00000000552e7223 */ /* 0x000fe2000001082e */
[----:B------:R-:W-:Y:S01]  /*f890*/  F2FP.F16.F32.PACK_AB R180, R11, R180 ;  /* 0x000000b40bb4723e */ /* 0x000fe200000000ff */
[----:B------:R-:W2:Y:S01]  /*f8a0*/  MUFU.EX2 R178, R178 ;  /* 0x000000b200b27308 */ /* 0x000ea20000000800 */
[----:B-1----:R-:W-:Y:S01]  /*f8b0*/  FADD.FTZ R30, R176, R9 ;  /* 0x00000009b01e7221 */ /* 0x002fe20000010000 */
[----:B------:R-:W-:Y:S01]  /*f8c0*/  FADD.FTZ R9, R175, R48 ;  /* 0x00000030af097221 */ /* 0x000fe20000010000 */
[----:B------:R-:W-:Y:S01]  /*f8d0*/  F2FP.F16.F32.PACK_AB R177, R10, R177 ;  /* 0x000000b10ab1723e */ /* 0x000fe200000000ff */
[----:B------:R-:W-:Y:S01]  /*f8e0*/  IMAD.MOV.U32 R103, RZ, RZ, R151 ;  /* 0x000000ffff677224 */ /* 0x000fe200078e0097 */
[----:B------:R-:W-:Y:S01]  /*f8f0*/  F2FP.F16.F32.PACK_AB R179, R12, R179 ;  /* 0x000000b30cb3723e */ /* 0x000fe200000000ff */
[----:B------:R-:W-:Y:S01]  /*f900*/  FADD.FTZ R48, R20, R9 ;  /* 0x0000000914307221 */ /* 0x000fe20000010000 */
[----:B------:R-:W-:Y:S01]  /*f910*/  LEA.HI R9, R43, R50, RZ, 0x7 ;  /* 0x000000322b097211 */ /* 0x000fe200078f38ff */
[----:B------:R-:W1:Y:S01]  /*f920*/  MUFU.EX2 R25, R25 ;  /* 0x0000001900197308 */ /* 0x000e620000000800 */
[----:B0-----:R-:W-:Y:S01]  /*f930*/  FADD.FTZ R41, R21, R30 ;  /* 0x0000001e15297221 */ /* 0x001fe20000010000 */
[----:B------:R-:W-:Y:S01]  /*f940*/  FADD.FTZ R43, R169, R48 ;  /* 0x00000030a92b7221 */ /* 0x000fe20000010000 */
[----:B------:R-:W-:Y:S01]  /*f950*/  SHF.R.S32.HI R9, RZ, 0x7, R9 ;  /* 0x00000007ff097819 */ /* 0x000fe20000011409 */
[----:B------:R-:W-:Y:S01]  /*f960*/  IMAD.MOV.U32 R101, RZ, RZ, R151 ;  /* 0x000000ffff657224 */ /* 0x000fe200078e0097 */
[----:B------:R-:W-:Y:S01]  /*f970*/  F2FP.F16.F32.PACK_AB R173, R14, R173 ;  /* 0x000000ad0ead723e */ /* 0x000fe200000000ff */
[----:B------:R-:W-:Y:S01]  /*f980*/  FADD.FTZ R48, R24, R43 ;  /* 0x0000002b18307221 */ /* 0x000fe20000010000 */
[----:B------:R-:W-:Y:S01]  /*f990*/  VIMNMX R10, RZ, R9, !PT ;  /* 0x00000009ff0a7248 */ /* 0x000fe20007fe0100 */
        /* <DEDUP_REMOVED lines=13> */
[----:B------:R-:W-:Y:S01]  /*fa70*/  IMAD.MOV.U32 R89, RZ, RZ, R151 ;  /* 0x000000ffff597224 */ /* 0x000fe200078e0097 */
[----:B------:R-:W-:-:S02]  /*fa80*/  MOV R95, R151 ;  /* 0x00000097005f7202 */ /* 0x000fc40000000f00 */
[----:B------:R-:W1:Y:S01]  /*fa90*/  MUFU.EX2 R174, R174 ;  /* 0x000000ae00ae7308 */ /* 0x000e620000000800 */
[----:B0-----:R-:W-:Y:S01]  /*faa0*/  FADD.FTZ R30, R172, R41 ;  /* 0x00000029ac1e7221 */ /* 0x001fe20000010000 */
[----:B------:R-:W-:Y:S01]  /*fab0*/  FADD.FTZ R41, R171, R48 ;  /* 0x00000030ab297221 */ /* 0x000fe20000010000 */
[----:B------:R-:W-:-:S03]  /*fac0*/  F2FP.F16.F32.PACK_AB R171, R28, R171 ;  /* 0x000000ab1cab723e */ /* 0x000fc600000000ff */
[----:B------:R-:W-:Y:S02]  /*fad0*/  FADD.FTZ R48, R28, R41 ;  /* 0x000000291c307221 */ /* 0x000fe40000010000 */
[----:B------:R-:W0:Y:S01]  /*fae0*/  MUFU.EX2 R29, R29 ;  /* 0x0000001d001d7308 */ /* 0x000e220000000800 */
[----:B--2---:R-:W-:Y:S01]  /*faf0*/  FADD.FTZ R3, R27, R30 ;  /* 0x0000001e1b037221 */ /* 0x004fe20000010000 */
[----:B------:R-:W-:Y:S01]  /*fb00*/  FADD.FTZ R41, R153, R48 ;  /* 0x0000003099297221 */ /* 0x000fe20000010000 */
[C---:B------:R-:W-:Y:S02]  /*fb10*/  F2FP.F16.F32.PACK_AB R153, R32.reuse, R153 ;  /* 0x000000992099723e */ /* 0x040fe400000000ff */
[----:B------:R-:W-:Y:S01]  /*fb20*/  F2FP.F16.F32.PACK_AB R172, R27, R172 ;  /* 0x000000ac1bac723e */ /* 0x000fe200000000ff */
[----:B------:R-:W-:Y:S02]  /*fb30*/  FADD.FTZ R48, R32, R41 ;  /* 0x0000002920307221 */ /* 0x000fe40000010000 */
[----:B------:R-:W2:Y:S01]  /*fb40*/  MUFU.EX2 R168, R168 ;  /* 0x000000a800a87308 */ /* 0x000ea20000000800 */
[----:B-1----:R-:W-:Y:S01]  /*fb50*/  FADD.FTZ R30, R174, R3 ;  /* 0x00000003ae1e7221 */ /* 0x002fe20000010000 */
[----:B------:R-:W-:Y:S01]  /*fb60*/  FADD.FTZ R41, R155, R48 ;  /* 0x000000309b297221 */ /* 0x000fe20000010000 */
[----:B------:R-:W-:-:S03]  /*fb70*/  F2FP.F16.F32.PACK_AB R155, R34, R155 ;  /* 0x0000009b229b723e */ /* 0x000fc600000000ff */
[----:B------:R-:W-:Y:S02]  /*fb80*/  FADD.FTZ R48, R34, R41 ;  /* 0x0000002922307221 */ /* 0x000fe40000010000 */
[----:B------:R-:W1:Y:S01]  /*fb90*/  MUFU.EX2 R31, R31 ;  /* 0x0000001f001f7308 */ /* 0x000e620000000800 */
[----:B0-----:R-:W-:Y:S01]  /*fba0*/  FADD.FTZ R3, R29, R30 ;  /* 0x0000001e1d037221 */ /* 0x001fe20000010000 */
[----:B------:R-:W-:Y:S01]  /*fbb0*/  FADD.FTZ R41, R157, R48 ;  /* 0x000000309d297221 */ /* 0x000fe20000010000 */
[----:B------:R-:W-:Y:S02]  /*fbc0*/  F2FP.F16.F32.PACK_AB R157, R36, R157 ;  /* 0x0000009d249d723e */ /* 0x000fe400000000ff */
[----:B------:R-:W-:-:S03]  /*fbd0*/  F2FP.F16.F32.PACK_AB R174, R29, R174 ;  /* 0x000000ae1dae723e */ /* 0x000fc600000000ff */
[----:B------:R-:W0:Y:S01]  /*fbe0*/  MUFU.EX2 R170, R170 ;  /* 0x000000aa00aa7308 */ /* 0x000e220000000800 */
[----:B--2---:R-:W-:-:S07]  /*fbf0*/  FADD.FTZ R30, R168, R3 ;  /* 0x00000003a81e7221 */ /* 0x004fce0000010000 */
[----:B------:R-:W2:Y:S01]  /*fc00*/  MUFU.EX2 R33, R33 ;  /* 0x0000002100217308 */ /* 0x000ea20000000800 */
[C---:B-1----:R-:W-:Y:S01]  /*fc10*/  FADD.FTZ R3, R31.reuse, R30 ;  /* 0x0000001e1f037221 */ /* 0x042fe20000010000 */
[----:B------:R-:W-:-:S06]  /*fc20*/  F2FP.F16.F32.PACK_AB R168, R31, R168 ;  /* 0x000000a81fa8723e */ /* 0x000fcc00000000ff */
[----:B------:R-:W1:Y:S01]  /*fc30*/  MUFU.EX2 R152, R152 ;  /* 0x0000009800987308 */ /* 0x000e620000000800 */
[----:B0-----:R-:W-:-:S07]  /*fc40*/  FADD.FTZ R30, R170, R3 ;  /* 0x00000003aa1e7221 */ /* 0x001fce0000010000 */
[----:B------:R-:W0:Y:S01]  /*fc50*/  MUFU.EX2 R37, R37 ;  /* 0x0000002500257308 */ /* 0x000e220000000800 */
[C---:B--2---:R-:W-:Y:S01]  /*fc60*/  FADD.FTZ R3, R33.reuse, R30 ;  /* 0x0000001e21037221 */ /* 0x044fe20000010000 */
[----:B------:R-:W-:Y:S01]  /*fc70*/  FADD.FTZ R30, R36, R41 ;  /* 0x00000029241e7221 */ /* 0x000fe20000010000 */
[----:B------:R-:W-:-:S03]  /*fc80*/  F2FP.F16.F32.PACK_AB R170, R33, R170 ;  /* 0x000000aa21aa723e */ /* 0x000fc600000000ff */
[----:B------:R-:W-:Y:S01]  /*fc90*/  FADD.FTZ R41, R159, R30 ;  /* 0x0000001e9f297221 */ /* 0x000fe20000010000 */
[----:B------:R-:W-:Y:S01]  /*fca0*/  F2FP.F16.F32.PACK_AB R159, R38, R159 ;  /* 0x0000009f269f723e */ /* 0x000fe200000000ff */
[----:B------:R-:W2:Y:S01]  /*fcb0*/  MUFU.EX2 R154, R154 ;  /* 0x0000009a009a7308 */ /* 0x000ea20000000800 */
[----:B-1----:R-:W-:Y:S01]  /*fcc0*/  FADD.FTZ R4, R152, R3 ;  /* 0x0000000398047221 */ /* 0x002fe20000010000 */
[----:B------:R-:W-:-:S06]  /*fcd0*/  FADD.FTZ R6, R38, R41 ;  /* 0x0000002926067221 */ /* 0x000fcc0000010000 */
[----:B------:R-:W1:Y:S01]  /*fce0*/  MUFU.EX2 R61, R61 ;  /* 0x0000003d003d7308 */ /* 0x000e620000000800 */
[C---:B0-----:R-:W-:Y:S01]  /*fcf0*/  FADD.FTZ R3, R37.reuse, R4 ;  /* 0x0000000425037221 */ /* 0x041fe20000010000 */
[----:B------:R-:W-:-:S06]  /*fd00*/  F2FP.F16.F32.PACK_AB R152, R37, R152 ;  /* 0x000000982598723e */ /* 0x000fcc00000000ff */
[----:B------:R-:W0:Y:S01]  /*fd10*/  MUFU.EX2 R47, R47 ;  /* 0x0000002f002f7308 */ /* 0x000e220000000800 */
[----:B--2---:R-:W-:Y:S01]  /*fd20*/  FADD.FTZ R4, R154, R3 ;  /* 0x000000039a047221 */ /* 0x004fe20000010000 */
[----:B------:R-:W-:Y:S01]  /*fd30*/  FADD.FTZ R3, R161, R6 ;  /* 0x00000006a1037221 */ /* 0x000fe20000010000 */
[----:B------:R-:W-:-:S03]  /*fd40*/  F2FP.F16.F32.PACK_AB R161, R40, R161 ;  /* 0x000000a128a1723e */ /* 0x000fc600000000ff */
[----:B------:R-:W-:Y:S02]  /*fd50*/  FADD.FTZ R6, R40, R3 ;  /* 0x0000000328067221 */ /* 0x000fe40000010000 */
[----:B------:R-:W2:Y:S01]  /*fd60*/  MUFU.EX2 R156, R65 ;  /* 0x00000041009c7308 */ /* 0x000ea20000000800 */
[----:B-1----:R-:W-:Y:S01]  /*fd70*/  FADD.FTZ R4, R61, R4 ;  /* 0x000000043d047221 */ /* 0x002fe20000010000 */
[----:B------:R-:W-:Y:S01]  /*fd80*/  FADD.FTZ R41, R163, R6 ;  /* 0x00000006a3297221 */ /* 0x000fe20000010000 */
[C---:B------:R-:W-:Y:S02]  /*fd90*/  F2FP.F16.F32.PACK_AB R163, R42.reuse, R163 ;  /* 0x000000a32aa3723e */ /* 0x040fe400000000ff */
[----:B------:R-:W-:Y:S01]  /*fda0*/  F2FP.F16.F32.PACK_AB R154, R61, R154 ;  /* 0x0000009a3d9a723e */ /* 0x000fe200000000ff */
[----:B------:R-:W-:Y:S02]  /*fdb0*/  FADD.FTZ R6, R42, R41 ;  /* 0x000000292a067221 */ /* 0x000fe40000010000 */
[----:B------:R-:W1:Y:S01]  /*fdc0*/  MUFU.EX2 R39, R39 ;  /* 0x0000002700277308 */ /* 0x000e620000000800 */
[----:B0-----:R-:W-:Y:S01]  /*fdd0*/  FADD.FTZ R3, R47, R4 ;  /* 0x000000042f037221 */ /* 0x001fe20000010000 */
[----:B------:R-:W-:-:S06]  /*fde0*/  FADD.FTZ R41, R165, R6 ;  /* 0x00000006a5297221 */ /* 0x000fcc0000010000 */
        /* <DEDUP_REMOVED lines=26> */
[C---:B-1----:R-:W-:Y:S01]  /*ff90*/  F2FP.F16.F32.PACK_AB R166, R46.reuse, R13 ;  /* 0x0000000d2ea6723e */ /* 0x042fe200000000ff */
[----:B------:R-:W-:Y:S02]  /*ffa0*/  VIADD R13, R123, 0xfffffffe ;  /* 0xfffffffe7b0d7836 */ /* 0x000fe40000000000 */
[----:B------:R-:W-:Y:S01]  /*ffb0*/  FADD.FTZ R4, R46, R11 ;  /* 0x0000000b2e047221 */ /* 0x000fe20000010000 */
[----:B------:R-:W-:Y:S02]  /*ffc0*/  IMAD.MOV.U32 R123, RZ, RZ, R151 ;  /* 0x000000ffff7b7224 */ /* 0x000fe400078e0097 */
[----:B------:R-:W-:Y:S01]  /*ffd0*/  ISETP.GE.AND P2, PT, R13, R10, PT ;  /* 0x0000000a0d00720c */ /* 0x000fe20003f46270 */
[----:B------:R-:W1:Y:S01]  /*ffe0*/  MUFU.EX2 R26, R26 ;  /* 0x0000001a001a7308 */ /* 0x000e620000000800 */
[C---:B0-----:R-:W-:Y:S01]  /*fff0*/  FADD.FTZ R6, R44.reuse, R41 ;  /* 0x000000292c067221 */ /* 0x041fe20000010000 */
[----:B------:R-:W-:-:S03]  /*10000*/  F2FP.F16.F32.PACK_AB R165, R44, R165 ;  /* 0x000000a52ca5723e */ /* 0x000fc600000000ff */
[----:B--2---:R-:W-:-:S04]  /*10010*/  FADD.FTZ R41, R167, R6 ;  /* 0x00000006a7297221 */ /* 0x004fc80000010000 */
[C---:B-1----:R-:W-:Y:S01]  /*10020*/  FADD.FTZ R3, R26.reuse, R41 ;  /* 0x000000291a037221 */ /* 0x042fe20000010000 */
[----:B------:R-:W-:Y:S02]  /*10030*/  F2FP.F16.F32.PACK_AB R167, R26, R167 ;  /* 0x000000a71aa7723e */ /* 0x000fe400000000ff */
[----:B------:R-:W-:Y:S05]  /*10040*/  @!P2 BRA `(.L_x_2409) ;  /* 0x0000002c0038a947 */ /* 0x000fea0003800000 */
[----:B------:R-:W-:Y:S01]  /*10050*/  IMAD.MOV.U32 R11, RZ, RZ, R8 ;  /* 0x000000ffff0b7224 */ /* 0x000fe200078e0008 */
[----:B------:R-:W-:Y:S01]  /*10060*/  MOV R15, R190 ;  /* 0x000000be000f7202 */ /* 0x000fe20000000f00 */
[----:B------:R-:W-:Y:S01]  /*10070*/  IMAD.MOV.U32 R12, RZ, RZ, R7 ;  /* 0x000000ffff0c7224 */ /* 0x000fe200078e0007 */
[----:B------:R-:W-:Y:S01]  /*10080*/  CS2R R150, SRZ ;  /* 0x0000000000967805 */ /* 0x000fe2000001ff00 */
[----:B------:R-:W-:Y:S01]  /*10090*/  IMAD.MOV.U32 R14, RZ, RZ, R185 ;  /* 0x000000ffff0e7224 */ /* 0x000fe200078e00b9 */
        /* <DEDUP_REMOVED lines=31> */
.L_x_2419:
        /* <DEDUP_REMOVED lines=10> */
.L_x_2411:
[----:B------:R-:W-:Y:S01]  /*10330*/  IMAD R0, R185, 0x8, R2 ;  /* 0x00000008b9007824 */ /* 0x000fe200078e0202 */
[----:B------:R-:W-:-:S04]  /*10340*/  SHF.L.U32 R7, R190, 0x1f, RZ ;  /* 0x0000001fbe077819 */ /* 0x000fc800000006ff */
[----:B------:R0:W1:Y:S01]  /*10350*/  SYNCS.PHASECHK.TRANS64.TRYWAIT P3, [R0+URZ+0x28830], R7 ;  /* 0x02883007000075a7 */ /* 0x000062000806017f */
[----:B------:R-:W-:Y:S05]  /*10360*/  @!P0 BRA `(.L_x_2412) ;  /* 0x0000000000048947 */ /* 0x000fea0003800000 */
[----:B------:R-:W-:Y:S01]  /*10370*/  BPT.TRAP 0x1 ;  /* 0x000000040000795c */ /* 0x000fe20000300000 */
.L_x_2412:
[----:B------:R-:W-:Y:S04]  /*10380*/  BSSY B0, `(.L_x_2410) ;  /* 0x0000004000007945 */ /* 0x000fe80003800000 */
[----:B-1----:R-:W-:Y:S05]  /*10390*/  @P3 BRA `(.L_x_2413) ;  /* 0x0000000000083947 */ /* 0x002fea0003800000 */
[----:B------:R-:W1:Y:S02]  /*103a0*/  SYNCS.PHASECHK.TRANS64.TRYWAIT P3, [R0+URZ+0x28830], R7 ;  /* 0x02883007000075a7 */ /* 0x000e64000806017f */
[----:B-1----:R-:W-:Y:S05]  /*103b0*/  @!P3 BRA `(.L_x_2414) ;  /* 0x000000e400c8b947 */ /* 0x002fea0003800000 */
.L_x_2413:
[----:B------:R-:W-:Y:S05]  /*103c0*/  BSYNC B0 ;  /* 0x0000000000007941 */ /* 0x000fea0003800000 */
.L_x_2410:
[----:B01----:R-:W0:Y:S01]  /*103d0*/  S2R R0, SR_TID.X ;  /* 0x0000000000007919 */ /* 0x003e220000002100 */
[----:B------:R-:W-:Y:S05]  /*103e0*/  WARPSYNC.ALL ;  /* 0x0000000000007948 */ /* 0x000fea0003800000 */
[----:B------:R-:W-:Y:S01]  /*103f0*/  IMAD R6, R185, 0x800, R5 ;  /* 0x00000800b9067824 */ /* 0x000fe200078e0205 */
[----:B------:R-:W-:Y:S01]  /*10400*/  MOV R7, 0x40000040 ;  /* 0x4000004000077802 */ /* 0x000fe20000000f00 */
[----:B------:R-:W-:Y:S02]  /*10410*/  IMAD.MOV.U32 R9, RZ, RZ, 0x40000040 ;  /* 0x40000040ff097424 */ /* 0x000fe400078e00ff */
[C---:B------:R-:W-:Y:S01]  /*10420*/  VIADD R8, R6.reuse, 0x2 ;  /* 0x0000000206087836 */ /* 0x040fe20000000000 */
[----:B------:R-:W-:-:S02]  /*10430*/  R2UR UR26, R6 ;  /* 0x00000000061a72ca */ /* 0x000fc400000e0000 */
[----:B------:R-:W-:Y:S02]  /*10440*/  R2UR UR27, R7 ;  /* 0x00000000071b72ca */ /* 0x000fe400000e0000 */
        /* <DEDUP_REMOVED lines=8> */
[----:B------:R-:W-:-:S02]  /*104d0*/  MOV R7, 0x40000040 ;  /* 0x4000004000077802 */ /* 0x000fc40000000f00 */
[----:B------:R-:W-:Y:S01]  /*104e0*/  R2UR UR6, R8 ;  /* 0x00000000080672ca */ /* 0x000fe200000e0000 */
[----:B------:R-:W-:Y:S01]  /*104f0*/  VIADD R8, R6, 0x400 ;  /* 0x0000040006087836 */ /* 0x000fe20000000000 */
[----:B------:R-:W-:Y:S01]  /*10500*/  R2UR UR7, R9 ;  /* 0x00000000090772ca */ /* 0x000fe200000e0000 */
[----:B------:R-:W-:Y:S01]  /*10510*/  IMAD.MOV.U32 R9, RZ, RZ, 0x40000040 ;  /* 0x40000040ff097424 */ /* 0x000fe200078e00ff */
[----:B------:R-:W-:Y:S02]  /*10520*/  R2UR UR23, R7 ;  /* 0x00000000071772ca */ /* 0x000fe400000e0000 */
[----:B0-----:R-:W-:Y:S02]  /*10530*/  SHF.R.U32.HI R0, RZ, 0x7, R0 ;  /* 0x00000007ff007819 */ /* 0x001fe40000011600 */
[----:B------:R-:W-:Y:S02]  /*10540*/  R2UR UR10, R8 ;  /* 0x00000000080a72ca */ /* 0x000fe400000e0000 */
[----:B------:R-:W-:Y:S01]  /*10550*/  R2UR UR11, R9 ;  /* 0x00000000090b72ca */ /* 0x000fe200000e0000 */
[----:B------:R-:W-:Y:S01]  /*10560*/  VIADD R0, R0, 0x8 ;  /* 0x0000000800007836 */ /* 0x000fe20000000000 */
[----:B------:R-:W-:Y:S01]  /*10570*/  IADD3 R8, R6, 0x402, RZ ;  /* 0x0000040206087810 */ /* 0x000fe20007ffe0ff */
[----:B------:R-:W-:-:S03]  /*10580*/  IMAD.MOV.U32 R9, RZ, RZ, 0x40000040 ;  /* 0x40000040ff097424 */ /* 0x000fc600078e00ff */
[----:B------:R0:W-:Y:S01]  /*10590*/  BAR.SYNC.DEFER_BLOCKING R0, 0x100 ;  /* 0x000400000000751d */ /* 0x0001e20000010000 */
[----:B------:R-:W-:Y:S01]  /*105a0*/  R2UR UR14, R8 ;  /* 0x00000000080e72ca */ /* 0x000fe200000e0000 */
[C---:B------:R-:W-:Y:S01]  /*105b0*/  VIADD R8, R6.reuse, 0x404 ;  /* 0x0000040406087836 */ /* 0x040fe20000000000 */
[----:B------:R-:W-:Y:S01]  /*105c0*/  R2UR UR15, R9 ;  /* 0x00000000090f72ca */ /* 0x000fe200000e0000 */
[----:B------:R-:W-:Y:S02]  /*105d0*/  IMAD.MOV.U32 R9, RZ, RZ, 0x40000040 ;  /* 0x40000040ff097424 */ /* 0x000fe400078e00ff */
[----:B------:R-:W-:Y:S01]  /*105e0*/  VIADD R6, R6, 0x406 ;  /* 0x0000040606067836 */ /* 0x000fe20000000000 */
        /* <DEDUP_REMOVED lines=30> */
.L_x_2416:
[----:B------:R-:W-:Y:S01]  /*107d0*/  SHF.L.U32 R0, R15, 0x1f, RZ ;  /* 0x0000001f0f007819 */ /* 0x000fe200000006ff */
[----:B------:R-:W-:-:S04]  /*107e0*/  IMAD R7, R14, 0x8, R2 ;  /* 0x000000080e077824 */ /* 0x000fc800078e0202 */
[----:B------:R0:W1:Y:S01]  /*107f0*/  SYNCS.PHASECHK.TRANS64.TRYWAIT P2, [R7+URZ+0x28850], R0 ;  /* 0x02885000070075a7 */ /* 0x000062000804017f */
[----:B------:R-:W-:Y:S05]  /*10800*/  @!P0 BRA `(.L_x_2417) ;  /* 0x0000000000048947 */ /* 0x000fea0003800000 */
[----:B------:R-:W-:Y:S01]  /*10810*/  BPT.TRAP 0x1 ;  /* 0x000000040000795c */ /* 0x000fe20000300000 */
.L_x_2417:
[----:B-1----:R-:W-:Y:S05]  /*10820*/  @P2 BRA `(.L_x_2415) ;  /* 0x0000000000082947 */ /* 0x002fea0003800000 */
[----:B------:R-:W1:Y:S02]  /*10830*/  SYNCS.PHASECHK.TRANS64.TRYWAIT P2, [R7+URZ+0x28850], R0 ;  /* 0x02885000070075a7 */ /* 0x000e64000804017f */
[----:B-1----:R-:W-:Y:S05]  /*10840*/  @!P2 BRA `(.L_x_2418) ;  /* 0x000000e000b8a947 */ /* 0x002fea0003800000 */
.L_x_2415:
[----:B01----:R-:W-:Y:S01]  /*10850*/  VIADD R0, R2, 0x400 ;  /* 0x0000040002007836 */ /* 0x003fe20000000000 */
[----:B------:R-:W-:Y:S05]  /*10860*/  WARPSYNC.ALL ;  /* 0x0000000000007948 */ /* 0x000fea0003800000 */
[----:B------:R-:W-:Y:S01]  /*10870*/  SHF.R.U32.HI R0, RZ, 0x4, R0 ;  /* 0x00000004ff007819 */ /* 0x000fe20000011600 */
[----:B------:R-:W-:Y:S01]  /*10880*/  WARPGROUP.ARRIVE ;  /* 0x00000000000079c5 */ /* 0x000fe20000000000 */
[----:B------:R-:W-:-:S05]  /*10890*/  IMAD.MOV.U32 R9, RZ, RZ, 0x40000040 ;  /* 0x40000040ff097424 */ /* 0x000fca00078e00ff */
[----:B------:R-:W0:Y:S01]  /*108a0*/  S2R R194, SR_TID.X ;  /* 0x0000000000c27919 */ /* 0x000e220000002100 */
[----:B------:R-:W-:-:S04]  /*108b0*/  LOP3.LUT R0, R0, 0x3fff, RZ, 0xc0, !PT ;  /* 0x00003fff00007812 */ /* 0x000fc800078ec0ff */
[----:B------:R-:W-:Y:S01]  /*108c0*/  LOP3.LUT R7, R0, 0x4000000, RZ, 0xfc, !PT ;  /* 0x0400000000077812 */ /* 0x000fe200078efcff */
[----:B------:R-:W-:-:S04]  /*108d0*/  IMAD.MOV.U32 R0, RZ, RZ, -0x80 ;  /* 0xffffff80ff007424 */ /* 0x000fc800078e00ff */
[----:B------:R-:W-:Y:S02]  /*108e0*/  IMAD R6, R14, 0x800, R7 ;  /* 0x000008000e067824 */ /* 0x000fe400078e0207 */
[----:B------:R-:W-:Y:S02]  /*108f0*/  IMAD.MOV.U32 R7, RZ, RZ, 0x40000040 ;  /* 0x40000040ff077424 */ /* 0x000fe400078e00ff */
[----:B------:R-:W-:Y:S01]  /*10900*/  IMAD R0, R13, R0, 0x1 ;  /* 0x000000010d007424 */ /* 0x000fe200078e0200 */
[C---:B------:R-:W-:Y:S02]  /*10910*/  R2UR UR6, R6.reuse ;  /* 0x00000000060672ca */ /* 0x040fe400000e0000 */
[----:B------:R-:W-:Y:S02]  /*10920*/  R2UR UR7, R7 ;  /* 0x00000000070772ca */ /* 0x000fe400000e0000 */
[----:B------:R-:W-:Y:S02]  /*10930*/  IADD3 R8, R6, 0x80, RZ ;  /* 0x0000008006087810 */ /* 0x000fe40007ffe0ff */
[----:B------:R-:W-:-:S04]  /*10940*/  LEA R0, R193, R0, 0x7 ;  /* 0x00000000c1007211 */ /* 0x000fc800078e38ff */
[----:B------:R-:W-:-:S05]  /*10950*/  IADD3 R7, -R195, R0, R198 ;  /* 0x00000000c3077210 */ /* 0x000fca0007ffe1c6 */
[----:B------:R-:W-:Y:S01]  /*10960*/  HGMMA.64x128x16.F32 R88, R180, gdesc[UR4].tnspB, R88, gsb0 ;  /* 0x41e00004b4587df0 */ /* 0x000fe20008000858 */
[----:B------:R-:W-:Y:S01]  /*10970*/  R2UR UR6, R8 ;  /* 0x00000000080672ca */ /* 0x000fe200000e0000 */
[----:B------:R-:W-:Y:S01]  /*10980*/  VIADD R8, R6, 0x100 ;  /* 0x0000010006087836 */ /* 0x000fe20000000000 */
[----:B------:R-:W-:Y:S01]  /*10990*/  R2UR UR7, R9 ;  /* 0x00000000090772ca */ /* 0x000fe200000e0000 */
[----:B------:R-:W-:Y:S01]  /*109a0*/  IMAD.MOV.U32 R9, RZ, RZ, 0x40000040 ;  /* 0x40000040ff097424 */ /* 0x000fe200078e00ff */
[----:B0-----:R-:W-:Y:S01]  /*109b0*/  SHF.R.U32.HI R194, RZ, 0x7, R194 ;  /* 0x00000007ffc27819 */ /* 0x001fe200000116c2 */
[----:B------:R-:W-:-:S04]  /*109c0*/  IMAD R0, R212, -0x2, R7 ;  /* 0xfffffffed4007824 */ /* 0x000fc800078e0207 */
[----:B------:R-:W-:-:S05]  /*109d0*/  IMAD.IADD R15, R213, 0x1, R0 ;  /* 0x00000001d50f7824 */ /* 0x000fca00078e0200 */
[C---:B------:R-:W-:Y:S02]  /*109e0*/  ISETP.GT.AND P2, PT, R15.reuse, RZ, PT ;  /* 0x000000ff0f00720c */ /* 0x040fe40003f44270 */
[C---:B------:R-:W-:Y:S02]  /*109f0*/  ISETP.GT.AND P3, PT, R15.reuse, 0x1, PT ;  /* 0x000000010f00780c */ /* 0x040fe40003f64270 */
[----:B------:R-:W-:Y:S02]  /*10a00*/  FSEL R21, R24, -INF , P2 ;  /* 0xff80000018157808 */ /* 0x000fe40001000000 */
[----:B------:R-:W-:Y:S02]  /*10a10*/  ISETP.GT.AND P2, PT, R15, 0x8, PT ;  /* 0x000000080f00780c */ /* 0x000fe40003f44270 */
[----:B------:R-:W-:Y:S02]  /*10a20*/  FSEL R25, R25, -INF , P3 ;  /* 0xff80000019197808 */ /* 0x000fe40001800000 */
[----:B------:R-:W-:-:S02]  /*10a30*/  FMNMX.FTZ R0, R21, R12, !PT ;  /* 0x0000000c15007209 */ /* 0x000fc40007810000 */
[----:B------:R-:W-:Y:S02]  /*10a40*/  ISETP.GT.AND P3, PT, R15, 0x9, PT ;  /* 0x000000090f00780c */ /* 0x000fe40003f64270 */
[----:B------:R-:W-:Y:S02]  /*10a50*/  FMNMX.FTZ R0, R25, R0, !PT ;  /* 0x0000000019007209 */ /* 0x000fe40007810000 */
[----:B------:R-:W-:Y:S02]  /*10a60*/  FSEL R29, R29, -INF , P3 ;  /* 0xff8000001d1d7808 */ /* 0x000fe40001800000 */
[----:B------:R-:W-:-:S04]  /*10a70*/  ISETP.GT.AND P3, PT, R15, 0x11, PT ;  /* 0x000000110f00780c */ /* 0x000fc80003f64270 */
        /* <DEDUP_REMOVED lines=25> */
[----:B------:R-:W-:Y:S01]  /*10c10*/  ISETP.GT.AND P3, PT, R15, 0x79, PT ;  /* 0x000000790f00780c */ /* 0x000fe20003f64270 */
        /* <DEDUP_REMOVED lines=12> */
[----:B------:R-:W-:Y:S02]  /*10ce0*/  R2UR UR7, R9 ;  /* 0x00000000090772ca */ /* 0x000fe400000e0000 */
[----:B------:R-:W-:Y:S01]  /*10cf0*/  MOV R9, 0x40000040 ;  /* 0x4000004000097802 */ /* 0x000fe20000000f00 */
[----:B------:R-:W-:Y:S02]  /*10d00*/  WARPGROUP.DEPBAR.LE gsb0, 0x0 ;  /* 0x00008000000079c5 */ /* 0x000fe40000010000 */
[----:B------:R-:W-:Y:S01]  /*10d10*/  WARPGROUP.ARRIVE ;  /* 0x00000000000079c5 */ /* 0x000fe20000000000 */
[----:B------:R-:W-:Y:S02]  /*10d20*/  FSEL R173, R28, -INF , P2 ;  /* 0xff8000001cad7808 */ /* 0x000fe40001000000 */
[----:B------:R-:W-:-:S02]  /*10d30*/  ISETP.GT.AND P2, PT, R15, 0x10, PT ;  /* 0x000000100f00780c */ /* 0x000fc40003f44270 */
[----:B------:R-:W-:-:S03]  /*10d40*/  FMNMX.FTZ R0, R173, R0, !PT ;  /* 0x00000000ad007209 */ /* 0x000fc60007810000 */
[----:B------:R-:W-:Y:S01]  /*10d50*/  HGMMA.64x128x16.F32 R88, R168, gdesc[UR4].tnspB, R88, gsb0 ;  /* 0x41e00004a8587df0 */ /* 0x000fe20008000858 */
[----:B------:R-:W-:Y:S01]  /*10d60*/  R2UR UR6, R8 ;  /* 0x00000000080672ca */ /* 0x000fe200000e0000 */
[----:B------:R-:W-:Y:S01]  /*10d70*/  VIADD R8, R6, 0x280 ;  /* 0x0000028006087836 */ /* 0x000fe20000000000 */
[----:B------:R-:W-:Y:S01]  /*10d80*/  R2UR UR7, R9 ;  /* 0x00000000090772ca */ /* 0x000fe200000e0000 */
[----:B------:R-:W-:Y:S01]  /*10d90*/  IMAD.MOV.U32 R9, RZ, RZ, 0x40000040 ;  /* 0x40000040ff097424 */ /* 0x000fe200078e00ff */
[----:B------:R-:W-:Y:S02]  /*10da0*/  FSEL R175, R32, -INF , P2 ;  /* 0xff80000020af7808 */ /* 0x000fe40001000000 */
[----:B------:R-:W-:Y:S02]  /*10db0*/  FMNMX.FTZ R0, R29, R0, !PT ;  /* 0x000000001d007209 */ /* 0x000fe40007810000 */
[----:B------:R-:W-:Y:S02]  /*10dc0*/  ISETP.GT.AND P2, PT, R15, 0x18, PT ;  /* 0x000000180f00780c */ /* 0x000fe40003f44270 */
[----:B------:R-:W-:-:S04]  /*10dd0*/  FMNMX.FTZ R0, R175, R0, !PT ;  /* 0x00000000af007209 */ /* 0x000fc80007810000 */
[----:B------:R-:W-:Y:S01]  /*10de0*/  FMNMX.FTZ R0, R33, R0, !PT ;  /* 0x0000000021007209 */ /* 0x000fe20007810000 */
[----:B------:R-:W-:Y:S02]  /*10df0*/  WARPGROUP.DEPBAR.LE gsb0, 0x0 ;  /* 0x00008000000079c5 */ /* 0x000fe40000010000 */
[----:B------:R-:W-:Y:S01]  /*10e00*/  WARPGROUP.ARRIVE ;  /* 0x00000000000079c5 */ /* 0x000fe20000000000 */
[----:B------:R-:W-:Y:S02]  /*10e10*/  FSEL R169, R36, -INF , P2 ;  /* 0xff80000024a97808 */ /* 0x000fe40001000000 */
[----:B------:R-:W-:Y:S02]  /*10e20*/  ISETP.GT.AND P2, PT, R15, 0x20, PT ;  /* 0x000000200f00780c */ /* 0x000fe40003f44270 */
[----:B------:R-:W-:Y:S01]  /*10e30*/  FMNMX.FTZ R0, R169, R0, !PT ;  /* 0x00000000a9007209 */ /* 0x000fe20007810000 */
[----:B------:R-:W-:Y:S01]  /*10e40*/  HGMMA.64x128x16.F32 R88, R152, gdesc[UR4].tnspB, R88, gsb0 ;  /* 0x41e0000498587df0 */ /* 0x000fe20008000858 */
[----:B------:R-:W-:-:S02]  /*10e50*/  FSEL R171, R40, -INF , P2 ;  /* 0xff80000028ab7808 */ /* 0x000fc40001000000 */
[----:B------:R-:W-:Y:S02]  /*10e60*/  FMNMX.FTZ R0, R37, R0, !PT ;  /* 0x0000000025007209 */ /* 0x000fe40007810000 */
[----:B------:R-:W-:Y:S02]  /*10e70*/  ISETP.GT.AND P2, PT, R15, 0x28, PT ;  /* 0x000000280f00780c */ /* 0x000fe40003f44270 */
[----:B------:R-:W-:Y:S02]  /*10e80*/  FMNMX.FTZ R0, R171, R0, !PT ;  /* 0x00000000ab007209 */ /* 0x000fe40007810000 */
[----:B------:R-:W-:Y:S02]  /*10e90*/  FSEL R177, R44, -INF , P2 ;  /* 0xff8000002cb17808 */ /* 0x000fe40001000000 */
[----:B------:R-:W-:Y:S02]  /*10ea0*/  FMNMX.FTZ R0, R41, R0, !PT ;  /* 0x0000000029007209 */ /* 0x000fe40007810000 */
[----:B------:R-:W-:-:S02]  /*10eb0*/  ISETP.GT.AND P2, PT, R15, 0x30, PT ;  /* 0x000000300f00780c */ /* 0x000fc40003f44270 */
[----:B------:R-:W-:Y:S02]  /*10ec0*/  FMNMX.FTZ R0, R177, R0, !PT ;  /* 0x00000000b1007209 */ /* 0x000fe40007810000 */
[----:B------:R-:W-:Y:S02]  /*10ed0*/  FSEL R179, R48, -INF , P2 ;  /* 0xff80000030b37808 */ /* 0x000fe40001000000 */
[----:B------:R-:W-:Y:S02]  /*10ee0*/  FMNMX.FTZ R0, R45, R0, !PT ;  /* 0x000000002d007209 */ /* 0x000fe40007810000 */
[----:B------:R-:W-:Y:S02]  /*10ef0*/  ISETP.GT.AND P2, PT, R15, 0x38, PT ;  /* 0x000000380f00780c */ /* 0x000fe40003f44270 */
[----:B------:R-:W-:Y:S02]  /*10f00*/  FMNMX.FTZ R0, R179, R0, !PT ;  /* 0x00000000b3007209 */ /* 0x000fe40007810000 */
        /* <DEDUP_REMOVED lines=30> */
[----:B------:R-:W-:-:S02]  /*110f0*/  R2UR UR6, R8 ;  /* 0x00000000080672ca */ /* 0x000fc400000e0000 */
[----:B------:R-:W-:Y:S02]  /*11100*/  R2UR UR7, R9 ;  /* 0x00000000090772ca */ /* 0x000fe400000e0000 */
[C---:B------:R-:W-:Y:S01]  /*11110*/  ISETP.GT.AND P2, PT, R15.reuse, 0x78, PT ;  /* 0x000000780f00780c */ /* 0x040fe20003f44270 */
[----:B------:R-:W-:Y:S01]  /*11120*/  VIADD R15, R15, 0x8 ;  /* 0x000000080f0f7836 */ /* 0x000fe20000000000 */
[----:B------:R-:W-:Y:S02]  /*11130*/  FMNMX.FTZ R0, R80, R7, !PT ;  /* 0x0000000750007209 */ /* 0x000fe40007810000 */
[----:B------:R-:W-:Y:S02]  /*11140*/  FSEL R84, R84, -INF , P2 ;  /* 0xff80000054547808 */ /* 0x000fe40001000000 */
[----:B------:R-:W-:Y:S02]  /*11150*/  FMNMX.FTZ R7, R81, R0, !PT ;  /* 0x0000000051077209 */ /* 0x000fe40007810000 */
[----:B------:R-:W-:-:S02]  /*11160*/  ISETP.GT.AND P4, PT, R15, 0x1, PT ;  /* 0x000000010f00780c */ /* 0x000fc40003f84270 */
        /* <DEDUP_REMOVED lines=16> */
[----:B------:R-:W-:Y:S01]  /*11270*/  WARPGROUP.ARRIVE ;  /* 0x00000000000079c5 */ /* 0x000fe20000000000 */
[----:B------:R-:W-:Y:S02]  /*11280*/  FSEL R153, R85, -INF , P3 ;  /* 0xff80000055997808 */ /* 0x000fe40001800000 */
[----:B------:R-:W-:Y:S02]  /*11290*/  ISETP.GT.AND P3, PT, R15, RZ, PT ;  /* 0x000000ff0f00720c */ /* 0x000fe40003f64270 */
[----:B------:R-:W-:Y:S01]  /*112a0*/  FMNMX.FTZ R20, R153, R0, !PT ;  /* 0x0000000099147209 */ /* 0x000fe20007810000 */
[----:B------:R-:W-:Y:S01]  /*112b0*/  HGMMA.64x128x16.F32 R88, R156, gdesc[UR4].tnspB, R88, gsb0 ;  /* 0x41e000049c587df0 */ /* 0x000fe20008000858 */
[----:B------:R-:W-:Y:S01]  /*112c0*/  IMAD.U32 R0, RZ, RZ, UR44 ;  /* 0x0000002cff007e24 */ /* 0x000fe2000f8e00ff */
[----:B------:R-:W-:-:S02]  /*112d0*/  FSEL R26, R26, -INF , P3 ;  /* 0xff8000001a1a7808 */ /* 0x000fc40001800000 */
[----:B------:R-:W0:Y:S01]  /*112e0*/  SHFL.BFLY PT, R7, R20, 0x2, 0x1f ;  /* 0x0c401f0014077f89 */ /* 0x000e2200000e0000 */
[----:B------:R-:W-:Y:S02]  /*112f0*/  ISETP.GT.AND P3, PT, R15, 0x8, PT ;  /* 0x000000080f00780c */ /* 0x000fe40003f64270 */
[----:B------:R-:W-:Y:S02]  /*11300*/  FMNMX.FTZ R8, R26, R11, !PT ;  /* 0x0000000b1a087209 */ /* 0x000fe40007810000 */
[----:B------:R-:W-:Y:S02]  /*11310*/  FSEL R55, R55, -INF , P4 ;  /* 0xff80000037377808 */ /* 0x000fe40002000000 */
[----:B------:R-:W-:Y:S02]  /*11320*/  FMNMX.FTZ R8, R27, R8, !PT ;  /* 0x000000081b087209 */ /* 0x000fe40007810000 */
[----:B------:R-:W-:-:S04]  /*11330*/  ISETP.GT.AND P4, PT, R15, 0x41, PT ;  /* 0x000000410f00780c */ /* 0x000fc80003f84270 */
[----:B------:R-:W-:Y:S02]  /*11340*/  FSEL R59, R59, -INF , P4 ;  /* 0xff8000003b3b7808 */ /* 0x000fe40002000000 */
[----:B------:R-:W-:-:S04]  /*11350*/  ISETP.GT.AND P4, PT, R15, 0x49, PT ;  /* 0x000000490f00780c */ /* 0x000fc80003f84270 */
[----:B------:R-:W-:Y:S02]  /*11360*/  FSEL R63, R63, -INF , P4 ;  /* 0xff8000003f3f7808 */ /* 0x000fe40002000000 */
[----:B------:R-:W-:Y:S02]  /*11370*/  ISETP.GT.AND P4, PT, R15, 0x51, PT ;  /* 0x000000510f00780c */ /* 0x000fe40003f84270 */
[----:B0-----:R-:W-:Y:S02]  /*11380*/  FMNMX.FTZ R28, R20, R7, !PT ;  /* 0x00000007141c7209 */ /* 0x001fe40007810000 */
[----:B------:R-:W-:Y:S02]  /*11390*/  FSEL R67, R67, -INF , P4 ;  /* 0xff80000043437808 */ /* 0x000fe40002000000 */
[----:B------:R-:W-:Y:S01]  /*113a0*/  ISETP.GT.AND P4, PT, R15, 0x59, PT ;  /* 0x000000590f00780c */ /* 0x000fe20003f84270 */
[----:B------:R-:W0:Y:S01]  /*113b0*/  SHFL.BFLY PT, R7, R28, 0x1, 0x1f ;  /* 0x0c201f001c077f89 */ /* 0x000e2200000e0000 */
[----:B------:R-:W-:-:S02]  /*113c0*/  IADD3 R20, R6, 0x300, RZ ;  /* 0x0000030006147810 */ /* 0x000fc40007ffe0ff */
[----:B------:R-:W-:Y:S02]  /*113d0*/  FSEL R71, R71, -INF , P4 ;  /* 0xff80000047477808 */ /* 0x000fe40002000000 */
[----:B------:R-:W-:Y:S02]  /*113e0*/  ISETP.GT.AND P4, PT, R15, 0x61, PT ;  /* 0x000000610f00780c */ /* 0x000fe40003f84270 */
[----:B------:R-:W-:Y:S02]  /*113f0*/  R2UR UR6, R20 ;  /* 0x00000000140672ca */ /* 0x000fe400000e0000 */
[----:B------:R-:W-:Y:S02]  /*11400*/  FSEL R75, R75, -INF , P4 ;  /* 0xff8000004b4b7808 */ /* 0x000fe40002000000 */
[----:B------:R-:W-:-:S04]  /*11410*/  ISETP.GT.AND P4, PT, R15, 0x69, PT ;  /* 0x000000690f00780c */ /* 0x000fc80003f84270 */
[----:B------:R-:W-:Y:S02]  /*11420*/  FSEL R79, R79, -INF , P4 ;  /* 0xff8000004f4f7808 */ /* 0x000fe40002000000 */
[----:B------:R-:W-:-:S04]  /*11430*/  ISETP.GT.AND P4, PT, R15, 0x71, PT ;  /* 0x000000710f00780c */ /* 0x000fc80003f84270 */
[----:B------:R-:W-:Y:S02]  /*11440*/  FSEL R83, R83, -INF , P4 ;  /* 0xff80000053537808 */ /* 0x000fe40002000000 */
[----:B------:R-:W-:Y:S02]  /*11450*/  ISETP.GT.AND P4, PT, R15, 0x79, PT ;  /* 0x000000790f00780c */ /* 0x000fe40003f84270 */
[----:B0-----:R-:W-:Y:S02]  /*11460*/  FMNMX.FTZ R7, R28, R7, !PT ;  /* 0x000000071c077209 */ /* 0x001fe40007810000 */
[----:B------:R-:W-:Y:S02]  /*11470*/  FSEL R87, R87, -INF , P4 ;  /* 0xff80000057577808 */ /* 0x000fe40002000000 */
[C---:B------:R-:W-:Y:S01]  /*11480*/  FSETP.NEU.FTZ.AND P2, PT, R7.reuse, -INF , PT ;  /* 0xff8000000700780b */ /* 0x040fe20003f5d000 */
[----:B------:R-:W-:-:S05]  /*11490*/  FMUL.FTZ R24, R7, R0 ;  /* 0x0000000007187220 */ /* 0x000fca0000410000 */
[----:B------:R-:W-:-:S05]  /*114a0*/  FSEL R24, R24, RZ, P2 ;  /* 0x000000ff18187208 */ /* 0x000fca0001000000 */
[-CC-:B------:R-:W-:Y:S01]  /*114b0*/  FFMA.FTZ R180, R25, R0.reuse, -R24.reuse ;  /* 0x0000000019b47223 */ /* 0x180fe20000010818 */
[----:B------:R-:W-:Y:S01]  /*114c0*/  FSEL R25, R30, -INF , P3 ;  /* 0xff8000001e197808 */ /* 0x000fe20001800000 */
[-CC-:B------:R-:W-:Y:S01]  /*114d0*/  FFMA.FTZ R9, R29, R0.reuse, -R24.reuse ;  /* 0x000000001d097223 */ /* 0x180fe20000010818 */
[----:B------:R-:W-:Y:S01]  /*114e0*/  ISETP.GT.AND P3, PT, R15, 0x10, PT ;  /* 0x000000100f00780c */ /* 0x000fe20003f64270 */
        /* <DEDUP_REMOVED lines=33> */
[----:B------:R-:W-:-:S02]  /*11700*/  FFMA.FTZ R153, R153, R0, -R24 ;  /* 0x0000000099997223 */ /* 0x000fc40000010818 */
[----:B------:R-:W-:Y:S08]  /*11710*/  MUFU.EX2 R182, R182 ;  /* 0x000000b600b67308 */ /* 0x000ff00000000800 */
[----:B------:R-:W-:Y:S08]  /*11720*/  MUFU.EX2 R9, R9 ;  /* 0x0000000900097308 */ /* 0x000ff00000000800 */
[----:B------:R-:W-:Y:S08]  /*11730*/  MUFU.EX2 R176, R176 ;  /* 0x000000b000b07308 */ /* 0x000ff00000000800 */
[----:B------:R-:W-:Y:S01]  /*11740*/  MUFU.EX2 R29, R29 ;  /* 0x0000001d001d7308 */ /* 0x000fe20000000800 */
[----:B------:R-:W-:-:S02]  /*11750*/  WARPGROUP.DEPBAR.LE gsb0, 0x0 ;  /* 0x00008000000079c5 */ /* 0x000fc40000010000 */
[----:B------:R-:W-:Y:S01]  /*11760*/  FSEL R157, R42, -INF , P3 ;  /* 0xff8000002a9d7808 */ /* 0x000fe20001800000 */
[----:B------:R-:W-:Y:S01]  /*11770*/  WARPGROUP.ARRIVE ;  /* 0x00000000000079c5 */ /* 0x000fe20000000000 */
[----:B------:R-:W-:Y:S01]  /*11780*/  ISETP.GT.AND P3, PT, R15, 0x28, PT ;  /* 0x000000280f00780c */ /* 0x000fe20003f64270 */
[--C-:B------:R-:W-:Y:S01]  /*11790*/  FFMA.FTZ R156, R237, R0, -R24.reuse ;  /* 0x00000000ed9c7223 */ /* 0x100fe20000010818 */
[----:B------:R-:W-:Y:S01]  /*117a0*/  FMNMX.FTZ R8, R157, R8, !PT ;  /* 0x000000089d087209 */ /* 0x000fe20007810000 */
[----:B------:R-:W-:Y:S01]  /*117b0*/  FFMA.FTZ R158, R68, R0, -R24 ;  /* 0x00000000449e7223 */ /* 0x000fe20000010818 */
[----:B------:R-:W-:Y:S01]  /*117c0*/  FSEL R159, R46, -INF , P3 ;  /* 0xff8000002e9f7808 */ /* 0x000fe20001800000 */
[----:B------:R-:W-:Y:S01]  /*117d0*/  MUFU.EX2 R178, R178 ;  /* 0x000000b200b27308 */ /* 0x000fe20000000800 */
[----:B------:R-:W-:Y:S02]  /*117e0*/  FMNMX.FTZ R8, R43, R8, !PT ;  /* 0x000000082b087209 */ /* 0x000fe40007810000 */
[----:B------:R-:W-:-:S02]  /*117f0*/  ISETP.GT.AND P3, PT, R15, 0x30, PT ;  /* 0x000000300f00780c */ /* 0x000fc40003f64270 */
[----:B------:R-:W-:Y:S02]  /*11800*/  FMNMX.FTZ R8, R159, R8, !PT ;  /* 0x000000089f087209 */ /* 0x000fe40007810000 */
[----:B------:R-:W-:Y:S01]  /*11810*/  FSEL R169, R50, -INF , P3 ;  /* 0xff80000032a97808 */ /* 0x000fe20001800000 */
[----:B------:R-:W-:Y:S01]  /*11820*/  MUFU.EX2 R37, R37 ;  /* 0x0000002500257308 */ /* 0x000fe20000000800 */
[----:B------:R-:W-:Y:S02]  /*11830*/  FMNMX.FTZ R8, R47, R8, !PT ;  /* 0x000000082f087209 */ /* 0x000fe40007810000 */
[----:B------:R-:W-:Y:S02]  /*11840*/  ISETP.GT.AND P3, PT, R15, 0x38, PT ;  /* 0x000000380f00780c */ /* 0x000fe40003f64270 */
[----:B------:R-:W-:Y:S02]  /*11850*/  FMNMX.FTZ R8, R169, R8, !PT ;  /* 0x00000008a9087209 */ /* 0x000fe40007810000 */
[----:B------:R-:W-:Y:S01]  /*11860*/  FSEL R171, R54, -INF , P3 ;  /* 0xff80000036ab7808 */ /* 0x000fe20001800000 */
[----:B------:R-:W-:Y:S01]  /*11870*/  MUFU.EX2 R172, R172 ;  /* 0x000000ac00ac7308 */ /* 0x000fe20000000800 */
[----:B------:R-:W-:-:S02]  /*11880*/  FMNMX.FTZ R8, R51, R8, !PT ;  /* 0x0000000833087209 */ /* 0x000fc40007810000 */
[----:B------:R-:W-:Y:S02]  /*11890*/  ISETP.GT.AND P3, PT, R15, 0x40, PT ;  /* 0x000000400f00780c */ /* 0x000fe40003f64270 */
[----:B------:R-:W-:Y:S02]  /*118a0*/  FMNMX.FTZ R8, R171, R8, !PT ;  /* 0x00000008ab087209 */ /* 0x000fe40007810000 */
[----:B------:R-:W-:Y:S01]  /*118b0*/  FSEL R173, R58, -INF , P3 ;  /* 0xff8000003aad7808 */ /* 0x000fe20001800000 */
[----:B------:R-:W-:Y:S01]  /*118c0*/  MUFU.EX2 R41, R41 ;  /* 0x0000002900297308 */ /* 0x000fe20000000800 */
[----:B------:R-:W-:Y:S02]  /*118d0*/  FMNMX.FTZ R8, R55, R8, !PT ;  /* 0x0000000837087209 */ /* 0x000fe40007810000 */
[----:B------:R-:W-:Y:S02]  /*118e0*/  ISETP.GT.AND P3, PT, R15, 0x48, PT ;  /* 0x000000480f00780c */ /* 0x000fe40003f64270 */
[----:B------:R-:W-:-:S02]  /*118f0*/  FMNMX.FTZ R8, R173, R8, !PT ;  /* 0x00000008ad087209 */ /* 0x000fc40007810000 */
        /* <DEDUP_REMOVED lines=32> */
[----:B------:R-:W-:-:S04]  /*11b00*/  FMNMX.FTZ R15, R83, R8, !PT ;  /* 0x00000008530f7209 */ /* 0x000fc80007810000 */
[----:B------:R-:W-:Y:S01]  /*11b10*/  FMNMX.FTZ R8, R86, R15, !PT ;  /* 0x0000000f56087209 */ /* 0x000fe20007810000 */
[-CC-:B------:R-:W-:Y:S01]  /*11b20*/  FFMA.FTZ R15, R61, R0.reuse, -R24.reuse ;  /* 0x000000003d0f7223 */ /* 0x180fe20000010818 */
[-CC-:B------:R-:W-:Y:S01]  /*11b30*/  FFMA.FTZ R61, R65, R0.reuse, -R24.reuse ;  /* 0x00000000413d7223 */ /* 0x180fe20000010818 */
[--C-:B------:R-:W-:Y:S01]  /*11b40*/  FFMA.FTZ R65, R69, R0, -R24.reuse ;  /* 0x0000000045417223 */ /* 0x100fe20000010818 */
[----:B------:R-:W-:Y:S01]  /*11b50*/  FMNMX.FTZ R8, R87, R8, !PT ;  /* 0x0000000857087209 */ /* 0x000fe20007810000 */
[-CC-:B------:R-:W-:Y:S01]  /*11b60*/  FFMA.FTZ R69, R73, R0.reuse, -R24.reuse ;  /* 0x0000000049457223 */ /* 0x180fe20000010818 */
[-CC-:B------:R-:W-:Y:S01]  /*11b70*/  FFMA.FTZ R73, R77, R0.reuse, -R24.reuse ;  /* 0x000000004d497223 */ /* 0x180fe20000010818 */
[----:B------:R-:W-:Y:S01]  /*11b80*/  FFMA.FTZ R77, R81, R0, -R24 ;  /* 0x00000000514d7223 */ /* 0x000fe20000010818 */
[----:B------:R-:W-:Y:S01]  /*11b90*/  FSEL R81, R7, RZ, P2 ;  /* 0x000000ff07517208 */ /* 0x000fe20001000000 */
[----:B------:R-:W0:Y:S01]  /*11ba0*/  SHFL.BFLY PT, R21, R8, 0x2, 0x1f ;  /* 0x0c401f0008157f89 */ /* 0x000e2200000e0000 */
[----:B------:R-:W-:Y:S08]  /*11bb0*/  MUFU.EX2 R57, R57 ;  /* 0x0000003900397308 */ /* 0x000ff00000000800 */
[----:B------:R-:W-:Y:S08]  /*11bc0*/  MUFU.EX2 R154, R154 ;  /* 0x0000009a009a7308 */ /* 0x000ff00000000800 */
[----:B------:R-:W-:Y:S01]  /*11bd0*/  MUFU.EX2 R15, R15 ;  /* 0x0000000f000f7308 */ /* 0x000fe20000000800 */
[----:B0-----:R-:W-:-:S07]  /*11be0*/  FMNMX.FTZ R34, R8, R21, !PT ;  /* 0x0000001508227209 */ /* 0x001fce0007810000 */
[----:B------:R-:W-:Y:S01]  /*11bf0*/  MUFU.EX2 R156, R156 ;  /* 0x0000009c009c7308 */ /* 0x000fe20000000800 */
[----:B------:R-:W0:Y:S07]  /*11c00*/  SHFL.BFLY PT, R21, R34, 0x1, 0x1f ;  /* 0x0c201f0022157f89 */ /* 0x000e2e00000e0000 */
[----:B------:R-:W-:Y:S08]  /*11c10*/  MUFU.EX2 R61, R61 ;  /* 0x0000003d003d7308 */ /* 0x000ff00000000800 */
[----:B------:R-:W-:Y:S08]  /*11c20*/  MUFU.EX2 R158, R158 ;  /* 0x0000009e009e7308 */ /* 0x000ff00000000800 */
[----:B------:R-:W-:Y:S01]  /*11c30*/  MUFU.EX2 R65, R65 ;  /* 0x0000004100417308 */ /* 0x000fe20000000800 */
[----:B0-----:R-:W-:Y:S01]  /*11c40*/  FMNMX.FTZ R8, R34, R21, !PT ;  /* 0x0000001522087209 */ /* 0x001fe20007810000 */
[----:B------:R-:W-:-:S03]  /*11c50*/  IMAD.MOV.U32 R21, RZ, RZ, 0x40000040 ;  /* 0x40000040ff157424 */ /* 0x000fc600078e00ff */
[C---:B------:R-:W-:Y:S01]  /*11c60*/  FSETP.NEU.FTZ.AND P2, PT, R8.reuse, -INF , PT ;  /* 0xff8000000800780b */ /* 0x040fe20003f5d000 */
[CC--:B------:R-:W-:Y:S01]  /*11c70*/  FMUL.FTZ R46, R8.reuse, R0.reuse ;  /* 0x00000000082e7220 */ /* 0x0c0fe20000410000 */
[----:B------:R-:W-:Y:S01]  /*11c80*/  R2UR UR7, R21 ;  /* 0x00000000150772ca */ /* 0x000fe200000e0000 */
[----:B------:R-:W-:Y:S01]  /*11c90*/  FADD.FTZ R21, -R81, R12 ;  /* 0x0000000c51157221 */ /* 0x000fe20000010100 */
[----:B------:R-:W-:Y:S01]  /*11ca0*/  FSEL R20, R8, RZ, P2 ;  /* 0x000000ff08147208 */ /* 0x000fe20001000000 */
[----:B------:R-:W-:Y:S01]  /*11cb0*/  MUFU.EX2 R81, R153 ;  /* 0x0000009900517308 */ /* 0x000fe20000000800 */
[----:B------:R-:W-:Y:S01]  /*11cc0*/  FSEL R46, R46, RZ, P2 ;  /* 0x000000ff2e2e7208 */ /* 0x000fe20001000000 */
[----:B------:R-:W-:Y:S01]  /*11cd0*/  FMUL.FTZ R12, R21, R0 ;  /* 0x00000000150c7220 */ /* 0x000fe20000410000 */
[----:B------:R-:W-:Y:S02]  /*11ce0*/  IMAD.MOV.U32 R21, RZ, RZ, 0x40000040 ;  /* 0x40000040ff157424 */ /* 0x000fe400078e00ff */
[----:B------:R-:W-:Y:S01]  /*11cf0*/  FADD.FTZ R11, -R20, R11 ;  /* 0x0000000b140b7221 */ /* 0x000fe20000010100 */
[----:B------:R-:W-:-:S02]  /*11d00*/  VIADD R20, R6, 0x380 ;  /* 0x0000038006147836 */ /* 0x000fc40000000000 */
[-CC-:B------:R-:W-:Y:S01]  /*11d10*/  FFMA.FTZ R24, R26, R0.reuse, -R46.reuse ;  /* 0x000000001a187223 */ /* 0x180fe2000001082e */
[-CC-:B------:R-:W-:Y:S01]  /*11d20*/  FFMA.FTZ R40, R43, R0.reuse, -R46.reuse ;  /* 0x000000002b287223 */ /* 0x180fe2000001082e */
[----:B------:R-:W0:Y:S01]  /*11d30*/  MUFU.EX2 R12, R12 ;  /* 0x0000000c000c7308 */ /* 0x000e220000000800 */
[-C--:B------:R-:W-:Y:S01]  /*11d40*/  FMUL.FTZ R11, R11, R0.reuse ;  /* 0x000000000b0b7220 */ /* 0x080fe20000410000 */
[----:B------:R-:W-:Y:S01]  /*11d50*/  HGMMA.64x128x16.F32 R88, R160, gdesc[UR4].tnspB, R88, gsb0 ;  /* 0x41e00004a0587df0 */ /* 0x000fe20008000858 */
[----:B------:R-:W-:Y:S01]  /*11d60*/  R2UR UR6, R20 ;  /* 0x00000000140672ca */ /* 0x000fe200000e0000 */
[-CC-:B------:R-:W-:Y:S01]  /*11d70*/  FFMA.FTZ R27, R27, R0.reuse, -R46.reuse ;  /* 0x000000001b1b7223 */ /* 0x180fe2000001082e */
[----:B------:R-:W-:Y:S01]  /*11d80*/  R2UR UR7, R21 ;  /* 0x00000000150772ca */ /* 0x000fe200000e0000 */
        /* <DEDUP_REMOVED lines=11> */
[----:B0-----:R-:W-:Y:S01]  /*11e40*/  FFMA.FTZ R43, R12, R4, R85 ;  /* 0x000000040c2b7223 */ /* 0x001fe20000010055 */
[-CC-:B------:R-:W-:Y:S01]  /*11e50*/  FFMA.FTZ R169, R169, R0.reuse, -R46.reuse ;  /* 0x00000000a9a97223 */ /* 0x180fe2000001082e */
[-CC-:B------:R-:W-:Y:S01]  /*11e60*/  FFMA.FTZ R44, R51, R0.reuse, -R46.reuse ;  /* 0x00000000332c7223 */ /* 0x180fe2000001082e */
[-CC-:B------:R-:W-:Y:S01]  /*11e70*/  FFMA.FTZ R171, R171, R0.reuse, -R46.reuse ;  /* 0x00000000abab7223 */ /* 0x180fe2000001082e */
[----:B------:R-:W-:Y:S01]  /*11e80*/  FADD.FTZ R43, R180, R43 ;  /* 0x0000002bb42b7221 */ /* 0x000fe20000010000 */
[-CC-:B------:R-:W-:Y:S01]  /*11e90*/  FFMA.FTZ R6, R55, R0.reuse, -R46.reuse ;  /* 0x0000000037067223 */ /* 0x180fe2000001082e */
[----:B------:R-:W-:Y:S01]  /*11ea0*/  FFMA.FTZ R153, R173, R0, -R46 ;  /* 0x00000000ad997223 */ /* 0x000fe2000001082e */
[----:B------:R-:W0:Y:S01]  /*11eb0*/  MUFU.EX2 R27, R27 ;  /* 0x0000001b001b7308 */ /* 0x000e220000000800 */
[----:B------:R-:W-:Y:S01]  /*11ec0*/  FADD.FTZ R4, R182, R43 ;  /* 0x0000002bb6047221 */ /* 0x000fe20000010000 */
[----:B------:R-:W-:-:S02]  /*11ed0*/  @!P1 IMAD R43, R185, 0x8, R2 ;  /* 0x00000008b92b9824 */ /* 0x000fc400078e0202 */
[-CC-:B------:R-:W-:Y:S01]  /*11ee0*/  FFMA.FTZ R20, R59, R0.reuse, -R46.reuse ;  /* 0x000000003b147223 */ /* 0x180fe2000001082e */
[-C--:B------:R-:W-:Y:S01]  /*11ef0*/  FFMA.FTZ R155, R175, R0.reuse, -R46 ;  /* 0x00000000af9b7223 */ /* 0x080fe2000001082e */
[----:B------:R-:W-:Y:S01]  /*11f00*/  FADD.FTZ R21, R9, R4 ;  /* 0x0000000409157221 */ /* 0x000fe20000010000 */
[----:B------:R-:W-:Y:S01]  /*11f10*/  IADD3 R4, -R194, 0xb, RZ ;  /* 0x0000000bc2047810 */ /* 0x000fe20007ffe1ff */
[-CC-:B------:R-:W-:Y:S01]  /*11f20*/  FFMA.FTZ R157, R177, R0.reuse, -R46.reuse ;  /* 0x00000000b19d7223 */ /* 0x180fe2000001082e */
[----:B------:R-:W2:Y:S01]  /*11f30*/  MUFU.EX2 R25, R25 ;  /* 0x0000001900197308 */ /* 0x000ea20000000800 */
[----:B------:R-:W-:Y:S01]  /*11f40*/  FADD.FTZ R48, R176, R21 ;  /* 0x00000015b0307221 */ /* 0x000fe20000010000 */
[-CC-:B------:R-:W-:Y:S01]  /*11f50*/  FFMA.FTZ R159, R179, R0.reuse, -R46.reuse ;  /* 0x00000000b39f7223 */ /* 0x180fe2000001082e */
[-CC-:B------:R-:W-:Y:S01]  /*11f60*/  FFMA.FTZ R75, R75, R0.reuse, -R46.reuse ;  /* 0x000000004b4b7223 */ /* 0x180fe2000001082e */
[-C--:B------:R-:W-:Y:S01]  /*11f70*/  FFMA.FTZ R79, R79, R0.reuse, -R46 ;  /* 0x000000004f4f7223 */ /* 0x080fe2000001082e */
[----:B------:R-:W-:Y:S01]  /*11f80*/  FADD.FTZ R21, R29, R48 ;  /* 0x000000301d157221 */ /* 0x000fe20000010000 */
[----:B-1----:R-:W-:Y:S01]  /*11f90*/  FFMA.FTZ R48, R11, R3, R24 ;  /* 0x000000030b307223 */ /* 0x002fe20000010018 */
[-C--:B------:R-:W-:Y:S01]  /*11fa0*/  FFMA.FTZ R183, R183, R0.reuse, -R46 ;  /* 0x00000000b7b77223 */ /* 0x080fe2000001082e */
[----:B------:R-:W1:Y:S01]  /*11fb0*/  MUFU.EX2 R26, R26 ;  /* 0x0000001a001a7308 */ /* 0x000e620000000800 */
[----:B------:R-:W-:Y:S01]  /*11fc0*/  FADD.FTZ R52, R178, R21 ;  /* 0x00000015b2347221 */ /* 0x000fe20000010000 */
[----:B0-----:R-:W-:Y:S01]  /*11fd0*/  FADD.FTZ R50, R27, R48 ;  /* 0x000000301b327221 */ /* 0x001fe20000010000 */
[-CC-:B------:R-:W-:Y:S01]  /*11fe0*/  FFMA.FTZ R48, R63, R0.reuse, -R46.reuse ;  /* 0x000000003f307223 */ /* 0x180fe2000001082e */
[-C--:B------:R-:W-:Y:S01]  /*11ff0*/  FFMA.FTZ R83, R83, R0.reuse, -R46 ;  /* 0x0000000053537223 */ /* 0x080fe2000001082e */
[----:B------:R-:W-:Y:S01]  /*12000*/  FADD.FTZ R3, R37, R52 ;  /* 0x0000003425037221 */ /* 0x000fe20000010000 */
[-CC-:B------:R-:W-:Y:S01]  /*12010*/  FFMA.FTZ R86, R86, R0.reuse, -R46.reuse ;  /* 0x0000000056567223 */ /* 0x180fe2000001082e */
[----:B------:R-:W-:Y:S01]  /*12020*/  FFMA.FTZ R87, R87, R0, -R46 ;  /* 0x0000000057577223 */ /* 0x000fe2000001082e */
[----:B------:R-:W0:Y:S01]  /*12030*/  MUFU.EX2 R31, R31 ;  /* 0x0000001f001f7308 */ /* 0x000e220000000800 */
[----:B--2---:R-:W-:Y:S01]  /*12040*/  FADD.FTZ R21, R25, R50 ;  /* 0x0000003219157221 */ /* 0x004fe20000010000 */
[----:B------:R-:W-:Y:S01]  /*12050*/  FADD.FTZ R52, R172, R3 ;  /* 0x00000003ac347221 */ /* 0x000fe20000010000 */
[----:B------:R-:W-:-:S02]  /*12060*/  @!P1 IADD3 R3, R43, 0x28840, RZ ;  /* 0x000288402b039810 */ /* 0x000fc40007ffe0ff */
[----:B------:R-:W-:Y:S01]  /*12070*/  F2FP.F16.F32.PACK_AB R182, R9, R182 ;  /* 0x000000b609b6723e */ /* 0x000fe200000000ff */
[----:B------:R-:W-:Y:S01]  /*12080*/  FADD.FTZ R43, R41, R52 ;  /* 0x00000034292b7221 */ /* 0x000fe20000010000 */
[----:B------:R-:W-:Y:S01]  /*12090*/  @!P1 PRMT R3, RZ, 0x654, R3 ;  /* 0x00000654ff039816 */ /* 0x000fe20000000003 */
[----:B------:R-:W2:Y:S01]  /*120a0*/  MUFU.EX2 R36, R36 ;  /* 0x0000002400247308 */ /* 0x000ea20000000800 */
[----:B-1----:R-:W-:Y:S01]  /*120b0*/  FADD.FTZ R50, R26, R21 ;  /* 0x000000151a327221 */ /* 0x002fe20000010000 */
[C---:B------:R-:W-:Y:S01]  /*120c0*/  ISETP.GT.AND P2, PT, R13.reuse, R10, PT ;  /* 0x0000000a0d00720c */ /* 0x040fe20003f44270 */
[----:B------:R-:W-:Y:S01]  /*120d0*/  VIADD R13, R13, 0xffffffff ;  /* 0xffffffff0d0d7836 */ /* 0x000fe20000000000 */
[----:B------:R-:W-:Y:S02]  /*120e0*/  F2FP.F16.F32.PACK_AB R180, R180, R85 ;  /* 0x00000055b4b4723e */ /* 0x000fe400000000ff */
[----:B------:R-:W-:Y:S02]  /*120f0*/  F2FP.F16.F32.PACK_AB R176, R29, R176 ;  /* 0x000000b01db0723e */ /* 0x000fe400000000ff */
[----:B------:R-:W-:Y:S01]  /*12100*/  MUFU.EX2 R33, R33 ;  /* 0x0000002100217308 */ /* 0x000fe20000000800 */
[----:B0-----:R-:W-:Y:S01]  /*12110*/  FADD.FTZ R21, R31, R50 ;  /* 0x000000321f157221 */ /* 0x001fe20000010000 */
[----:B------:R-:W-:Y:S01]  /*12120*/  FADD.FTZ R50, R174, R43 ;  /* 0x0000002bae327221 */ /* 0x000fe20000010000 */
[----:B------:R-:W-:-:S02]  /*12130*/  @!P1 IMAD R43, R14, 0x8, R2 ;  /* 0x000000080e2b9824 */ /* 0x000fc400078e0202 */
[----:B------:R-:W-:Y:S01]  /*12140*/  FFMA.FTZ R14, R67, R0, -R46 ;  /* 0x00000000430e7223 */ /* 0x000fe2000001082e */
[----:B------:R-:W-:Y:S01]  /*12150*/  F2FP.F16.F32.PACK_AB R178, R37, R178 ;  /* 0x000000b225b2723e */ /* 0x000fe200000000ff */
[----:B------:R-:W-:Y:S01]  /*12160*/  @!P1 VIADD R43, R43, 0x28860 ;  /* 0x000288602b2b9836 */ /* 0x000fe20000000000 */
[----:B------:R-:W0:Y:S01]  /*12170*/  MUFU.EX2 R38, R38 ;  /* 0x0000002600267308 */ /* 0x000e220000000800 */
[----:B------:R-:W-:Y:S02]  /*12180*/  F2FP.F16.F32.PACK_AB R172, R41, R172 ;  /* 0x000000ac29ac723e */ /* 0x000fe400000000ff */
[----:B------:R-:W-:Y:S02]  /*12190*/  F2FP.F16.F32.PACK_AB R174, R45, R174 ;  /* 0x000000ae2dae723e */ /* 0x000fe400000000ff */
[----:B------:R-:W-:Y:S02]  /*121a0*/  @!P1 PRMT R43, RZ, 0x654, R43 ;  /* 0x00000654ff2b9816 */ /* 0x000fe4000000002b */
[----:B--2---:R-:W-:Y:S01]  /*121b0*/  F2FP.F16.F32.PACK_AB R177, R36, R31 ;  /* 0x0000001f24b1723e */ /* 0x004fe200000000ff */
[----:B------:R-:W-:Y:S08]  /*121c0*/  MUFU.EX2 R35, R35 ;  /* 0x0000002300237308 */ /* 0x000ff00000000800 */
[----:B------:R-:W1:Y:S01]  /*121d0*/  MUFU.EX2 R40, R40 ;  /* 0x0000002800287308 */ /* 0x000e620000000800 */
[----:B0-----:R-:W-:-:S07]  /*121e0*/  F2FP.F16.F32.PACK_AB R179, R38, R33 ;  /* 0x0000002126b3723e */ /* 0x001fce00000000ff */
[----:B------:R-:W-:Y:S08]  /*121f0*/  MUFU.EX2 R39, R39 ;  /* 0x0000002700277308 */ /* 0x000ff00000000800 */
[----:B------:R-:W0:Y:S01]  /*12200*/  MUFU.EX2 R42, R42 ;  /* 0x0000002a002a7308 */ /* 0x000e220000000800 */
[----:B-1----:R-:W-:-:S07]  /*12210*/  F2FP.F16.F32.PACK_AB R173, R40, R35 ;  /* 0x0000002328ad723e */ /* 0x002fce00000000ff */
[----:B------:R-:W-:Y:S08]  /*12220*/  MUFU.EX2 R169, R169 ;  /* 0x000000a900a97308 */ /* 0x000ff00000000800 */
[----:B------:R-:W-:Y:S01]  /*12230*/  MUFU.EX2 R44, R44 ;  /* 0x0000002c002c7308 */ /* 0x000fe20000000800 */
[----:B0-----:R-:W-:-:S07]  /*12240*/  F2FP.F16.F32.PACK_AB R175, R42, R39 ;  /* 0x000000272aaf723e */ /* 0x001fce00000000ff */
[----:B------:R-:W-:Y:S08]  /*12250*/  MUFU.EX2 R171, R171 ;  /* 0x000000ab00ab7308 */ /* 0x000ff00000000800 */
[----:B------:R-:W-:Y:S01]  /*12260*/  MUFU.EX2 R6, R6 ;  /* 0x0000000600067308 */ /* 0x000fe20000000800 */
[----:B------:R-:W-:Y:S02]  /*12270*/  WARPGROUP.DEPBAR.LE gsb0, 0x0 ;  /* 0x00008000000079c5 */ /* 0x000fe40000010000 */
[----:B------:R-:W-:-:S05]  /*12280*/  WARPGROUP.ARRIVE ;  /* 0x00000000000079c5 */ /* 0x000fca0000000000 */
[----:B------:R-:W-:Y:S01]  /*12290*/  MUFU.EX2 R153, R153 ;  /* 0x0000009900997308 */ /* 0x000fe20000000800 */
[-CC-:B------:R-:W-:Y:S01]  /*122a0*/  FFMA.FTZ R161, R181, R0.reuse, -R46.reuse ;  /* 0x00000000b5a17223 */ /* 0x180fe2000001082e */
[----:B------:R-:W-:Y:S01]  /*122b0*/  FFMA.FTZ R163, R78, R0, -R46 ;  /* 0x000000004ea37223 */ /* 0x000fe2000001082e */
[----:B------:R-:W-:Y:S01]  /*122c0*/  F2FP.F16.F32.PACK_AB R181, R27, R24 ;  /* 0x000000181bb5723e */ /* 0x000fe200000000ff */
[----:B------:R-:W-:Y:S04]  /*122d0*/  HGMMA.64x128x16.F32 R88, R164, gdesc[UR4].tnspB, R88, gsb0 ;  /* 0x41e00004a4587df0 */ /* 0x000fe80008000858 */
        /* <DEDUP_REMOVED lines=10> */
[----:B------:R-:W-:Y:S01]  /*12380*/  MUFU.EX2 R163, R163 ;  /* 0x000000a300a37308 */ /* 0x000fe20000000800 */
[----:B0-----:R-:W-:-:S07]  /*12390*/  F2FP.F16.F32.PACK_AB R160, R69, R28 ;  /* 0x0000001c45a0723e */ /* 0x001fce00000000ff */
[----:B------:R-:W0:Y:S08]  /*123a0*/  MUFU.EX2 R73, R73 ;  /* 0x0000004900497308 */ /* 0x000e300000000800 */
[----:B------:R-:W-:Y:S08]  /*123b0*/  MUFU.EX2 R79, R79 ;  /* 0x0000004f004f7308 */ /* 0x000ff00000000800 */
[----:B------:R-:W1:Y:S01]  /*123c0*/  MUFU.EX2 R32, R32 ;  /* 0x0000002000207308 */ /* 0x000e620000000800 */
[----:B0-----:R-:W-:-:S07]  /*123d0*/  F2FP.F16.F32.PACK_AB R162, R73, R30 ;  /* 0x0000001e49a2723e */ /* 0x001fce00000000ff */
[----:B------:R-:W0:Y:S08]  /*123e0*/  MUFU.EX2 R77, R77 ;  /* 0x0000004d004d7308 */ /* 0x000e300000000800 */
        /* <DEDUP_REMOVED lines=8> */
[----:B------:R-:W-:Y:S01]  /*12470*/  FADD.FTZ R21, R45, R50 ;  /* 0x000000322d157221 */ /* 0x000fe20000010000 */
[-C--:B------:R-:W-:Y:S01]  /*12480*/  FMUL.FTZ R88, R88, R12.reuse ;  /* 0x0000000c58587220 */ /* 0x080fe20000410000 */
[-C--:B------:R-:W-:Y:S01]  /*12490*/  FMUL.FTZ R89, R89, R12.reuse ;  /* 0x0000000c59597220 */ /* 0x080fe20000410000 */
[-C--:B------:R-:W-:Y:S01]  /*124a0*/  FMUL.FTZ R92, R92, R12.reuse ;  /* 0x0000000c5c5c7220 */ /* 0x080fe20000410000 */
[----:B------:R-:W-:Y:S01]  /*124b0*/  FADD.FTZ R50, R168, R21 ;  /* 0x00000015a8327221 */ /* 0x000fe20000010000 */
[----:B---3--:R-:W-:Y:S01]  /*124c0*/  FADD.FTZ R3, R33, R4 ;  /* 0x0000000421037221 */ /* 0x008fe20000010000 */
[----:B------:R-:W-:Y:S01]  /*124d0*/  MUFU.EX2 R167, R86 ;  /* 0x0000005600a77308 */ /* 0x000fe20000000800 */
        /* <DEDUP_REMOVED lines=12> */
[-C--:B------:R-:W-:Y:S01]  /*125a0*/  FMUL.FTZ R101, R101, R12.reuse ;  /* 0x0000000c65657220 */ /* 0x080fe20000410000 */
[----:B------:R-:W-:Y:S01]  /*125b0*/  FADD.FTZ R52, R152, R21 ;  /* 0x0000001598347221 */ /* 0x000fe20000010000 */
[----:B------:R-:W-:Y:S01]  /*125c0*/  FADD.FTZ R3, R39, R4 ;  /* 0x0000000427037221 */ /* 0x000fe20000010000 */
[----:B------:R-:W-:Y:S01]  /*125d0*/  MUFU.EX2 R46, R75 ;  /* 0x0000004b002e7308 */ /* 0x000fe20000000800 */
[-C--:B------:R-:W-:Y:S01]  /*125e0*/  FMUL.FTZ R104, R104, R12.reuse ;  /* 0x0000000c68687220 */ /* 0x080fe20000410000 */
[----:B------:R-:W-:Y:S01]  /*125f0*/  FADD.FTZ R21, R57, R52 ;  /* 0x0000003439157221 */ /* 0x000fe20000010000 */
[----:B------:R-:W-:Y:S01]  /*12600*/  FADD.FTZ R4, R42, R3 ;  /* 0x000000032a047221 */ /* 0x000fe20000010000 */
[-C--:B------:R-:W-:Y:S01]  /*12610*/  FMUL.FTZ R105, R105, R12.reuse ;  /* 0x0000000c69697220 */ /* 0x080fe20000410000 */
[----:B------:R-:W-:Y:S01]  /*12620*/  FMUL.FTZ R108, R108, R12 ;  /* 0x0000000c6c6c7220 */ /* 0x000fe20000410000 */
[----:B------:R-:W-:Y:S01]  /*12630*/  FADD.FTZ R52, R154, R21 ;  /* 0x000000159a347221 */ /* 0x000fe20000010000 */
[----:B------:R-:W-:Y:S01]  /*12640*/  FADD.FTZ R3, R169, R4 ;  /* 0x00000004a9037221 */ /* 0x000fe20000010000 */
[----:B------:R-:W3:Y:S01]  /*12650*/  MUFU.EX2 R50, R50 ;  /* 0x0000003200327308 */ /* 0x000ee20000000800 */
[C---:B------:R-:W-:Y:S01]  /*12660*/  F2FP.F16.F32.PACK_AB R154, R15.reuse, R154 ;  /* 0x0000009a0f9a723e */ /* 0x040fe200000000ff */
        /* <DEDUP_REMOVED lines=36> */
[----:B-1----:R-:W-:Y:S01]  /*128b0*/  FADD.FTZ R52, R32, R9 ;  /* 0x0000000920347221 */ /* 0x002fe20000010000 */
[----:B------:R-:W-:Y:S01]  /*128c0*/  FADD.FTZ R3, R159, R4 ;  /* 0x000000049f037221 */ /* 0x000fe20000010000 */
[-C--:B------:R-:W-:Y:S01]  /*128d0*/  FMUL.FTZ R144, R144, R12.reuse ;  /* 0x0000000c90907220 */ /* 0x080fe20000410000 */
[-C--:B------:R-:W-:Y:S01]  /*128e0*/  FMUL.FTZ R145, R145, R12.reuse ;  /* 0x0000000c91917220 */ /* 0x080fe20000410000 */
[----:B0-----:R-:W-:Y:S01]  /*128f0*/  FADD.FTZ R9, R77, R52 ;  /* 0x000000344d097221 */ /* 0x001fe20000010000 */
[----:B---3--:R-:W-:Y:S01]  /*12900*/  FADD.FTZ R4, R50, R3 ;  /* 0x0000000332047221 */ /* 0x008fe20000010000 */
[-C--:B------:R-:W-:Y:S01]  /*12910*/  FMUL.FTZ R148, R148, R12.reuse ;  /* 0x0000000c94947220 */ /* 0x080fe20000410000 */
[----:B------:R-:W-:Y:S01]  /*12920*/  FMUL.FTZ R149, R149, R12 ;  /* 0x0000000c95957220 */ /* 0x000fe20000410000 */
        /* <DEDUP_REMOVED lines=43> */
[----:B------:R-:W-:Y:S01]  /*12be0*/  FADD.FTZ R3, R87, R28 ;  /* 0x0000001c57037221 */ /* 0x000fe20000010000 */
[----:B------:R-:W-:Y:S01]  /*12bf0*/  F2FP.F16.F32.PACK_AB R152, R57, R152 ;  /* 0x000000983998723e */ /* 0x000fe200000000ff */
[----:B------:R-:W-:Y:S01]  /*12c00*/  IMAD.MOV.U32 R15, RZ, RZ, R190 ;  /* 0x000000ffff0f7224 */ /* 0x000fe200078e00be */
        /* <DEDUP_REMOVED lines=16> */
[----:B------:R-:W-:Y:S01]  /*12d10*/  MOV R14, R185 ;  /* 0x000000b9000e7202 */ /* 0x000fe20000000f00 */
[----:B--2---:R-:W-:Y:S06]  /*12d20*/  @P2 BRA `(.L_x_2419) ;  /* 0xffffffd400582947 */ /* 0x004fec000383ffff */
.L_x_2409:
[----:B------:R-:W-:-:S13]  /*12d30*/  ISETP.GE.AND P2, PT, R13, RZ, PT ;  /* 0x000000ff0d00720c */ /* 0x000fda0003f46270 */
[----:B------:R-:W-:Y:S05]  /*12d40*/  @!P2 BRA `(.L_x_2420) ;  /* 0x000000200084a947 */ /* 0x000fea0003800000 */
[----:B------:R-:W-:Y:S01]  /*12d50*/  IMAD.MOV.U32 R10, RZ, RZ, R8 ;  /* 0x000000ffff0a7224 */ /* 0x000fe200078e0008 */
[----:B------:R-:W-:Y:S01]  /*12d60*/  MOV R14, R190 ;  /* 0x000000be000e7202 */ /* 0x000fe20000000f00 */
[----:B------:R-:W-:Y:S02]  /*12d70*/  IMAD.MOV.U32 R12, RZ, RZ, R7 ;  /* 0x000000ffff0c7224 */ /* 0x000fe400078e0007 */
[----:B------:R-:W-:-:S07]  /*12d80*/  IMAD.MOV.U32 R11, RZ, RZ, R185 ;  /* 0x000000ffff0b7224 */ /* 0x000fce00078e00b9 */
.L_x_2430:
        /* <DEDUP_REMOVED lines=10> */
.L_x_2422:
[----:B------:R-:W-:Y:S01]  /*12e30*/  IMAD R0, R185, 0x8, R2 ;  /* 0x00000008b9007824 */ /* 0x000fe200078e0202 */
[----:B------:R-:W-:-:S04]  /*12e40*/  SHF.L.U32 R7, R190, 0x1f, RZ ;  /* 0x0000001fbe077819 */ /* 0x000fc800000006ff */
[----:B------:R0:W1:Y:S01]  /*12e50*/  SYNCS.PHASECHK.TRANS64.TRYWAIT P3, [R0+URZ+0x28830], R7 ;  /* 0x02883007000075a7 */ /* 0x000062000806017f */
[----:B------:R-:W-:Y:S05]  /*12e60*/  @!P0 BRA `(.L_x_2423) ;  /* 0x0000000000048947 */ /* 0x000fea0003800000 */
[----:B------:R-:W-:Y:S01]  /*12e70*/  BPT.TRAP 0x1 ;  /* 0x000000040000795c */ /* 0x000fe20000300000 */
.L_x_2423:
[----:B------:R-:W-:Y:S04]  /*12e80*/  BSSY B0, `(.L_x_2421) ;  /* 0x0000004000007945 */ /* 0x000fe80003800000 */
[----:B-1----:R-:W-:Y:S05]  /*12e90*/  @P3 BRA `(.L_x_2424) ;  /* 0x0000000000083947 */ /* 0x002fea0003800000 */
[----:B------:R-:W1:Y:S02]  /*12ea0*/  SYNCS.PHASECHK.TRANS64.TRYWAIT P3, [R0+URZ+0x28830], R7 ;  /* 0x02883007000075a7 */ /* 0x000e64000806017f */
[----:B-1----:R-:W-:Y:S05]  /*12eb0*/  @!P3 BRA `(.L_x_2425) ;  /* 0x000000bc0030b947 */ /* 0x002fea0003800000 */
.L_x_2424:
[----:B------:R-:W-:Y:S05]  /*12ec0*/  BSYNC B0 ;  /* 0x0000000000007941 */ /* 0x000fea0003800000 */
.L_x_2421:
        /* <DEDUP_REMOVED lines=64> */
.L_x_2427:
[----:B------:R-:W-:Y:S01]  /*132d0*/  SHF.L.U32 R0, R14, 0x1f, RZ ;  /* 0x0000001f0e007819 */ /* 0x000fe200000006ff */
[----:B------:R-:W-:-:S04]  /*132e0*/  IMAD R7, R11, 0x8, R2 ;  /* 0x000000080b077824 */ /* 0x000fc800078e0202 */
[----:B------:R0:W1:Y:S01]  /*132f0*/  SYNCS.PHASECHK.TRANS64.TRYWAIT P2, [R7+URZ+0x28850], R0 ;  /* 0x02885000070075a7 */ /* 0x000062000804017f */
[----:B------:R-:W-:Y:S05]  /*13300*/  @!P0 BRA `(.L_x_2428) ;  /* 0x0000000000048947 */ /* 0x000fea0003800000 */
[----:B------:R-:W-:Y:S01]  /*13310*/  BPT.TRAP 0x1 ;  /* 0x000000040000795c */ /* 0x000fe20000300000 */
.L_x_2428:
[----:B-1----:R-:W-:Y:S05]  /*13320*/  @P2 BRA `(.L_x_2426) ;  /* 0x0000000000082947 */ /* 0x002fea0003800000 */
[----:B------:R-:W1:Y:S02]  /*13330*/  SYNCS.PHASECHK.TRANS64.TRYWAIT P2, [R7+URZ+0x28850], R0 ;  /* 0x02885000070075a7 */ /* 0x000e64000804017f */
[----:B-1----:R-:W-:Y:S05]  /*13340*/  @!P2 BRA `(.L_x_2429) ;  /* 0x000000b80020a947 */ /* 0x002fea0003800000 */
.L_x_2426:
[----:B01----:R-:W-:Y:S01]  /*13350*/  VIADD R0, R2, 0x400 ;  /* 0x0000040002007836 */ /* 0x003fe20000000000 */
[----:B------:R-:W-:Y:S05]  /*13360*/  WARPSYNC.ALL ;  /* 0x0000000000007948 */ /* 0x000fea0003800000 */
[----:B------:R-:W-:Y:S01]  /*13370*/  SHF.R.U32.HI R0, RZ, 0x4, R0 ;  /* 0x00000004ff007819 */ /* 0x000fe20000011600 */
[----:B------:R-:W-:Y:S01]  /*13380*/  IMAD.MOV.U32 R7, RZ, RZ, 0x40000040 ;  /* 0x40000040ff077424 */ /* 0x000fe200078e00ff */
[----:B------:R-:W-:Y:S01]  /*13390*/  WARPGROUP.ARRIVE ;  /* 0x00000000000079c5 */ /* 0x000fe20000000000 */
[----:B------:R-:W-:Y:S01]  /*133a0*/  IMAD.MOV.U32 R9, RZ, RZ, 0x40000040 ;  /* 0x40000040ff097424 */ /* 0x000fe200078e00ff */
[----:B------:R-:W-:-:S04]  /*133b0*/  LOP3.LUT R0, R0, 0x3fff, RZ, 0xc0, !PT ;  /* 0x00003fff00007812 */ /* 0x000fc800078ec0ff */
[----:B------:R-:W0:Y:S01]  /*133c0*/  S2R R193, SR_TID.X ;  /* 0x0000000000c17919 */ /* 0x000e220000002100 */
[----:B------:R-:W-:Y:S02]  /*133d0*/  R2UR UR7, R7 ;  /* 0x00000000070772ca */ /* 0x000fe400000e0000 */
[----:B------:R-:W-:Y:S02]  /*133e0*/  LOP3.LUT R0, R0, 0x4000000, RZ, 0xfc, !PT ;  /* 0x0400000000007812 */ /* 0x000fe400078efcff */
[C---:B------:R-:W-:Y:S01]  /*133f0*/  ISETP.GT.AND P2, PT, R13.reuse, RZ, PT ;  /* 0x000000ff0d00720c */ /* 0x040fe20003f44270 */
[----:B------:R-:W-:Y:S02]  /*13400*/  VIADD R13, R13, 0xffffffff ;  /* 0xffffffff0d0d7836 */ /* 0x000fe40000000000 */
[----:B------:R-:W-:Y:S01]  /*13410*/  IMAD R6, R11, 0x800, R0 ;  /* 0x000008000b067824 */ /* 0x000fe200078e0200 */
[----:B------:R-:W-:-:S04]  /*13420*/  FMNMX.FTZ R0, R24, R12, !PT ;  /* 0x0000000c18007209 */ /* 0x000fc80007810000 */
[C---:B------:R-:W-:Y:S02]  /*13430*/  R2UR UR6, R6.reuse ;  /* 0x00000000060672ca */ /* 0x040fe400000e0000 */
[----:B------:R-:W-:Y:S02]  /*13440*/  IADD3 R8, R6, 0x80, RZ ;  /* 0x0000008006087810 */ /* 0x000fe40007ffe0ff */
[----:B------:R-:W-:-:S04]  /*13450*/  FMNMX.FTZ R7, R25, R0, !PT ;  /* 0x0000000019077209 */ /* 0x000fc80007810000 */
[----:B------:R-:W-:-:S04]  /*13460*/  FMNMX.FTZ R0, R28, R7, !PT ;  /* 0x000000071c007209 */ /* 0x000fc80007810000 */
[----:B------:R-:W-:Y:S01]  /*13470*/  FMNMX.FTZ R7, R29, R0, !PT ;  /* 0x000000001d077209 */ /* 0x000fe20007810000 */
[----:B------:R-:W-:Y:S01]  /*13480*/  HGMMA.64x128x16.F32 R88, R180, gdesc[UR4].tnspB, R88, gsb0 ;  /* 0x41e00004b4587df0 */ /* 0x000fe20008000858 */
[----:B------:R-:W-:Y:S01]  /*13490*/  R2UR UR6, R8 ;  /* 0x00000000080672ca */ /* 0x000fe200000e0000 */
[----:B------:R-:W-:Y:S01]  /*134a0*/  VIADD R8, R6, 0x100 ;  /* 0x0000010006087836 */ /* 0x000fe20000000000 */
[----:B------:R-:W-:Y:S01]  /*134b0*/  R2UR UR7, R9 ;  /* 0x00000000090772ca */ /* 0x000fe200000e0000 */
[----:B------:R-:W-:Y:S01]  /*134c0*/  IMAD.MOV.U32 R9, RZ, RZ, 0x40000040 ;  /* 0x40000040ff097424 */ /* 0x000fe200078e00ff */
        /* <DEDUP_REMOVED lines=29> */
[----:B------:R-:W-:-:S06]  /*136a0*/  WARPGROUP.ARRIVE ;  /* 0x00000000000079c5 */ /* 0x000fcc0000000000 */
[----:B------:R-:W-:Y:S01]  /*136b0*/  HGMMA.64x128x16.F32 R88, R176, gdesc[UR4].tnspB, R88, gsb0 ;  /* 0x41e00004b0587df0 */ /* 0x000fe20008000858 */
[----:B------:R-:W-:Y:S01]  /*136c0*/  R2UR UR6, R8 ;  /* 0x00000000080672ca */ /* 0x000fe200000e0000 */
[----:B------:R-:W-:Y:S01]  /*136d0*/  VIADD R8, R6, 0x180 ;  /* 0x0000018006087836 */ /* 0x000fe20000000000 */
[----:B------:R-:W-:Y:S02]  /*136e0*/  R2UR UR7, R9 ;  /* 0x00000000090772ca */ /* 0x000fe400000e0000 */
[----:B------:R-:W-:Y:S01]  /*136f0*/  MOV R9, 0x40000040 ;  /* 0x4000004000097802 */ /* 0x000fe20000000f00 */
[----:B------:R-:W-:Y:S02]  /*13700*/  WARPGROUP.DEPBAR.LE gsb0, 0x0 ;  /* 0x00008000000079c5 */ /* 0x000fe40000010000 */
[----:B------:R-:W-:-:S08]  /*13710*/  WARPGROUP.ARRIVE ;  /* 0x00000000000079c5 */ /* 0x000fd00000000000 */
[----:B------:R-:W-:Y:S01]  /*13720*/  HGMMA.64x128x16.F32 R88, R172, gdesc[UR4].tnspB, R88, gsb0 ;  /* 0x41e00004ac587df0 */ /* 0x000fe20008000858 */
[----:B------:R-:W-:Y:S02]  /*13730*/  R2UR UR6, R8 ;  /* 0x00000000080672ca */ /* 0x000fe400000e0000 */
[----:B------:R-:W-:Y:S02]  /*13740*/  R2UR UR7, R9 ;  /* 0x00000000090772ca */ /* 0x000fe400000e0000 */
[----:B------:R-:W-:Y:S01]  /*13750*/  FMNMX.FTZ R8, R85, R0, !PT ;  /* 0x0000000055087209 */ /* 0x000fe20007810000 */
[----:B------:R-:W-:-:S04]  /*13760*/  IMAD.U32 R0, RZ, RZ, UR43 ;  /* 0x0000002bff007e24 */ /* 0x000fc8000f8e00ff */
[----:B------:R-:W0:Y:S02]  /*13770*/  SHFL.BFLY PT, R7, R8, 0x2, 0x1f ;  /* 0x0c401f0008077f89 */ /* 0x000e2400000e0000 */
[----:B0-----:R-:W-:Y:S01]  /*13780*/  FMNMX.FTZ R14, R8, R7, !PT ;  /* 0x00000007080e7209 */ /* 0x001fe20007810000 */
[----:B------:R-:W-:-:S04]  /*13790*/  VIADD R8, R6, 0x200 ;  /* 0x0000020006087836 */ /* 0x000fc80000000000 */
[----:B------:R-:W0:Y:S02]  /*137a0*/  SHFL.BFLY PT, R7, R14, 0x1, 0x1f ;  /* 0x0c201f000e077f89 */ /* 0x000e2400000e0000 */
[----:B0-----:R-:W-:-:S05]  /*137b0*/  FMNMX.FTZ R7, R14, R7, !PT ;  /* 0x000000070e077209 */ /* 0x001fca0007810000 */
[C---:B------:R-:W-:Y:S01]  /*137c0*/  FADD.FTZ R9, -R7.reuse, R12 ;  /* 0x0000000c07097221 */ /* 0x040fe20000010100 */
[----:B------:R-:W-:-:S03]  /*137d0*/  FMUL.FTZ R21, R7, R0 ;  /* 0x0000000007157220 */ /* 0x000fc60000410000 */
[-C--:B------:R-:W-:Y:S01]  /*137e0*/  FMUL.FTZ R15, R9, R0.reuse ;  /* 0x00000000090f7220 */ /* 0x080fe20000410000 */
[----:B------:R-:W-:Y:S02]  /*137f0*/  IMAD.MOV.U32 R9, RZ, RZ, 0x40000040 ;  /* 0x40000040ff097424 */ /* 0x000fe400078e00ff */
        /* <DEDUP_REMOVED lines=16> */
[----:B-1----:R-:W-:-:S07]  /*13900*/  F2FP.F16.F32.PACK_AB R180, R25, R180 ;  /* 0x000000b419b4723e */ /* 0x002fce00000000ff */
        /* <DEDUP_REMOVED lines=33> */
[----:B------:R-:W-:Y:S02]  /*13b20*/  FMNMX.FTZ R12, R62, R9, !PT ;  /* 0x000000093e0c7209 */ /* 0x000fe40007810000 */
[----:B------:R-:W-:Y:S01]  /*13b30*/  MOV R9, 0x40000040 ;  /* 0x4000004000097802 */ /* 0x000fe20000000f00 */
[----:B------:R-:W-:Y:S02]  /*13b40*/  WARPGROUP.DEPBAR.LE gsb0, 0x0 ;  /* 0x00008000000079c5 */ /* 0x000fe40000010000 */
[----:B------:R-:W-:Y:S01]  /*13b50*/  WARPGROUP.ARRIVE ;  /* 0x00000000000079c5 */ /* 0x000fe20000000000 */
[-CC-:B------:R-:W-:Y:S01]  /*13b60*/  FFMA.FTZ R168, R48, R0.reuse, -R21.reuse ;  /* 0x0000000030a87223 */ /* 0x180fe20000010815 */
[----:B------:R-:W-:-:S04]  /*13b70*/  FFMA.FTZ R170, R52, R0, -R21 ;  /* 0x0000000034aa7223 */ /* 0x000fc80000010815 */
[----:B------:R-:W-:Y:S01]  /*13b80*/  HGMMA.64x128x16.F32 R88, R152, gdesc[UR4].tnspB, R88, gsb0 ;  /* 0x41e0000498587df0 */ /* 0x000fe20008000858 */
[----:B------:R-:W-:Y:S01]  /*13b90*/  R2UR UR6, R8 ;  /* 0x00000000080672ca */ /* 0x000fe200000e0000 */
[----:B------:R-:W-:Y:S01]  /*13ba0*/  MUFU.EX2 R168, R168 ;  /* 0x000000a800a87308 */ /* 0x000fe20000000800 */
[----:B------:R-:W-:-:S07]  /*13bb0*/  R2UR UR7, R9 ;  /* 0x00000000090772ca */ /* 0x000fce00000e0000 */
[----:B------:R-:W-:Y:S01]  /*13bc0*/  MUFU.EX2 R170, R170 ;  /* 0x000000aa00aa7308 */ /* 0x000fe20000000800 */
[----:B------:R-:W-:Y:S02]  /*13bd0*/  WARPGROUP.DEPBAR.LE gsb0, 0x0 ;  /* 0x00008000000079c5 */ /* 0x000fe40000010000 */
[----:B------:R-:W-:Y:S01]  /*13be0*/  WARPGROUP.ARRIVE ;  /* 0x00000000000079c5 */ /* 0x000fe20000000000 */
[-CC-:B------:R-:W-:Y:S01]  /*13bf0*/  FFMA.FTZ R153, R33, R0.reuse, -R21.reuse ;  /* 0x0000000021997223 */ /* 0x180fe20000010815 */
[-CC-:B------:R-:W-:Y:S01]  /*13c00*/  FFMA.FTZ R33, R37, R0.reuse, -R21.reuse ;  /* 0x0000000025217223 */ /* 0x180fe20000010815 */
[-CC-:B------:R-:W-:Y:S01]  /*13c10*/  FFMA.FTZ R37, R41, R0.reuse, -R21.reuse ;  /* 0x0000000029257223 */ /* 0x180fe20000010815 */
[--C-:B------:R-:W-:Y:S01]  /*13c20*/  FFMA.FTZ R41, R49, R0, -R21.reuse ;  /* 0x0000000031297223 */ /* 0x100fe20000010815 */
[----:B------:R-:W-:Y:S01]  /*13c30*/  FMNMX.FTZ R49, R63, R12, !PT ;  /* 0x0000000c3f317209 */ /* 0x000fe20007810000 */
[----:B------:R-:W-:Y:S01]  /*13c40*/  HGMMA.64x128x16.F32 R88, R156, gdesc[UR4].tnspB, R88, gsb0 ;  /* 0x41e000049c587df0 */ /* 0x000fe20008000858 */
[-CC-:B------:R-:W-:Y:S01]  /*13c50*/  FFMA.FTZ R155, R57, R0.reuse, -R21.reuse ;  /* 0x00000000399b7223 */ /* 0x180fe20000010815 */
[-CC-:B------:R-:W-:Y:S01]  /*13c60*/  FFMA.FTZ R57, R65, R0.reuse, -R21.reuse ;  /* 0x0000000041397223 */ /* 0x180fe20000010815 */
[----:B------:R-:W-:Y:S01]  /*13c70*/  FMNMX.FTZ R8, R66, R49, !PT ;  /* 0x0000003142087209 */ /* 0x000fe20007810000 */
[-CC-:B------:R-:W-:Y:S01]  /*13c80*/  FFMA.FTZ R49, R53, R0.reuse, -R21.reuse ;  /* 0x0000000035317223 */ /* 0x180fe20000010815 */
[-CC-:B------:R-:W-:Y:S01]  /*13c90*/  FFMA.FTZ R53, R61, R0.reuse, -R21.reuse ;  /* 0x000000003d357223 */ /* 0x180fe20000010815 */
[--C-:B------:R-:W-:Y:S01]  /*13ca0*/  FFMA.FTZ R65, R69, R0, -R21.reuse ;  /* 0x0000000045417223 */ /* 0x100fe20000010815 */
[----:B------:R-:W-:Y:S01]  /*13cb0*/  FMNMX.FTZ R9, R67, R8, !PT ;  /* 0x0000000843097209 */ /* 0x000fe20007810000 */
[-CC-:B------:R-:W-:Y:S01]  /*13cc0*/  FFMA.FTZ R61, R73, R0.reuse, -R21.reuse ;  /* 0x00000000493d7223 */ /* 0x180fe20000010815 */
[-CC-:B------:R-:W-:Y:S01]  /*13cd0*/  FFMA.FTZ R152, R56, R0.reuse, -R21.reuse ;  /* 0x0000000038987223 */ /* 0x180fe20000010815 */
[-CC-:B------:R-:W-:Y:S01]  /*13ce0*/  FFMA.FTZ R154, R60, R0.reuse, -R21.reuse ;  /* 0x000000003c9a7223 */ /* 0x180fe20000010815 */
        /* <DEDUP_REMOVED lines=17> */
[----:B------:R-:W-:Y:S04]  /*13e00*/  MUFU.EX2 R49, R49 ;  /* 0x0000003100317308 */ /* 0x000fe80000000800 */
[----:B------:R-:W1:Y:S04]  /*13e10*/  SHFL.BFLY PT, R9, R8, 0x2, 0x1f ;  /* 0x0c401f0008097f89 */ /* 0x000e6800000e0000 */
[----:B------:R-:W-:Y:S08]  /*13e20*/  MUFU.EX2 R152, R152 ;  /* 0x0000009800987308 */ /* 0x000ff00000000800 */
[----:B------:R-:W-:Y:S08]  /*13e30*/  MUFU.EX2 R155, R155 ;  /* 0x0000009b009b7308 */ /* 0x000ff00000000800 */
[----:B------:R-:W-:Y:S01]  /*13e40*/  MUFU.EX2 R154, R154 ;  /* 0x0000009a009a7308 */ /* 0x000fe20000000800 */
[----:B-1----:R-:W-:Y:S01]  /*13e50*/  FMNMX.FTZ R20, R8, R9, !PT ;  /* 0x0000000908147209 */ /* 0x002fe20007810000 */
[----:B------:R-:W-:-:S02]  /*13e60*/  VIADD R8, R6, 0x300 ;  /* 0x0000030006087836 */ /* 0x000fc40000000000 */
[----:B------:R-:W-:-:S04]  /*13e70*/  IMAD.MOV.U32 R9, RZ, RZ, 0x40000040 ;  /* 0x40000040ff097424 */ /* 0x000fc800078e00ff */
[----:B------:R-:W-:Y:S01]  /*13e80*/  MUFU.EX2 R53, R53 ;  /* 0x0000003500357308 */ /* 0x000fe20000000800 */
[----:B------:R-:W-:Y:S02]  /*13e90*/  R2UR UR6, R8 ;  /* 0x00000000080672ca */ /* 0x000fe400000e0000 */
[----:B------:R-:W-:Y:S01]  /*13ea0*/  R2UR UR7, R9 ;  /* 0x00000000090772ca */ /* 0x000fe200000e0000 */
[----:B------:R-:W-:-:S04]  /*13eb0*/  FFMA.FTZ R9, R84, R0, -R21 ;  /* 0x0000000054097223 */ /* 0x000fc80000010815 */
[----:B------:R-:W-:Y:S08]  /*13ec0*/  MUFU.EX2 R57, R57 ;  /* 0x0000003900397308 */ /* 0x000ff00000000800 */
[----:B------:R-:W-:Y:S08]  /*13ed0*/  MUFU.EX2 R65, R65 ;  /* 0x0000004100417308 */ /* 0x000ff00000000800 */
[----:B------:R-:W-:Y:S08]  /*13ee0*/  MUFU.EX2 R12, R12 ;  /* 0x0000000c000c7308 */ /* 0x000ff00000000800 */
[----:B------:R-:W1:Y:S08]  /*13ef0*/  MUFU.EX2 R61, R61 ;  /* 0x0000003d003d7308 */ /* 0x000e700000000800 */
[----:B------:R-:W3:Y:S08]  /*13f00*/  MUFU.EX2 R69, R69 ;  /* 0x0000004500457308 */ /* 0x000ef00000000800 */
[----:B------:R-:W-:Y:S08]  /*13f10*/  MUFU.EX2 R73, R73 ;  /* 0x0000004900497308 */ /* 0x000ff00000000800 */
[----:B------:R-:W-:Y:S01]  /*13f20*/  MUFU.EX2 R9, R9 ;  /* 0x0000000900097308 */ /* 0x000fe20000000800 */
[----:B------:R-:W-:-:S02]  /*13f30*/  WARPGROUP.DEPBAR.LE gsb0, 0x0 ;  /* 0x00008000000079c5 */ /* 0x000fc40000010000 */
[----:B------:R-:W-:Y:S01]  /*13f40*/  WARPGROUP.ARRIVE ;  /* 0x00000000000079c5 */ /* 0x000fe20000000000 */
[----:B------:R-:W4:Y:S01]  /*13f50*/  SHFL.BFLY PT, R157, R20, 0x1, 0x1f ;  /* 0x0c201f00149d7f89 */ /* 0x000f2200000e0000 */
[-CC-:B------:R-:W-:Y:S01]  /*13f60*/  FFMA.FTZ R156, R64, R0.reuse, -R21.reuse ;  /* 0x00000000409c7223 */ /* 0x180fe20000010815 */
[----:B------:R-:W-:-:S03]  /*13f70*/  FFMA.FTZ R158, R68, R0, -R21 ;  /* 0x00000000449e7223 */ /* 0x000fc60000010815 */
[----:B------:R-:W-:Y:S02]  /*13f80*/  HGMMA.64x128x16.F32 R88, R160, gdesc[UR4].tnspB, R88, gsb0 ;  /* 0x41e00004a0587df0 */ /* 0x000fe40008000858 */
[----:B------:R-:W-:Y:S08]  /*13f90*/  MUFU.EX2 R156, R156 ;  /* 0x0000009c009c7308 */ /* 0x000ff00000000800 */
[----:B------:R-:W-:Y:S01]  /*13fa0*/  MUFU.EX2 R158, R158 ;  /* 0x0000009e009e7308 */ /* 0x000fe20000000800 */
[----:B----4-:R-:W-:Y:S01]  /*13fb0*/  FMNMX.FTZ R8, R20, R157, !PT ;  /* 0x0000009d14087209 */ /* 0x010fe20007810000 */
[----:B------:R-:W-:-:S04]  /*13fc0*/  VIADD R20, R6, 0x380 ;  /* 0x0000038006147836 */ /* 0x000fc80000000000 */
[----:B------:R-:W-:Y:S01]  /*13fd0*/  FADD.FTZ R21, -R8, R10 ;  /* 0x0000000a08157221 */ /* 0x000fe20000010100 */
[----:B------:R-:W-:Y:S01]  /*13fe0*/  R2UR UR6, R20 ;  /* 0x00000000140672ca */ /* 0x000fe200000e0000 */
[-C--:B------:R-:W-:Y:S01]  /*13ff0*/  FMUL.FTZ R77, R8, R0.reuse ;  /* 0x00000000084d7220 */ /* 0x080fe20000410000 */
[----:B------:R-:W-:Y:S01]  /*14000*/  MUFU.EX2 R10, R85 ;  /* 0x00000055000a7308 */ /* 0x000fe20000000800 */
[-C--:B------:R-:W-:Y:S02]  /*14010*/  FMUL.FTZ R21, R21, R0.reuse ;  /* 0x0000000015157220 */ /* 0x080fe40000410000 */
[-CC-:B------:R-:W-:Y:S01]  /*14020*/  FFMA.FTZ R181, R26, R0.reuse, -R77.reuse ;  /* 0x000000001ab57223 */ /* 0x180fe2000001084d */
[-CC-:B------:R-:W-:Y:S01]  /*14030*/  FFMA.FTZ R26, R27, R0.reuse, -R77.reuse ;  /* 0x000000001b1a7223 */ /* 0x180fe2000001084d */
[-CC-:B------:R-:W-:Y:S01]  /*14040*/  FFMA.FTZ R183, R30, R0.reuse, -R77.reuse ;  /* 0x000000001eb77223 */ /* 0x180fe2000001084d */
[-CC-:B------:R-:W-:Y:S01]  /*14050*/  FFMA.FTZ R30, R31, R0.reuse, -R77.reuse ;  /* 0x000000001f1e7223 */ /* 0x180fe2000001084d */
[-CC-:B------:R-:W-:Y:S01]  /*14060*/  FFMA.FTZ R177, R34, R0.reuse, -R77.reuse ;  /* 0x0000000022b17223 */ /* 0x180fe2000001084d */
[----:B------:R4:W-:Y:S01]  /*14070*/  MUFU.EX2 R28, R21 ;  /* 0x00000015001c7308 */ /* 0x0009e20000000800 */
[----:B------:R-:W-:Y:S01]  /*14080*/  IADD3 R31, -R193, 0xb, RZ ;  /* 0x0000000bc11f7810 */ /* 0x000fe20007ffe1ff */
[-CC-:B------:R-:W-:Y:S01]  /*14090*/  FFMA.FTZ R32, R35, R0.reuse, -R77.reuse ;  /* 0x0000000023207223 */ /* 0x180fe2000001084d */
[----:B------:R-:W-:Y:S01]  /*140a0*/  FFMA.FTZ R179, R38, R0, -R77 ;  /* 0x0000000026b37223 */ /* 0x000fe2000001084d */
[----:B------:R-:W-:-:S02]  /*140b0*/  @!P1 IMAD R35, R11, 0x8, R2 ;  /* 0x000000080b239824 */ /* 0x000fc400078e0202 */
[-CC-:B------:R-:W-:Y:S01]  /*140c0*/  FFMA.FTZ R173, R42, R0.reuse, -R77.reuse ;  /* 0x000000002aad7223 */ /* 0x180fe2000001084d */
[----:B------:R-:W-:Y:S01]  /*140d0*/  FADD.FTZ R11, R25, R4 ;  /* 0x00000004190b7221 */ /* 0x000fe20000010000 */
[-C--:B------:R-:W-:Y:S01]  /*140e0*/  FFMA.FTZ R34, R39, R0.reuse, -R77 ;  /* 0x0000000027227223 */ /* 0x080fe2000001084d */
[----:B------:R-:W-:Y:S01]  /*140f0*/  MUFU.EX2 R181, R181 ;  /* 0x000000b500b57308 */ /* 0x000fe20000000800 */
[----:B----4-:R-:W-:Y:S02]  /*14100*/  IMAD.MOV.U32 R21, RZ, RZ, 0x40000040 ;  /* 0x40000040ff157424 */ /* 0x010fe400078e00ff */
[----:B--2---:R-:W-:Y:S01]  /*14110*/  FADD.FTZ R44, R182, R11 ;  /* 0x0000000bb62c7221 */ /* 0x004fe20000010000 */
[-CC-:B------:R-:W-:Y:S01]  /*14120*/  FFMA.FTZ R36, R43, R0.reuse, -R77.reuse ;  /* 0x000000002b247223 */ /* 0x180fe2000001084d */
[-CC-:B------:R-:W-:Y:S01]  /*14130*/  FFMA.FTZ R175, R46, R0.reuse, -R77.reuse ;  /* 0x000000002eaf7223 */ /* 0x180fe2000001084d */
[-CC-:B------:R-:W-:Y:S01]  /*14140*/  FFMA.FTZ R38, R47, R0.reuse, -R77.reuse ;  /* 0x000000002f267223 */ /* 0x180fe2000001084d */
[----:B------:R-:W-:Y:S01]  /*14150*/  R2UR UR7, R21 ;  /* 0x00000000150772ca */ /* 0x000fe200000e0000 */
[--C-:B------:R-:W-:Y:S01]  /*14160*/  FFMA.FTZ R169, R50, R0, -R77.reuse ;  /* 0x0000000032a97223 */ /* 0x100fe2000001084d */
[----:B------:R-:W-:Y:S01]  /*14170*/  @!P1 LEA R21, R185, R2, 0x3 ;  /* 0x00000002b9159211 */ /* 0x000fe200078e18ff */
[----:B------:R-:W-:Y:S01]  /*14180*/  MUFU.EX2 R26, R26 ;  /* 0x0000001a001a7308 */ /* 0x000fe20000000800 */
[-CC-:B------:R-:W-:Y:S01]  /*14190*/  FFMA.FTZ R40, R51, R0.reuse, -R77.reuse ;  /* 0x0000000033287223 */ /* 0x180fe2000001084d */
[-CC-:B------:R-:W-:Y:S01]  /*141a0*/  FFMA.FTZ R171, R54, R0.reuse, -R77.reuse ;  /* 0x0000000036ab7223 */ /* 0x180fe2000001084d */
[----:B------:R-:W-:Y:S01]  /*141b0*/  FFMA.FTZ R6, R55, R0, -R77 ;  /* 0x0000000037067223 */ /* 0x000fe2000001084d */
[----:B------:R-:W-:-:S02]  /*141c0*/  @!P1 VIADD R27, R21, 0x28840 ;  /* 0x00028840151b9836 */ /* 0x000fc40000000000 */
[-CC-:B------:R-:W-:Y:S01]  /*141d0*/  FFMA.FTZ R20, R58, R0.reuse, -R77.reuse ;  /* 0x000000003a147223 */ /* 0x180fe2000001084d */
[-CC-:B------:R-:W-:Y:S01]  /*141e0*/  FFMA.FTZ R21, R59, R0.reuse, -R77.reuse ;  /* 0x000000003b157223 */ /* 0x180fe2000001084d */
[-C--:B------:R-:W-:Y:S01]  /*141f0*/  FFMA.FTZ R62, R62, R0.reuse, -R77 ;  /* 0x000000003e3e7223 */ /* 0x080fe2000001084d */
[----:B------:R-:W-:Y:S01]  /*14200*/  MUFU.EX2 R183, R183 ;  /* 0x000000b700b77308 */ /* 0x000fe20000000800 */
[----:B------:R-:W-:Y:S01]  /*14210*/  @!P1 PRMT R27, RZ, 0x654, R27 ;  /* 0x00000654ff1b9816 */ /* 0x000fe2000000001b */
        /* <DEDUP_REMOVED lines=9> */
[----:B------:R-:W-:Y:S01]  /*142b0*/  FFMA.FTZ R86, R86, R0, -R77 ;  /* 0x0000000056567223 */ /* 0x000fe2000001084d */
[----:B0-----:R-:W-:-:S04]  /*142c0*/  F2FP.F16.F32.PACK_AB R182, R29, R182 ;  /* 0x000000b61db6723e */ /* 0x001fc800000000ff */
        /* <DEDUP_REMOVED lines=11> */
[----:B------:R-:W-:Y:S01]  /*14380*/  FFMA.FTZ R161, R74, R0, -R77 ;  /* 0x000000004aa17223 */ /* 0x000fe2000001084d */
[----:B-1----:R-:W-:-:S03]  /*14390*/  F2FP.F16.F32.PACK_AB R160, R61, R12 ;  /* 0x0000000c3da0723e */ /* 0x002fc600000000ff */
[----:B------:R-:W-:Y:S01]  /*143a0*/  MUFU.EX2 R40, R40 ;  /* 0x0000002800287308 */ /* 0x000fe20000000800 */
[----:B---3--:R-:W-:Y:S01]  /*143b0*/  F2FP.F16.F32.PACK_AB R162, R69, R14 ;  /* 0x0000000e45a2723e */ /* 0x008fe200000000ff */
[----:B------:R-:W-:Y:S06]  /*143c0*/  HGMMA.64x128x16.F32 R88, R164, gdesc[UR4].tnspB, R88, gsb0 ;  /* 0x41e00004a4587df0 */ /* 0x000fec0008000858 */
        /* <DEDUP_REMOVED lines=11> */
[----:B------:R-:W1:Y:S01]  /*14480*/  MUFU.EX2 R83, R83 ;  /* 0x0000005300537308 */ /* 0x000e620000000800 */
[----:B0-----:R-:W-:-:S07]  /*14490*/  F2FP.F16.F32.PACK_AB R163, R79, R78 ;  /* 0x0000004e4fa3723e */ /* 0x001fce00000000ff */
[----:B------:R-:W-:Y:S01]  /*144a0*/  MUFU.EX2 R86, R86 ;  /* 0x0000005600567308 */ /* 0x000fe20000000800 */
[----:B------:R-:W-:Y:S02]  /*144b0*/  WARPGROUP.DEPBAR.LE gsb0, 0x0 ;  /* 0x00008000000079c5 */ /* 0x000fe40000010000 */
[----:B------:R0:W-:Y:S06]  /*144c0*/  BAR.ARV R31, 0x100 ;  /* 0x0004001f0000751d */ /* 0x0001ec0000002000 */
[----:B------:R2:W-:Y:S01]  /*144d0*/  @!P1 SYNCS.ARRIVE.TRANS64.RED.A1T0 RZ, [R27+URZ], RZ ;  /* 0x000000ff1bff99a7 */ /* 0x0005e2000810043f */
[----:B------:R-:W-:Y:S01]  /*144e0*/  F2FP.F16.F32.PACK_AB R166, R10, R9 ;  /* 0x000000090aa6723e */ /* 0x000fe200000000ff */
[-C--:B------:R-:W-:Y:S01]  /*144f0*/  FMUL.FTZ R88, R88, R15.reuse ;  /* 0x0000000f58587220 */ /* 0x080fe20000410000 */
[----:B------:R-:W-:Y:S01]  /*14500*/  F2FP.F16.F32.PACK_AB R164, R73, R24 ;  /* 0x0000001849a4723e */ /* 0x000fe200000000ff */
[-C--:B------:R-:W-:Y:S01]  /*14510*/  FMUL.FTZ R89, R89, R15.reuse ;  /* 0x0000000f59597220 */ /* 0x080fe20000410000 */
[----:B-1----:R-:W-:Y:S01]  /*14520*/  F2FP.F16.F32.PACK_AB R165, R83, R82 ;  /* 0x0000005253a5723e */ /* 0x002fe200000000ff */
[-C--:B------:R-:W-:Y:S01]  /*14530*/  FMUL.FTZ R92, R92, R15.reuse ;  /* 0x0000000f5c5c7220 */ /* 0x080fe20000410000 */
[----:B------:R-:W-:Y:S01]  /*14540*/  FMUL.FTZ R93, R93, R15 ;  /* 0x0000000f5d5d7220 */ /* 0x000fe20000410000 */
[----:B--2---:R-:W-:Y:S01]  /*14550*/  FFMA.FTZ R27, R28, R3, R181 ;  /* 0x000000031c1b7223 */ /* 0x004fe200000100b5 */
[----:B------:R-:W-:Y:S01]  /*14560*/  F2FP.F16.F32.PACK_AB R181, R26, R181 ;  /* 0x000000b51ab5723e */ /* 0x000fe200000000ff */
[----:B------:R-:W1:Y:S01]  /*14570*/  MUFU.EX2 R3, R62 ;  /* 0x0000003e00037308 */ /* 0x000e620000000800 */
[----:B------:R-:W-:Y:S01]  /*14580*/  FMUL.FTZ R96, R96, R15 ;  /* 0x0000000f60607220 */ /* 0x000fe20000410000 */
[----:B------:R-:W-:Y:S01]  /*14590*/  FADD.FTZ R42, R26, R27 ;  /* 0x0000001b1a2a7221 */ /* 0x000fe20000010000 */
[----:B------:R-:W-:-:S02]  /*145a0*/  @!P1 VIADD R27, R35, 0x28860 ;  /* 0x00028860231b9836 */ /* 0x000fc40000000000 */
[-C--:B------:R-:W-:Y:S01]  /*145b0*/  FMUL.FTZ R97, R97, R15.reuse ;  /* 0x0000000f61617220 */ /* 0x080fe20000410000 */
[----:B------:R-:W-:Y:S01]  /*145c0*/  FMUL.FTZ R100, R100, R15 ;  /* 0x0000000f64647220 */ /* 0x000fe20000410000 */
[----:B------:R-:W-:Y:S01]  /*145d0*/  FADD.FTZ R11, R183, R42 ;  /* 0x0000002ab70b7221 */ /* 0x000fe20000010000 */
[C---:B------:R-:W-:Y:S01]  /*145e0*/  F2FP.F16.F32.PACK_AB R183, R30.reuse, R183 ;  /* 0x000000b71eb7723e */ /* 0x040fe200000000ff */
[-C--:B------:R-:W-:Y:S01]  /*145f0*/  FMUL.FTZ R101, R101, R15.reuse ;  /* 0x0000000f65657220 */ /* 0x080fe20000410000 */
[----:B0-----:R-:W-:Y:S01]  /*14600*/  @!P1 PRMT R31, RZ, 0x654, R27 ;  /* 0x00000654ff1f9816 */ /* 0x001fe2000000001b */
[----:B------:R-:W-:Y:S01]  /*14610*/  FADD.FTZ R27, R29, R44 ;  /* 0x0000002c1d1b7221 */ /* 0x000fe20000010000 */
[----:B------:R-:W-:Y:S01]  /*14620*/  FADD.FTZ R42, R30, R11 ;  /* 0x0000000b1e2a7221 */ /* 0x000fe20000010000 */
[----:B------:R-:W-:Y:S01]  /*14630*/  FMUL.FTZ R104, R104, R15 ;  /* 0x0000000f68687220 */ /* 0x000fe20000410000 */
[----:B------:R0:W-:Y:S01]  /*14640*/  @!P1 SYNCS.ARRIVE.TRANS64.RED.A1T0 RZ, [R31+URZ], RZ ;  /* 0x000000ff1fff99a7 */ /* 0x0001e2000810043f */
[----:B------:R-:W-:Y:S01]  /*14650*/  FADD.FTZ R44, R176, R27 ;  /* 0x0000001bb02c7221 */ /* 0x000fe20000010000 */
[----:B------:R-:W-:Y:S01]  /*14660*/  FADD.FTZ R11, R177, R42 ;  /* 0x0000002ab10b7221 */ /* 0x000fe20000010000 */
[-C--:B------:R-:W-:Y:S01]  /*14670*/  FFMA.FTZ R42, R67, R0.reuse, -R77 ;  /* 0x00000000432a7223 */ /* 0x080fe2000001084d */
[C---:B------:R-:W-:Y:S01]  /*14680*/  F2FP.F16.F32.PACK_AB R177, R32.reuse, R177 ;  /* 0x000000b120b1723e */ /* 0x040fe200000000ff */
[----:B------:R-:W-:Y:S01]  /*14690*/  FADD.FTZ R27, R153, R44 ;  /* 0x0000002c991b7221 */ /* 0x000fe20000010000 */
[----:B------:R-:W-:Y:S01]  /*146a0*/  FADD.FTZ R46, R32, R11 ;  /* 0x0000000b202e7221 */ /* 0x000fe20000010000 */
[----:B------:R-:W-:Y:S01]  /*146b0*/  FFMA.FTZ R44, R71, R0, -R77 ;  /* 0x00000000472c7223 */ /* 0x000fe2000001084d */
[----:B------:R-:W-:Y:S01]  /*146c0*/  F2FP.F16.F32.PACK_AB R176, R153, R176 ;  /* 0x000000b099b0723e */ /* 0x000fe200000000ff */
[----:B------:R-:W-:Y:S01]  /*146d0*/  FADD.FTZ R48, R178, R27 ;  /* 0x0000001bb2307221 */ /* 0x000fe20000010000 */
[----:B------:R-:W-:Y:S01]  /*146e0*/  FADD.FTZ R11, R179, R46 ;  /* 0x0000002eb30b7221 */ /* 0x000fe20000010000 */
[----:B------:R-:W2:Y:S01]  /*146f0*/  MUFU.EX2 R42, R42 ;  /* 0x0000002a002a7308 */ /* 0x000ea20000000800 */
[----:B------:R-:W-:Y:S01]  /*14700*/  F2FP.F16.F32.PACK_AB R153, R21, R20 ;  /* 0x000000141599723e */ /* 0x000fe200000000ff */
[----:B------:R-:W-:Y:S01]  /*14710*/  FADD.FTZ R27, R33, R48 ;  /* 0x00000030211b7221 */ /* 0x000fe20000010000 */
[----:B------:R-:W-:Y:S01]  /*14720*/  FADD.FTZ R46, R34, R11 ;  /* 0x0000000b222e7221 */ /* 0x000fe20000010000 */
[----:B------:R-:W-:Y:S01]  /*14730*/  FFMA.FTZ R77, R87, R0, -R77 ;  /* 0x00000000574d7223 */ /* 0x000fe2000001084d */
[----:B------:R-:W-:Y:S01]  /*14740*/  F2FP.F16.F32.PACK_AB R178, R33, R178 ;  /* 0x000000b221b2723e */ /* 0x000fe200000000ff */
[----:B------:R-:W-:Y:S01]  /*14750*/  FADD.FTZ R48, R172, R27 ;  /* 0x0000001bac307221 */ /* 0x000fe20000010000 */
[----:B------:R-:W-:Y:S01]  /*14760*/  FADD.FTZ R11, R173, R46 ;  /* 0x0000002ead0b7221 */ /* 0x000fe20000010000 */
[----:B------:R-:W3:Y:S01]  /*14770*/  MUFU.EX2 R44, R44 ;  /* 0x0000002c002c7308 */ /* 0x000ee20000000800 */
[----:B------:R-:W-:Y:S01]  /*14780*/  F2FP.F16.F32.PACK_AB R179, R34, R179 ;  /* 0x000000b322b3723e */ /* 0x000fe200000000ff */
[C---:B------:R-:W-:Y:S01]  /*14790*/  FADD.FTZ R27, R37.reuse, R48 ;  /* 0x00000030251b7221 */ /* 0x040fe20000010000 */
[----:B------:R-:W-:Y:S01]  /*147a0*/  FADD.FTZ R46, R36, R11 ;  /* 0x0000000b242e7221 */ /* 0x000fe20000010000 */
[----:B------:R-:W-:Y:S01]  /*147b0*/  F2FP.F16.F32.PACK_AB R172, R37, R172 ;  /* 0x000000ac25ac723e */ /* 0x000fe200000000ff */
[----:B------:R-:W-:Y:S01]  /*147c0*/  FMUL.FTZ R105, R105, R15 ;  /* 0x0000000f69697220 */ /* 0x000fe20000410000 */
[----:B------:R-:W-:Y:S01]  /*147d0*/  FADD.FTZ R48, R174, R27 ;  /* 0x0000001bae307221 */ /* 0x000fe20000010000 */
[----:B------:R-:W-:Y:S01]  /*147e0*/  FADD.FTZ R11, R175, R46 ;  /* 0x0000002eaf0b7221 */ /* 0x000fe20000010000 */
[----:B------:R-:W-:Y:S01]  /*147f0*/  MUFU.EX2 R77, R77 ;  /* 0x0000004d004d7308 */ /* 0x000fe20000000800 */
[----:B------:R-:W-:Y:S01]  /*14800*/  F2FP.F16.F32.PACK_AB R173, R36, R173 ;  /* 0x000000ad24ad723e */ /* 0x000fe200000000ff */
[C---:B------:R-:W-:Y:S01]  /*14810*/  FADD.FTZ R27, R45.reuse, R48 ;  /* 0x000000302d1b7221 */ /* 0x040fe20000010000 */
[----:B------:R-:W-:Y:S01]  /*14820*/  FADD.FTZ R46, R38, R11 ;  /* 0x0000000b262e7221 */ /* 0x000fe20000010000 */
[----:B------:R-:W-:Y:S01]  /*14830*/  F2FP.F16.F32.PACK_AB R174, R45, R174 ;  /* 0x000000ae2dae723e */ /* 0x000fe200000000ff */
[----:B------:R-:W-:Y:S01]  /*14840*/  FMUL.FTZ R108, R108, R15 ;  /* 0x0000000f6c6c7220 */ /* 0x000fe20000410000 */
[----:B------:R-:W-:Y:S01]  /*14850*/  FADD.FTZ R48, R168, R27 ;  /* 0x0000001ba8307221 */ /* 0x000fe20000010000 */
[----:B------:R-:W-:Y:S01]  /*14860*/  FADD.FTZ R11, R169, R46 ;  /* 0x0000002ea90b7221 */ /* 0x000fe20000010000 */
[----:B------:R-:W-:Y:S01]  /*14870*/  F2FP.F16.F32.PACK_AB R175, R38, R175 ;  /* 0x000000af26af723e */ /* 0x000fe200000000ff */
[-C--:B------:R-:W-:Y:S01]  /*14880*/  FMUL.FTZ R109, R109, R15.reuse ;  /* 0x0000000f6d6d7220 */ /* 0x080fe20000410000 */
[C---:B------:R-:W-:Y:S01]  /*14890*/  FADD.FTZ R25, R41.reuse, R48 ;  /* 0x0000003029197221 */ /* 0x040fe20000010000 */
[----:B------:R-:W-:Y:S01]  /*148a0*/  FADD.FTZ R46, R40, R11 ;  /* 0x0000000b282e7221 */ /* 0x000fe20000010000 */
[----:B------:R-:W-:Y:S01]  /*148b0*/  F2FP.F16.F32.PACK_AB R168, R41, R168 ;  /* 0x000000a829a8723e */ /* 0x000fe200000000ff */
[----:B------:R-:W-:Y:S01]  /*148c0*/  FMUL.FTZ R112, R112, R15 ;  /* 0x0000000f70707220 */ /* 0x000fe20000410000 */
[----:B------:R-:W-:Y:S01]  /*148d0*/  FADD.FTZ R26, R170, R25 ;  /* 0x00000019aa1a7221 */ /* 0x000fe20000010000 */
[----:B------:R-:W-:Y:S01]  /*148e0*/  FADD.FTZ R11, R171, R46 ;  /* 0x0000002eab0b7221 */ /* 0x000fe20000010000 */
[C---:B------:R-:W-:Y:S01]  /*148f0*/  F2FP.F16.F32.PACK_AB R171, R6.reuse, R171 ;  /* 0x000000ab06ab723e */ /* 0x040fe200000000ff */
[----:B------:R-:W-:Y:S01]  /*14900*/  FMUL.FTZ R113, R113, R15 ;  /* 0x0000000f71717220 */ /* 0x000fe20000410000 */
[----:B------:R-:W-:Y:S01]  /*14910*/  FADD.FTZ R25, R49, R26 ;  /* 0x0000001a31197221 */ /* 0x000fe20000010000 */
[----:B------:R-:W-:Y:S01]  /*14920*/  FADD.FTZ R11, R6, R11 ;  /* 0x0000000b060b7221 */ /* 0x000fe20000010000 */
[----:B------:R-:W4:Y:S01]  /*14930*/  MUFU.EX2 R26, R75 ;  /* 0x0000004b001a7308 */ /* 0x000f220000000800 */
[----:B------:R-:W-:Y:S01]  /*14940*/  F2FP.F16.F32.PACK_AB R169, R40, R169 ;  /* 0x000000a928a9723e */ /* 0x000fe200000000ff */
[----:B------:R-:W-:Y:S01]  /*14950*/  FADD.FTZ R30, R152, R25 ;  /* 0x00000019981e7221 */ /* 0x000fe20000010000 */
[----:B------:R-:W-:Y:S01]  /*14960*/  FADD.FTZ R32, R20, R11 ;  /* 0x0000000b14207221 */ /* 0x000fe20000010000 */
[C---:B------:R-:W-:Y:S01]  /*14970*/  F2FP.F16.F32.PACK_AB R152, R155.reuse, R152 ;  /* 0x000000989b98723e */ /* 0x040fe200000000ff */
[----:B------:R-:W-:Y:S01]  /*14980*/  FMUL.FTZ R116, R116, R15 ;  /* 0x0000000f74747220 */ /* 0x000fe20000410000 */
[----:B------:R-:W-:Y:S01]  /*14990*/  FADD.FTZ R11, R155, R30 ;  /* 0x0000001e9b0b7221 */ /* 0x000fe20000010000 */
[----:B------:R-:W-:Y:S01]  /*149a0*/  FADD.FTZ R32, R21, R32 ;  /* 0x0000002015207221 */ /* 0x000fe20000010000 */
[----:B-1----:R-:W-:Y:S01]  /*149b0*/  F2FP.F16.F32.PACK_AB R155, R4, R3 ;  /* 0x00000003049b723e */ /* 0x002fe200000000ff */
        /* <DEDUP_REMOVED lines=12> */
[----:B------:R-:W-:Y:S01]  /*14a80*/  FMUL.FTZ R124, R124, R15 ;  /* 0x0000000f7c7c7220 */ /* 0x000fe20000410000 */
[----:B------:R-:W-:Y:S01]  /*14a90*/  FADD.FTZ R25, R57, R32 ;  /* 0x0000002039197221 */ /* 0x000fe20000010000 */
[C---:B--2---:R-:W-:Y:S01]  /*14aa0*/  FADD.FTZ R30, R42.reuse, R11 ;  /* 0x0000000b2a1e7221 */ /* 0x044fe20000010000 */
[----:B------:R-:W-:Y:S01]  /*14ab0*/  F2FP.F16.F32.PACK_AB R157, R42, R157 ;  /* 0x0000009d2a9d723e */ /* 0x000fe200000000ff */
[-C--:B------:R-:W-:Y:S01]  /*14ac0*/  FMUL.FTZ R125, R125, R15.reuse ;  /* 0x0000000f7d7d7220 */ /* 0x080fe20000410000 */
[----:B------:R-:W-:Y:S01]  /*14ad0*/  FADD.FTZ R32, R158, R25 ;  /* 0x000000199e207221 */ /* 0x000fe20000010000 */
[----:B------:R-:W-:Y:S01]  /*14ae0*/  FADD.FTZ R11, R159, R30 ;  /* 0x0000001e9f0b7221 */ /* 0x000fe20000010000 */
[C---:B------:R-:W-:Y:S01]  /*14af0*/  F2FP.F16.F32.PACK_AB R158, R65.reuse, R158 ;  /* 0x0000009e419e723e */ /* 0x040fe200000000ff */
[----:B------:R-:W-:Y:S01]  /*14b00*/  FMUL.FTZ R128, R128, R15 ;  /* 0x0000000f80807220 */ /* 0x000fe20000410000 */
[----:B------:R-:W-:Y:S01]  /*14b10*/  FADD.FTZ R25, R65, R32 ;  /* 0x0000002041197221 */ /* 0x000fe20000010000 */
[C---:B---3--:R-:W-:Y:S01]  /*14b20*/  FADD.FTZ R6, R44.reuse, R11 ;  /* 0x0000000b2c067221 */ /* 0x048fe20000010000 */
[----:B------:R-:W-:Y:S01]  /*14b30*/  F2FP.F16.F32.PACK_AB R159, R44, R159 ;  /* 0x0000009f2c9f723e */ /* 0x000fe200000000ff */
[----:B------:R-:W-:Y:S01]  /*14b40*/  FMUL.FTZ R129, R129, R15 ;  /* 0x0000000f81817220 */ /* 0x000fe20000410000 */
[----:B------:R-:W-:Y:S01]  /*14b50*/  FADD.FTZ R20, R12, R25 ;  /* 0x000000190c147221 */ /* 0x000fe20000010000 */
[----:B------:R-:W-:Y:S01]  /*14b60*/  FADD.FTZ R11, R161, R6 ;  /* 0x00000006a10b7221 */ /* 0x000fe20000010000 */
[----:B----4-:R-:W-:Y:S01]  /*14b70*/  F2FP.F16.F32.PACK_AB R161, R26, R161 ;  /* 0x000000a11aa1723e */ /* 0x010fe200000000ff */
[-C--:B------:R-:W-:Y:S01]  /*14b80*/  FMUL.FTZ R132, R132, R15.reuse ;  /* 0x0000000f84847220 */ /* 0x080fe20000410000 */
[----:B------:R-:W-:Y:S01]  /*14b90*/  FADD.FTZ R3, R61, R20 ;  /* 0x000000143d037221 */ /* 0x000fe20000010000 */
[----:B------:R-:W-:Y:S01]  /*14ba0*/  FADD.FTZ R11, R26, R11 ;  /* 0x0000000b1a0b7221 */ /* 0x000fe20000010000 */
[----:B------:R-:W-:Y:S01]  /*14bb0*/  F2FP.F16.F32.PACK_AB R167, R77, R86 ;  /* 0x000000564da7723e */ /* 0x000fe200000000ff */
        /* <DEDUP_REMOVED lines=53> */
[----:B------:R-:W-:Y:S01]  /*14f10*/  MOV R14, R190 ;  /* 0x000000be000e7202 */ /* 0x000fe20000000f00 */
[----:B------:R-:W-:-:S02]  /*14f20*/  IMAD.MOV.U32 R11, RZ, RZ, R185 ;  /* 0x000000ffff0b7224 */ /* 0x000fc400078e00b9 */
[----:B------:R-:W-:Y:S02]  /*14f30*/  IMAD.MOV.U32 R10, RZ, RZ, R8 ;  /* 0x000000ffff0a7224 */ /* 0x000fe400078e0008 */
[----:B------:R-:W-:Y:S01]  /*14f40*/  IMAD.MOV.U32 R12, RZ, RZ, R7 ;  /* 0x000000ffff0c7224 */ /* 0x000fe200078e0007 */
[----:B0-----:R-:W-:Y:S06]  /*14f50*/  @P2 BRA `(.L_x_2430) ;  /* 0xffffffdc008c2947 */ /* 0x001fec000383ffff */
.L_x_2420:
[----:B------:R-:W-:Y:S05]  /*14f60*/  WARPSYNC.ALL ;  /* 0x0000000000007948 */ /* 0x000fea0003800000 */
[----:B------:R-:W-:Y:S06]  /*14f70*/  BAR.ARV 0x8, 0x120 ;  /* 0x0204800000007b1d */ /* 0x000fec0000002000 */
[----:B------:R-:W-:Y:S05]  /*14f80*/  @!P0 BRA `(.L_x_2431) ;  /* 0x0000000000048947 */ /* 0x000fea0003800000 */
[----:B------:R-:W-:Y:S01]  /*14f90*/  BPT.TRAP 0x1 ;  /* 0x000000040000795c */ /* 0x000fe20000300000 */
.L_x_2431:
[----:B------:R-:W-:Y:S01]  /*14fa0*/  IMAD R12, R185, 0x8, R2 ;  /* 0x00000008b90c7824 */ /* 0x000fe200078e0202 */
[----:B------:R-:W-:-:S04]  /*14fb0*/  SHF.L.U32 R5, R190, 0x1f, RZ ;  /* 0x0000001fbe057819 */ /* 0x000fc800000006ff */
[----:B------:R0:W1:Y:S01]  /*14fc0*/  SYNCS.PHASECHK.TRANS64.TRYWAIT P2, [R12+URZ+0x28850], R5 ;  /* 0x028850050c0075a7 */ /* 0x000062000804017f */
[----:B------:R-:W-:Y:S05]  /*14fd0*/  @!P0 BRA `(.L_x_2432) ;  /* 0x0000000000048947 */ /* 0x000fea0003800000 */
[----:B------:R-:W-:Y:S01]  /*14fe0*/  BPT.TRAP 0x1 ;  /* 0x000000040000795c */ /* 0x000fe20000300000 */
.L_x_2432:
[----:B------:R-:W-:-:S04]  /*14ff0*/  IADD3 R2, R2, 0x400, RZ ;  /* 0x0000040002027810 */ /* 0x000fc80007ffe0ff */
[----:B------:R-:W-:-:S04]  /*15000*/  SHF.R.U32.HI R2, RZ, 0x4, R2 ;  /* 0x00000004ff027819 */ /* 0x000fc80000011602 */
[----:B------:R-:W-:-:S04]  /*15010*/  LOP3.LUT R2, R2, 0x3fff, RZ, 0xc0, !PT ;  /* 0x00003fff02027812 */ /* 0x000fc800078ec0ff */
[----:B------:R-:W-:Y:S01]  /*15020*/  LOP3.LUT R2, R2, 0x4000000, RZ, 0xfc, !PT ;  /* 0x0400000002027812 */ /* 0x000fe200078efcff */
[----:B-1----:R-:W-:Y:S06]  /*15030*/  @P2 BRA `(.L_x_2433) ;  /* 0x0000000000082947 */ /* 0x002fec0003800000 */
[----:B------:R-:W1:Y:S02]  /*15040*/  SYNCS.PHASECHK.TRANS64.TRYWAIT P0, [R12+URZ+0x28850], R5 ;  /* 0x028850050c0075a7 */ /* 0x000e64000800017f */
[----:B-1----:R-:W-:Y:S05]  /*15050*/  @!P0 BRA `(.L_x_2434) ;  /* 0x0000009800f08947 */ /* 0x002fea0003800000 */
.L_x_2433:
[----:B------:R-:W-:Y:S01]  /*15060*/  IMAD R10, R185, 0x800, R2 ;  /* 0x00000800b90a7824 */ /* 0x000fe200078e0202 */
[----:B------:R-:W-:Y:S05]  /*15070*/  WARPSYNC.ALL ;  /* 0x0000000000007948 */ /* 0x000fea0003800000 */
[----:B------:R-:W-:Y:S01]  /*15080*/  IMAD.MOV.U32 R11, RZ, RZ, 0x40000040 ;  /* 0x40000040ff0b7424 */ /* 0x000fe200078e00ff */
[C---:B------:R-:W-:Y:S01]  /*15090*/  R2UR UR6, R10.reuse ;  /* 0x000000000a0672ca */ /* 0x040fe200000e0000 */
[----:B------:R-:W-:Y:S01]  /*150a0*/  WARPGROUP.ARRIVE ;  /* 0x00000000000079c5 */ /* 0x000fe20000000000 */
[----:B------:R-:W-:Y:S01]  /*150b0*/  VIADD R14, R10, 0x80 ;  /* 0x000000800a0e7836 */ /* 0x000fe20000000000 */
[----:B------:R-:W2:Y:S01]  /*150c0*/  SHFL.BFLY PT, R2, R3, 0x2, 0x1f ;  /* 0x0c401f0003027f89 */ /* 0x000ea200000e0000 */
[----:B------:R-:W-:Y:S01]  /*150d0*/  R2UR UR7, R11 ;  /* 0x000000000b0772ca */ /* 0x000fe200000e0000 */
[----:B------:R-:W-:Y:S01]  /*150e0*/  IMAD.MOV.U32 R15, RZ, RZ, 0x40000040 ;  /* 0x40000040ff0f7424 */ /* 0x000fe200078e00ff */
[----:B------:R-:W-:Y:S01]  /*150f0*/  MOV R20, 0xff800000 ;  /* 0xff80000000147802 */ /* 0x000fe20000000f00 */
[----:B------:R-:W-:Y:S01]  /*15100*/  IMAD.MOV.U32 R11, RZ, RZ, 0x40000040 ;  /* 0x40000040ff0b7424 */ /* 0x000fe200078e00ff */
[----:B01----:R-:W0:Y:S01]  /*15110*/  SHFL.BFLY PT, R5, R4, 0x2, 0x1f ;  /* 0x0c401f0004057f89 */ /* 0x003e2200000e0000 */
[----:B------:R-:W-:-:S02]  /*15120*/  IMAD.MOV.U32 R21, RZ, RZ, RZ ;  /* 0x000000ffff157224 */ /* 0x000fc400078e00ff */
[----:B------:R-:W-:Y:S02]  /*15130*/  VIADD R185, R185, 0x1 ;  /* 0x00000001b9b97836 */ /* 0x000fe40000000000 */
[----:B------:R-:W-:-:S03]  /*15140*/  VIADD R223, R223, 0x1 ;  /* 0x00000001dfdf7836 */ /* 0x000fc60000000000 */
[----:B------:R-:W-:Y:S01]  /*15150*/  ISETP.NE.AND P0, PT, R185, 0x2, PT ;  /* 0x00000002b900780c */ /* 0x000fe20003f05270 */
[----:B------:R-:W-:Y:S01]  /*15160*/  HGMMA.64x128x16.F32 R88, R180, gdesc[UR4].tnspB, R88, gsb0 ;  /* 0x41e00004b4587df0 */ /* 0x000fe20008000858 */
[----:B------:R-:W-:Y:S02]  /*15170*/  R2UR UR6, R14 ;  /* 0x000000000e0672ca */ /* 0x000fe400000e0000 */
[----:B------:R-:W-:Y:S01]  /*15180*/  R2UR UR7, R15 ;  /* 0x000000000f0772ca */ /* 0x000fe200000e0000 */
[----:B------:R-:W-:Y:S01]  /*15190*/  IMAD.MOV.U32 R15, RZ, RZ, 0x40000040 ;  /* 0x40000040ff0f7424 */ /* 0x000fe200078e00ff */
[----:B------:R-:W-:Y:S02]  /*151a0*/  IADD3 R14, R10, 0x100, RZ ;  /* 0x000001000a0e7810 */ /* 0x000fe40007ffe0ff */
[----:B------:R-:W-:Y:S01]  /*151b0*/  SEL R185, R185, RZ, P0 ;  /* 0x000000ffb9b97207 */ /* 0x000fe20000000000 */
[----:B--2---:R-:W-:Y:S01]  /*151c0*/  FADD.FTZ R6, R2, R3 ;  /* 0x0000000302067221 */ /* 0x004fe20000010000 */
[----:B------:R-:W-:Y:S01]  /*151d0*/  SEL R3, RZ, 0x1, P0 ;  /* 0x00000001ff037807 */ /* 0x000fe20000000000 */
[----:B0-----:R-:W-:-:S03]  /*151e0*/  FADD.FTZ R5, R5, R4 ;  /* 0x0000000405057221 */ /* 0x001fc60000010000 */
[----:B------:R-:W0:Y:S01]  /*151f0*/  SHFL.BFLY PT, R9, R6, 0x1, 0x1f ;  /* 0x0c201f0006097f89 */ /* 0x000e2200000e0000 */
[----:B------:R-:W-:Y:S01]  /*15200*/  LOP3.LUT R190, R190, R3, RZ, 0x3c, !PT ;  /* 0x00000003bebe7212 */ /* 0x000fe200078e3cff */
[----:B------:R-:W-:Y:S02]  /*15210*/  IMAD.MOV.U32 R3, RZ, RZ, -0x800000 ;  /* 0xff800000ff037424 */ /* 0x000fe400078e00ff */
[----:B------:R-:W1:Y:S01]  /*15220*/  SHFL.BFLY PT, R2, R5, 0x1, 0x1f ;  /* 0x0c201f0005027f89 */ /* 0x000e6200000e0000 */
[----:B0-----:R-:W-:Y:S01]  /*15230*/  FADD.FTZ R13, R6, R9 ;  /* 0x00000009060d7221 */ /* 0x001fe20000010000 */
[----:B------:R-:W-:-:S04]  /*15240*/  IMAD.MOV.U32 R6, RZ, RZ, RZ ;  /* 0x000000ffff067224 */ /* 0x000fc800078e00ff */
[----:B------:R-:W-:-:S13]  /*15250*/  FSETP.NE.FTZ.AND P3, PT, R13, RZ, PT ;  /* 0x000000ff0d00720b */ /* 0x000fda0003f75000 */
[----:B------:R-:W0:Y:S08]  /*15260*/  @P3 MUFU.LG2 R9, R13 ;  /* 0x0000000d00093308 */ /* 0x000e300000000c00 */
[----:B------:R-:W-:Y:S01]  /*15270*/  @P3 MUFU.RCP R6, R13 ;  /* 0x0000000d00063308 */ /* 0x000fe20000001000 */
[----:B0-----:R-:W-:Y:S01]  /*15280*/  @P3 FMUL.FTZ R9, R9, 0.69314718246459960938 ;  /* 0x3f31721809093820 */ /* 0x001fe20000410000 */
[----:B------:R-:W-:-:S02]  /*15290*/  WARPGROUP.DEPBAR.LE gsb0, 0x0 ;  /* 0x00008000000079c5 */ /* 0x000fc40000010000 */
        /* <DEDUP_REMOVED lines=26> */
[----:B------:R-:W-:Y:S01]  /*15440*/  IMAD.MOV.U32 R15, RZ, RZ, 0x40000040 ;  /* 0x40000040ff0f7424 */ /* 0x000fe200078e00ff */
[----:B------:R-:W-:Y:S01]  /*15450*/  IADD3 R10, R10, 0x380, RZ ;  /* 0x000003800a0a7810 */ /* 0x000fe20007ffe0ff */
[----:B------:R-:W-:Y:S02]  /*15460*/  WARPGROUP.DEPBAR.LE gsb0, 0x0 ;  /* 0x00008000000079c5 */ /* 0x000fe40000010000 */
[----:B------:R-:W-:-:S08]  /*15470*/  WARPGROUP.ARRIVE ;  /* 0x00000000000079c5 */ /* 0x000fd00000000000 */
[----:B------:R-:W-:Y:S01]  /*15480*/  HGMMA.64x128x16.F32 R88, R156, gdesc[UR4].tnspB, R88, gsb0 ;  /* 0x41e000049c587df0 */ /* 0x000fe20008000858 */
[----:B------:R-:W-:Y:S02]  /*15490*/  R2UR UR6, R14 ;  /* 0x000000000e0672ca */ /* 0x000fe400000e0000 */
[----:B------:R-:W-:Y:S01]  /*154a0*/  R2UR UR7, R15 ;  /* 0x000000000f0772ca */ /* 0x000fe200000e0000 */
[----:B------:R-:W-:Y:S02]  /*154b0*/  WARPGROUP.DEPBAR.LE gsb0, 0x0 ;  /* 0x00008000000079c5 */ /* 0x000fe40000010000 */
[----:B------:R-:W-:-:S10]  /*154c0*/  WARPGROUP.ARRIVE ;  /* 0x00000000000079c5 */ /* 0x000fd40000000000 */
[----:B------:R-:W-:Y:S01]  /*154d0*/  HGMMA.64x128x16.F32 R88, R160, gdesc[UR4].tnspB, R88, gsb0 ;  /* 0x41e00004a0587df0 */ /* 0x000fe20008000858 */
[----:B------:R-:W-:Y:S01]  /*154e0*/  R2UR UR6, R10 ;  /* 0x000000000a0672ca */ /* 0x000fe200000e0000 */
[----:B------:R-:W-:Y:S01]  /*154f0*/  @!P1 VIADD R10, R12, 0x28860 ;  /* 0x000288600c0a9836 */ /* 0x000fe20000000000 */
[----:B------:R-:W-:Y:S01]  /*15500*/  R2UR UR7, R11 ;  /* 0x000000000b0772ca */ /* 0x000fe200000e0000 */
[----:B-1----:R-:W-:-:S03]  /*15510*/  FADD.FTZ R11, R5, R2 ;  /* 0x00000002050b7221 */ /* 0x002fc60000010000 */
[----:B------:R-:W-:Y:S02]  /*15520*/  @!P1 PRMT R10, RZ, 0x654, R10 ;  /* 0x00000654ff0a9816 */ /* 0x000fe4000000000a */
[----:B------:R-:W-:-:S13]  /*15530*/  FSETP.NE.FTZ.AND P2, PT, R11, RZ, PT ;  /* 0x000000ff0b00720b */ /* 0x000fda0003f55000 */
[----:B------:R-:W0:Y:S01]  /*15540*/  @P2 MUFU.LG2 R4, R11 ;  /* 0x0000000b00042308 */ /* 0x000e220000000c00 */
[C---:B------:R-:W-:Y:S01]  /*15550*/  @P2 FMUL.FTZ R2, R0.reuse, 0.69314718246459960938 ;  /* 0x3f31721800022820 */ /* 0x040fe20000410000 */
[----:B------:R-:W-:-:S04]  /*15560*/  @P3 FMUL.FTZ R0, R0, 0.69314718246459960938 ;  /* 0x3f31721800003820 */ /* 0x000fc80000410000 */
[----:B------:R-:W-:Y:S02]  /*15570*/  @P3 FFMA.FTZ R3, R0, R8, R9 ;  /* 0x0000000800033223 */ /* 0x000fe40000010009 */
[----:B------:R-:W1:Y:S01]  /*15580*/  @P2 MUFU.RCP R21, R11 ;  /* 0x0000000b00152308 */ /* 0x000e620000001000 */
[----:B0-----:R-:W-:-:S04]  /*15590*/  @P2 FMUL.FTZ R5, R4, 0.69314718246459960938 ;  /* 0x3f31721804052820 */ /* 0x001fc80000410000 */
[----:B------:R-:W-:Y:S01]  /*155a0*/  @P2 FFMA.FTZ R20, R2, R7, R5 ;  /* 0x0000000702142223 */ /* 0x000fe20000010005 */
[----:B------:R-:W-:Y:S02]  /*155b0*/  WARPGROUP.DEPBAR.LE gsb0, 0x0 ;  /* 0x00008000000079c5 */ /* 0x000fe40000010000 */
[----:B------:R-:W-:-:S06]  /*155c0*/  WARPGROUP.ARRIVE ;  /* 0x00000000000079c5 */ /* 0x000fcc0000000000 */
[----:B------:R-:W-:Y:S03]  /*155d0*/  HGMMA.64x128x16.F32 R88, R164, gdesc[UR4].tnspB, R88, gsb0 ;  /* 0x41e00004a4587df0 */ /* 0x000fe60008000858 */
[----:B------:R-:W-:Y:S02]  /*155e0*/  WARPGROUP.DEPBAR.LE gsb0, 0x0 ;  /* 0x00008000000079c5 */ /* 0x000fe40000010000 */
[----:B------:R0:W-:Y:S01]  /*155f0*/  @!P1 SYNCS.ARRIVE.TRANS64.RED.A1T0 RZ, [R10+URZ], RZ ;  /* 0x000000ff0aff99a7 */ /* 0x0001e2000810043f */
[-C--:B-1----:R-:W-:Y:S01]  /*15600*/  FMUL.FTZ R11, R88, R21.reuse ;  /* 0x00000015580b7220 */ /* 0x082fe20000410000 */
[-C--:B------:R-:W-:Y:S01]  /*15610*/  FMUL.FTZ R58, R89, R21.reuse ;  /* 0x00000015593a7220 */ /* 0x080fe20000410000 */
[-C--:B------:R-:W-:Y:S01]  /*15620*/  FMUL.FTZ R59, R93, R21.reuse ;  /* 0x000000155d3b7220 */ /* 0x080fe20000410000 */
[-C--:B------:R-:W-:Y:S01]  /*15630*/  FMUL.FTZ R49, R96, R21.reuse ;  /* 0x0000001560317220 */ /* 0x080fe20000410000 */
[-C--:B------:R-:W-:Y:S01]  /*15640*/  FMUL.FTZ R50, R97, R21.reuse ;  /* 0x0000001561327220 */ /* 0x080fe20000410000 */
[-C--:B------:R-:W-:Y:S01]  /*15650*/  FMUL.FTZ R48, R100, R21.reuse ;  /* 0x0000001564307220 */ /* 0x080fe20000410000 */
[-C--:B------:R-:W-:Y:S01]  /*15660*/  FMUL.FTZ R57, R101, R21.reuse ;  /* 0x0000001565397220 */ /* 0x080fe20000410000 */
        /* <DEDUP_REMOVED lines=57> */
[----:B------:R-:W-:-:S07]  /*15a00*/  FMUL.FTZ R151, R151, R6 ;  /* 0x0000000697977220 */ /* 0x000fce0000410000 */
.L_x_2329:
[----:B------:R-:W-:Y:S05]  /*15a10*/  WARPSYNC.ALL ;  /* 0x0000000000007948 */ /* 0x000fea0003800000 */
[----:B------:R-:W1:Y:S08]  /*15a20*/  S2UR UR5, SR_CgaCtaId ;  /* 0x00000000000579c3 */ /* 0x000e700000008800 */
[----:B------:R-:W-:Y:S06]  /*15a30*/  BAR.SYNC.DEFER_BLOCKING 0x5, 0x120 ;  /* 0x0144800000007b1d */ /* 0x000fec0000010000 */
[----:B------:R-:W-:Y:S01]  /*15a40*/  UMOV UR4, 0x400 ;  /* 0x0000040000047882 */ /* 0x000fe20000000000 */
[----:B------:R-:W-:Y:S01]  /*15a50*/  BSSY B0, `(.L_x_2435) ;  /* 0x00001c7000007945 */ /* 0x000fe20003800000 */
[----:B-1----:R-:W-:-:S06]  /*15a60*/  ULEA UR4, UR5, UR4, 0x18 ;  /* 0x0000000405047291 */ /* 0x002fcc000f8ec03f */
[----:B------:R-:W-:-:S05]  /*15a70*/  IMAD.U32 R2, RZ, RZ, UR4 ;  /* 0x00000004ff027e24 */ /* 0x000fca000f8e00ff */
[----:B------:R1:W2:Y:S01]  /*15a80*/  LDS.128 R192, [R2+0x288d0] ;  /* 0x0288d00002c07984 */ /* 0x0002a20000000c00 */
[----:B------:R-:W-:Y:S06]  /*15a90*/  BAR.ARV 0x4, 0x120 ;  /* 0x0104800000007b1d */ /* 0x000fec0000002000 */
[----:B------:R-:W-:Y:S05]  /*15aa0*/  @P1 BRA `(.L_x_2436) ;  /* 0x0000001000a81947 */ /* 0x000fea0003800000 */
[----:B------:R-:W3:Y:S01]  /*15ab0*/  S2R R5, SR_SWINHI ;  /* 0x0000000000057919 */ /* 0x000ee20000002f00 */
        /* <DEDUP_REMOVED lines=9> */
[----:B------:R-:W-:Y:S02]  /*15b50*/  MOV R36, R2 ;  /* 0x0000000200247202 */ /* 0x000fe40000000f00 */
[----:B---3--:R-:W-:-:S03]  /*15b60*/  MOV R37, R5 ;  /* 0x0000000500257202 */ /* 0x008fc60000000f00 */
[----:B------:R-:W-:-:S03]  /*15b70*/  IMAD.WIDE R8, R232, 0x2, R36 ;  /* 0x00000002e8087825 */ /* 0x000fc600078e0224 */
[C---:B------:R-:W-:Y:S02]  /*15b80*/  IADD3 R91, P5, R8.reuse, 0x20, RZ ;  /* 0x00000020085b7810 */ /* 0x040fe40007fbe0ff */
[C---:B------:R-:W-:Y:S02]  /*15b90*/  LOP3.LUT R29, R8.reuse, 0x380, RZ, 0xc0, !PT ;  /* 0x00000380081d7812 */ /* 0x040fe400078ec0ff */
[----:B------:R-:W-:Y:S02]  /*15ba0*/  IADD3 R93, P0, R8, 0x40, RZ ;  /* 0x00000040085d7810 */ /* 0x000fe40007f1e0ff */
[----:B------:R-:W-:Y:S02]  /*15bb0*/  LOP3.LUT R4, R91, 0x380, RZ, 0xc0, !PT ;  /* 0x000003805b047812 */ /* 0x000fe400078ec0ff */
[----:B------:R-:W-:Y:S01]  /*15bc0*/  SHF.R.U64 R29, R29, 0x3, RZ ;  /* 0x000000031d1d7819 */ /* 0x000fe200000012ff */
[----:B------:R-:W-:Y:S01]  /*15bd0*/  IMAD.X R7, RZ, RZ, R9, P0 ;  /* 0x000000ffff077224 */ /* 0x000fe200000e0609 */
[----:B------:R-:W-:-:S02]  /*15be0*/  IADD3.X R5, RZ, R9, RZ, P5, !PT ;  /* 0x00000009ff057210 */ /* 0x000fc40002ffe4ff */
[----:B------:R-:W-:Y:S02]  /*15bf0*/  LOP3.LUT R6, R93, 0x380, RZ, 0xc0, !PT ;  /* 0x000003805d067812 */ /* 0x000fe400078ec0ff */
[C---:B------:R-:W-:Y:S02]  /*15c00*/  IADD3 R95, P1, R8.reuse, 0x60, RZ ;  /* 0x00000060085f7810 */ /* 0x040fe40007f3e0ff */
[C---:B------:R-:W-:Y:S02]  /*15c10*/  IADD3 R97, P2, R8.reuse, 0x4000, RZ ;  /* 0x0000400008617810 */ /* 0x040fe40007f5e0ff */
[C---:B------:R-:W-:Y:S01]  /*15c20*/  IADD3 R99, P3, R8.reuse, 0x4020, RZ ;  /* 0x0000402008637810 */ /* 0x040fe20007f7e0ff */
[--C-:B------:R-:W-:Y:S01]  /*15c30*/  IMAD.X R13, RZ, RZ, R9.reuse, P1 ;  /* 0x000000ffff0d7224 */ /* 0x100fe200008e0609 */
[C---:B------:R-:W-:Y:S01]  /*15c40*/  IADD3 R101, P4, R8.reuse, 0x4040, RZ ;  /* 0x0000404008657810 */ /* 0x040fe20007f9e0ff */
[--C-:B------:R-:W-:Y:S01]  /*15c50*/  IMAD.X R15, RZ, RZ, R9.reuse, P2 ;  /* 0x000000ffff0f7224 */ /* 0x100fe200010e0609 */
[----:B------:R-:W-:Y:S01]  /*15c60*/  IADD3 R103, P5, R8, 0x4060, RZ ;  /* 0x0000406008677810 */ /* 0x000fe20007fbe0ff */
[----:B------:R-:W-:Y:S01]  /*15c70*/  IMAD.X R25, RZ, RZ, R9, P3 ;  /* 0x000000ffff197224 */ /* 0x000fe200018e0609 */
[----:B------:R-:W-:-:S02]  /*15c80*/  SHF.R.U64 R4, R4, 0x3, RZ ;  /* 0x0000000304047819 */ /* 0x000fc400000012ff */
[----:B------:R-:W-:Y:S01]  /*15c90*/  LOP3.LUT R8, R29, R8, RZ, 0x3c, !PT ;  /* 0x000000081d087212 */ /* 0x000fe200078e3cff */
[----:B------:R-:W-:Y:S01]  /*15ca0*/  IMAD.X R29, RZ, RZ, R9, P5 ;  /* 0x000000ffff1d7224 */ /* 0x000fe200028e0609 */
[----:B------:R-:W-:Y:S02]  /*15cb0*/  SHF.R.U64 R6, R6, 0x3, RZ ;  /* 0x0000000306067819 */ /* 0x000fe400000012ff */
[----:B------:R-:W-:Y:S02]  /*15cc0*/  LOP3.LUT R4, R4, R91, RZ, 0x3c, !PT ;  /* 0x0000005b04047212 */ /* 0x000fe400078e3cff */
[----:B------:R-:W-:Y:S02]  /*15cd0*/  LOP3.LUT R26, R101, 0x380, RZ, 0xc0, !PT ;  /* 0x00000380651a7812 */ /* 0x000fe400078ec0ff */
[----:B------:R-:W-:Y:S02]  /*15ce0*/  LOP3.LUT R12, R95, 0x380, RZ, 0xc0, !PT ;  /* 0x000003805f0c7812 */ /* 0x000fe400078ec0ff */
[----:B------:R-:W-:-:S02]  /*15cf0*/  LOP3.LUT R14, R97, 0x380, RZ, 0xc0, !PT ;  /* 0x00000380610e7812 */ /* 0x000fc400078ec0ff */
[----:B------:R-:W-:Y:S02]  /*15d00*/  MOV R91, R8 ;  /* 0x00000008005b7202 */ /* 0x000fe40000000f00 */
[----:B------:R-:W-:Y:S02]  /*15d10*/  IADD3.X R27, RZ, R9, RZ, P4, !PT ;  /* 0x00000009ff1b7210 */ /* 0x000fe400027fe4ff */
[----:B------:R-:W-:Y:S02]  /*15d20*/  LOP3.LUT R24, R99, 0x380, RZ, 0xc0, !PT ;  /* 0x0000038063187812 */ /* 0x000fe400078ec0ff */
[----:B------:R-:W-:Y:S02]  /*15d30*/  LOP3.LUT R28, R103, 0x380, RZ, 0xc0, !PT ;  /* 0x00000380671c7812 */ /* 0x000fe400078ec0ff */
[----:B------:R-:W-:Y:S02]  /*15d40*/  F2FP.F16.F32.PACK_AB R8, R58, R11 ;  /* 0x0000000b3a08723e */ /* 0x000fe400000000ff */
[----:B------:R-:W-:-:S02]  /*15d50*/  LOP3.LUT R6, R6, R93, RZ, 0x3c, !PT ;  /* 0x0000005d06067212 */ /* 0x000fc400078e3cff */
[----:B------:R-:W-:Y:S02]  /*15d60*/  F2FP.F16.F32.PACK_AB R9, R89, R90 ;  /* 0x0000005a5909723e */ /* 0x000fe400000000ff */
[----:B------:R-:W-:Y:S02]  /*15d70*/  F2FP.F16.F32.PACK_AB R11, R87, R88 ;  /* 0x00000058570b723e */ /* 0x000fe400000000ff */
[----:B------:R-:W-:Y:S02]  /*15d80*/  SHF.R.U64 R26, R26, 0x3, RZ ;  /* 0x000000031a1a7819 */ /* 0x000fe400000012ff */
[----:B------:R-:W-:Y:S01]  /*15d90*/  SHF.R.U64 R12, R12, 0x3, RZ ;  /* 0x000000030c0c7819 */ /* 0x000fe200000012ff */
[----:B------:R3:W-:Y:S01]  /*15da0*/  STSM.16.M88.4 [R91], R8 ;  /* 0x000000085b007844 */ /* 0x0007e20000000200 */
[----:B------:R-:W-:Y:S02]  /*15db0*/  SHF.R.U64 R14, R14, 0x3, RZ ;  /* 0x000000030e0e7819 */ /* 0x000fe400000012ff */
[----:B------:R-:W-:-:S02]  /*15dc0*/  SHF.R.U64 R24, R24, 0x3, RZ ;  /* 0x0000000318187819 */ /* 0x000fc400000012ff */
[----:B------:R-:W-:Y:S02]  /*15dd0*/  SHF.R.U64 R28, R28, 0x3, RZ ;  /* 0x000000031c1c7819 */ /* 0x000fe400000012ff */
[----:B------:R-:W-:Y:S02]  /*15de0*/  MOV R90, R4 ;  /* 0x00000004005a7202 */ /* 0x000fe40000000f00 */
[----:B------:R-:W-:Y:S02]  /*15df0*/  MOV R89, R6 ;  /* 0x0000000600597202 */ /* 0x000fe40000000f00 */
[----:B------:R-:W-:Y:S02]  /*15e00*/  LOP3.LUT R26, R26, R101, RZ, 0x3c, !PT ;  /* 0x000000651a1a7212 */ /* 0x000fe400078e3cff */
[----:B------:R-:W-:Y:S02]  /*15e10*/  F2FP.F16.F32.PACK_AB R4, R50, R49 ;  /* 0x000000313204723e */ /* 0x000fe400000000ff */
[----:B------:R-:W-:-:S02]  /*15e20*/  F2FP.F16.F32.PACK_AB R5, R85, R86 ;  /* 0x000000565505723e */ /* 0x000fc400000000ff */
[----:B------:R-:W-:Y:S02]  /*15e30*/  F2FP.F16.F32.PACK_AB R6, R57, R48 ;  /* 0x000000303906723e */ /* 0x000fe400000000ff */
[----:B------:R-:W-:Y:S02]  /*15e40*/  F2FP.F16.F32.PACK_AB R7, R83, R84 ;  /* 0x000000545307723e */ /* 0x000fe400000000ff */
[----:B------:R-:W-:Y:S02]  /*15e50*/  LOP3.LUT R12, R12, R95, RZ, 0x3c, !PT ;  /* 0x0000005f0c0c7212 */ /* 0x000fe400078e3cff */
[----:B------:R-:W-:Y:S01]  /*15e60*/  LOP3.LUT R14, R14, R97, RZ, 0x3c, !PT ;  /* 0x000000610e0e7212 */ /* 0x000fe200078e3cff */
[----:B------:R-:W-:Y:S01]  /*15e70*/  STSM.16.M88.4 [R90], R4 ;  /* 0x000000045a007844 */ /* 0x000fe20000000200 */
[----:B---3--:R-:W-:Y:S02]  /*15e80*/  F2FP.F16.F32.PACK_AB R8, R56, R47 ;  /* 0x0000002f3808723e */ /* 0x008fe400000000ff */
[----:B------:R-:W-:-:S02]  /*15e90*/  F2FP.F16.F32.PACK_AB R9, R81, R82 ;  /* 0x000000525109723e */ /* 0x000fc400000000ff */
[----:B------:R-:W-:Y:S02]  /*15ea0*/  F2FP.F16.F32.PACK_AB R10, R55, R46 ;  /* 0x0000002e370a723e */ /* 0x000fe400000000ff */
[----:B------:R-:W-:Y:S02]  /*15eb0*/  F2FP.F16.F32.PACK_AB R11, R79, R80 ;  /* 0x000000504f0b723e */ /* 0x000fe400000000ff */
[----:B------:R-:W-:Y:S02]  /*15ec0*/  LOP3.LUT R24, R24, R99, RZ, 0x3c, !PT ;  /* 0x0000006318187212 */ /* 0x000fe400078e3cff */
[----:B------:R-:W-:Y:S01]  /*15ed0*/  LOP3.LUT R28, R28, R103, RZ, 0x3c, !PT ;  /* 0x000000671c1c7212 */ /* 0x000fe200078e3cff */
[----:B------:R3:W-:Y:S01]  /*15ee0*/  STSM.16.M88.4 [R89], R8 ;  /* 0x0000000859007844 */ /* 0x0007e20000000200 */
[----:B------:R-:W-:Y:S02]  /*15ef0*/  MOV R58, R26 ;  /* 0x0000001a003a7202 */ /* 0x000fe40000000f00 */
[----:B------:R-:W-:-:S02]  /*15f00*/  MOV R88, R12 ;  /* 0x0000000c00587202 */ /* 0x000fc40000000f00 */
[----:B------:R-:W-:Y:S02]  /*15f10*/  MOV R87, R14 ;  /* 0x0000000e00577202 */ /* 0x000fe40000000f00 */
[----:B------:R-:W-:Y:S02]  /*15f20*/  F2FP.F16.F32.PACK_AB R26, R51, R42 ;  /* 0x0000002a331a723e */ /* 0x000fe400000000ff */
[----:B------:R-:W-:Y:S02]  /*15f30*/  MOV R59, R24 ;  /* 0x00000018003b7202 */ /* 0x000fe40000000f00 */
[----:B------:R-:W-:Y:S02]  /*15f40*/  F2FP.F16.F32.PACK_AB R12, R54, R45 ;  /* 0x0000002d360c723e */ /* 0x000fe400000000ff */
[----:B------:R-:W-:Y:S02]  /*15f50*/  F2FP.F16.F32.PACK_AB R13, R77, R78 ;  /* 0x0000004e4d0d723e */ /* 0x000fe400000000ff */
[----:B------:R-:W-:Y:S01]  /*15f60*/  F2FP.F16.F32.PACK_AB R14, R53, R44 ;  /* 0x0000002c350e723e */ /* 0x000fe200000000ff */
[----:B------:R-:W-:Y:S01]  /*15f70*/  IMAD.MOV.U32 R44, RZ, RZ, RZ ;  /* 0x000000ffff2c7224 */ /* 0x000fe200078e00ff */
[----:B------:R-:W-:-:S02]  /*15f80*/  F2FP.F16.F32.PACK_AB R15, R75, R76 ;  /* 0x0000004c4b0f723e */ /* 0x000fc400000000ff */
[----:B------:R-:W-:Y:S02]  /*15f90*/  MOV R42, R28 ;  /* 0x0000001c002a7202 */ /* 0x000fe40000000f00 */
[----:B------:R-:W-:Y:S01]  /*15fa0*/  F2FP.F16.F32.PACK_AB R24, R52, R43 ;  /* 0x0000002b3418723e */ /* 0x000fe200000000ff */
[----:B------:R4:W-:Y:S01]  /*15fb0*/  STSM.16.M88.4 [R88], R12 ;  /* 0x0000000c58007844 */ /* 0x0009e20000000200 */
[----:B------:R-:W-:Y:S02]  /*15fc0*/  F2FP.F16.F32.PACK_AB R25, R73, R74 ;  /* 0x0000004a4919723e */ /* 0x000fe400000000ff */
[----:B------:R-:W-:Y:S02]  /*15fd0*/  F2FP.F16.F32.PACK_AB R27, R71, R72 ;  /* 0x00000048471b723e */ /* 0x000fe400000000ff */
[----:B------:R-:W-:Y:S02]  /*15fe0*/  F2FP.F16.F32.PACK_AB R28, R40, R31 ;  /* 0x0000001f281c723e */ /* 0x000fe400000000ff */
[----:B------:R-:W-:Y:S01]  /*15ff0*/  ISETP.NE.U32.AND P2, PT, RZ, UR4, PT ;  /* 0x00000004ff007c0c */ /* 0x000fe2000bf45070 */
[----:B------:R4:W-:Y:S01]  /*16000*/  STSM.16.M88.4 [R87], R24 ;  /* 0x0000001857007844 */ /* 0x0009e20000000200 */
[----:B---3--:R-:W-:-:S02]  /*16010*/  IADD3 R8, P0, R220, UR4, RZ ;  /* 0x00000004dc087c10 */ /* 0x008fc4000ff1e0ff */
[----:B------:R-:W-:Y:S02]  /*16020*/  F2FP.F16.F32.PACK_AB R29, R69, R70 ;  /* 0x00000046451d723e */ /* 0x000fe400000000ff */
[----:B------:R-:W-:Y:S02]  /*16030*/  F2FP.F16.F32.PACK_AB R31, R67, R68 ;  /* 0x00000044431f723e */ /* 0x000fe400000000ff */
[----:B------:R-:W-:Y:S02]  /*16040*/  F2FP.F16.F32.PACK_AB R4, R39, R38 ;  /* 0x000000262704723e */ /* 0x000fe400000000ff */
[----:B------:R-:W-:Y:S01]  /*16050*/  F2FP.F16.F32.PACK_AB R5, R61, R62 ;  /* 0x0000003e3d05723e */ /* 0x000fe200000000ff */
[----:B------:R4:W-:Y:S01]  /*16060*/  STSM.16.M88.4 [R59], R28 ;  /* 0x0000001c3b007844 */ /* 0x0009e20000000200 */
[----:B------:R-:W-:Y:S02]  /*16070*/  F2FP.F16.F32.PACK_AB R6, R21, R0 ;  /* 0x000000001506723e */ /* 0x000fe400000000ff */
[----:B------:R-:W-:Y:S01]  /*16080*/  F2FP.F16.F32.PACK_AB R7, R151, R60 ;  /* 0x0000003c9707723e */ /* 0x000fe200000000ff */
[----:B------:R4:W-:Y:S01]  /*16090*/  STSM.16.M88.4 [R58], R32 ;  /* 0x000000203a007844 */ /* 0x0009e20000000200 */
[----:B------:R-:W-:-:S02]  /*160a0*/  ISETP.NE.AND.EX P2, PT, RZ, UR5, PT, P2 ;  /* 0x00000005ff007c0c */ /* 0x000fc4000bf45320 */
[----:B------:R-:W-:Y:S01]  /*160b0*/  IADD3.X R9, R221, UR5, RZ, P0, !PT ;  /* 0x00000005dd097c10 */ /* 0x000fe200087fe4ff */
[----:B------:R-:W-:Y:S01]  /*160c0*/  ULDC.64 UR4, c[0x0][0xbe0] ;  /* 0x0002f80000047ab9 */ /* 0x000fe20000000a00 */
[----:B------:R4:W-:Y:S01]  /*160d0*/  STSM.16.M88.4 [R42], R4 ;  /* 0x000000042a007844 */ /* 0x0009e20000000200 */
[----:B------:R-:W-:Y:S01]  /*160e0*/  BAR.SYNC.DEFER_BLOCKING 0x1, 0x100 ;  /* 0x0044000000007b1d */ /* 0x000fe20000010000 */
[----:B------:R-:W-:-:S04]  /*160f0*/  ISETP.NE.U32.AND P0, PT, RZ, UR4, PT ;  /* 0x00000004ff007c0c */ /* 0x000fc8000bf05070 */
[----:B------:R-:W-:-:S13]  /*16100*/  ISETP.NE.AND.EX P0, PT, RZ, UR5, PT, P0 ;  /* 0x00000005ff007c0c */ /* 0x000fda000bf05300 */
[----:B------:R-:W-:Y:S01]  /*16110*/  @P0 IADD3 R220, P1, R220, UR4, RZ ;  /* 0x00000004dcdc0c10 */ /* 0x000fe2000ff3e0ff */
[----:B------:R-:W-:Y:S02]  /*16120*/  ULDC UR4, c[0x0][0xa88] ;  /* 0x0002a20000047ab9 */ /* 0x000fe40000000800 */
[----:B------:R-:W-:Y:S01]  /*16130*/  IMAD.U32 R49, RZ, RZ, UR4 ;  /* 0x00000004ff317e24 */ /* 0x000fe2000f8e00ff */
[----:B------:R-:W-:Y:S01]  /*16140*/  @P0 IADD3.X R221, R221, UR5, RZ, P1, !PT ;  /* 0x00000005dddd0c10 */ /* 0x000fe20008ffe4ff */
[----:B------:R4:W5:Y:S01]  /*16150*/  @P2 LDG.E R44, desc[UR40][R8.64] ;  /* 0x00000028082c2981 */ /* 0x000962000c1e1900 */
[----:B------:R-:W-:-:S03]  /*16160*/  IMAD.IADD R11, R16, 0x1, R202 ;  /* 0x00000001100b7824 */ /* 0x000fc600078e02ca */
[----:B------:R4:W5:Y:S01]  /*16170*/  @P0 LDG.E R49, desc[UR40][R220.64] ;  /* 0x00000028dc310981 */ /* 0x000962000c1e1900 */
[----:B------:R-:W-:Y:S01]  /*16180*/  IMAD.WIDE R36, R11, 0x2, R36 ;  /* 0x000000020b247825 */ /* 0x000fe200078e0224 */
[----:B------:R-:W-:Y:S06]  /*16190*/  @P0 BRA `(.L_x_2437) ;  /* 0x0000000000100947 */ /* 0x000fec0003800000 */
[----:B------:R-:W-:Y:S05]  /*161a0*/  @!P2 BRA `(.L_x_2437) ;  /* 0x00000000000ca947 */ /* 0x000fea0003800000 */
[----:B------:R-:W3:Y:S04]  /*161b0*/  LDG.E R0, desc[UR40][R8.64] ;  /* 0x0000002808007981 */ /* 0x000ee8000c1e1900 */
[----:B-----5:R-:W3:Y:S02]  /*161c0*/  LDG.E R49, desc[UR40][R8.64+0x4] ;  /* 0x0000042808317981 */ /* 0x020ee4000c1e1900 */
[----:B---3--:R-:W-:-:S07]  /*161d0*/  IADD3 R49, -R0, R49, RZ ;  /* 0x0000003100317210 */ /* 0x008fce0007ffe1ff */
.L_x_2437:
[----:B------:R-:W-:Y:S01]  /*161e0*/  SHF.R.S32.HI R48, RZ, 0x1f, R218 ;  /* 0x0000001fff307819 */ /* 0x000fe200000114da */
[----:B------:R-:W-:Y:S01]  /*161f0*/  ULDC.64 UR4, c[0x0][0xb70] ;  /* 0x0002dc0000047ab9 */ /* 0x000fe20000000a00 */
[--C-:B-----5:R-:W-:Y:S01]  /*16200*/  SHF.R.S32.HI R45, RZ, 0x1f, R44.reuse ;  /* 0x0000001fff2d7819 */ /* 0x120fe2000001142c */
[----:B------:R-:W-:Y:S01]  /*16210*/  IMAD R10, R224, 0x80, R213 ;  /* 0x00000080e00a7824 */ /* 0x000fe200078e02d5 */
[----:B------:R-:W-:Y:S01]  /*16220*/  SEL R225, R225, RZ, !P2 ;  /* 0x000000ffe1e17207 */ /* 0x000fe20005000000 */
[----:B----4-:R-:W-:Y:S01]  /*16230*/  IMAD R7, R48, UR4, RZ ;  /* 0x0000000430077c24 */ /* 0x010fe2000f8e02ff */
[----:B------:R-:W-:Y:S01]  /*16240*/  SEL R51, R222, RZ, !P2 ;  /* 0x000000ffde337207 */ /* 0x000fe20005000000 */
[----:B------:R-:W-:Y:S01]  /*16250*/  IMAD.WIDE.U32 R4, R218, UR4, R44 ;  /* 0x00000004da047c25 */ /* 0x000fe2000f8e002c */
[C---:B------:R-:W-:Y:S02]  /*16260*/  IADD3 R9, P0, R36.reuse, 0x1000, RZ ;  /* 0x0000100024097810 */ /* 0x040fe40007f1e0ff */
[----:B------:R-:W-:Y:S01]  /*16270*/  IADD3 R25, P2, R36, 0x3000, RZ ;  /* 0x0000300024197810 */ /* 0x000fe20007f5e0ff */
[----:B------:R-:W-:Y:S01]  /*16280*/  IMAD R7, R218, UR5, R7 ;  /* 0x00000005da077c24 */ /* 0x000fe2000f8e0207 */
[----:B------:R-:W-:Y:S01]  /*16290*/  ULDC.64 UR4, c[0x0][0xb78] ;  /* 0x0002de0000047ab9 */ /* 0x000fe20000000a00 */
[----:B------:R-:W-:Y:S01]  /*162a0*/  LOP3.LUT R8, R9, 0x380, RZ, 0xc0, !PT ;  /* 0x0000038009087812 */ /* 0x000fe200078ec0ff */
[----:B------:R-:W-:Y:S01]  /*162b0*/  IMAD R0, R225, UR4, RZ ;  /* 0x00000004e1007c24 */ /* 0x000fe2000f8e02ff */
[----:B------:R-:W-:Y:S01]  /*162c0*/  IADD3 R13, P1, R36, 0x2000, RZ ;  /* 0x00002000240d7810 */ /* 0x000fe20007f3e0ff */
[----:B------:R-:W-:Y:S01]  /*162d0*/  IMAD.IADD R5, R5, 0x1, R7 ;  /* 0x0000000105057824 */ /* 0x000fe200078e0207 */
[----:B------:R-:W-:Y:S01]  /*162e0*/  SHF.R.S32.HI R7, RZ, 0x1f, R10 ;  /* 0x0000001fff077819 */ /* 0x000fe2000001140a */
[----:B------:R-:W-:Y:S01]  /*162f0*/  IMAD R6, R51, UR5, R0 ;  /* 0x0000000533067c24 */ /* 0x000fe2000f8e0200 */
[----:B------:R-:W-:Y:S01]  /*16300*/  LOP3.LUT R24, R25, 0x380, RZ, 0xc0, !PT ;  /* 0x0000038019187812 */ /* 0x000fe200078ec0ff */
[----:B------:R-:W-:Y:S01]  /*16310*/  IMAD.WIDE.U32 R4, R51, UR4, R4 ;  /* 0x0000000433047c25 */ /* 0x000fe2000f8e0004 */
[----:B------:R-:W-:Y:S01]  /*16320*/  SHF.R.U64 R8, R8, 0x3, RZ ;  /* 0x0000000308087819 */ /* 0x000fe200000012ff */
[----:B------:R-:W-:Y:S01]  /*16330*/  ULDC.64 UR4, c[0x0][0xb40] ;  /* 0x0002d00000047ab9 */ /* 0x000fe20000000a00 */
[----:B------:R-:W-:-:S02]  /*16340*/  LOP3.LUT R12, R13, 0x380, RZ, 0xc0, !PT ;  /* 0x000003800d0c7812 */ /* 0x000fc400078ec0ff */
[----:B------:R-:W-:Y:S02]  /*16350*/  IADD3 R0, P4, R10, R4, RZ ;  /* 0x000000040a007210 */ /* 0x000fe40007f9e0ff */
[----:B------:R-:W-:Y:S02]  /*16360*/  SHF.R.U64 R24, R24, 0x3, RZ ;  /* 0x0000000318187819 */ /* 0x000fe400000012ff */
[----:B------:R-:W-:Y:S02]  /*16370*/  IADD3.X R7, R7, R5, R6, P4, !PT ;  /* 0x0000000507077210 */ /* 0x000fe400027fe406 */
[----:B------:R-:W-:Y:S02]  /*16380*/  LEA R46, P5, R0, UR4, 0x2 ;  /* 0x00000004002e7c11 */ /* 0x000fe4000f8a10ff */
[----:B------:R-:W-:Y:S01]  /*16390*/  LOP3.LUT R8, R8, R9, RZ, 0x3c, !PT ;  /* 0x0000000908087212 */ /* 0x000fe200078e3cff */
[----:B------:R-:W-:Y:S01]  /*163a0*/  IMAD.X R9, RZ, RZ, R37, P0 ;  /* 0x000000ffff097224 */ /* 0x000fe200000e0625 */
[----:B------:R-:W-:-:S02]  /*163b0*/  SHF.R.U64 R12, R12, 0x3, RZ ;  /* 0x000000030c0c7819 */ /* 0x000fc400000012ff */
[----:B------:R-:W-:Y:S01]  /*163c0*/  LOP3.LUT R24, R24, R25, RZ, 0x3c, !PT ;  /* 0x0000001918187212 */ /* 0x000fe200078e3cff */
[----:B------:R-:W-:Y:S01]  /*163d0*/  IMAD.X R25, RZ, RZ, R37, P2 ;  /* 0x000000ffff197224 */ /* 0x000fe200010e0625 */
[----:B------:R-:W-:Y:S01]  /*163e0*/  LEA.HI.X R47, R0, UR5, R7, 0x2, P5 ;  /* 0x00000005002f7c11 */ /* 0x000fe2000a8f1407 */
[----:B------:R-:W-:Y:S01]  /*163f0*/  ULDC.64 UR4, c[0x0][0xaa0] ;  /* 0x0002a80000047ab9 */ /* 0x000fe20000000a00 */
[----:B------:R-:W-:Y:S02]  /*16400*/  LOP3.LUT P0, RZ, R227, 0x3, RZ, 0xc0, !PT ;  /* 0x00000003e3ff7812 */ /* 0x000fe4000780c0ff */
[C---:B------:R-:W-:Y:S02]  /*16410*/  IADD3 R29, P3, R36.reuse, 0x4000, RZ ;  /* 0x00004000241d7810 */ /* 0x040fe40007f7e0ff */
[C---:B------:R-:W-:Y:S02]  /*16420*/  IADD3 R33, P4, R36.reuse, 0x5000, RZ ;  /* 0x0000500024217810 */ /* 0x040fe40007f9e0ff */
[----:B------:R-:W-:-:S02]  /*16430*/  IADD3 R39, P5, R36, 0x6000, RZ ;  /* 0x0000600024277810 */ /* 0x000fc40007fbe0ff */
[----:B------:R-:W-:Y:S02]  /*16440*/  IADD3 R0, R10, 0x8, RZ ;  /* 0x000000080a007810 */ /* 0x000fe40007ffe0ff */
[----:B------:R-:W-:Y:S01]  /*16450*/  LOP3.LUT R12, R12, R13, RZ, 0x3c, !PT ;  /* 0x0000000d0c0c7212 */ /* 0x000fe200078e3cff */
[----:B------:R-:W-:Y:S01]  /*16460*/  IMAD.X R13, RZ, RZ, R37, P1 ;  /* 0x000000ffff0d7224 */ /* 0x000fe200008e0625 */
[----:B------:R-:W-:Y:S02]  /*16470*/  IADD3 R7, P2, R36, 0x7000, RZ ;  /* 0x0000700024077810 */ /* 0x000fe40007f5e0ff */
[----:B------:R-:W-:Y:S02]  /*16480*/  ISETP.GE.OR P1, PT, R10, R49, P0 ;  /* 0x000000310a00720c */ /* 0x000fe40000726670 */
[----:B------:R-:W-:Y:S02]  /*16490*/  LOP3.LUT R28, R29, 0x380, RZ, 0xc0, !PT ;  /* 0x000003801d1c7812 */ /* 0x000fe400078ec0ff */
[----:B------:R-:W-:-:S02]  /*164a0*/  LOP3.LUT R32, R33, 0x380, RZ, 0xc0, !PT ;  /* 0x0000038021207812 */ /* 0x000fc400078ec0ff */
[----:B------:R-:W-:Y:S02]  /*164b0*/  LOP3.LUT R38, R39, 0x380, RZ, 0xc0, !PT ;  /* 0x0000038027267812 */ /* 0x000fe400078ec0ff */
[----:B------:R-:W-:Y:S02]  /*164c0*/  LOP3.LUT R5, R36, 0x380, RZ, 0xc0, !PT ;  /* 0x0000038024057812 */ /* 0x000fe400078ec0ff */
[----:B------:R-:W-:Y:S02]  /*164d0*/  ISETP.GE.OR P0, PT, R0, R49, P0 ;  /* 0x000000310000720c */ /* 0x000fe40000706670 */
[----:B------:R-:W-:Y:S01]  /*164e0*/  LOP3.LUT R0, R7, 0x380, RZ, 0xc0, !PT ;  /* 0x0000038007007812 */ /* 0x000fe200078ec0ff */
[----:B------:R3:W-:Y:S01]  /*164f0*/  @!P1 STG.E desc[UR40][R46.64], R20 ;  /* 0x000000142e009986 */ /* 0x0007e2000c101928 */
[----:B------:R-:W-:Y:S02]  /*16500*/  SHF.R.U64 R28, R28, 0x3, RZ ;  /* 0x000000031c1c7819 */ /* 0x000fe400000012ff */
[----:B------:R-:W-:-:S02]  /*16510*/  SHF.R.U64 R32, R32, 0x3, RZ ;  /* 0x0000000320207819 */ /* 0x000fc400000012ff */
        /* <DEDUP_REMOVED lines=11> */
[----:B------:R-:W-:Y:S01]  /*165d0*/  IMAD.MOV.U32 R5, RZ, RZ, R37 ;  /* 0x000000ffff057224 */ /* 0x000fe200078e0025 */
[----:B------:R-:W-:Y:S01]  /*165e0*/  IADD3.X R41, RZ, R37, RZ, P2, !PT ;  /* 0x00000025ff297210 */ /* 0x000fe200017fe4ff */
[----:B------:R-:W5:Y:S01]  /*165f0*/  LD.E.128 R8, desc[UR40][R8.64] ;  /* 0x0000002808087980 */ /* 0x000f62000c101d00 */
[----:B------:R-:W-:Y:S01]  /*16600*/  LOP3.LUT R40, R0, R7, RZ, 0x3c, !PT ;  /* 0x0000000700287212 */ /* 0x000fe200078e3cff */
[----:B------:R-:W-:-:S02]  /*16610*/  IMAD R45, R45, UR4, RZ ;  /* 0x000000042d2d7c24 */ /* 0x000fc4000f8e02ff */
[----:B------:R-:W5:Y:S01]  /*16620*/  LD.E.128 R4, desc[UR40][R4.64] ;  /* 0x0000002804047980 */ /* 0x000f62000c101d00 */
[----:B---3--:R-:W-:-:S03]  /*16630*/  IMAD.MOV.U32 R20, RZ, RZ, R16 ;  /* 0x000000ffff147224 */ /* 0x008fc600078e0010 */
[----:B------:R-:W5:Y:S01]  /*16640*/  LD.E.128 R12, desc[UR40][R12.64] ;  /* 0x000000280c0c7980 */ /* 0x000f62000c101d00 */
[----:B------:R-:W-:-:S03]  /*16650*/  IMAD.MOV.U32 R21, RZ, RZ, R17 ;  /* 0x000000ffff157224 */ /* 0x000fc600078e0011 */
        /* <DEDUP_REMOVED lines=10> */
[----:B---3--:R-:W3:Y:S01]  /*16700*/  FENCE.VIEW.ASYNC.S ;  /* 0x00000000000073c6 */ /* 0x008ee20000000000 */
[----:B------:R-:W-:-:S04]  /*16710*/  IMAD.WIDE.U32 R20, R44, UR4, R20 ;  /* 0x000000042c147c25 */ /* 0x000fc8000f8e0014 */
[----:B------:R-:W-:Y:S01]  /*16720*/  IMAD R45, R44, UR5, R45 ;  /* 0x000000052c2d7c24 */ /* 0x000fe2000f8e022d */
[----:B------:R-:W-:Y:S01]  /*16730*/  ULDC.64 UR4, c[0x0][0xae0] ;  /* 0x0002b80000047ab9 */ /* 0x000fe20000000a00 */
[----:B------:R-:W-:Y:S02]  /*16740*/  IMAD R49, R224, -0x80, R49 ;  /* 0xffffff80e0317824 */ /* 0x000fe400078e0231 */
[----:B------:R-:W-:Y:S02]  /*16750*/  IMAD.IADD R21, R21, 0x1, R45 ;  /* 0x0000000115157824 */ /* 0x000fe400078e022d */
[----:B----4-:R-:W-:Y:S01]  /*16760*/  IMAD R3, R48, UR4, RZ ;  /* 0x0000000430037c24 */ /* 0x010fe2000f8e02ff */
        /* <DEDUP_REMOVED lines=8> */
[C---:B------:R-:W-:Y:S01]  /*167f0*/  IMAD R3, R51.reuse, UR5, R44 ;  /* 0x0000000533037c24 */ /* 0x040fe2000f8e022c */
[----:B------:R-:W-:Y:S01]  /*16800*/  BSSY B1, `(.L_x_2438) ;  /* 0x0000018000017945 */ /* 0x000fe20003800000 */
[----:B------:R-:W-:Y:S01]  /*16810*/  IMAD.WIDE.U32 R46, R51, UR4, R20 ;  /* 0x00000004332e7c25 */ /* 0x000fe2000f8e0014 */
[----:B---3--:R3:W-:Y:S01]  /*16820*/  SYNCS.ARRIVE.TRANS64.RED.A1T0 RZ, [R0+URZ], RZ ;  /* 0x000000ff00ff79a7 */ /* 0x0087e2000810043f */
[----:B------:R-:W-:-:S02]  /*16830*/  ISETP.GE.AND P0, PT, R188, R49, PT ;  /* 0x00000031bc00720c */ /* 0x000fc40003f06270 */
[-C--:B------:R-:W-:Y:S01]  /*16840*/  ISETP.GE.AND P1, PT, R187, R49.reuse, PT ;  /* 0x00000031bb00720c */ /* 0x080fe20003f26270 */
[----:B------:R-:W-:Y:S01]  /*16850*/  IMAD.WIDE R44, R224, 0x80, R18 ;  /* 0x00000080e02c7825 */ /* 0x000fe200078e0212 */
[----:B------:R-:W-:-:S03]  /*16860*/  ISETP.GE.AND P2, PT, R189, R49, PT ;  /* 0x00000031bd00720c */ /* 0x000fc60003f46270 */
[----:B------:R-:W-:Y:S01]  /*16870*/  IMAD.IADD R51, R47, 0x1, R3 ;  /* 0x000000012f337824 */ /* 0x000fe200078e0203 */
[----:B---3--:R-:W-:Y:S09]  /*16880*/  @P3 BRA `(.L_x_2439) ;  /* 0x00000000003c3947 */ /* 0x008ff20003800000 */
        /* <DEDUP_REMOVED lines=9> */
[----:B------:R-:W-:-:S02]  /*16920*/  ULDC.64 UR6, c[0x0][0xa80] ;  /* 0x0002a00000067ab9 */ /* 0x000fc40000000a00 */
[----:B------:R-:W-:Y:S02]  /*16930*/  LEA R48, P5, R20, UR6, 0x1 ;  /* 0x0000000614307c11 */ /* 0x000fe4000f8a08ff */
[----:B------:R-:W-:-:S04]  /*16940*/  IADD3 R3, R21, R3, RZ ;  /* 0x0000000315037210 */ /* 0x000fc80007ffe0ff */
[----:B------:R-:W-:-:S05]  /*16950*/  LEA.HI.X R49, R20, UR7, R3, 0x1, P5 ;  /* 0x0000000714317c11 */ /* 0x000fca000a8f0c03 */
[----:B-----5:R3:W-:Y:S04]  /*16960*/  @!P3 STG.E.128 desc[UR40][R48.64], R4 ;  /* 0x000000043000b986 */ /* 0x0207e8000c101d28 */
[----:B------:R3:W-:Y:S02]  /*16970*/  @!P4 STG.E.128 desc[UR40][R48.64+0x80], R28 ;  /* 0x0000801c3000c986 */ /* 0x0007e4000c101d28 */
.L_x_2439:
[----:B------:R-:W-:Y:S05]  /*16980*/  BSYNC B1 ;  /* 0x0000000000017941 */ /* 0x000fea0003800000 */
.L_x_2438:
        /* <DEDUP_REMOVED lines=19> */
.L_x_2441:
[----:B------:R-:W-:Y:S05]  /*16ac0*/  BSYNC B1 ;  /* 0x0000000000017941 */ /* 0x000fea0003800000 */
.L_x_2440:
[----:B------:R-:W-:Y:S04]  /*16ad0*/  BSSY B1, `(.L_x_2442) ;  /* 0x0000013000017945 */ /* 0x000fe80003800000 */
[----:B------:R-:W-:Y:S05]  /*16ae0*/  @P1 BRA `(.L_x_2443) ;  /* 0x0000000000441947 */ /* 0x000fea0003800000 */
[----:B------:R-:W-:Y:S01]  /*16af0*/  IADD3 R3, P0, R44, 0x40, RZ ;  /* 0x000000402c037810 */ /* 0x000fe20007f1e0ff */
[----:B------:R-:W-:Y:S01]  /*16b00*/  ULDC.64 UR6, c[0x0][0xad8] ;  /* 0x0002b60000067ab9 */ /* 0x000fe20000000a00 */
[----:B---3-5:R-:W-:Y:S01]  /*16b10*/  IMAD.MOV.U32 R4, RZ, RZ, R46 ;  /* 0x000000ffff047224 */ /* 0x028fe200078e002e */
[----:B------:R-:W-:Y:S01]  /*16b20*/  ULDC UR4, c[0x0][0xa8c] ;  /* 0x0002a30000047ab9 */ /* 0x000fe20000000800 */
[----:B------:R-:W-:Y:S01]  /*16b30*/  IADD3.X R0, RZ, R45, RZ, P0, !PT ;  /* 0x0000002dff007210 */ /* 0x000fe200007fe4ff */
[----:B------:R-:W-:Y:S01]  /*16b40*/  IMAD.MOV.U32 R5, RZ, RZ, R51 ;  /* 0x000000ffff057224 */ /* 0x000fe200078e0033 */
[----:B------:R-:W-:Y:S02]  /*16b50*/  ISETP.GE.AND P1, PT, R16, UR4, PT ;  /* 0x0000000410007c0c */ /* 0x000fe4000bf26270 */
[----:B------:R-:W-:Y:S01]  /*16b60*/  ISETP.GE.AND P3, PT, R196, UR4, PT ;  /* 0x00000004c4007c0c */ /* 0x000fe2000bf66270 */
[----:B------:R-:W-:Y:S02]  /*16b70*/  IMAD R0, R0, UR6, RZ ;  /* 0x0000000600007c24 */ /* 0x000fe4000f8e02ff */
[----:B------:R-:W-:-:S04]  /*16b80*/  IMAD.WIDE.U32 R4, R3, UR6, R4 ;  /* 0x0000000603047c25 */ /* 0x000fc8000f8e0004 */
[----:B------:R-:W-:Y:S01]  /*16b90*/  IMAD R3, R3, UR7, R0 ;  /* 0x0000000703037c24 */ /* 0x000fe2000f8e0200 */
[----:B------:R-:W-:Y:S02]  /*16ba0*/  ULDC.64 UR6, c[0x0][0xa80] ;  /* 0x0002a00000067ab9 */ /* 0x000fe40000000a00 */
[----:B----4-:R-:W-:Y:S01]  /*16bb0*/  LEA R6, P0, R4, UR6, 0x1 ;  /* 0x0000000604067c11 */ /* 0x010fe2000f8008ff */
[----:B------:R-:W-:-:S05]  /*16bc0*/  IMAD.IADD R3, R5, 0x1, R3 ;  /* 0x0000000105037824 */ /* 0x000fca00078e0203 */
[----:B------:R-:W-:-:S05]  /*16bd0*/  LEA.HI.X R7, R4, UR7, R3, 0x1, P0 ;  /* 0x0000000704077c11 */ /* 0x000fca00080f0c03 */
[----:B------:R3:W-:Y:S04]  /*16be0*/  @!P1 STG.E.128 desc[UR40][R6.64], R12 ;  /* 0x0000000c06009986 */ /* 0x0007e8000c101d28 */
[----:B------:R3:W-:Y:S02]  /*16bf0*/  @!P3 STG.E.128 desc[UR40][R6.64+0x80], R36 ;  /* 0x000080240600b986 */ /* 0x0007e4000c101d28 */
.L_x_2443:
[----:B------:R-:W-:Y:S05]  /*16c00*/  BSYNC B1 ;  /* 0x0000000000017941 */ /* 0x000fea0003800000 */
.L_x_2442:
        /* <DEDUP_REMOVED lines=12> */
[----:B----4-:R-:W-:Y:S01]  /*16cd0*/  LEA R6, P0, R4, UR6, 0x1 ;  /* 0x0000000604067c11 */ /* 0x010fe2000f8008ff */
[----:B------:R-:W-:-:S05]  /*16ce0*/  IMAD.IADD R3, R5, 0x1, R3 ;  /* 0x0000000105037824 */ /* 0x000fca00078e0203 */
[----:B------:R-:W-:Y:S02]  /*16cf0*/  LEA.HI.X R7, R4, UR7, R3, 0x1, P0 ;  /* 0x0000000704077c11 */ /* 0x000fe400080f0c03 */
[----:B------:R-:W-:-:S03]  /*16d00*/  ISETP.GE.AND P0, PT, R196, UR4, PT ;  /* 0x00000004c4007c0c */ /* 0x000fc6000bf06270 */
[----:B------:R3:W-:Y:S10]  /*16d10*/  @!P1 STG.E.128 desc[UR40][R6.64], R24 ;  /* 0x0000001806009986 */ /* 0x0007f4000c101d28 */
[----:B------:R-:W-:Y:S05]  /*16d20*/  @P0 BRA `(.L_x_2444) ;  /* 0x0000000800640947 */ /* 0x000fea0003800000 */
[----:B------:R4:W-:Y:S01]  /*16d30*/  STG.E.128 desc[UR40][R6.64+0x80], R40 ;  /* 0x0000802806007986 */ /* 0x0009e2000c101d28 */
[----:B------:R-:W-:Y:S05]  /*16d40*/  BRA `(.L_x_2444) ;  /* 0x00000008005c7947 */ /* 0x000fea0003800000 */
.L_x_2436:
[----:B------:R-:W-:Y:S01]  /*16d50*/  ULDC.64 UR4, c[0x0][0xbd8] ;  /* 0x0002f60000047ab9 */ /* 0x000fe20000000a00 */
[----:B------:R-:W-:Y:S01]  /*16d60*/  IMAD.MOV.U32 R9, RZ, RZ, RZ ;  /* 0x000000ffff097224 */ /* 0x000fe200078e00ff */
[----:B------:R-:W-:Y:S02]  /*16d70*/  ISETP.NE.U32.AND P0, PT, RZ, UR4, PT ;  /* 0x00000004ff007c0c */ /* 0x000fe4000bf05070 */
[----:B------:R-:W-:Y:S02]  /*16d80*/  IADD3 R4, P1, R220, UR4, RZ ;  /* 0x00000004dc047c10 */ /* 0x000fe4000ff3e0ff */
        /* <DEDUP_REMOVED lines=8> */
[----:B------:R-:W-:Y:S01]  /*16e10*/  IMAD.U32 R3, RZ, RZ, UR4 ;  /* 0x00000004ff037e24 */ /* 0x000fe2000f8e00ff */
[----:B------:R-:W-:-:S05]  /*16e20*/  @P1 IADD3.X R221, R221, UR5, RZ, P2, !PT ;  /* 0x00000005dddd1c10 */ /* 0x000fca00097fe4ff */
[----:B------:R3:W5:Y:S01]  /*16e30*/  @P1 LDG.E R3, desc[UR40][R220.64] ;  /* 0x00000028dc031981 */ /* 0x000762000c1e1900 */
[----:B------:R-:W-:Y:S01]  /*16e40*/  ISETP.GT.AND P2, PT, R233, 0x7f, PT ;  /* 0x0000007fe900780c */ /* 0x000fe20003f44270 */
[----:B------:R-:W-:-:S12]  /*16e50*/  @P1 BRA `(.L_x_2445) ;  /* 0x0000000000101947 */ /* 0x000fd80003800000 */
[----:B------:R-:W-:Y:S05]  /*16e60*/  @!P0 BRA `(.L_x_2445) ;  /* 0x00000000000c8947 */ /* 0x000fea0003800000 */
[----:B------:R-:W4:Y:S04]  /*16e70*/  LDG.E R0, desc[UR40][R4.64] ;  /* 0x0000002804007981 */ /* 0x000f28000c1e1900 */
[----:B-----5:R-:W4:Y:S02]  /*16e80*/  LDG.E R3, desc[UR40][R4.64+0x4] ;  /* 0x0000042804037981 */ /* 0x020f24000c1e1900 */
[----:B----4-:R-:W-:-:S07]  /*16e90*/  IADD3 R3, -R0, R3, RZ ;  /* 0x0000000300037210 */ /* 0x010fce0007ffe1ff */
.L_x_2445:
[----:B------:R-:W-:Y:S01]  /*16ea0*/  BSSY B1, `(.L_x_2446) ;  /* 0x000001c000017945 */ /* 0x000fe20003800000 */
[----:B------:R-:W-:Y:S02]  /*16eb0*/  SHF.R.S32.HI R10, RZ, 0x1f, R218 ;  /* 0x0000001fff0a7819 */ /* 0x000fe400000114da */
[----:B------:R-:W-:Y:S02]  /*16ec0*/  SEL R11, R222, RZ, !P0 ;  /* 0x000000ffde0b7207 */ /* 0x000fe40004000000 */
[----:B------:R-:W-:Y:S02]  /*16ed0*/  SEL R225, R225, RZ, !P0 ;  /* 0x000000ffe1e17207 */ /* 0x000fe40004000000 */
[----:B-----5:R-:W-:Y:S01]  /*16ee0*/  SHF.R.S32.HI R8, RZ, 0x1f, R9 ;  /* 0x0000001fff087819 */ /* 0x020fe20000011409 */
[----:B------:R-:W-:Y:S06]  /*16ef0*/  @P2 BRA `(.L_x_2447) ;  /* 0x0000000000582947 */ /* 0x000fec0003800000 */
[----:B---3--:R-:W3:Y:S02]  /*16f00*/  S2R R5, SR_TID.X ;  /* 0x0000000000057919 */ /* 0x008ee40000002100 */
[----:B---3--:R-:W-:-:S04]  /*16f10*/  IMAD R0, R224, 0x80, R5 ;  /* 0x00000080e0007824 */ /* 0x008fc800078e0205 */
        /* <DEDUP_REMOVED lines=17> */
[----:B------:R-:W-:Y:S02]  /*17030*/  LEA.HI.X R7, R4, UR5, R5, 0x2, P0 ;  /* 0x0000000504077c11 */ /* 0x000fe400080f1405 */
[----:B------:R-:W-:-:S05]  /*17040*/  MOV R5, 0xff800000 ;  /* 0xff80000000057802 */ /* 0x000fca0000000f00 */
[----:B------:R4:W-:Y:S02]  /*17050*/  STG.E desc[UR40][R6.64], R5 ;  /* 0x0000000506007986 */ /* 0x0009e4000c101928 */
.L_x_2447:
[----:B------:R-:W-:Y:S05]  /*17060*/  BSYNC B1 ;  /* 0x0000000000017941 */ /* 0x000fea0003800000 */
.L_x_2446:
[----:B------:R-:W-:Y:S01]  /*17070*/  ULDC.64 UR4, c[0x0][0xaa0] ;  /* 0x0002a80000047ab9 */ /* 0x000fe20000000a00 */
[----:B---3--:R-:W-:Y:S01]  /*17080*/  IMAD.MOV.U32 R4, RZ, RZ, R16 ;  /* 0x000000ffff047224 */ /* 0x008fe200078e0010 */
[----:B------:R-:W-:Y:S01]  /*17090*/  BSSY B1, `(.L_x_2448) ;  /* 0x0000028000017945 */ /* 0x000fe20003800000 */
[----:B----4-:R-:W-:Y:S02]  /*170a0*/  IMAD.MOV.U32 R5, RZ, RZ, R17 ;  /* 0x000000ffff057224 */ /* 0x010fe400078e0011 */
        /* <DEDUP_REMOVED lines=36> */
[----:B------:R3:W-:Y:S04]  /*172f0*/  @!P4 STG.E.128 desc[UR40][R12.64], RZ ;  /* 0x000000ff0c00c986 */ /* 0x0007e8000c101d28 */
[----:B------:R3:W-:Y:S02]  /*17300*/  @!P5 STG.E.128 desc[UR40][R12.64+0x80], RZ ;  /* 0x000080ff0c00d986 */ /* 0x0007e4000c101d28 */
.L_x_2449:
[----:B------:R-:W-:Y:S05]  /*17310*/  BSYNC B1 ;  /* 0x0000000000017941 */ /* 0x000fea0003800000 */
.L_x_2448:
        /* <DEDUP_REMOVED lines=14> */
[----:B---3--:R-:W-:Y:S01]  /*17400*/  LEA R12, P2, R4, UR6, 0x1 ;  /* 0x00000006040c7c11 */ /* 0x008fe2000f8408ff */
[----:B------:R-:W-:-:S05]  /*17410*/  IMAD.IADD R3, R5, 0x1, R3 ;  /* 0x0000000105037824 */ /* 0x000fca00078e0203 */
[----:B------:R-:W-:-:S05]  /*17420*/  LEA.HI.X R13, R4, UR7, R3, 0x1, P2 ;  /* 0x00000007040d7c11 */ /* 0x000fca00090f0c03 */
[----:B------:R4:W-:Y:S04]  /*17430*/  @!P3 STG.E.128 desc[UR40][R12.64], RZ ;  /* 0x000000ff0c00b986 */ /* 0x0009e8000c101d28 */
[----:B------:R4:W-:Y:S02]  /*17440*/  @!P4 STG.E.128 desc[UR40][R12.64+0x80], RZ ;  /* 0x000080ff0c00c986 */ /* 0x0009e4000c101d28 */
.L_x_2451:
[----:B------:R-:W-:Y:S05]  /*17450*/  BSYNC B1 ;  /* 0x0000000000017941 */ /* 0x000fea0003800000 */
.L_x_2450:
[----:B------:R-:W-:Y:S04]  /*17460*/  BSSY B1, `(.L_x_2452) ;  /* 0x0000013000017945 */ /* 0x000fe80003800000 */
[----:B------:R-:W-:Y:S05]  /*17470*/  @P0 BRA `(.L_x_2453) ;  /* 0x0000000000440947 */ /* 0x000fea0003800000 */
[----:B------:R-:W-:Y:S01]  /*17480*/  IADD3 R3, P0, R8, 0x40, RZ ;  /* 0x0000004008037810 */ /* 0x000fe20007f1e0ff */
[----:B------:R-:W-:Y:S01]  /*17490*/  ULDC.64 UR6, c[0x0][0xad8] ;  /* 0x0002b60000067ab9 */ /* 0x000fe20000000a00 */
[----:B------:R-:W-:Y:S01]  /*174a0*/  IMAD.MOV.U32 R4, RZ, RZ, R6 ;  /* 0x000000ffff047224 */ /* 0x000fe200078e0006 */
        /* <DEDUP_REMOVED lines=9> */
[----:B---34-:R-:W-:Y:S01]  /*17540*/  LEA R12, P0, R4, UR6, 0x1 ;  /* 0x00000006040c7c11 */ /* 0x018fe2000f8008ff */
[----:B------:R-:W-:-:S05]  /*17550*/  IMAD.IADD R3, R5, 0x1, R3 ;  /* 0x0000000105037824 */ /* 0x000fca00078e0203 */
[----:B------:R-:W-:-:S05]  /*17560*/  LEA.HI.X R13, R4, UR7, R3, 0x1, P0 ;  /* 0x00000007040d7c11 */ /* 0x000fca00080f0c03 */
[----:B------:R3:W-:Y:S04]  /*17570*/  @!P2 STG.E.128 desc[UR40][R12.64], RZ ;  /* 0x000000ff0c00a986 */ /* 0x0007e8000c101d28 */
[----:B------:R3:W-:Y:S02]  /*17580*/  @!P3 STG.E.128 desc[UR40][R12.64+0x80], RZ ;  /* 0x000080ff0c00b986 */ /* 0x0007e4000c101d28 */
.L_x_2453:
[----:B------:R-:W-:Y:S05]  /*17590*/  BSYNC B1 ;  /* 0x0000000000017941 */ /* 0x000fea0003800000 */
.L_x_2452:
        /* <DEDUP_REMOVED lines=18> */
.L_x_2444:
[----:B------:R-:W-:Y:S05]  /*176c0*/  BSYNC B0 ;  /* 0x0000000000007941 */ /* 0x000fea0003800000 */
.L_x_2435:
[----:B------:R-:W-:Y:S02]  /*176d0*/  ULDC UR4, c[0x0][0xc14] ;  /* 0x0003050000047ab9 */ /* 0x000fe40000000800 */
[----:B--2---:R-:W-:-:S13]  /*176e0*/  ISETP.GE.AND P0, PT, R195, UR4, PT ;  /* 0x00000004c3007c0c */ /* 0x004fda000bf06270 */
[----:B------:R-:W-:Y:S05]  /*176f0*/  @!P0 BRA `(.L_x_2454) ;  /* 0xfffffe9800848947 */ /* 0x000fea000383ffff */
[----:B------:R-:W-:Y:S05]  /*17700*/  BRA `(.L_x_2233) ;  /* 0x0000005c00347947 */ /* 0x000fea0003800000 */
.L_x_2231:
[----:B------:R-:W-:-:S08]  /*17710*/  NOP ;  /* 0x0000000000007918 */ /* 0x000fd00000000000 */
[----:B--2---:R-:W0:-:S00]  /*17720*/  USETMAXREG.DEALLOC.CTAPOOL 0x18 ;  /* 0x00000018000079c8 */ /* 0x004e0000080e0500 */
        /* <DEDUP_REMOVED lines=29> */
[----:B------:R-:W-:Y:S02]  /*17900*/  ISETP.GE.U32.AND P0, PT, R7, 0x4, PT ;  /* 0x000000040700780c */ /* 0x000fe40003f06070 */
[----:B------:R-:W-:-:S05]  /*17910*/  IADD3 R4, R5, R4, RZ ;  /* 0x0000000405047210 */ /* 0x000fca0007ffe0ff */
[----:B------:R-:W1:Y:S06]  /*17920*/  SHFL.UP PT, R6, R4, 0x4, RZ ;  /* 0x0480000004067989 */ /* 0x000e6c00000e00ff */
[----:B------:R-:W-:-:S04]  /*17930*/  @P0 LOP3.LUT R0, R0, 0x8, RZ, 0xfc, !PT ;  /* 0x0000000800000812 */ /* 0x000fc800078efcff */
[----:B------:R-:W-:Y:S02]  /*17940*/  LOP3.LUT R0, R0, 0xfffffffb, RZ, 0xc0, !PT ;  /* 0xfffffffb00007812 */ /* 0x000fe400078ec0ff */
[----:B-1----:R-:W-:Y:S02]  /*17950*/  SEL R3, R6, RZ, P0 ;  /* 0x000000ff06037207 */ /* 0x002fe40000000000 */
[----:B------:R-:W-:Y:S02]  /*17960*/  ISETP.GE.U32.AND P0, PT, R7, 0x8, PT ;  /* 0x000000080700780c */ /* 0x000fe40003f06070 */
[----:B------:R-:W-:Y:S01]  /*17970*/  MOV R6, RZ ;  /* 0x000000ff00067202 */ /* 0x000fe20000000f00 */
        /* <DEDUP_REMOVED lines=21> */
.L_x_2459:
        /* <DEDUP_REMOVED lines=15> */
.L_x_2458:
[----:B------:R-:W-:Y:S05]  /*17bc0*/  BSYNC B0 ;  /* 0x0000000000007941 */ /* 0x000fea0003800000 */
.L_x_2457:
        /* <DEDUP_REMOVED lines=12> */
[----:B------:R-:W-:Y:S02]  /*17c90*/  ISETP.GE.U32.AND P0, PT, R8, 0x10, PT ;  /* 0x000000100800780c */ /* 0x000fe40003f06070 */
[----:B------:R-:W-:-:S05]  /*17ca0*/  IADD3 R7, R2, R7, RZ ;  /* 0x0000000702077210 */ /* 0x000fca0007ffe0ff */
        /* <DEDUP_REMOVED lines=11> */
.L_x_2455:
[----:B------:R-:W-:-:S04]  /*17d60*/  IMAD.IADD R7, R5, 0x1, -R2 ;  /* 0x0000000105077824 */ /* 0x000fc800078e0a02 */
[----:B------:R-:W-:-:S05]  /*17d70*/  IMAD R2, R4, UR4, R7 ;  /* 0x0000000404027c24 */ /* 0x000fca000f8e0207 */
[----:B------:R-:W-:Y:S02]  /*17d80*/  ISETP.GT.AND P0, PT, R2, UR6, PT ;  /* 0x0000000602007c0c */ /* 0x000fe4000bf04270 */
[----:B------:R-:W0:Y:S11]  /*17d90*/  LDC.64 R2, c[0x0][0xc68] ;  /* 0x00031a00ff027b82 */ /* 0x000e360000000a00 */
[----:B------:R-:W-:-:S04]  /*17da0*/  VOTE.ANY R9, PT, !P0 ;  /* 0x0000000000097806 */ /* 0x000fc800040e0100 */
[----:B------:R-:W1:Y:S02]  /*17db0*/  POPC R5, R9 ;  /* 0x0000000900057309 */ /* 0x000e640000000000 */
[----:B-1----:R-:W-:-:S05]  /*17dc0*/  IADD3 R19, R5, R6, RZ ;  /* 0x0000000605137210 */ /* 0x002fca0007ffe0ff */
        /* <DEDUP_REMOVED lines=13> */
.L_x_2460:
[----:B-1----:R-:W-:Y:S01]  /*17ea0*/  IMAD.MOV R2, RZ, RZ, -R3 ;  /* 0x000000ffff027224 */ /* 0x002fe200078e0a03 */
[----:B--2---:R-:W-:Y:S01]  /*17eb0*/  IABS R4, R6 ;  /* 0x0000000600047213 */ /* 0x004fe20000000000 */
[----:B---3--:R-:W-:Y:S02]  /*17ec0*/  IMAD R16, R16, UR4, R7 ;  /* 0x0000000410107c24 */ /* 0x008fe4000f8e0207 */
[----:B------:R-:W-:Y:S01]  /*17ed0*/  IMAD R5, R2, R11, RZ ;  /* 0x0000000b02057224 */ /* 0x000fe200078e02ff */
[----:B------:R-:W-:Y:S01]  /*17ee0*/  IADD3 R4, RZ, -R4, RZ ;  /* 0x80000004ff047210 */ /* 0x000fe20007ffe0ff */
[----:B------:R-:W-:-:S04]  /*17ef0*/  IMAD.MOV.U32 R2, RZ, RZ, RZ ;  /* 0x000000ffff027224 */ /* 0x000fc800078e00ff */
[----:B------:R-:W-:Y:S01]  /*17f00*/  IMAD.HI.U32 R2, R3, R5, R2 ;  /* 0x0000000503027227 */ /* 0x000fe200078e0002 */
[----:B------:R-:W-:-:S04]  /*17f10*/  IADD3 R5, -R16, UR6, RZ ;  /* 0x0000000610057c10 */ /* 0x000fc8000fffe1ff */
        /* <DEDUP_REMOVED lines=13> */
[----:B------:R-:W-:Y:S02]  /*17ff0*/  IMAD R4, R8, R9, RZ ;  /* 0x0000000908047224 */ /* 0x000fe400078e02ff */
[----:B------:R-:W-:-:S03]  /*18000*/  IMAD.MOV R9, RZ, RZ, -R9 ;  /* 0x000000ffff097224 */ /* 0x000fc600078e0a09 */
[----:B------:R-:W-:Y:S01]  /*18010*/  IADD3 R3, -R4, RZ, RZ ;  /* 0x000000ff04037210 */ /* 0x000fe20007ffe1ff */
[----:B------:R-:W-:-:S03]  /*18020*/  IMAD R5, R6, R9, R5 ;  /* 0x0000000906057224 */ /* 0x000fc600078e0205 */
[----:B------:R-:W-:Y:S02]  /*18030*/  VIADDMNMX R8, R3, UR4, R8, PT ;  /* 0x0000000403087c46 */ /* 0x000fe4000b800108 */
[----:B------:R-:W-:Y:S02]  /*18040*/  IADD3 R4, R5, R4, RZ ;  /* 0x0000000405047210 */ /* 0x000fe40007ffe0ff */
[----:B------:R-:W-:-:S04]  /*18050*/  IABS R7, R8 ;  /* 0x0000000800077213 */ /* 0x000fc80000000000 */
[----:B------:R-:W1:Y:S08]  /*18060*/  I2F.RP R10, R7 ;  /* 0x00000007000a7306 */ /* 0x000e700000209400 */
[----:B-1----:R-:W1:Y:S02]  /*18070*/  MUFU.RCP R10, R10 ;  /* 0x0000000a000a7308 */ /* 0x002e640000001000 */
[----:B-1----:R-:W-:-:S06]  /*18080*/  VIADD R2, R10, 0xffffffe ;  /* 0x0ffffffe0a027836 */ /* 0x002fcc0000000000 */
[----:B------:R1:W2:Y:S02]  /*18090*/  F2I.FTZ.U32.TRUNC.NTZ R3, R2 ;  /* 0x0000000200037305 */ /* 0x0002a4000021f000 */
[----:B-1----:R-:W-:Y:S02]  /*180a0*/  IMAD.MOV.U32 R2, RZ, RZ, RZ ;  /* 0x000000ffff027224 */ /* 0x002fe400078e00ff */
[----:B--2---:R-:W-:-:S04]  /*180b0*/  IMAD.MOV R6, RZ, RZ, -R3 ;  /* 0x000000ffff067224 */ /* 0x004fc800078e0a03 */
[----:B------:R-:W-:Y:S01]  /*180c0*/  IMAD R9, R6, R7, RZ ;  /* 0x0000000706097224 */ /* 0x000fe200078e02ff */
[----:B------:R-:W-:-:S03]  /*180d0*/  IABS R6, R5 ;  /* 0x0000000500067213 */ /* 0x000fc60000000000 */
[----:B------:R-:W-:Y:S01]  /*180e0*/  IMAD.HI.U32 R3, R3, R9, R2 ;  /* 0x0000000903037227 */ /* 0x000fe200078e0002 */
[----:B------:R-:W-:-:S04]  /*180f0*/  IABS R9, R8 ;  /* 0x0000000800097213 */ /* 0x000fc80000000000 */
[----:B------:R-:W-:Y:S01]  /*18100*/  IADD3 R2, RZ, -R9, RZ ;  /* 0x80000009ff027210 */ /* 0x000fe20007ffe0ff */
        /* <DEDUP_REMOVED lines=17> */
.L_x_2456:
[----:B------:R-:W-:Y:S01]  /*18220*/  IMAD.MOV.U32 R17, RZ, RZ, RZ ;  /* 0x000000ffff117224 */ /* 0x000fe200078e00ff */
[----:B------:R-:W-:Y:S01]  /*18230*/  MOV R18, RZ ;  /* 0x000000ff00127202 */ /* 0x000fe20000000f00 */
[----:B------:R-:W-:-:S07]  /*18240*/  IMAD.U32 R16, RZ, RZ, UR6 ;  /* 0x00000006ff107e24 */ /* 0x000fce000f8e00ff */
.L_x_2461:
        /* <DEDUP_REMOVED lines=16> */
[----:B------:R-:W-:Y:S01]  /*18350*/  ULDC.64 UR38, c[0x0][0x198] ;  /* 0x0000660000267ab9 */ /* 0x000fe20000000a00 */
[----:B------:R-:W-:Y:S02]  /*18360*/  ULDC UR36, c[0x0][0xc] ;  /* 0x0000030000247ab9 */ /* 0x000fe40000000800 */
[----:B------:R1:W-:Y:S04]  /*18370*/  STL [R1+0x8], R0 ;  /* 0x0000080001007387 */ /* 0x0003e80000100800 */
[----:B------:R1:W-:Y:S04]  /*18380*/  STL [R1+0xc], RZ ;  /* 0x00000cff01007387 */ /* 0x0003e80000100800 */
[----:B------:R1:W-:Y:S04]  /*18390*/  STL [R1+0x10], R0 ;  /* 0x0000100001007387 */ /* 0x0003e80000100800 */
[----:B------:R1:W-:Y:S02]  /*183a0*/  STL [R1+0x28], RZ ;  /* 0x000028ff01007387 */ /* 0x0003e40000100800 */
.L_x_2547:
[----:B--2---:R-:W2:Y:S02]  /*183b0*/  LDC.64 R2, c[0x0][0xc60] ;  /* 0x00031800ff027b82 */ /* 0x004ea40000000a00 */
[----:B--2---:R-:W-:-:S05]  /*183c0*/  IMAD.WIDE R2, R19, 0x4, R2 ;  /* 0x0000000413027825 */ /* 0x004fca00078e0202 */
[----:B------:R-:W1:Y:S01]  /*183d0*/  LDG.E R11, desc[UR40][R2.64] ;  /* 0x00000028020b7981 */ /* 0x000e62000c1e1900 */
[----:B------:R-:W-:Y:S05]  /*183e0*/  YIELD ;  /* 0x0000000000007946 */ /* 0x000fea0003800000 */
[----:B------:R-:W-:Y:S01]  /*183f0*/  ULDC.64 UR4, c[0x0][0xa28] ;  /* 0x00028a0000047ab9 */ /* 0x000fe20000000a00 */
[----:B------:R-:W-:Y:S02]  /*18400*/  CS2R R8, SRZ ;  /* 0x0000000000087805 */ /* 0x000fe4000001ff00 */
[----:B------:R-:W-:Y:S01]  /*18410*/  ISETP.NE.U32.AND P0, PT, RZ, UR4, PT ;  /* 0x00000004ff007c0c */ /* 0x000fe2000bf05070 */
[----:B------:R-:W-:Y:S01]  /*18420*/  ULDC.64 UR8, c[0x0][0xa08] ;  /* 0x0002820000087ab9 */ /* 0x000fe20000000a00 */
[----:B------:R-:W-:-:S02]  /*18430*/  ULDC.64 UR10, c[0x0][0xa10] ;  /* 0x00028400000a7ab9 */ /* 0x000fc40000000a00 */
[----:B------:R-:W-:Y:S02]  /*18440*/  ISETP.NE.AND.EX P0, PT, RZ, UR5, PT, P0 ;  /* 0x00000005ff007c0c */ /* 0x000fe4000bf05300 */
[----:B-1----:R-:W-:Y:S01]  /*18450*/  SHF.R.S32.HI R0, RZ, 0x1f, R11 ;  /* 0x0000001fff007819 */ /* 0x002fe2000001140b */
[----:B------:R-:W-:-:S10]  /*18460*/  IMAD.SHL.U32 R15, R11, 0x4, RZ ;  /* 0x000000040b0f7824 */ /* 0x000fd400078e00ff */
[C---:B------:R-:W-:Y:S01]  /*18470*/  @P0 LEA R2, P1, R11.reuse, UR4, 0x2 ;  /* 0x000000040b020c11 */ /* 0x040fe2000f8210ff */
[----:B------:R-:W-:Y:S03]  /*18480*/  STL [R1+0x18], R11 ;  /* 0x0000180b01007387 */ /* 0x000fe60000100800 */
[----:B------:R-:W-:Y:S01]  /*18490*/  @P0 LEA.HI.X R3, R11, UR5, R0, 0x2, P1 ;  /* 0x000000050b030c11 */ /* 0x000fe200088f1400 */
[----:B------:R-:W-:-:S04]  /*184a0*/  ULDC.64 UR4, c[0x0][0xa18] ;  /* 0x0002860000047ab9 */ /* 0x000fc80000000a00 */
[----:B------:R1:W5:Y:S01]  /*184b0*/  @P0 LDG.E R8, desc[UR40][R2.64] ;  /* 0x0000002802080981 */ /* 0x000362000c1e1900 */
[----:B------:R-:W-:Y:S02]  /*184c0*/  ISETP.NE.U32.AND P0, PT, RZ, UR4, PT ;  /* 0x00000004ff007c0c */ /* 0x000fe4000bf05070 */
[----:B------:R-:W-:Y:S01]  /*184d0*/  SHF.L.U64.HI R14, R11, 0x2, R0 ;  /* 0x000000020b0e7819 */ /* 0x000fe20000010200 */
[----:B------:R-:W-:Y:S01]  /*184e0*/  STL [R1+0x20], R15 ;  /* 0x0000200f01007387 */ /* 0x000fe20000100800 */
[----:B------:R-:W-:Y:S01]  /*184f0*/  ISETP.NE.AND.EX P0, PT, RZ, UR5, PT, P0 ;  /* 0x00000005ff007c0c */ /* 0x000fe2000bf05300 */
[----:B------:R-:W-:Y:S02]  /*18500*/  ULDC UR6, c[0x0][0x338] ;  /* 0x0000ce0000067ab9 */ /* 0x000fe40000000800 */
[----:B------:R-:W-:Y:S10]  /*18510*/  STL [R1+0x24], R14 ;  /* 0x0000240e01007387 */ /* 0x000ff40000100800 */
[----:B------:R-:W-:-:S04]  /*18520*/  @P0 IADD3 R12, P1, R15, UR4, RZ ;  /* 0x000000040f0c0c10 */ /* 0x000fc8000ff3e0ff */
[C---:B0-----:R-:W-:Y:S01]  /*18530*/  @P0 IADD3.X R13, R14.reuse, UR5, RZ, P1, !PT ;  /* 0x000000050e0d0c10 */ /* 0x041fe20008ffe4ff */
[----:B------:R-:W-:Y:S02]  /*18540*/  ULDC.64 UR4, c[0x0][0xa00] ;  /* 0x0002800000047ab9 */ /* 0x000fe40000000a00 */
[----:B------:R-:W-:Y:S02]  /*18550*/  ISETP.NE.U32.AND P2, PT, RZ, UR4, PT ;  /* 0x00000004ff007c0c */ /* 0x000fe4000bf45070 */
[C---:B-1----:R-:W-:Y:S02]  /*18560*/  IADD3 R2, P1, R15.reuse, UR4, RZ ;  /* 0x000000040f027c10 */ /* 0x042fe4000ff3e0ff */
[----:B------:R-:W-:Y:S02]  /*18570*/  ISETP.NE.AND.EX P2, PT, RZ, UR5, PT, P2 ;  /* 0x00000005ff007c0c */ /* 0x000fe4000bf45320 */
[----:B------:R-:W-:Y:S01]  /*18580*/  IADD3.X R3, R14, UR5, RZ, P1, !PT ;  /* 0x000000050e037c10 */ /* 0x000fe20008ffe4ff */
[----:B------:R-:W-:Y:S01]  /*18590*/  ULDC UR4, c[0x0][0x288] ;  /* 0x0000a20000047ab9 */ /* 0x000fe20000000800 */
[----:B------:R-:W-:Y:S01]  /*185a0*/  IADD3 R6, P1, R15, UR8, RZ ;  /* 0x000000080f067c10 */ /* 0x000fe2000ff3e0ff */
[----:B------:R-:W-:Y:S01]  /*185b0*/  IMAD.U32 R10, RZ, RZ, UR4 ;  /* 0x00000004ff0a7e24 */ /* 0x000fe2000f8e00ff */
[----:B------:R-:W-:-:S02]  /*185c0*/  ULDC.64 UR4, c[0x0][0x3f8] ;  /* 0x0000fe0000047ab9 */ /* 0x000fc40000000a00 */
[----:B------:R-:W-:-:S03]  /*185d0*/  IADD3.X R7, R14, UR9, RZ, P1, !PT ;  /* 0x000000090e077c10 */ /* 0x000fc60008ffe4ff */
[----:B------:R0:W5:Y:S04]  /*185e0*/  @P0 LDG.E R10, desc[UR40][R12.64] ;  /* 0x000000280c0a0981 */ /* 0x000168000c1e1900 */
[----:B------:R-:W2:Y:S01]  /*185f0*/  @P2 LDG.E R9, desc[UR40][R2.64] ;  /* 0x0000002802092981 */ /* 0x000ea2000c1e1900 */
[----:B------:R-:W-:Y:S01]  /*18600*/  UISETP.NE.U32.AND UP0, UPT, UR4, URZ, UPT ;  /* 0x0000003f0400728c */ /* 0x000fe2000bf05070 */
[----:B------:R-:W-:Y:S02]  /*18610*/  IADD3 R4, P1, R15, UR10, RZ ;  /* 0x0000000a0f047c10 */ /* 0x000fe4000ff3e0ff */
[----:B------:R-:W-:Y:S01]  /*18620*/  ULDC UR4, c[0x0][0x404] ;  /* 0x0001010000047ab9 */ /* 0x000fe20000000800 */
[----:B------:R-:W-:Y:S01]  /*18630*/  UISETP.NE.AND.EX UP0, UPT, UR5, URZ, UPT, UP0 ;  /* 0x0000003f0500728c */ /* 0x000fe2000bf05300 */
[----:B------:R-:W-:-:S02]  /*18640*/  IADD3.X R5, R14, UR11, RZ, P1, !PT ;  /* 0x0000000b0e057c10 */ /* 0x000fc40008ffe4ff */
[----:B------:R-:W-:Y:S01]  /*18650*/  ISETP.NE.U32.AND P1, PT, RZ, UR8, PT ;  /* 0x00000008ff007c0c */ /* 0x000fe2000bf25070 */
[----:B------:R-:W-:Y:S01]  /*18660*/  USEL UR4, UR4, 0x1, UP0 ;  /* 0x0000000104047887 */ /* 0x000fe20008000000 */
[----:B------:R-:W-:Y:S02]  /*18670*/  ULDC UR5, c[0x0][0x2e0] ;  /* 0x0000b80000057ab9 */ /* 0x000fe40000000800 */
[----:B------:R-:W-:Y:S01]  /*18680*/  ISETP.NE.AND.EX P3, PT, RZ, UR9, PT, P1 ;  /* 0x00000009ff007c0c */ /* 0x000fe2000bf65310 */
[----:B------:R-:W-:Y:S01]  /*18690*/  UIMAD UR4, UR4, UR5, URZ ;  /* 0x00000005040472a4 */ /* 0x000fe2000f8e023f */
[----:B------:R-:W-:Y:S02]  /*186a0*/  ISETP.NE.U32.AND P1, PT, RZ, UR10, PT ;  /* 0x0000000aff007c0c */ /* 0x000fe4000bf25070 */
[----:B------:R-:W-:Y:S02]  /*186b0*/  MOV R0, UR6 ;  /* 0x0000000600007c02 */ /* 0x000fe40008000f00 */
[----:B------:R-:W-:Y:S01]  /*186c0*/  ISETP.NE.AND.EX P1, PT, RZ, UR11, PT, P1 ;  /* 0x0000000bff007c0c */ /* 0x000fe2000bf25310 */
[----:B--2---:R1:W-:Y:S02]  /*186d0*/  STL [R1+0x2c], R9 ;  /* 0x00002c0901007387 */ /* 0x0043e40000100800 */
[----:B-1----:R-:W-:Y:S01]  /*186e0*/  IMAD.U32 R9, RZ, RZ, UR4 ;  /* 0x00000004ff097e24 */ /* 0x002fe2000f8e00ff */
[----:B0-----:R-:W-:Y:S09]  /*186f0*/  @P0 BRA `(.L_x_2463) ;  /* 0x0000000000100947 */ /* 0x001ff20003800000 */
[----:B------:R-:W-:Y:S05]  /*18700*/  @!P2 BRA `(.L_x_2463) ;  /* 0x00000000000ca947 */ /* 0x000fea0003800000 */
[----:B-----5:R-:W2:Y:S04]  /*18710*/  LDG.E R10, desc[UR40][R2.64] ;  /* 0x00000028020a7981 */ /* 0x020ea8000c1e1900 */
[----:B------:R-:W2:Y:S02]  /*18720*/  LDG.E R2, desc[UR40][R2.64+0x4] ;  /* 0x0000042802027981 */ /* 0x000ea4000c1e1900 */
[----:B--2---:R-:W-:-:S07]  /*18730*/  IMAD.IADD R10, R2, 0x1, -R10 ;  /* 0x00000001020a7824 */ /* 0x004fce00078e0a0a */
.L_x_2463:
[----:B------:R-:W-:Y:S01]  /*18740*/  IMAD.MOV.U32 R2, RZ, RZ, RZ ;  /* 0x000000ffff027224 */ /* 0x000fe200078e00ff */
[----:B------:R-:W-:-:S05]  /*18750*/  ULDC.64 UR4, c[0x0][0xa20] ;  /* 0x0002880000047ab9 */ /* 0x000fca0000000a00 */
[----:B------:R-:W2:Y:S01]  /*18760*/  @P3 LDG.E R2, desc[UR40][R6.64] ;  /* 0x0000002806023981 */ /* 0x000ea2000c1e1900 */
[----:B------:R-:W-:-:S06]  /*18770*/  IMAD.MOV.U32 R20, RZ, RZ, RZ ;  /* 0x000000ffff147224 */ /* 0x000fcc00078e00ff */
[----:B------:R0:W5:Y:S01]  /*18780*/  @P1 LDG.E R20, desc[UR40][R4.64] ;  /* 0x0000002804141981 */ /* 0x000162000c1e1900 */
[----:B------:R-:W-:-:S04]  /*18790*/  ISETP.NE.U32.AND P0, PT, RZ, UR4, PT ;  /* 0x00000004ff007c0c */ /* 0x000fc8000bf05070 */
[----:B------:R-:W-:Y:S02]  /*187a0*/  ISETP.NE.AND.EX P0, PT, RZ, UR5, PT, P0 ;  /* 0x00000005ff007c0c */ /* 0x000fe4000bf05300 */
[----:B--2--5:R-:W-:-:S05]  /*187b0*/  IADD3 R2, R2, R8, RZ ;  /* 0x0000000802027210 */ /* 0x024fca0007ffe0ff */
[----:B------:R0:W-:Y:S06]  /*187c0*/  STL [R1+0x4], R2 ;  /* 0x0000040201007387 */ /* 0x0001ec0000100800 */
[----:B------:R-:W-:Y:S05]  /*187d0*/  @!P0 BRA `(.L_x_2464) ;  /* 0x0000000000108947 */ /* 0x000fea0003800000 */
[----:B0-----:R-:W-:-:S04]  /*187e0*/  IADD3 R2, P0, R15, UR4, RZ ;  /* 0x000000040f027c10 */ /* 0x001fc8000ff1e0ff */
[----:B------:R-:W-:-:S05]  /*187f0*/  IADD3.X R3, R14, UR5, RZ, P0, !PT ;  /* 0x000000050e037c10 */ /* 0x000fca00087fe4ff */
[----:B------:R1:W5:Y:S01]  /*18800*/  LDG.E R9, desc[UR40][R2.64] ;  /* 0x0000002802097981 */ /* 0x000362000c1e1900 */
[----:B------:R-:W-:Y:S05]  /*18810*/  BRA `(.L_x_2465) ;  /* 0x0000000000107947 */ /* 0x000fea0003800000 */
.L_x_2464:
[----:B------:R-:W-:Y:S05]  /*18820*/  @!P3 BRA `(.L_x_2465) ;  /* 0x00000000000cb947 */ /* 0x000fea0003800000 */
[----:B------:R-:W2:Y:S04]  /*18830*/  LDG.E R9, desc[UR40][R6.64] ;  /* 0x0000002806097981 */ /* 0x000ea8000c1e1900 */
[----:B------:R-:W2:Y:S02]  /*18840*/  LDG.E R6, desc[UR40][R6.64+0x4] ;  /* 0x0000042806067981 */ /* 0x000ea4000c1e1900 */
[----:B--2---:R-:W-:-:S07]  /*18850*/  IMAD.IADD R9, R6, 0x1, -R9 ;  /* 0x0000000106097824 */ /* 0x004fce00078e0a09 */
.L_x_2465:
[----:B01----:R-:W2:Y:S01]  /*18860*/  @P1 LDG.E R2, desc[UR40][R4.64] ;  /* 0x0000002804021981 */ /* 0x003ea2000c1e1900 */
[----:B-----5:R-:W-:-:S03]  /*18870*/  IMAD.IADD R9, R9, 0x1, -R8 ;  /* 0x0000000109097824 */ /* 0x020fc600078e0a08 */
[----:B------:R-:W2:Y:S01]  /*18880*/  @P1 LDG.E R4, desc[UR40][R4.64+0x4] ;  /* 0x0000042804041981 */ /* 0x000ea2000c1e1900 */
[----:B------:R-:W-:Y:S01]  /*18890*/  LEA R3, R17, 0xff, 0x7 ;  /* 0x000000ff11037811 */ /* 0x000fe200078e38ff */
[----:B------:R-:W-:Y:S01]  /*188a0*/  BSSY B0, `(.L_x_2466) ;  /* 0x00000e2000007945 */ /* 0x000fe20003800000 */
[----:B------:R-:W-:Y:S01]  /*188b0*/  PLOP3.LUT P2, PT, PT, PT, PT, 0x80, 0x0 ;  /* 0x000000000000781c */ /* 0x000fe20003f4f070 */
[----:B--2---:R-:W-:-:S04]  /*188c0*/  @P1 IMAD.IADD R0, R4, 0x1, -R2 ;  /* 0x0000000104001824 */ /* 0x004fc800078e0a02 */
[----:B------:R-:W-:-:S05]  /*188d0*/  IMAD.IADD R2, R9, 0x1, R0 ;  /* 0x0000000109027824 */ /* 0x000fca00078e0200 */
[C---:B------:R-:W-:Y:S02]  /*188e0*/  IADD3 R3, R2.reuse, R3, -R10 ;  /* 0x0000000302037210 */ /* 0x040fe40007ffe80a */
[----:B------:R-:W-:-:S04]  /*188f0*/  IADD3 R2, R2, 0x7f, RZ ;  /* 0x0000007f02027810 */ /* 0x000fc80007ffe0ff */
[----:B------:R-:W-:-:S04]  /*18900*/  SHF.R.S32.HI R4, RZ, 0x1f, R2 ;  /* 0x0000001fff047819 */ /* 0x000fc80000011402 */
[----:B------:R-:W-:Y:S02]  /*18910*/  LEA.HI R4, R4, R2, RZ, 0x7 ;  /* 0x0000000204047211 */ /* 0x000fe400078f38ff */
[----:B------:R-:W-:-:S04]  /*18920*/  SHF.R.S32.HI R2, RZ, 0x1f, R3 ;  /* 0x0000001fff027819 */ /* 0x000fc80000011403 */
[----:B------:R-:W-:Y:S02]  /*18930*/  LEA.HI R2, R2, R3, RZ, 0x7 ;  /* 0x0000000302027211 */ /* 0x000fe400078f38ff */
[----:B------:R-:W-:Y:S02]  /*18940*/  SHF.R.S32.HI R4, RZ, 0x7, R4 ;  /* 0x00000007ff047819 */ /* 0x000fe40000011404 */
[----:B------:R-:W-:-:S04]  /*18950*/  SHF.R.S32.HI R2, RZ, 0x7, R2 ;  /* 0x00000007ff027819 */ /* 0x000fc80000011402 */
[----:B------:R-:W-:-:S05]  /*18960*/  VIMNMX R6, R4, R2, PT ;  /* 0x0000000204067248 */ /* 0x000fca0003fe0100 */
[--C-:B------:R-:W-:Y:S02]  /*18970*/  IMAD R2, R6, 0x80, -R9.reuse ;  /* 0x0000008006027824 */ /* 0x100fe400078e0a09 */
[----:B------:R-:W-:-:S03]  /*18980*/  IMAD.MOV R9, RZ, RZ, -R9 ;  /* 0x000000ffff097224 */ /* 0x000fc600078e0a09 */
[----:B------:R-:W-:Y:S02]  /*18990*/  VIMNMX R2, R2, R0, PT ;  /* 0x0000000002027248 */ /* 0x000fe40003fe0100 */
[----:B------:R-:W-:-:S04]  /*189a0*/  VIMNMX R9, RZ, R9, !PT ;  /* 0x00000009ff097248 */ /* 0x000fc80007fe0100 */
[----:B------:R-:W-:Y:S02]  /*189b0*/  ISETP.GT.AND P0, PT, R2, R9, PT ;  /* 0x000000090200720c */ /* 0x000fe40003f04270 */
[----:B------:R-:W-:-:S11]  /*189c0*/  SHF.R.U32.HI R0, RZ, 0x7, R9 ;  /* 0x00000007ff007819 */ /* 0x000fd60000011609 */
[----:B------:R-:W-:-:S05]  /*189d0*/  @P0 VIADD R2, R2, 0x7f ;  /* 0x0000007f02020836 */ /* 0x000fca0000000000 */
[----:B------:R-:W-:Y:S01]  /*189e0*/  @P0 SHF.R.S32.HI R3, RZ, 0x1f, R2 ;  /* 0x0000001fff030819 */ /* 0x000fe20000011402 */
[----:B------:R0:W-:Y:S03]  /*189f0*/  STL [R1+0x1c], R6 ;  /* 0x00001c0601007387 */ /* 0x0001e60000100800 */
[----:B------:R-:W-:Y:S01]  /*18a00*/  @P0 LEA.HI R3, R3, R2, RZ, 0x7 ;  /* 0x0000000203030211 */ /* 0x000fe200078f38ff */
[----:B------:R-:W-:-:S03]  /*18a10*/  IMAD.MOV.U32 R2, RZ, RZ, R0 ;  /* 0x000000ffff027224 */ /* 0x000fc600078e0000 */
[----:B------:R-:W-:-:S04]  /*18a20*/  @P0 SHF.R.S32.HI R2, RZ, 0x7, R3 ;  /* 0x00000007ff020819 */ /* 0x000fc80000011403 */
[----:B------:R-:W-:-:S13]  /*18a30*/  ISETP.GT.AND P0, PT, R2, R0, PT ;  /* 0x000000000200720c */ /* 0x000fda0003f04270 */
[----:B0-----:R-:W-:Y:S05]  /*18a40*/  @!P0 BRA `(.L_x_2467) ;  /* 0x0000000c001c8947 */ /* 0x001fea0003800000 */
[----:B------:R-:W0:Y:S01]  /*18a50*/  LDC R3, c[0x0][0x428] ;  /* 0x00010a00ff037b82 */ /* 0x000e220000000800 */
[----:B------:R-:W-:Y:S01]  /*18a60*/  UMOV UR4, 0xffffffff ;  /* 0xffffffff00047882 */ /* 0x000fe20000000000 */
[----:B0-----:R-:W-:Y:S02]  /*18a70*/  ISETP.NE.AND P0, PT, R3, 0x1, PT ;  /* 0x000000010300780c */ /* 0x001fe40003f05270 */
[----:B------:R-:W-:-:S11]  /*18a80*/  MOV R3, R18 ;  /* 0x0000001200037202 */ /* 0x000fd60000000f00 */
[----:B------:R-:W0:Y:S08]  /*18a90*/  @P0 LDC R4, c[0x0][0x42c] ;  /* 0x00010b00ff040b82 */ /* 0x000e300000000800 */
[----:B------:R-:W1:Y:S01]  /*18aa0*/  @P0 LDC R5, c[0x0][0x430] ;  /* 0x00010c00ff050b82 */ /* 0x000e620000000800 */
[----:B0-----:R-:W-:-:S05]  /*18ab0*/  @P0 IMAD.HI.U32 R4, R18, R4, RZ ;  /* 0x0000000412040227 */ /* 0x001fca00078e00ff */
[----:B-1----:R-:W-:Y:S02]  /*18ac0*/  @P0 SHF.R.U32.HI R3, RZ, R5, R4 ;  /* 0x00000005ff030219 */ /* 0x002fe40000011604 */
[----:B------:R-:W-:Y:S01]  /*18ad0*/  SEL R4, R11, RZ, !P1 ;  /* 0x000000ff0b047207 */ /* 0x000fe20004800000 */
[----:B------:R-:W-:Y:S06]  /*18ae0*/  BRA.DIV UR4, `(.L_x_2468) ;  /* 0x0000006204607947 */ /* 0x000fec000b800000 */
.L_x_2665:
[----:B------:R-:W-:-:S03]  /*18af0*/  UMOV UR4, 0xffffffff ;  /* 0xffffffff00047882 */ /* 0x000fc60000000000 */
[----:B------:R-:W-:Y:S05]  /*18b00*/  BRA.DIV UR4, `(.L_x_2469) ;  /* 0x00000062048c7947 */ /* 0x000fea000b800000 */
[----:B------:R-:W-:-:S13]  /*18b10*/  ELECT P6, URZ, PT ;  /* 0x00000000003f782f */ /* 0x000fda00038c0000 */
.L_x_2668:
[----:B------:R-:W2:Y:S01]  /*18b20*/  LDL R5, [R1+0x28] ;  /* 0x0000280001057983 */ /* 0x000ea20000100800 */
[----:B------:R-:W-:Y:S01]  /*18b30*/  BSSY B1, `(.L_x_2470) ;  /* 0x000000b000017945 */ /* 0x000fe20003800000 */
[----:B------:R-:W0:Y:S01]  /*18b40*/  S2R R9, SR_CgaCtaId ;  /* 0x0000000000097919 */ /* 0x000e220000008800 */
[----:B--2---:R-:W-:-:S05]  /*18b50*/  VIADD R5, R5, 0x1 ;  /* 0x0000000105057836 */ /* 0x004fca0000000000 */
        /* <DEDUP_REMOVED lines=8> */
.L_x_2669:
[----:B------:R-:W-:Y:S05]  /*18be0*/  BSYNC B1 ;  /* 0x0000000000017941 */ /* 0x000fea0003800000 */
.L_x_2470:
        /* <DEDUP_REMOVED lines=8> */
.L_x_2670:
        /* <DEDUP_REMOVED lines=11> */
.L_x_2475:
[----:B-1----:R-:W2:Y:S01]  /*18d20*/  LDL R6, [R1+0xc] ;  /* 0x00000c0001067983 */ /* 0x002ea20000100800 */
        /* <DEDUP_REMOVED lines=9> */
[----:B--2---:R-:W-:-:S04]  /*18dc0*/  LEA R6, R6, R9, 0xf ;  /* 0x0000000906067211 */ /* 0x004fc800078e78ff */
        /* <DEDUP_REMOVED lines=8> */
[----:B-1----:R-:W-:Y:S01]  /*18e50*/  UMOV UR8, UR14 ;  /* 0x0000000e00087c82 */ /* 0x002fe20008000000 */
[----:B------:R-:W-:Y:S02]  /*18e60*/  UMOV UR10, UR15 ;  /* 0x0000000f000a7c82 */ /* 0x000fe40008000000 */
[----:B------:R1:W-:Y:S01]  /*18e70*/  UTMALDG.4D [UR8], [UR4], desc[UR6] ;  /* 0x00000608040075b4 */ /* 0x0003e20008019000 */
[----:B------:R-:W2:Y:S02]  /*18e80*/  SYNCS.PHASECHK.TRANS64.TRYWAIT P0, [R5+URZ+0x288c0], R7 ;  /* 0x0288c007050075a7 */ /* 0x000ea4000800017f */
[----:B-12---:R-:W-:Y:S05]  /*18e90*/  @!P0 BRA `(.L_x_2476) ;  /* 0x0000005c00f08947 */ /* 0x006fea0003800000 */
.L_x_2671:
[----:B------:R-:W0:Y:S02]  /*18ea0*/  LDL R8, [R1+0xc] ;  /* 0x00000c0001087983 */ /* 0x000e240000100800 */
[----:B01----:R-:W-:Y:S01]  /*18eb0*/  IMAD.SHL.U32 R7, R8, 0x4000, RZ ;  /* 0x0000400008077824 */ /* 0x003fe200078e00ff */
[----:B------:R-:W-:Y:S06]  /*18ec0*/  @P1 BRA `(.L_x_2477) ;  /* 0x00000000001c1947 */ /* 0x000fec0003800000 */
[----:B------:R-:W0:Y:S02]  /*18ed0*/  S2R R8, SR_TID.X ;  /* 0x0000000000087919 */ /* 0x000e240000002100 */
[----:B0-----:R-:W-:-:S04]  /*18ee0*/  LOP3.LUT R8, R8, 0x1f, RZ, 0xc0, !PT ;  /* 0x0000001f08087812 */ /* 0x001fc800078ec0ff */
[----:B------:R-:W-:Y:S01]  /*18ef0*/  ISETP.NE.AND P0, PT, R8, RZ, PT ;  /* 0x000000ff0800720c */ /* 0x000fe20003f05270 */
[----:B------:R-:W-:-:S04]  /*18f00*/  IMAD.MOV.U32 R8, RZ, RZ, 0x8000 ;  /* 0x00008000ff087424 */ /* 0x000fc800078e00ff */
[----:B------:R0:W-:Y:S08]  /*18f10*/  SYNCS.ARRIVE.TRANS64 RZ, [R5+URZ+0x288b0], R8 ;  /* 0x0288b00805ff79a7 */ /* 0x0001f0000800003f */
[----:B------:R-:W-:Y:S05]  /*18f20*/  @!P0 BRA `(.L_x_2477) ;  /* 0x0000000000048947 */ /* 0x000fea0003800000 */
[----:B------:R-:W-:Y:S01]  /*18f30*/  BPT.TRAP 0x1 ;  /* 0x000000040000795c */ /* 0x000fe20000300000 */
.L_x_2477:
[----:B------:R-:W-:Y:S01]  /*18f40*/  LEA R7, R7, R9, 0x1 ;  /* 0x0000000907077211 */ /* 0x000fe200078e08ff */
        /* <DEDUP_REMOVED lines=9> */
[----:B------:R-:W-:-:S05]  /*18fe0*/  R2UR UR13, R4 ;  /* 0x00000000040d72ca */ /* 0x000fca00000e0000 */
[----:B------:R-:W-:Y:S02]  /*18ff0*/  UIADD3 UR9, UR9, 0x288b0, URZ ;  /* 0x000288b009097890 */ /* 0x000fe4000fffe03f */
        /* <DEDUP_REMOVED lines=8> */
.L_x_2473:
[----:B------:R-:W-:Y:S05]  /*19080*/  BSYNC B1 ;  /* 0x0000000000017941 */ /* 0x000fea0003800000 */
.L_x_2472:
[----:B0-----:R-:W2:Y:S04]  /*19090*/  LDL.LU R5, [R1+0xc] ;  /* 0x00000c0001057983 */ /* 0x001ea80000300800 */
        /* <DEDUP_REMOVED lines=12> */
[C---:B------:R-:W-:Y:S02]  /*19160*/  IMAD R5, R2.reuse, 0x80, R20 ;  /* 0x0000008002057824 */ /* 0x040fe400078e0214 */
[----:B------:R-:W-:-:S03]  /*19170*/  VIADD R2, R2, 0xffffffff ;  /* 0xffffffff02027836 */ /* 0x000fc60000000000 */
[----:B------:R-:W-:-:S07]  /*19180*/  IADD3 R5, R5, -0x100, RZ ;  /* 0xffffff0005057810 */ /* 0x000fce0007ffe0ff */
.L_x_2484:
        /* <DEDUP_REMOVED lines=9> */
.L_x_2672:
        /* <DEDUP_REMOVED lines=11> */
.L_x_2481:
        /* <DEDUP_REMOVED lines=22> */
.L_x_2673:
        /* <DEDUP_REMOVED lines=8> */
.L_x_2483:
        /* <DEDUP_REMOVED lines=19> */
.L_x_2479:
[----:B------:R-:W-:Y:S05]  /*195e0*/  BSYNC B1 ;  /* 0x0000000000017941 */ /* 0x000fea0003800000 */
.L_x_2478:
[----:B01----:R-:W2:Y:S04]  /*195f0*/  LDL.LU R6, [R1+0xc] ;  /* 0x00000c0001067983 */ /* 0x003ea80000300800 */
[----:B------:R-:W3:Y:S01]  /*19600*/  LDL.LU R7, [R1+0x10] ;  /* 0x0000100001077983 */ /* 0x000ee20000300800 */
[----:B------:R-:W-:Y:S02]  /*19610*/  VIADD R2, R2, 0xffffffff ;  /* 0xffffffff02027836 */ /* 0x000fe40000000000 */
[----:B------:R-:W-:Y:S01]  /*19620*/  VIADD R5, R5, 0xffffff80 ;  /* 0xffffff8005057836 */ /* 0x000fe20000000000 */
[----:B--2---:R-:W-:-:S04]  /*19630*/  IADD3 R6, R6, 0x1, RZ ;  /* 0x0000000106067810 */ /* 0x004fc80007ffe0ff */
        /* <DEDUP_REMOVED lines=8> */
.L_x_2467:
[----:B------:R-:W-:Y:S05]  /*196c0*/  BSYNC B0 ;  /* 0x0000000000007941 */ /* 0x000fea0003800000 */
.L_x_2466:
        /* <DEDUP_REMOVED lines=10> */
[----:B0-----:R-:W0:Y:S01]  /*19770*/  S2R R7, SR_LANEID ;  /* 0x0000000000077919 */ /* 0x001e220000000000 */
[----:B------:R-:W-:Y:S01]  /*19780*/  VOTEU.ANY UR4, UPT, PT ;  /* 0x0000000000047886 */ /* 0x000fe200038e0100 */
[----:B------:R-:W1:Y:S01]  /*19790*/  LDC.64 R2, c[0x0][0xc38] ;  /* 0x00030e00ff027b82 */ /* 0x000e620000000a00 */
[----:B------:R-:W0:Y:S08]  /*197a0*/  FLO.U32 R0, UR4 ;  /* 0x0000000400007d00 */ /* 0x000e3000080e0000 */
        /* <DEDUP_REMOVED lines=9> */
.L_x_2486:
        /* <DEDUP_REMOVED lines=11> */
[----:B------:R-:W-:Y:S01]  /*198f0*/  IMAD.U32 R4, RZ, RZ, UR6 ;  /* 0x00000006ff047e24 */ /* 0x000fe2000f8e00ff */
[----:B------:R-:W-:Y:S01]  /*19900*/  MOV R5, UR7 ;  /* 0x0000000700057c02 */ /* 0x000fe20008000f00 */
[----:B------:R-:W1:Y:S01]  /*19910*/  LDC.64 R2, c[0x4][R2] ;  /* 0x0100000002027b82 */ /* 0x000e620000000a00 */
[----:B------:R-:W-:Y:S01]  /*19920*/  IMAD.U32 R6, RZ, RZ, UR8 ;  /* 0x00000008ff067e24 */ /* 0x000fe2000f8e00ff */
[----:B0-----:R-:W-:Y:S01]  /*19930*/  MOV R8, 0x70 ;  /* 0x0000007000087802 */ /* 0x001fe20000000f00 */
[----:B------:R-:W-:Y:S02]  /*19940*/  IMAD.U32 R7, RZ, RZ, UR9 ;  /* 0x00000009ff077e24 */ /* 0x000fe4000f8e00ff */
[----:B------:R-:W-:-:S02]  /*19950*/  IMAD.U32 R10, RZ, RZ, UR4 ;  /* 0x00000004ff0a7e24 */ /* 0x000fc4000f8e00ff */
[----:B------:R-:W-:Y:S02]  /*19960*/  IMAD.U32 R11, RZ, RZ, UR5 ;  /* 0x00000005ff0b7e24 */ /* 0x000fe4000f8e00ff */
[----:B------:R-:W-:Y:S02]  /*19970*/  IMAD.MOV.U32 R12, RZ, RZ, 0x1 ;  /* 0x00000001ff0c7424 */ /* 0x000fe400078e00ff */
[----:B------:R-:W-:-:S07]  /*19980*/  IMAD.MOV.U32 R13, RZ, RZ, RZ ;  /* 0x000000ffff0d7224 */ /* 0x000fce00078e00ff */
[----:B------:R-:W-:-:S07]  /*19990*/  LEPC R20, `(.L_x_2488) ;  /* 0x000000001014794e */ /* 0x000fce0000000000 */
[----:B-1----:R-:W-:Y:S05]  /*199a0*/  CALL.ABS.NOINC R2 ;  /* 0x0000000002007343 */ /* 0x002fea0003c00000 */
.L_x_2488:
        /* <DEDUP_REMOVED lines=12> */
[----:B0-----:R-:W-:Y:S01]  /*19a70*/  MOV R8, 0x70 ;  /* 0x0000007000087802 */ /* 0x001fe20000000f00 */
[----:B------:R-:W-:Y:S02]  /*19a80*/  IMAD.U32 R7, RZ, RZ, UR9 ;  /* 0x00000009ff077e24 */ /* 0x000fe4000f8e00ff */
[----:B------:R-:W-:-:S02]  /*19a90*/  IMAD.U32 R10, RZ, RZ, UR4 ;  /* 0x00000004ff0a7e24 */ /* 0x000fc4000f8e00ff */
[----:B------:R-:W-:Y:S02]  /*19aa0*/  IMAD.U32 R11, RZ, RZ, UR5 ;  /* 0x00000005ff0b7e24 */ /* 0x000fe4000f8e00ff */
[----:B------:R-:W-:Y:S02]  /*19ab0*/  IMAD.MOV.U32 R12, RZ, RZ, 0x1 ;  /* 0x00000001ff0c7424 */ /* 0x000fe400078e00ff */
[----:B-1----:R-:W-:-:S07]  /*19ac0*/  IMAD.MOV.U32 R13, RZ, RZ, RZ ;  /* 0x000000ffff0d7224 */ /* 0x002fce00078e00ff */
[----:B------:R-:W-:-:S07]  /*19ad0*/  LEPC R20, `(.L_x_2490) ;  /* 0x000000001014794e */ /* 0x000fce0000000000 */
[----:B--2---:R-:W-:Y:S05]  /*19ae0*/  CALL.ABS.NOINC R2 ;  /* 0x0000000002007343 */ /* 0x004fea0003c00000 */
.L_x_2490:
[----:B------:R-:W-:Y:S01]  /*19af0*/  MOV R2, 0x0 ;  /* 0x0000000000027802 */ /* 0x000fe20000000f00 */
[----:B------:R-:W-:Y:S01]  /*19b00*/  ULDC.64 UR4, c[0x4][0xa0] ;  /* 0x0100280000047ab9 */ /* 0x000fe20000000a00 */
[----:B------:R-:W-:Y:S01]  /*19b10*/  ULDC.64 UR6, c[0x4][0xa8] ;  /* 0x01002a0000067ab9 */ /* 0x000fe20000000a00 */
[----:B------:R-:W-:Y:S01]  /*19b20*/  ULDC.64 UR8, c[0x4][0x18] ;  /* 0x0100060000087ab9 */ /* 0x000fe20000000a00 */
[----:B------:R-:W-:Y:S01]  /*19b30*/  IMAD.U32 R4, RZ, RZ, UR4 ;  /* 0x00000004ff047e24 */ /* 0x000fe2000f8e00ff */
[----:B------:R-:W-:Y:S01]  /*19b40*/  MOV R6, UR6 ;  /* 0x0000000600067c02 */ /* 0x000fe20008000f00 */
        /* <DEDUP_REMOVED lines=10> */
.L_x_2489:
[----:B------:R-:W2:Y:S01]  /*19bf0*/  LDL.LU R2, [R1+0x20] ;  /* 0x0000200001027983 */ /* 0x000ea20000300800 */
[----:B------:R-:W-:-:S03]  /*19c00*/  ULDC.64 UR4, c[0x0][0x9f8] ;  /* 0x00027e0000047ab9 */ /* 0x000fc60000000a00 */
[----:B------:R-:W3:Y:S04]  /*19c10*/  LDL.LU R0, [R1+0x24] ;  /* 0x0000240001007983 */ /* 0x000ee80000300800 */
[----:B------:R-:W4:Y:S04]  /*19c20*/  LDL.LU R4, [R1+0x2c] ;  /* 0x00002c0001047983 */ /* 0x000f280000300800 */
[----:B------:R-:W4:Y:S01]  /*19c30*/  LDL.LU R6, [R1+0x18] ;  /* 0x0000180001067983 */ /* 0x000f220000300800 */
[----:B------:R-:W-:-:S04]  /*19c40*/  ISETP.NE.U32.AND P0, PT, RZ, UR4, PT ;  /* 0x00000004ff007c0c */ /* 0x000fc8000bf05070 */
[----:B------:R-:W-:Y:S01]  /*19c50*/  ISETP.NE.AND.EX P0, PT, RZ, UR5, PT, P0 ;  /* 0x00000005ff007c0c */ /* 0x000fe2000bf05300 */
[----:B0-----:R-:W0:Y:S02]  /*19c60*/  S2R R8, SR_TID.X ;  /* 0x0000000000087919 */ /* 0x001e240000002100 */
        /* <DEDUP_REMOVED lines=9> */
[----:B----4-:R-:W-:-:S06]  /*19d00*/  IMAD.MOV.U32 R0, RZ, RZ, R6 ;  /* 0x000000ffff007224 */ /* 0x010fcc00078e0006 */
[----:B------:R0:W5:Y:S01]  /*19d10*/  @P0 LDG.E R0, desc[UR40][R2.64] ;  /* 0x0000002802000981 */ /* 0x000162000c1e1900 */
[----:B------:R-:W-:Y:S01]  /*19d20*/  PLOP3.LUT P1, PT, P6, PT, PT, 0x8, 0x0 ;  /* 0x000000000000781c */ /* 0x000fe2000372e170 */
[----:B0-----:R-:W-:Y:S02]  /*19d30*/  IMAD R2, R17, 0x80, R4 ;  /* 0x0000008011027824 */ /* 0x001fe400078e0204 */
[----:B------:R-:W0:Y:S02]  /*19d40*/  LDC R4, c[0x0][0x428] ;  /* 0x00010a00ff047b82 */ /* 0x000e240000000800 */
[----:B0-----:R-:W-:-:S13]  /*19d50*/  ISETP.NE.AND P0, PT, R4, 0x1, PT ;  /* 0x000000010400780c */ /* 0x001fda0003f05270 */
[----:B------:R-:W0:Y:S08]  /*19d60*/  @P0 LDC R5, c[0x0][0x42c] ;  /* 0x00010b00ff050b82 */ /* 0x000e300000000800 */
[----:B------:R-:W1:Y:S01]  /*19d70*/  @P0 LDC R4, c[0x0][0x430] ;  /* 0x00010c00ff040b82 */ /* 0x000e620000000800 */
[----:B0-----:R-:W-:-:S04]  /*19d80*/  @P0 IMAD.HI.U32 R7, R18, R5, RZ ;  /* 0x0000000512070227 */ /* 0x001fc800078e00ff */
[----:B------:R-:W-:Y:S01]  /*19d90*/  IMAD.MOV.U32 R5, RZ, RZ, R18 ;  /* 0x000000ffff057224 */ /* 0x000fe200078e0012 */
[----:B-1----:R-:W-:Y:S02]  /*19da0*/  @P0 SHF.R.U32.HI R5, RZ, R4, R7 ;  /* 0x00000004ff050219 */ /* 0x002fe40000011607 */
[----:B------:R-:W-:-:S04]  /*19db0*/  ISETP.NE.U32.AND P0, PT, RZ, UR4, PT ;  /* 0x00000004ff007c0c */ /* 0x000fc8000bf05070 */
[----:B------:R-:W-:-:S04]  /*19dc0*/  ISETP.NE.AND.EX P0, PT, RZ, UR5, PT, P0 ;  /* 0x00000005ff007c0c */ /* 0x000fc8000bf05300 */
[----:B------:R-:W-:-:S09]  /*19dd0*/  SEL R3, R6, RZ, !P0 ;  /* 0x000000ff06037207 */ /* 0x000fd20004000000 */
.L_x_2491:
        /* <DEDUP_REMOVED lines=16> */
.L_x_2492:
        /* <DEDUP_REMOVED lines=9> */
[----:B------:R-:W2:Y:S01]  /*19f70*/  LDL R4, [R1+0x1c] ;  /* 0x00001c0001047983 */ /* 0x000ea20000100800 */
[----:B------:R-:W0:Y:S01]  /*19f80*/  LDC.64 R8, c[0x0][0x3f8] ;  /* 0x0000fe00ff087b82 */ /* 0x000e220000000a00 */
[----:B------:R-:W-:Y:S02]  /*19f90*/  ULDC.64 UR4, c[0x0][0xa08] ;  /* 0x0002820000047ab9 */ /* 0x000fe40000000a00 */
[----:B0-----:R-:W-:Y:S01]  /*19fa0*/  LOP3.LUT P0, RZ, R8, UR4, RZ, 0xfc, !PT ;  /* 0x0000000408ff7c12 */ /* 0x001fe2000f80fcff */
[----:B------:R-:W-:-:S03]  /*19fb0*/  UMOV UR4, 0xffffffff ;  /* 0xffffffff00047882 */ /* 0x000fc60000000000 */
[----:B------:R-:W-:-:S04]  /*19fc0*/  LOP3.LUT P0, RZ, R9, UR5, RZ, 0xfc, P0 ;  /* 0x0000000509ff7c12 */ /* 0x000fc8000800fcff */
[----:B-----5:R-:W-:Y:S02]  /*19fd0*/  SEL R6, R0, RZ, !P0 ;  /* 0x000000ff00067207 */ /* 0x020fe40004000000 */
[----:B--2---:R-:W-:Y:S01]  /*19fe0*/  IADD3 R4, R4, -0x1, RZ ;  /* 0xffffffff04047810 */ /* 0x004fe20007ffe0ff */
[----:B------:R-:W-:Y:S06]  /*19ff0*/  BRA.DIV UR4, `(.L_x_2493) ;  /* 0x0000004e04d47947 */ /* 0x000fec000b800000 */
.L_x_2676:
[----:B------:R-:W-:Y:S01]  /*1a000*/  UMOV UR4, 0xffffffff ;  /* 0xffffffff00047882 */ /* 0x000fe20000000000 */
[----:B------:R-:W-:Y:S02]  /*1a010*/  SHF.R.S32.HI R17, RZ, 0x1f, R0 ;  /* 0x0000001fff117819 */ /* 0x000fe40000011400 */
[----:B------:R-:W-:Y:S05]  /*1a020*/  BRA.DIV UR4, `(.L_x_2494) ;  /* 0x0000004e04fc7947 */ /* 0x000fea000b800000 */
[----:B------:R-:W-:-:S13]  /*1a030*/  ELECT P6, URZ, PT ;  /* 0x00000000003f782f */ /* 0x000fda00038c0000 */
.L_x_2679:
        /* <DEDUP_REMOVED lines=21> */
.L_x_2496:
        /* <DEDUP_REMOVED lines=9> */
.L_x_2680:
[----:B------:R-:W1:Y:S02]  /*1a220*/  S2R R11, SR_TID.X ;  /* 0x00000000000b7919 */ /* 0x000e640000002100 */
[----:B-1----:R-:W-:-:S04]  /*1a230*/  LOP3.LUT R11, R11, 0x7f, RZ, 0xc0, !PT ;  /* 0x0000007f0b0b7812 */ /* 0x002fc800078ec0ff */
[----:B------:R-:W-:-:S13]  /*1a240*/  ISETP.NE.AND P0, PT, R11, RZ, PT ;  /* 0x000000ff0b00720c */ /* 0x000fda0003f05270 */
        /* <DEDUP_REMOVED lines=8> */
.L_x_2498:
        /* <DEDUP_REMOVED lines=27> */
.L_x_2495:
        /* <DEDUP_REMOVED lines=39> */
.L_x_2681:
[----:B------:R-:W-:Y:S05]  /*1a6f0*/  BSYNC B0 ;  /* 0x0000000000007941 */ /* 0x000fea0003800000 */
.L_x_2499:
[----:B0-----:R-:W2:Y:S01]  /*1a700*/  LDL R3, [R1+0x1c] ;  /* 0x00001c0001037983 */ /* 0x001ea20000100800 */
[----:B------:R-:W-:Y:S01]  /*1a710*/  BSSY B0, `(.L_x_2501) ;  /* 0x0000183000007945 */ /* 0x000fe20003800000 */
[----:B--2---:R-:W-:-:S13]  /*1a720*/  ISETP.GE.AND P0, PT, R3, 0x2, PT ;  /* 0x000000020300780c */ /* 0x004fda0003f06270 */
[----:B------:R-:W-:Y:S05]  /*1a730*/  @!P0 BRA `(.L_x_2502) ;  /* 0x0000001800008947 */ /* 0x000fea0003800000 */
[C---:B------:R-:W-:Y:S01]  /*1a740*/  LOP3.LUT R2, R3.reuse, 0x1, RZ, 0xc0, !PT ;  /* 0x0000000103027812 */ /* 0x040fe200078ec0ff */
[----:B------:R-:W-:Y:S01]  /*1a750*/  BSSY B1, `(.L_x_2503) ;  /* 0x0000088000017945 */ /* 0x000fe20003800000 */
[----:B------:R-:W-:Y:S02]  /*1a760*/  IADD3 R10, R3, -0x2, RZ ;  /* 0xfffffffe030a7810 */ /* 0x000fe40007ffe0ff */
[----:B------:R-:W-:-:S03]  /*1a770*/  ISETP.NE.U32.AND P0, PT, R2, 0x1, PT ;  /* 0x000000010200780c */ /* 0x000fc60003f05070 */
[----:B------:R-:W-:-:S10]  /*1a780*/  IMAD.MOV.U32 R7, RZ, RZ, R10 ;  /* 0x000000ffff077224 */ /* 0x000fd400078e000a */
        /* <DEDUP_REMOVED lines=16> */
[----:B------:R-:W-:Y:S01]  /*1a890*/  ULDC.64 UR4, c[0x0][0x408] ;  /* 0x0001020000047ab9 */ /* 0x000fe20000000a00 */
[----:B0-----:R-:W-:-:S13]  /*1a8a0*/  ISETP.NE.AND P0, PT, R15, 0x1, PT ;  /* 0x000000010f00780c */ /* 0x001fda0003f05270 */
[----:B------:R-:W0:Y:S02]  /*1a8b0*/  @P0 LDC.64 R2, c[0x0][0x420] ;  /* 0x00010800ff020b82 */ /* 0x000e240000000a00 */
[----:B0-----:R-:W-:Y:S01]  /*1a8c0*/  @P0 IMAD.HI.U32 R7, R10, R2, RZ ;  /* 0x000000020a070227 */ /* 0x001fe200078e00ff */
[----:B------:R-:W-:-:S04]  /*1a8d0*/  MOV R2, R10 ;  /* 0x0000000a00027202 */ /* 0x000fc80000000f00 */
[----:B------:R-:W-:Y:S01]  /*1a8e0*/  @P0 SHF.R.U32.HI R2, RZ, R3, R7 ;  /* 0x00000003ff020219 */ /* 0x000fe20000011607 */
[----:B------:R-:W-:-:S03]  /*1a8f0*/  IMAD R7, R17, UR4, RZ ;  /* 0x0000000411077c24 */ /* 0x000fc6000f8e02ff */
[--C-:B------:R-:W-:Y:S01]  /*1a900*/  SHF.R.S32.HI R3, RZ, 0x1f, R2.reuse ;  /* 0x0000001fff037819 */ /* 0x100fe20000011402 */
        /* <DEDUP_REMOVED lines=8> */
.L_x_2507:
[----:B0-----:R-:W0:Y:S01]  /*1a990*/  S2R R8, SR_CgaCtaId ;  /* 0x0000000000087919 */ /* 0x001e220000008800 */
[----:B------:R-:W-:-:S04]  /*1a9a0*/  MOV R7, 0x400 ;  /* 0x0000040000077802 */ /* 0x000fc80000000f00 */
[----:B0-----:R-:W-:Y:S02]  /*1a9b0*/  LEA R7, R8, R7, 0x18 ;  /* 0x0000000708077211 */ /* 0x001fe400078ec0ff */
[----:B------:R-:W-:-:S03]  /*1a9c0*/  SHF.L.U32 R8, R14, 0x1f, RZ ;  /* 0x0000001f0e087819 */ /* 0x000fc600000006ff */
[----:B------:R-:W-:-:S04]  /*1a9d0*/  IMAD R7, R11, 0x8, R7 ;  /* 0x000000080b077824 */ /* 0x000fc800078e0207 */
[----:B------:R-:W0:Y:S02]  /*1a9e0*/  SYNCS.PHASECHK.TRANS64.TRYWAIT P0, [R7+URZ+0x28840], R8 ;  /* 0x02884008070075a7 */ /* 0x000e24000800017f */
[----:B0-----:R-:W-:Y:S05]  /*1a9f0*/  @!P0 BRA `(.L_x_2508) ;  /* 0x0000004400dc8947 */ /* 0x001fea0003800000 */
.L_x_2682:
        /* <DEDUP_REMOVED lines=11> */
.L_x_2509:
        /* <DEDUP_REMOVED lines=11> */
[----:B0-----:R-:W-:-:S04]  /*1ab60*/  LEA R8, R13, R8, 0x18 ;  /* 0x000000080d087211 */ /* 0x001fc800078ec0ff */
[----:B------:R-:W-:-:S04]  /*1ab70*/  LEA R7, R11, R8, 0xf ;  /* 0x000000080b077211 */ /* 0x000fc800078e78ff */
        /* <DEDUP_REMOVED lines=20> */
.L_x_2683:
        /* <DEDUP_REMOVED lines=13> */
.L_x_2511:
[----:B01----:R-:W2:Y:S01]  /*1ad90*/  LDL.LU R7, [R1] ;  /* 0x0000000001077983 */ /* 0x003ea20000300800 */
[----:B------:R-:W-:Y:S01]  /*1ada0*/  MOV R9, 0x400 ;  /* 0x0000040000097802 */ /* 0x000fe20000000f00 */
[----:B------:R-:W0:Y:S01]  /*1adb0*/  S2R R12, SR_CgaCtaId ;  /* 0x00000000000c7919 */ /* 0x000e220000008800 */
[----:B------:R-:W-:Y:S01]  /*1adc0*/  R2UR UR11, R4 ;  /* 0x00000000040b72ca */ /* 0x000fe200000e0000 */
[----:B------:R-:W-:Y:S01]  /*1add0*/  UIADD3 UR4, UP0, UR38, 0x470, URZ ;  /* 0x0000047026047890 */ /* 0x000fe2000ff1e03f */
[----:B------:R-:W-:Y:S02]  /*1ade0*/  R2UR UR13, R6 ;  /* 0x00000000060d72ca */ /* 0x000fe400000e0000 */
[----:B------:R-:W-:Y:S02]  /*1adf0*/  R2UR UR12, R5 ;  /* 0x00000000050c72ca */ /* 0x000fe400000e0000 */
[----:B0-----:R-:W-:Y:S02]  /*1ae00*/  LEA R9, R12, R9, 0x18 ;  /* 0x000000090c097211 */ /* 0x001fe400078ec0ff */
[----:B--2---:R-:W-:-:S02]  /*1ae10*/  MOV R8, R7 ;  /* 0x0000000700087202 */ /* 0x004fc40000000f00 */
[----:B------:R-:W2:Y:S01]  /*1ae20*/  LDL R7, [R1+0x4] ;  /* 0x0000040001077983 */ /* 0x000ea20000100800 */
[----:B------:R-:W-:Y:S01]  /*1ae30*/  UMOV UR10, URZ ;  /* 0x0000003f000a7c82 */ /* 0x000fe20008000000 */
[----:B------:R-:W-:Y:S01]  /*1ae40*/  UMOV UR6, 0x0 ;  /* 0x0000000000067882 */ /* 0x000fe20000000000 */
[--C-:B------:R-:W-:Y:S01]  /*1ae50*/  IMAD R4, R8, 0x8, R9.reuse ;  /* 0x0000000808047824 */ /* 0x100fe200078e0209 */
[----:B------:R-:W-:Y:S01]  /*1ae60*/  UMOV UR7, 0x14f00000 ;  /* 0x14f0000000077882 */ /* 0x000fe20000000000 */
[----:B------:R-:W-:Y:S01]  /*1ae70*/  UMOV UR15, 0x40 ;  /* 0x00000040000f7882 */ /* 0x000fe20000000000 */
[----:B------:R-:W-:Y:S02]  /*1ae80*/  IMAD.MOV.U32 R6, RZ, RZ, R2 ;  /* 0x000000ffff067224 */ /* 0x000fe400078e0002 */
[----:B------:R-:W-:Y:S01]  /*1ae90*/  R2UR UR9, R4 ;  /* 0x00000000040972ca */ /* 0x000fe200000e0000 */
[----:B------:R-:W-:-:S05]  /*1aea0*/  IMAD R4, R8, 0x8000, R9 ;  /* 0x0000800008047824 */ /* 0x000fca00078e0209 */
[----:B------:R-:W-:Y:S01]  /*1aeb0*/  R2UR UR14, R4 ;  /* 0x00000000040e72ca */ /* 0x000fe200000e0000 */
[----:B------:R-:W-:-:S06]  /*1aec0*/  IMAD.MOV.U32 R4, RZ, RZ, R3 ;  /* 0x000000ffff047224 */ /* 0x000fcc00078e0003 */
[----:B------:R-:W-:-:S06]  /*1aed0*/  UIADD3 UR9, UR9, 0x28850, URZ ;  /* 0x0002885009097890 */ /* 0x000fcc000fffe03f */
[----:B------:R-:W-:Y:S02]  /*1aee0*/  UIADD3 UR8, UR14, 0x400, URZ ;  /* 0x000004000e087890 */ /* 0x000fe4000fffe03f */
[----:B------:R-:W-:Y:S01]  /*1aef0*/  UIADD3 UR14, UR14, 0x4400, URZ ;  /* 0x000044000e0e7890 */ /* 0x000fe2000fffe03f */
[----:B--2---:R-:W-:-:S13]  /*1af00*/  R2UR UR5, R7 ;  /* 0x00000000070572ca */ /* 0x004fda00000e0000 */
[----:B------:R-:W-:Y:S02]  /*1af10*/  ULEA UR11, UR11, UR5, 0x7 ;  /* 0x000000050b0b7291 */ /* 0x000fe4000f8e383f */
[----:B------:R-:W-:-:S09]  /*1af20*/  UIADD3.X UR5, URZ, UR39, URZ, UP0, !UPT ;  /* 0x000000273f057290 */ /* 0x000fd200087fe43f */
[----:B------:R0:W-:Y:S02]  /*1af30*/  UTMALDG.4D [UR8], [UR4], desc[UR6] ;  /* 0x00000608040075b4 */ /* 0x0001e40008019000 */
[----:B0-----:R-:W-:Y:S01]  /*1af40*/  UMOV UR8, UR14 ;  /* 0x0000000e00087c82 */ /* 0x001fe20008000000 */
[----:B------:R-:W-:Y:S02]  /*1af50*/  UMOV UR10, UR15 ;  /* 0x0000000f000a7c82 */ /* 0x000fe40008000000 */
[----:B------:R0:W-:Y:S02]  /*1af60*/  UTMALDG.4D [UR8], [UR4], desc[UR6] ;  /* 0x00000608040075b4 */ /* 0x0001e40008019000 */
[----:B0-----:R-:W-:Y:S01]  /*1af70*/  NOP ;  /* 0x0000000000007918 */ /* 0x001fe20000000000 */
.L_x_2506:
[----:B------:R-:W-:Y:S05]  /*1af80*/  BSYNC B2 ;  /* 0x0000000000027941 */ /* 0x000fea0003800000 */
.L_x_2505:
[----:B------:R-:W2:Y:S04]  /*1af90*/  LDL.LU R2, [R1+0x1c] ;  /* 0x00001c0001027983 */ /* 0x000ea80000300800 */
[----:B------:R0:W-:Y:S04]  /*1afa0*/  STL [R1], R11 ;  /* 0x0000000b01007387 */ /* 0x0001e80000100800 */
[----:B------:R0:W-:Y:S02]  /*1afb0*/  STL [R1+0x8], R14 ;  /* 0x0000080e01007387 */ /* 0x0001e40000100800 */
[----:B0-2---:R-:W-:-:S07]  /*1afc0*/  IADD3 R7, R2, -0x3, RZ ;  /* 0xfffffffd02077810 */ /* 0x005fce0007ffe0ff */
.L_x_2504:
[----:B------:R-:W-:Y:S05]  /*1afd0*/  BSYNC B1 ;  /* 0x0000000000017941 */ /* 0x000fea0003800000 */
.L_x_2503:
[----:B------:R-:W-:-:S13]  /*1afe0*/  ISETP.NE.AND P0, PT, R10, RZ, PT ;  /* 0x000000ff0a00720c */ /* 0x000fda0003f05270 */
[----:B------:R-:W-:Y:S05]  /*1aff0*/  @!P0 BRA `(.L_x_2502) ;  /* 0x0000000c00d08947 */ /* 0x000fea0003800000 */
[----:B------:R-:W-:-:S07]  /*1b000*/  IMAD.MOV.U32 R11, RZ, RZ, R6 ;  /* 0x000000ffff0b7224 */ /* 0x000fce00078e0006 */
.L_x_2526:
        /* <DEDUP_REMOVED lines=32> */
.L_x_2514:
[----:B------:R-:W1:Y:S01]  /*1b210*/  S2R R3, SR_CgaCtaId ;  /* 0x0000000000037919 */ /* 0x000e620000008800 */
[----:B------:R-:W-:-:S04]  /*1b220*/  MOV R2, 0x400 ;  /* 0x0000040000027802 */ /* 0x000fc80000000f00 */
[----:B-1----:R-:W-:Y:S02]  /*1b230*/  LEA R2, R3, R2, 0x18 ;  /* 0x0000000203027211 */ /* 0x002fe400078ec0ff */
[----:B------:R-:W-:-:S03]  /*1b240*/  SHF.L.U32 R3, R9, 0x1f, RZ ;  /* 0x0000001f09037819 */ /* 0x000fc600000006ff */
[----:B------:R-:W-:-:S04]  /*1b250*/  IMAD R2, R8, 0x8, R2 ;  /* 0x0000000808027824 */ /* 0x000fc800078e0202 */
[----:B------:R-:W1:Y:S02]  /*1b260*/  SYNCS.PHASECHK.TRANS64.TRYWAIT P0, [R2+URZ+0x28840], R3 ;  /* 0x02884003020075a7 */ /* 0x000e64000800017f */
[----:B-1----:R-:W-:Y:S05]  /*1b270*/  @!P0 BRA `(.L_x_2515) ;  /* 0x0000003c00e48947 */ /* 0x002fea0003800000 */
.L_x_2684:
[----:B0-----:R-:W0:Y:S02]  /*1b280*/  S2R R10, SR_TID.X ;  /* 0x00000000000a7919 */ /* 0x001e240000002100 */
[----:B0-----:R-:W-:-:S04]  /*1b290*/  LOP3.LUT R10, R10, 0x7f, RZ, 0xc0, !PT ;  /* 0x0000007f0a0a7812 */ /* 0x001fc800078ec0ff */
[----:B------:R-:W-:-:S13]  /*1b2a0*/  ISETP.NE.AND P0, PT, R10, RZ, PT ;  /* 0x000000ff0a00720c */ /* 0x000fda0003f05270 */
[----:B------:R-:W-:Y:S05]  /*1b2b0*/  @P0 BRA `(.L_x_2516) ;  /* 0x00000000001c0947 */ /* 0x000fea0003800000 */
[----:B------:R-:W0:Y:S01]  /*1b2c0*/  S2R R10, SR_TID.X ;  /* 0x00000000000a7919 */ /* 0x000e220000002100 */
[----:B-1----:R-:W-:-:S04]  /*1b2d0*/  MOV R3, 0x8000 ;  /* 0x0000800000037802 */ /* 0x002fc80000000f00 */
[----:B------:R2:W-:Y:S01]  /*1b2e0*/  SYNCS.ARRIVE.TRANS64 RZ, [R2+URZ+0x28830], R3 ;  /* 0x0288300302ff79a7 */ /* 0x0005e2000800003f */
[----:B0-----:R-:W-:-:S04]  /*1b2f0*/  LOP3.LUT R10, R10, 0x1f, RZ, 0xc0, !PT ;  /* 0x0000001f0a0a7812 */ /* 0x001fc800078ec0ff */
[----:B------:R-:W-:-:S13]  /*1b300*/  ISETP.NE.AND P1, PT, R10, RZ, PT ;  /* 0x000000ff0a00720c */ /* 0x000fda0003f25270 */
[----:B--2---:R-:W-:Y:S05]  /*1b310*/  @!P1 BRA `(.L_x_2516) ;  /* 0x0000000000049947 */ /* 0x004fea0003800000 */
[----:B------:R-:W-:Y:S01]  /*1b320*/  BPT.TRAP 0x1 ;  /* 0x000000040000795c */ /* 0x000fe20000300000 */
.L_x_2516:
        /* <DEDUP_REMOVED lines=33> */
.L_x_2685:
        /* <DEDUP_REMOVED lines=8> */
.L_x_2518:
        /* <DEDUP_REMOVED lines=29> */
.L_x_2513:
[----:B------:R-:W-:Y:S05]  /*1b790*/  BSYNC B1 ;  /* 0x0000000000017941 */ /* 0x000fea0003800000 */
.L_x_2512:
[----:B------:R-:W-:Y:S01]  /*1b7a0*/  IADD3 R3, R8, 0x1, RZ ;  /* 0x0000000108037810 */ /* 0x000fe20007ffe0ff */
[----:B------:R-:W-:Y:S03]  /*1b7b0*/  BSSY B1, `(.L_x_2519) ;  /* 0x0000075000017945 */ /* 0x000fe60003800000 */
        /* <DEDUP_REMOVED lines=24> */
[----:B------:R-:W-:-:S05]  /*1b940*/  IMAD.WIDE.U32 R2, R0, UR6, R2 ;  /* 0x0000000600027c25 */ /* 0x000fca000f8e0002 */
[----:B------:R-:W-:Y:S02]  /*1b950*/  IADD3 R11, R11, R3, RZ ;  /* 0x000000030b0b7210 */ /* 0x000fe40007ffe0ff */
[----:B------:R-:W-:-:S04]  /*1b960*/  LEA R12, P0, R2, UR4, 0x2 ;  /* 0x00000004020c7c11 */ /* 0x000fc8000f8010ff */
[----:B------:R-:W-:-:S05]  /*1b970*/  LEA.HI.X R13, R2, UR5, R11, 0x2, P0 ;  /* 0x00000005020d7c11 */ /* 0x000fca00080f140b */
[----:B------:R1:W5:Y:S04]  /*1b980*/  LDG.E R11, desc[UR40][R12.64] ;  /* 0x000000280c0b7981 */ /* 0x000368000c1e1900 */
.L_x_2521:
[----:B------:R-:W2:Y:S01]  /*1b990*/  S2R R3, SR_CgaCtaId ;  /* 0x0000000000037919 */ /* 0x000ea20000008800 */
[----:B------:R-:W-:-:S04]  /*1b9a0*/  MOV R2, 0x400 ;  /* 0x0000040000027802 */ /* 0x000fc80000000f00 */
[----:B--2---:R-:W-:Y:S02]  /*1b9b0*/  LEA R2, R3, R2, 0x18 ;  /* 0x0000000203027211 */ /* 0x004fe400078ec0ff */
[----:B------:R-:W-:-:S03]  /*1b9c0*/  SHF.L.U32 R3, R14, 0x1f, RZ ;  /* 0x0000001f0e037819 */ /* 0x000fc600000006ff */
[----:B------:R-:W-:-:S04]  /*1b9d0*/  IMAD R2, R15, 0x8, R2 ;  /* 0x000000080f027824 */ /* 0x000fc800078e0202 */
[----:B------:R-:W2:Y:S02]  /*1b9e0*/  SYNCS.PHASECHK.TRANS64.TRYWAIT P0, [R2+URZ+0x28840], R3 ;  /* 0x02884003020075a7 */ /* 0x000ea4000800017f */
[----:B--2---:R-:W-:Y:S05]  /*1b9f0*/  @!P0 BRA `(.L_x_2522) ;  /* 0x00000038002c8947 */ /* 0x004fea0003800000 */
.L_x_2686:
        /* <DEDUP_REMOVED lines=11> */
.L_x_2523:
[----:B------:R-:W3:Y:S01]  /*1bab0*/  LDL R13, [R1] ;  /* 0x00000000010d7983 */ /* 0x000ee20000100800 */
[----:B0-----:R-:W-:-:S03]  /*1bac0*/  MOV R14, 0x400 ;  /* 0x00000400000e7802 */ /* 0x001fc60000000f00 */
        /* <DEDUP_REMOVED lines=12> */
[----:B------:R-:W-:Y:S02]  /*1bb90*/  SHF.L.U32 R9, R9, 0x1f, RZ ;  /* 0x0000001f09097819 */ /* 0x000fe400000006ff */
[----:B---3--:R-:W-:-:S04]  /*1bba0*/  LEA R3, R13, R2, 0x3 ;  /* 0x000000020d037211 */ /* 0x008fc800078e18ff */
        /* <DEDUP_REMOVED lines=17> */
.L_x_2687:
        /* <DEDUP_REMOVED lines=8> */
.L_x_2525:
        /* <DEDUP_REMOVED lines=8> */
[----:B0-----:R-:W-:-:S04]  /*1bdc0*/  LEA R9, R12, R9, 0x18 ;  /* 0x000000090c097211 */ /* 0x001fc800078ec0ff */
[----:B------:R-:W-:-:S04]  /*1bdd0*/  LEA R8, R8, R9, 0xf ;  /* 0x0000000908087211 */ /* 0x000fc800078e78ff */
        /* <DEDUP_REMOVED lines=18> */
.L_x_2520:
[----:B------:R-:W-:Y:S05]  /*1bf00*/  BSYNC B1 ;  /* 0x0000000000017941 */ /* 0x000fea0003800000 */
.L_x_2519:
[C---:B------:R-:W-:Y:S01]  /*1bf10*/  ISETP.GT.AND P0, PT, R7.reuse, 0x1, PT ;  /* 0x000000010700780c */ /* 0x040fe20003f04270 */
[----:B------:R-:W-:-:S12]  /*1bf20*/  VIADD R7, R7, 0xfffffffe ;  /* 0xfffffffe07077836 */ /* 0x000fd80000000000 */
[----:B------:R-:W-:Y:S05]  /*1bf30*/  @P0 BRA `(.L_x_2526) ;  /* 0xfffffff000340947 */ /* 0x000fea000383ffff */
.L_x_2502:
[----:B------:R-:W-:Y:S05]  /*1bf40*/  BSYNC B0 ;  /* 0x0000000000007941 */ /* 0x000fea0003800000 */
.L_x_2501:
[----:B------:R-:W1:Y:S01]  /*1bf50*/  S2R R2, SR_TID.X ;  /* 0x0000000000027919 */ /* 0x000e620000002100 */
[----:B------:R-:W-:Y:S01]  /*1bf60*/  BSSY B0, `(.L_x_2527) ;  /* 0x0000010000007945 */ /* 0x000fe20003800000 */
[----:B-1----:R-:W-:-:S04]  /*1bf70*/  LOP3.LUT R2, R2, 0x1f, RZ, 0xc0, !PT ;  /* 0x0000001f02027812 */ /* 0x002fc800078ec0ff */
[----:B------:R-:W-:-:S13]  /*1bf80*/  ISETP.NE.AND P0, PT, R2, RZ, PT ;  /* 0x000000ff0200720c */ /* 0x000fda0003f05270 */
[----:B------:R-:W-:Y:S05]  /*1bf90*/  @P0 BRA `(.L_x_2528) ;  /* 0x0000000000300947 */ /* 0x000fea0003800000 */
[----:B------:R-:W1:Y:S01]  /*1bfa0*/  S2R R3, SR_LANEID ;  /* 0x0000000000037919 */ /* 0x000e620000000000 */
[----:B------:R-:W-:Y:S02]  /*1bfb0*/  VOTEU.ANY UR4, UPT, PT ;  /* 0x0000000000047886 */ /* 0x000fe400038e0100 */
[----:B------:R-:W1:Y:S08]  /*1bfc0*/  FLO.U32 R0, UR4 ;  /* 0x0000000400007d00 */ /* 0x000e7000080e0000 */
[----:B------:R-:W2:Y:S01]  /*1bfd0*/  POPC R7, UR4 ;  /* 0x0000000400077d09 */ /* 0x000ea20008000000 */
[----:B-1----:R-:W-:-:S02]  /*1bfe0*/  ISETP.EQ.U32.AND P0, PT, R0, R3, PT ;  /* 0x000000030000720c */ /* 0x002fc40003f02070 */
[----:B------:R-:W2:Y:S11]  /*1bff0*/  LDC.64 R2, c[0x0][0xc38] ;  /* 0x00030e00ff027b82 */ /* 0x000eb60000000a00 */
[----:B--2---:R-:W2:Y:S01]  /*1c000*/  @P0 ATOMG.E.ADD.STRONG.GPU PT, R3, desc[UR40][R2.64], R7 ;  /* 0x00000007020309a8 */ /* 0x004ea200081ee1e8 */
[----:B------:R-:W1:Y:S02]  /*1c010*/  S2R R8, SR_LTMASK ;  /* 0x0000000000087919 */ /* 0x000e640000003900 */
[----:B-1----:R-:W-:-:S04]  /*1c020*/  LOP3.LUT R8, R8, UR4, RZ, 0xc0, !PT ;  /* 0x0000000408087c12 */ /* 0x002fc8000f8ec0ff */
[----:B------:R-:W1:Y:S01]  /*1c030*/  POPC R9, R8 ;  /* 0x0000000800097309 */ /* 0x000e620000000000 */
[----:B--2---:R-:W1:Y:S02]  /*1c040*/  SHFL.IDX PT, R0, R3, R0, 0x1f ;  /* 0x00001f0003007589 */ /* 0x004e6400000e0000 */
[----:B-1----:R-:W-:-:S07]  /*1c050*/  IADD3 R16, R0, UR36, R9 ;  /* 0x0000002400107c10 */ /* 0x002fce000fffe009 */
.L_x_2528:
[----:B------:R-:W-:Y:S05]  /*1c060*/  BSYNC B0 ;  /* 0x0000000000007941 */ /* 0x000fea0003800000 */
.L_x_2527:
[----:B------:R-:W-:Y:S04]  /*1c070*/  BSSY B0, `(.L_x_2529) ;  /* 0x0000031000007945 */ /* 0x000fe80003800000 */
[----:B------:R-:W-:Y:S05]  /*1c080*/  @!P6 BRA `(.L_x_2530) ;  /* 0x0000000000bce947 */ /* 0x000fea0003800000 */
[----:B------:R-:W2:Y:S01]  /*1c090*/  LDL R2, [R1] ;  /* 0x0000000001027983 */ /* 0x000ea20000100800 */
[----:B------:R-:W-:-:S03]  /*1c0a0*/  MOV R3, 0x400 ;  /* 0x0000040000037802 */ /* 0x000fc60000000f00 */
[----:B------:R-:W3:Y:S01]  /*1c0b0*/  LDL R0, [R1+0x8] ;  /* 0x0000080001007983 */ /* 0x000ee20000100800 */
[----:B------:R-:W1:Y:S02]  /*1c0c0*/  S2R R7, SR_CgaCtaId ;  /* 0x0000000000077919 */ /* 0x000e640000008800 */
[----:B-1----:R-:W-:-:S04]  /*1c0d0*/  LEA R3, R7, R3, 0x18 ;  /* 0x0000000307037211 */ /* 0x002fc800078ec0ff */
[----:B--2---:R-:W-:Y:S02]  /*1c0e0*/  LEA R3, R2, R3, 0x3 ;  /* 0x0000000302037211 */ /* 0x004fe400078e18ff */
[----:B---3--:R-:W-:-:S04]  /*1c0f0*/  SHF.L.U32 R0, R0, 0x1f, RZ ;  /* 0x0000001f00007819 */ /* 0x008fc800000006ff */
[----:B------:R-:W1:Y:S02]  /*1c100*/  SYNCS.PHASECHK.TRANS64.TRYWAIT P0, [R3+URZ+0x28860], R0 ;  /* 0x02886000030075a7 */ /* 0x000e64000800017f */
[----:B-1----:R-:W-:Y:S05]  /*1c110*/  @!P0 BRA `(.L_x_2531) ;  /* 0x00000030008c8947 */ /* 0x002fea0003800000 */
.L_x_2688:
        /* <DEDUP_REMOVED lines=11> */
.L_x_2532:
        /* <DEDUP_REMOVED lines=27> */
.L_x_2530:
[----:B------:R-:W-:Y:S05]  /*1c380*/  BSYNC B0 ;  /* 0x0000000000007941 */ /* 0x000fea0003800000 */
.L_x_2529:
        /* <DEDUP_REMOVED lines=9> */
.L_x_2487:
[----:B------:R-:W-:Y:S05]  /*1c420*/  BSYNC B6 ;  /* 0x0000000000067941 */ /* 0x000fea0003800000 */
.L_x_2485:
[----:B------:R-:W-:-:S03]  /*1c430*/  UMOV UR4, 0xffffffff ;  /* 0xffffffff00047882 */ /* 0x000fc60000000000 */
[----:B------:R-:W-:Y:S05]  /*1c440*/  BRA.DIV UR4, `(.L_x_2533) ;  /* 0x0000002e04d47947 */ /* 0x000fea000b800000 */
[----:B------:R2:W3:Y:S04]  /*1c450*/  SHFL.IDX PT, R4, R16, RZ, 0x1f ;  /* 0x00001fff10047589 */ /* 0x0004e800000e0000 */
[----:B------:R-:W4:Y:S02]  /*1c460*/  SHFL.IDX PT, R16, R16, 0x1, 0x1f ;  /* 0x00201f0010107f89 */ /* 0x000f2400000e0000 */
.L_x_2692:
[----:B0-----:R-:W0:Y:S01]  /*1c470*/  S2R R7, SR_TID.X ;  /* 0x0000000000077919 */ /* 0x001e220000002100 */
[----:B------:R-:W-:Y:S01]  /*1c480*/  ULDC UR4, c[0x0][0xc14] ;  /* 0x0003050000047ab9 */ /* 0x000fe20000000800 */
[----:B------:R-:W-:Y:S01]  /*1c490*/  BSSY B0, `(.L_x_2534) ;  /* 0x000000b000007945 */ /* 0x000fe20003800000 */
[----:B-1----:R-:W-:Y:S02]  /*1c4a0*/  IMAD.U32 R0, RZ, RZ, UR4 ;  /* 0x00000004ff007e24 */ /* 0x002fe4000f8e00ff */
[----:B------:R-:W-:Y:S01]  /*1c4b0*/  IMAD.MOV.U32 R17, RZ, RZ, RZ ;  /* 0x000000ffff117224 */ /* 0x000fe200078e00ff */
[----:B0-----:R-:W-:-:S04]  /*1c4c0*/  LOP3.LUT R7, R7, 0x1f, RZ, 0xc0, !PT ;  /* 0x0000001f07077812 */ /* 0x001fc800078ec0ff */
[C---:B------:R-:W-:Y:S02]  /*1c4d0*/  ISETP.NE.AND P0, PT, R7.reuse, 0x1f, PT ;  /* 0x0000001f0700780c */ /* 0x040fe40003f05270 */
[----:B------:R-:W-:-:S04]  /*1c4e0*/  IADD3 R5, R7, R19, RZ ;  /* 0x0000001307057210 */ /* 0x000fc80007ffe0ff */
[----:B------:R-:W-:-:S13]  /*1c4f0*/  ISETP.GE.OR P0, PT, R5, R0, !P0 ;  /* 0x000000000500720c */ /* 0x000fda0004706670 */
[----:B------:R-:W-:Y:S05]  /*1c500*/  @P0 BRA `(.L_x_2535) ;  /* 0x00000000000c0947 */ /* 0x000fea0003800000 */
[----:B------:R-:W0:Y:S02]  /*1c510*/  LDC.64 R2, c[0x0][0xc58] ;  /* 0x00031600ff027b82 */ /* 0x000e240000000a00 */
[----:B0-----:R-:W-:-:S05]  /*1c520*/  IMAD.WIDE R2, R5, 0x4, R2 ;  /* 0x0000000405027825 */ /* 0x001fca00078e0202 */
[----:B------:R0:W5:Y:S02]  /*1c530*/  LDG.E R17, desc[UR40][R2.64] ;  /* 0x0000002802117981 */ /* 0x000164000c1e1900 */
.L_x_2535:
[----:B------:R-:W-:Y:S05]  /*1c540*/  BSYNC B0 ;  /* 0x0000000000007941 */ /* 0x000fea0003800000 */
.L_x_2534:
        /* <DEDUP_REMOVED lines=10> */
[----:B------:R-:W-:Y:S02]  /*1c5f0*/  ISETP.GE.U32.AND P1, PT, R7, 0x8, PT ;  /* 0x000000080700780c */ /* 0x000fe40003f26070 */
[----:B0-----:R-:W-:-:S05]  /*1c600*/  IADD3 R3, R13, R14, RZ ;  /* 0x0000000e0d037210 */ /* 0x001fca0007ffe0ff */
        /* <DEDUP_REMOVED lines=11> */
.L_x_2700:
[----:B------:R-:W-:Y:S02]  /*1c6c0*/  ULDC UR4, c[0x0][0xc10] ;  /* 0x0003040000047ab9 */ /* 0x000fe40000000800 */
[----:B------:R-:W-:-:S05]  /*1c6d0*/  MOV R5, UR4 ;  /* 0x0000000400057c02 */ /* 0x000fca0008000f00 */
[----:B-1----:R-:W-:-:S04]  /*1c6e0*/  IMAD R3, R14, R5, RZ ;  /* 0x000000050e037224 */ /* 0x002fc800078e02ff */
[----:B--2-4-:R-:W-:-:S05]  /*1c6f0*/  IMAD.IADD R16, R16, 0x1, R3 ;  /* 0x0000000110107824 */ /* 0x014fca00078e0203 */
[----:B---3--:R-:W-:-:S13]  /*1c700*/  ISETP.GT.AND P0, PT, R16, R4, PT ;  /* 0x000000041000720c */ /* 0x008fda0003f04270 */
[----:B------:R-:W-:Y:S05]  /*1c710*/  @P0 BRA `(.L_x_2537) ;  /* 0x0000000000b40947 */ /* 0x000fea0003800000 */
[----:B------:R-:W1:Y:S02]  /*1c720*/  LDC R0, c[0x0][0xc14] ;  /* 0x00030500ff007b82 */ /* 0x000e640000000800 */
.L_x_2542:
[----:B------:R-:W-:-:S05]  /*1c730*/  VIADD R19, R19, 0x1f ;  /* 0x0000001f13137836 */ /* 0x000fca0000000000 */
[----:B-1----:R-:W-:-:S13]  /*1c740*/  ISETP.GE.AND P0, PT, R19, R0, PT ;  /* 0x000000001300720c */ /* 0x002fda0003f06270 */
[----:B------:R-:W-:Y:S05]  /*1c750*/  @P0 BRA `(.L_x_2538) ;  /* 0x0000000400ec0947 */ /* 0x000fea0003800000 */
[----:B------:R-:W1:Y:S01]  /*1c760*/  S2R R7, SR_TID.X ;  /* 0x0000000000077919 */ /* 0x000e620000002100 */
[----:B------:R-:W-:Y:S01]  /*1c770*/  BSSY B0, `(.L_x_2539) ;  /* 0x000000a000007945 */ /* 0x000fe20003800000 */
[----:B------:R-:W-:Y:S02]  /*1c780*/  MOV R17, RZ ;  /* 0x000000ff00117202 */ /* 0x000fe40000000f00 */
        /* <DEDUP_REMOVED lines=8> */
.L_x_2540:
[----:B------:R-:W-:Y:S05]  /*1c810*/  BSYNC B0 ;  /* 0x0000000000007941 */ /* 0x000fea0003800000 */
.L_x_2539:
[----:B------:R-:W-:-:S03]  /*1c820*/  UMOV UR4, 0xffffffff ;  /* 0xffffffff00047882 */ /* 0x000fc60000000000 */
[----:B------:R-:W-:Y:S05]  /*1c830*/  BRA.DIV UR4, `(.L_x_2541) ;  /* 0x0000002e04f47947 */ /* 0x000fea000b800000 */
[----:B-----5:R-:W2:Y:S01]  /*1c840*/  SHFL.UP PT, R14, R17, 0x1, RZ ;  /* 0x04200000110e7989 */ /* 0x020ea200000e00ff */
[C---:B------:R-:W-:Y:S02]  /*1c850*/  ISETP.NE.AND P0, PT, R7.reuse, RZ, PT ;  /* 0x000000ff0700720c */ /* 0x040fe40003f05270 */
[C---:B------:R-:W-:Y:S02]  /*1c860*/  ISETP.GE.U32.AND P1, PT, R7.reuse, 0x2, PT ;  /* 0x000000020700780c */ /* 0x040fe40003f26070 */
[----:B--2---:R-:W-:Y:S02]  /*1c870*/  SEL R14, R14, RZ, P0 ;  /* 0x000000ff0e0e7207 */ /* 0x004fe40000000000 */
[----:B------:R-:W-:-:S03]  /*1c880*/  ISETP.GE.U32.AND P0, PT, R7, 0x4, PT ;  /* 0x000000040700780c */ /* 0x000fc60003f06070 */
[----:B------:R-:W-:-:S05]  /*1c890*/  IMAD.IADD R13, R17, 0x1, R14 ;  /* 0x00000001110d7824 */ /* 0x000fca00078e020e */
[----:B------:R-:W2:Y:S02]  /*1c8a0*/  SHFL.UP PT, R14, R13, 0x2, RZ ;  /* 0x044000000d0e7989 */ /* 0x000ea400000e00ff */
[----:B--2---:R-:W-:Y:S02]  /*1c8b0*/  SEL R14, R14, RZ, P1 ;  /* 0x000000ff0e0e7207 */ /* 0x004fe40000800000 */
[----:B------:R-:W-:-:S03]  /*1c8c0*/  ISETP.GE.U32.AND P1, PT, R7, 0x8, PT ;  /* 0x000000080700780c */ /* 0x000fc60003f26070 */
[----:B-1----:R-:W-:-:S05]  /*1c8d0*/  IMAD.IADD R3, R13, 0x1, R14 ;  /* 0x000000010d037824 */ /* 0x002fca00078e020e */
[----:B------:R-:W1:Y:S02]  /*1c8e0*/  SHFL.UP PT, R14, R3, 0x4, RZ ;  /* 0x04800000030e7989 */ /* 0x000e6400000e00ff */
[----:B-1----:R-:W-:Y:S02]  /*1c8f0*/  SEL R14, R14, RZ, P0 ;  /* 0x000000ff0e0e7207 */ /* 0x002fe40000000000 */
[----:B------:R-:W-:-:S03]  /*1c900*/  ISETP.GE.U32.AND P0, PT, R7, 0x10, PT ;  /* 0x000000100700780c */ /* 0x000fc60003f06070 */
[----:B------:R-:W-:-:S05]  /*1c910*/  IMAD.IADD R5, R3, 0x1, R14 ;  /* 0x0000000103057824 */ /* 0x000fca00078e020e */
[----:B------:R-:W1:Y:S02]  /*1c920*/  SHFL.UP PT, R14, R5, 0x8, RZ ;  /* 0x05000000050e7989 */ /* 0x000e6400000e00ff */
[----:B-1----:R-:W-:-:S04]  /*1c930*/  SEL R6, R14, RZ, P1 ;  /* 0x000000ff0e067207 */ /* 0x002fc80000800000 */
[----:B------:R-:W-:-:S05]  /*1c940*/  IADD3 R6, R5, R6, RZ ;  /* 0x0000000605067210 */ /* 0x000fca0007ffe0ff */
[----:B------:R-:W1:Y:S02]  /*1c950*/  SHFL.UP PT, R14, R6, 0x10, RZ ;  /* 0x06000000060e7989 */ /* 0x000e6400000e00ff */
[----:B-1----:R-:W-:-:S05]  /*1c960*/  SEL R7, R14, RZ, P0 ;  /* 0x000000ff0e077207 */ /* 0x002fca0000000000 */
[----:B0-----:R-:W-:-:S05]  /*1c970*/  IMAD.IADD R2, R6, 0x1, R7 ;  /* 0x0000000106027824 */ /* 0x001fca00078e0207 */
[----:B------:R0:W1:Y:S02]  /*1c980*/  SHFL.IDX PT, R14, R2, 0x1f, 0x1f ;  /* 0x03e01f00020e7f89 */ /* 0x00006400000e0000 */
.L_x_2708:
[----:B------:R-:W-:Y:S02]  /*1c990*/  ULDC UR4, c[0x0][0xc10] ;  /* 0x0003040000047ab9 */ /* 0x000fe40000000800 */
[----:B------:R-:W-:-:S04]  /*1c9a0*/  IMAD.U32 R5, RZ, RZ, UR4 ;  /* 0x00000004ff057e24 */ /* 0x000fc8000f8e00ff */
[----:B-1----:R-:W-:-:S04]  /*1c9b0*/  IMAD R3, R14, R5, RZ ;  /* 0x000000050e037224 */ /* 0x002fc800078e02ff */
[----:B------:R-:W-:-:S05]  /*1c9c0*/  IMAD.IADD R16, R3, 0x1, R16 ;  /* 0x0000000103107824 */ /* 0x000fca00078e0210 */
[----:B------:R-:W-:-:S13]  /*1c9d0*/  ISETP.GT.AND P0, PT, R16, R4, PT ;  /* 0x000000041000720c */ /* 0x000fda0003f04270 */
[----:B------:R-:W-:Y:S05]  /*1c9e0*/  @!P0 BRA `(.L_x_2542) ;  /* 0xfffffffc00508947 */ /* 0x000fea000383ffff */
.L_x_2537:
[----:B------:R-:W-:Y:S01]  /*1c9f0*/  IADD3 R16, -R3, R16, RZ ;  /* 0x0000001003107210 */ /* 0x000fe20007ffe1ff */
[----:B------:R-:W-:-:S04]  /*1ca00*/  UMOV UR4, 0xffffffff ;  /* 0xffffffff00047882 */ /* 0x000fc80000000000 */
[----:B------:R-:W-:-:S05]  /*1ca10*/  IMAD R3, R2, R5, R16 ;  /* 0x0000000502037224 */ /* 0x000fca00078e0210 */
[----:B------:R-:W-:Y:S01]  /*1ca20*/  ISETP.GT.AND P6, PT, R3, R4, PT ;  /* 0x000000040300720c */ /* 0x000fe20003fc4270 */
[----:B------:R-:W-:-:S12]  /*1ca30*/  BRA.DIV UR4, `(.L_x_2543) ;  /* 0x0000003204447947 */ /* 0x000fd8000b800000 */
[----:B------:R-:W-:-:S04]  /*1ca40*/  VOTE.ANY R3, PT, !P6 ;  /* 0x0000000000037806 */ /* 0x000fc800070e0100 */
[----:B------:R-:W1:Y:S02]  /*1ca50*/  POPC R6, R3 ;  /* 0x0000000300067309 */ /* 0x000e640000000000 */
[----:B-1----:R1:W2:Y:S02]  /*1ca60*/  SHFL.IDX PT, R17, R17, R6, 0x1f ;  /* 0x00001f0611117589 */ /* 0x0022a400000e0000 */
.L_x_2712:
[----:B------:R-:W-:Y:S01]  /*1ca70*/  ISETP.NE.AND P0, PT, R3, RZ, PT ;  /* 0x000000ff0300720c */ /* 0x000fe20003f05270 */
[----:B------:R-:W-:-:S12]  /*1ca80*/  IMAD.MOV.U32 R7, RZ, RZ, RZ ;  /* 0x000000ffff077224 */ /* 0x000fd800078e00ff */
[----:B------:R-:W-:Y:S05]  /*1ca90*/  @!P0 BRA `(.L_x_2544) ;  /* 0x0000000000108947 */ /* 0x000fea0003800000 */
[----:B------:R-:W-:Y:S01]  /*1caa0*/  UMOV UR4, 0xffffffff ;  /* 0xffffffff00047882 */ /* 0x000fe20000000000 */
[----:B------:R-:W-:Y:S02]  /*1cab0*/  VIADD R12, R6, 0xffffffff ;  /* 0xffffffff060c7836 */ /* 0x000fe40000000000 */
[----:B------:R-:W-:Y:S05]  /*1cac0*/  BRA.DIV UR4, `(.L_x_2545) ;  /* 0x0000003204687947 */ /* 0x000fea000b800000 */
[----:B------:R3:W4:Y:S02]  /*1cad0*/  SHFL.IDX PT, R7, R2, R12, 0x1f ;  /* 0x00001f0c02077589 */ /* 0x00072400000e0000 */
.L_x_2544:
[----:B0--3--:R-:W0:Y:S01]  /*1cae0*/  LDC.64 R2, c[0x0][0xc68] ;  /* 0x00031a00ff027b82 */ /* 0x009e220000000a00 */
[----:B------:R-:W-:-:S04]  /*1caf0*/  IMAD.IADD R19, R6, 0x1, R19 ;  /* 0x0000000106137824 */ /* 0x000fc800078e0213 */
[----:B0-----:R-:W-:-:S05]  /*1cb00*/  IMAD.WIDE R2, R19, 0x4, R2 ;  /* 0x0000000413027825 */ /* 0x001fca00078e0202 */
[----:B------:R-:W1:Y:S01]  /*1cb10*/  LDG.E R9, desc[UR40][R2.64] ;  /* 0x0000002802097981 */ /* 0x000e62000c1e1900 */
[----:B----4-:R-:W-:-:S04]  /*1cb20*/  IMAD R16, R7, R5, R16 ;  /* 0x0000000507107224 */ /* 0x010fc800078e0210 */
[----:B------:R-:W-:Y:S02]  /*1cb30*/  IMAD.IADD R7, R4, 0x1, -R16 ;  /* 0x0000000104077824 */ /* 0x000fe400078e0a10 */
[----:B-12---:R-:W-:-:S05]  /*1cb40*/  IMAD R6, R17, R9, RZ ;  /* 0x0000000911067224 */ /* 0x006fca00078e02ff */
[----:B------:R-:W-:-:S04]  /*1cb50*/  IABS R8, R6 ;  /* 0x0000000600087213 */ /* 0x000fc80000000000 */
[----:B------:R-:W0:Y:S08]  /*1cb60*/  I2F.RP R11, R8 ;  /* 0x00000008000b7306 */ /* 0x000e300000209400 */
[----:B0-----:R-:W0:Y:S02]  /*1cb70*/  MUFU.RCP R11, R11 ;  /* 0x0000000b000b7308 */ /* 0x001e240000001000 */
[----:B0-----:R-:W-:-:S06]  /*1cb80*/  IADD3 R12, R11, 0xffffffe, RZ ;  /* 0x0ffffffe0b0c7810 */ /* 0x001fcc0007ffe0ff */
[----:B------:R-:W0:Y:S02]  /*1cb90*/  F2I.FTZ.U32.TRUNC.NTZ R3, R12 ;  /* 0x0000000c00037305 */ /* 0x000e24000021f000 */
[----:B0-----:R-:W-:-:S04]  /*1cba0*/  IMAD.MOV R2, RZ, RZ, -R3 ;  /* 0x000000ffff027224 */ /* 0x001fc800078e0a03 */
[----:B------:R-:W-:Y:S02]  /*1cbb0*/  IMAD R10, R2, R8, RZ ;  /* 0x00000008020a7224 */ /* 0x000fe400078e02ff */
[----:B------:R-:W-:-:S04]  /*1cbc0*/  IMAD.MOV.U32 R2, RZ, RZ, RZ ;  /* 0x000000ffff027224 */ /* 0x000fc800078e00ff */
[----:B------:R-:W-:Y:S01]  /*1cbd0*/  IMAD.HI.U32 R10, R3, R10, R2 ;  /* 0x0000000a030a7227 */ /* 0x000fe200078e0002 */
[----:B------:R-:W-:Y:S02]  /*1cbe0*/  IABS R3, R7 ;  /* 0x0000000700037213 */ /* 0x000fe40000000000 */
[----:B------:R-:W-:-:S03]  /*1cbf0*/  IABS R2, R6 ;  /* 0x0000000600027213 */ /* 0x000fc60000000000 */
[----:B------:R-:W-:Y:S01]  /*1cc00*/  IMAD.HI.U32 R10, R10, R3, RZ ;  /* 0x000000030a0a7227 */ /* 0x000fe200078e00ff */
[----:B------:R-:W-:-:S05]  /*1cc10*/  IADD3 R2, RZ, -R2, RZ ;  /* 0x80000002ff027210 */ /* 0x000fca0007ffe0ff */
[----:B------:R-:W-:-:S05]  /*1cc20*/  IMAD R3, R10, R2, R3 ;  /* 0x000000020a037224 */ /* 0x000fca00078e0203 */
[----:B------:R-:W-:-:S13]  /*1cc30*/  ISETP.GT.U32.AND P0, PT, R8, R3, PT ;  /* 0x000000030800720c */ /* 0x000fda0003f04070 */
[----:B------:R-:W-:Y:S02]  /*1cc40*/  @!P0 IMAD.IADD R3, R3, 0x1, -R8 ;  /* 0x0000000103038824 */ /* 0x000fe400078e0a08 */
[----:B------:R-:W-:-:S03]  /*1cc50*/  @!P0 VIADD R10, R10, 0x1 ;  /* 0x000000010a0a8836 */ /* 0x000fc60000000000 */
[----:B------:R-:W-:Y:S02]  /*1cc60*/  ISETP.GE.U32.AND P0, PT, R3, R8, PT ;  /* 0x000000080300720c */ /* 0x000fe40003f06070 */
[----:B------:R-:W-:-:S11]  /*1cc70*/  LOP3.LUT R3, R7, R6, RZ, 0x3c, !PT ;  /* 0x0000000607037212 */ /* 0x000fd600078e3cff */
[----:B------:R-:W-:Y:S01]  /*1cc80*/  @P0 VIADD R10, R10, 0x1 ;  /* 0x000000010a0a0836 */ /* 0x000fe20000000000 */
[----:B------:R-:W-:-:S04]  /*1cc90*/  ISETP.GE.AND P0, PT, R3, RZ, PT ;  /* 0x000000ff0300720c */ /* 0x000fc80003f06270 */
[----:B------:R-:W-:-:S09]  /*1cca0*/  MOV R2, R10 ;  /* 0x0000000a00027202 */ /* 0x000fd20000000f00 */
[----:B------:R-:W-:Y:S01]  /*1ccb0*/  @!P0 IMAD.MOV R2, RZ, RZ, -R2 ;  /* 0x000000ffff028224 */ /* 0x000fe200078e0a02 */
[----:B------:R-:W-:-:S13]  /*1ccc0*/  ISETP.NE.AND P0, PT, R6, RZ, PT ;  /* 0x000000ff0600720c */ /* 0x000fda0003f05270 */
[----:B------:R-:W-:-:S05]  /*1ccd0*/  @!P0 LOP3.LUT R2, RZ, R6, RZ, 0x33, !PT ;  /* 0x00000006ff028212 */ /* 0x000fca00078e33ff */
[----:B------:R-:W-:Y:S01]  /*1cce0*/  IMAD R4, R9, R2, RZ ;  /* 0x0000000209047224 */ /* 0x000fe200078e02ff */
[----:B------:R-:W-:-:S03]  /*1ccf0*/  IADD3 R2, -R2, RZ, RZ ;  /* 0x000000ff02027210 */ /* 0x000fc60007ffe1ff */
[----:B------:R-:W-:Y:S02]  /*1cd00*/  IMAD.MOV R8, RZ, RZ, -R4 ;  /* 0x000000ffff087224 */ /* 0x000fe400078e0a04 */
[----:B------:R-:W-:-:S03]  /*1cd10*/  IMAD R6, R6, R2, R7 ;  /* 0x0000000206067224 */ /* 0x000fc600078e0207 */
[----:B------:R-:W-:-:S04]  /*1cd20*/  VIADDMNMX R9, R8, R5, R9, PT ;  /* 0x0000000508097246 */ /* 0x000fc80003800109 */
[----:B------:R-:W-:-:S04]  /*1cd30*/  IABS R5, R9 ;  /* 0x0000000900057213 */ /* 0x000fc80000000000 */
[----:B------:R-:W0:Y:S08]  /*1cd40*/  I2F.RP R8, R5 ;  /* 0x0000000500087306 */ /* 0x000e300000209400 */
[----:B0-----:R-:W0:Y:S02]  /*1cd50*/  MUFU.RCP R8, R8 ;  /* 0x0000000800087308 */ /* 0x001e240000001000 */
[----:B0-----:R-:W-:-:S06]  /*1cd60*/  VIADD R10, R8, 0xffffffe ;  /* 0x0ffffffe080a7836 */ /* 0x001fcc0000000000 */
[----:B------:R-:W0:Y:S02]  /*1cd70*/  F2I.FTZ.U32.TRUNC.NTZ R3, R10 ;  /* 0x0000000a00037305 */ /* 0x000e24000021f000 */
[----:B0-----:R-:W-:-:S04]  /*1cd80*/  IMAD.MOV R2, RZ, RZ, -R3 ;  /* 0x000000ffff027224 */ /* 0x001fc800078e0a03 */
[----:B------:R-:W-:Y:S02]  /*1cd90*/  IMAD R7, R2, R5, RZ ;  /* 0x0000000502077224 */ /* 0x000fe400078e02ff */
[----:B------:R-:W-:-:S04]  /*1cda0*/  IMAD.MOV.U32 R2, RZ, RZ, RZ ;  /* 0x000000ffff027224 */ /* 0x000fc800078e00ff */
        /* <DEDUP_REMOVED lines=8> */
[----:B------:R-:W-:Y:S01]  /*1ce30*/  @!P0 IADD3 R8, R8, -R5, RZ ;  /* 0x8000000508088210 */ /* 0x000fe20007ffe0ff */
[----:B------:R-:W-:-:S03]  /*1ce40*/  @!P0 VIADD R2, R2, 0x1 ;  /* 0x0000000102028836 */ /* 0x000fc60000000000 */
[----:B------:R-:W-:-:S13]  /*1ce50*/  ISETP.GE.U32.AND P0, PT, R8, R5, PT ;  /* 0x000000050800720c */ /* 0x000fda0003f06070 */
[----:B------:R-:W-:Y:S01]  /*1ce60*/  @P0 VIADD R2, R2, 0x1 ;  /* 0x0000000102020836 */ /* 0x000fe20000000000 */
[----:B------:R-:W-:Y:S02]  /*1ce70*/  ISETP.GE.AND P0, PT, R3, RZ, PT ;  /* 0x000000ff0300720c */ /* 0x000fe40003f06270 */
[----:B------:R-:W-:-:S11]  /*1ce80*/  IADD3 R3, R6, R4, RZ ;  /* 0x0000000406037210 */ /* 0x000fd60007ffe0ff */
        /* <DEDUP_REMOVED lines=8> */
.L_x_2538:
[----:B------:R-:W-:Y:S01]  /*1cf10*/  UMOV UR4, URZ ;  /* 0x0000003f00047c82 */ /* 0x000fe20008000000 */
[----:B------:R-:W-:Y:S01]  /*1cf20*/  UMOV UR5, URZ ;  /* 0x0000003f00057c82 */ /* 0x000fe20008000000 */
[----:B------:R-:W-:Y:S01]  /*1cf30*/  ULDC UR6, c[0x0][0xc14] ;  /* 0x0003050000067ab9 */ /* 0x000fe20000000800 */
[----:B------:R-:W-:Y:S01]  /*1cf40*/  IMAD.MOV.U32 R16, RZ, RZ, R4 ;  /* 0x000000ffff107224 */ /* 0x000fe200078e0004 */
[----:B------:R-:W-:Y:S01]  /*1cf50*/  MOV R17, UR4 ;  /* 0x0000000400117c02 */ /* 0x000fe20008000f00 */
[----:B------:R-:W-:Y:S02]  /*1cf60*/  IMAD.U32 R18, RZ, RZ, UR5 ;  /* 0x00000005ff127e24 */ /* 0x000fe4000f8e00ff */
[----:B------:R-:W-:-:S07]  /*1cf70*/  IMAD.U32 R19, RZ, RZ, UR6 ;  /* 0x00000006ff137e24 */ /* 0x000fce000f8e00ff */
.L_x_2546:
        /* <DEDUP_REMOVED lines=12> */
.L_x_2462:
[----:B-1----:R-:W3:Y:S01]  /*1d040*/  LDL.LU R0, [R1+0x28] ;  /* 0x0000280001007983 */ /* 0x002ee20000300800 */
[----:B------:R-:W-:Y:S01]  /*1d050*/  BSSY B0, `(.L_x_2548) ;  /* 0x000000b000007945 */ /* 0x000fe20003800000 */
[----:B------:R-:W1:Y:S01]  /*1d060*/  S2R R5, SR_CgaCtaId ;  /* 0x0000000000057919 */ /* 0x000e620000008800 */
[----:B---3--:R-:W-:-:S05]  /*1d070*/  VIADD R0, R0, 0x1 ;  /* 0x0000000100007836 */ /* 0x008fca0000000000 */
[----:B--2---:R-:W-:-:S04]  /*1d080*/  LEA.HI R2, R0, R0, RZ, 0x1 ;  /* 0x0000000000027211 */ /* 0x004fc800078f08ff */
[----:B------:R-:W-:-:S04]  /*1d090*/  LOP3.LUT R3, R2, 0xfffffffe, RZ, 0xc0, !PT ;  /* 0xfffffffe02037812 */ /* 0x000fc800078ec0ff */
[----:B------:R-:W-:Y:S02]  /*1d0a0*/  IADD3 R3, R0, -R3, RZ ;  /* 0x8000000300037210 */ /* 0x000fe40007ffe0ff */
[----:B------:R-:W-:Y:S02]  /*1d0b0*/  MOV R0, 0x400 ;  /* 0x0000040000007802 */ /* 0x000fe40000000f00 */
[----:B------:R-:W-:Y:S02]  /*1d0c0*/  SHF.L.U32 R3, R3, 0x1f, RZ ;  /* 0x0000001f03037819 */ /* 0x000fe400000006ff */
[----:B-1----:R-:W-:-:S04]  /*1d0d0*/  LEA R0, R5, R0, 0x18 ;  /* 0x0000000005007211 */ /* 0x002fc800078ec0ff */
[----:B------:R-:W1:Y:S02]  /*1d0e0*/  SYNCS.PHASECHK.TRANS64.TRYWAIT P0, [R0+URZ+0x28820], R3 ;  /* 0x02882003000075a7 */ /* 0x000e64000800017f */
[----:B-1----:R-:W-:Y:S05]  /*1d0f0*/  @!P0 BRA `(.L_x_2549) ;  /* 0x0000002c00048947 */ /* 0x002fea0003800000 */
.L_x_2715:
[----:B------:R-:W-:Y:S05]  /*1d100*/  BSYNC B0 ;  /* 0x0000000000007941 */ /* 0x000fea0003800000 */
.L_x_2548:
[----:B------:R-:W-:-:S03]  /*1d110*/  UMOV UR4, 0xffffffff ;  /* 0xffffffff00047882 */ /* 0x000fc60000000000 */
[----:B------:R-:W-:Y:S05]  /*1d120*/  BRA.DIV UR4, `(.L_x_2550) ;  /* 0x0000002e040c7947 */ /* 0x000fea000b800000 */
[----:B------:R-:W2:Y:S02]  /*1d130*/  S2R R2, SR_TID.X ;  /* 0x0000000000027919 */ /* 0x000ea40000002100 */
[----:B--2---:R-:W-:-:S04]  /*1d140*/  SHF.R.U32.HI R2, RZ, 0x5, R2 ;  /* 0x00000005ff027819 */ /* 0x004fc80000011602 */
[----:B------:R-:W-:-:S05]  /*1d150*/  LOP3.LUT R2, R2, 0x3, RZ, 0xc0, !PT ;  /* 0x0000000302027812 */ /* 0x000fca00078ec0ff */
[----:B------:R2:W3:Y:S02]  /*1d160*/  SHFL.IDX PT, R14, R2, RZ, 0x1f ;  /* 0x00001fff020e7589 */ /* 0x0004e400000e0000 */
.L_x_2718:
[----:B---3--:R-:W-:-:S13]  /*1d170*/  ISETP.NE.AND P0, PT, R14, RZ, PT ;  /* 0x000000ff0e00720c */ /* 0x008fda0003f05270 */
[----:B------:R-:W-:Y:S05]  /*1d180*/  @P0 BRA `(.L_x_2233) ;  /* 0x0000000000940947 */ /* 0x000fea0003800000 */
[----:B------:R-:W-:-:S03]  /*1d190*/  UMOV UR4, 0xffffffff ;  /* 0xffffffff00047882 */ /* 0x000fc60000000000 */
[----:B------:R-:W-:Y:S05]  /*1d1a0*/  BRA.DIV UR4, `(.L_x_2551) ;  /* 0x0000002e04207947 */ /* 0x000fea000b800000 */
[----:B------:R-:W-:-:S13]  /*1d1b0*/  ELECT P6, URZ, PT ;  /* 0x00000000003f782f */ /* 0x000fda00038c0000 */
.L_x_2721:
[----:B------:R-:W-:Y:S05]  /*1d1c0*/  @!P6 BRA `(.L_x_2233) ;  /* 0x000000000084e947 */ /* 0x000fea0003800000 */
[----:B--2---:R-:W2:Y:S02]  /*1d1d0*/  LDL.LU R2, [R1+0x30] ;  /* 0x0000300001027983 */ /* 0x004ea40000300800 */
[----:B--2---:R-:W-:-:S04]  /*1d1e0*/  LOP3.LUT R2, R2, 0x2, RZ, 0xfc, !PT ;  /* 0x0000000202027812 */ /* 0x004fc800078efcff */
[----:B------:R-:W-:-:S13]  /*1d1f0*/  ISETP.NE.AND P2, PT, R2, 0x3, PT ;  /* 0x000000030200780c */ /* 0x000fda0003f45270 */
[----:B------:R-:W-:Y:S05]  /*1d200*/  @!P2 BRA `(.L_x_2552) ;  /* 0x000000000004a947 */ /* 0x000fea0003800000 */
[----:B------:R-:W-:Y:S01]  /*1d210*/  BPT.TRAP 0x1 ;  /* 0x000000040000795c */ /* 0x000fe20000300000 */
.L_x_2552:
        /* <DEDUP_REMOVED lines=10> */
[----:B------:R-:W-:Y:S02]  /*1d2c0*/  LOP3.LUT R4, R7, R4, RZ, 0x3c, !PT ;  /* 0x0000000407047212 */ /* 0x000fe400078e3cff */
[----:B------:R-:W-:-:S02]  /*1d2d0*/  LEA R7, R3, R2, 0x3 ;  /* 0x0000000203077211 */ /* 0x000fc400078e18ff */
[----:B------:R-:W-:Y:S01]  /*1d2e0*/  SHF.L.U32 R2, R4, 0x1f, RZ ;  /* 0x0000001f04027819 */ /* 0x000fe200000006ff */
[----:B-1----:R-:W-:Y:S06]  /*1d2f0*/  @!P0 BRA `(.L_x_2553) ;  /* 0x0000002800ec8947 */ /* 0x002fec0003800000 */
.L_x_2722:
[----:B------:R-:W2:Y:S02]  /*1d300*/  SYNCS.PHASECHK.TRANS64.TRYWAIT P0, [R7+URZ], R2 ;  /* 0x00000002070075a7 */ /* 0x000ea4000800017f */
[----:B--2---:R-:W-:Y:S05]  /*1d310*/  @!P0 BRA `(.L_x_2554) ;  /* 0x0000002800f88947 */ /* 0x004fea0003800000 */
.L_x_2723:
[----:B------:R-:W-:Y:S05]  /*1d320*/  @!P2 BRA `(.L_x_2555) ;  /* 0x000000000004a947 */ /* 0x000fea0003800000 */
[----:B------:R-:W-:Y:S01]  /*1d330*/  BPT.TRAP 0x1 ;  /* 0x000000040000795c */ /* 0x000fe20000300000 */
.L_x_2555:
[----:B------:R-:W3:Y:S01]  /*1d340*/  LDL.LU R4, [R1] ;  /* 0x0000000001047983 */ /* 0x000ee20000300800 */
[----:B------:R-:W-:-:S04]  /*1d350*/  VIADD R0, R0, 0x28860 ;  /* 0x0002886000007836 */ /* 0x000fc80000000000 */
[----:B---3--:R-:W-:-:S04]  /*1d360*/  IMAD R4, R4, 0x8, R0 ;  /* 0x0000000804047824 */ /* 0x008fc800078e0200 */
[----:B------:R-:W3:Y:S02]  /*1d370*/  SYNCS.PHASECHK.TRANS64.TRYWAIT P0, [R4+URZ], R5 ;  /* 0x00000005040075a7 */ /* 0x000ee4000800017f */
[----:B---3--:R-:W-:Y:S05]  /*1d380*/  @!P0 BRA `(.L_x_2556) ;  /* 0x0000002800f08947 */ /* 0x008fea0003800000 */
.L_x_2724:
[----:B------:R-:W-:-:S07]  /*1d390*/  IMAD R3, R3, 0x8, R0 ;  /* 0x0000000803037824 */ /* 0x000fce00078e0200 */
.L_x_2557:
[----:B----4-:R4:W0:Y:S02]  /*1d3a0*/  SYNCS.PHASECHK.TRANS64.TRYWAIT P0, [R3+URZ], R2 ;  /* 0x00000002030075a7 */ /* 0x010824000800017f */
[----:B0-----:R-:W-:Y:S05]  /*1d3b0*/  @!P0 NANOSLEEP.SYNCS 0x989680 ;  /* 0x009896800000895d */ /* 0x001fea0003900000 */
[----:B------:R-:W0:Y:S02]  /*1d3c0*/  @!P0 SYNCS.PHASECHK.TRANS64 P0, [R3+URZ], R2 ;  /* 0x00000002030085a7 */ /* 0x000e24000800007f */
[----:B0-----:R-:W-:Y:S05]  /*1d3d0*/  @!P0 BRA `(.L_x_2557) ;  /* 0xfffffffc00f08947 */ /* 0x001fea000383ffff */
.L_x_2233:
[----:B------:R-:W-:Y:S05]  /*1d3e0*/  BSYNC B7 ;  /* 0x0000000000077941 */ /* 0x000fea0003800000 */
.L_x_2230:
[----:B------:R-:W-:Y:S05]  /*1d3f0*/  EXIT ;  /* 0x000000000000794d */ /* 0x000fea0003800000 */
.L_x_2255:
[----:B0-----:R0:W1:Y:S02]  /*1d400*/  SYNCS.PHASECHK.TRANS64.TRYWAIT P6, [R105+URZ+0x28890], R122 ;  /* 0x0288907a690075a7 */ /* 0x00106400080c017f */
[----:B-1----:R-:W-:Y:S05]  /*1d410*/  @!P6 NANOSLEEP.SYNCS 0x989680 ;  /* 0x009896800000e95d */ /* 0x002fea0003900000 */
[----:B------:R-:W1:Y:S02]  /*1d420*/  @!P6 SYNCS.PHASECHK.TRANS64 P6, [R105+URZ+0x28890], R122 ;  /* 0x0288907a6900e5a7 */ /* 0x000e6400080c007f */
[----:B-1----:R-:W-:Y:S05]  /*1d430*/  @!P6 BRA `(.L_x_2255) ;  /* 0xfffffffc00f0e947 */ /* 0x002fea000383ffff */
[----:B------:R-:W-:Y:S05]  /*1d440*/  BRA `(.L_x_2558) ;  /* 0xfffffe5c00047947 */ /* 0x000fea000383ffff */
.L_x_2291:
[----:B0-----:R0:W1:Y:S02]  /*1d450*/  SYNCS.PHASECHK.TRANS64.TRYWAIT P4, [R105+URZ+0x28890], R122 ;  /* 0x0288907a690075a7 */ /* 0x001064000808017f */
[----:B-1----:R-:W-:Y:S05]  /*1d460*/  @!P4 NANOSLEEP.SYNCS 0x989680 ;  /* 0x009896800000c95d */ /* 0x002fea0003900000 */
[----:B------:R-:W1:Y:S02]  /*1d470*/  @!P4 SYNCS.PHASECHK.TRANS64 P4, [R105+URZ+0x28890], R122 ;  /* 0x0288907a6900c5a7 */ /* 0x000e64000808007f */
[----:B-1----:R-:W-:Y:S05]  /*1d480*/  @!P4 BRA `(.L_x_2291) ;  /* 0xfffffffc00f0c947 */ /* 0x002fea000383ffff */
[----:B------:R-:W-:Y:S05]  /*1d490*/  BRA `(.L_x_2559) ;  /* 0xfffffe8000507947 */ /* 0x000fea000383ffff */
.L_x_2308:
[----:B0-----:R0:W1:Y:S02]  /*1d4a0*/  SYNCS.PHASECHK.TRANS64.TRYWAIT P3, [R105+URZ+0x28890], R122 ;  /* 0x0288907a690075a7 */ /* 0x001064000806017f */
[----:B-1----:R-:W-:Y:S05]  /*1d4b0*/  @!P3 NANOSLEEP.SYNCS 0x989680 ;  /* 0x009896800000b95d */ /* 0x002fea0003900000 */
[----:B------:R-:W1:Y:S02]  /*1d4c0*/  @!P3 SYNCS.PHASECHK.TRANS64 P3, [R105+URZ+0x28890], R122 ;  /* 0x0288907a6900b5a7 */ /* 0x000e64000806007f */
[----:B-1----:R-:W-:Y:S05]  /*1d4d0*/  @!P3 BRA `(.L_x_2308) ;  /* 0xfffffffc00f0b947 */ /* 0x002fea000383ffff */
[----:B------:R-:W-:Y:S05]  /*1d4e0*/  BRA `(.L_x_2560) ;  /* 0xfffffea000747947 */ /* 0x000fea000383ffff */
.L_x_2318:
[----:B--2---:R2:W3:Y:S02]  /*1d4f0*/  SYNCS.PHASECHK.TRANS64.TRYWAIT P0, [R105+URZ+0x288b0], R122 ;  /* 0x0288b07a690075a7 */ /* 0x0044e4000800017f */
[----:B---3--:R-:W-:Y:S05]  /*1d500*/  @!P0 NANOSLEEP.SYNCS 0x989680 ;  /* 0x009896800000895d */ /* 0x008fea0003900000 */
[----:B------:R-:W3:Y:S02]  /*1d510*/  @!P0 SYNCS.PHASECHK.TRANS64 P0, [R105+URZ+0x288b0], R122 ;  /* 0x0288b07a690085a7 */ /* 0x000ee4000800007f */
[----:B---3--:R-:W-:Y:S05]  /*1d520*/  @!P0 BRA `(.L_x_2318) ;  /* 0xfffffffc00f08947 */ /* 0x008fea000383ffff */
[----:B------:R-:W-:Y:S05]  /*1d530*/  BRA `(.L_x_2561) ;  /* 0xfffffea800107947 */ /* 0x000fea000383ffff */
.L_x_2330:
[----:B------:R-:W-:Y:S01]  /*1d540*/  BSSY B0, `(.L_x_2562) ;  /* 0x0000008000007945 */ /* 0x000fe20003800000 */
[----:B------:R-:W-:Y:S01]  /*1d550*/  MOV R13, R231 ;  /* 0x000000e7000d7202 */ /* 0x000fe20000000f00 */
[----:B------:R-:W-:Y:S02]  /*1d560*/  IMAD.MOV.U32 R12, RZ, RZ, RZ ;  /* 0x000000ffff0c7224 */ /* 0x000fe400078e00ff */
[----:B------:R-:W-:Y:S02]  /*1d570*/  IMAD.MOV.U32 R11, RZ, RZ, 0x1f ;  /* 0x0000001fff0b7424 */ /* 0x000fe400078e00ff */
[----:B------:R-:W-:-:S07]  /*1d580*/  IMAD.MOV.U32 R15, RZ, RZ, -0x1 ;  /* 0xffffffffff0f7424 */ /* 0x000fce00078e00ff */
[----:B0----5:R-:W-:Y:S05]  /*1d590*/  WARPSYNC.COLLECTIVE R15, `(.L_x_2563) ;  /* 0x000000000f087348 */ /* 0x021fea0003c00000 */
[----:B------:R1:W2:Y:S02]  /*1d5a0*/  SHFL.IDX P6, R14, R13, R12, R11 ;  /* 0x0000000c0d0e7389 */ /* 0x0002a400000c000b */
[----:B012--5:R-:W-:Y:S01]  /*1d5b0*/  ENDCOLLECTIVE ;  /* 0x000000000000791b */ /* 0x027fe20003800000 */
.L_x_2563:
[----:B------:R-:W-:Y:S05]  /*1d5c0*/  BSYNC B0 ;  /* 0x0000000000007941 */ /* 0x000fea0003800000 */
.L_x_2562:
[----:B------:R-:W-:Y:S01]  /*1d5d0*/  MOV R192, R14 ;  /* 0x0000000e00c07202 */ /* 0x000fe20000000f00 */
[----:B------:R-:W-:Y:S06]  /*1d5e0*/  BRA `(.L_x_2564) ;  /* 0xfffffeb000387947 */ /* 0x000fec000383ffff */
.L_x_2348:
[----:B------:R-:W-:Y:S01]  /*1d5f0*/  BSSY B1, `(.L_x_2565) ;  /* 0x0000008000017945 */ /* 0x000fe20003800000 */
[----:B------:R-:W-:Y:S01]  /*1d600*/  IMAD.MOV.U32 R13, RZ, RZ, R5 ;  /* 0x000000ffff0d7224 */ /* 0x000fe200078e0005 */
[----:B------:R-:W-:Y:S01]  /*1d610*/  MOV R15, 0xffffffff ;  /* 0xffffffff000f7802 */ /* 0x000fe20000000f00 */
[----:B------:R-:W-:Y:S02]  /*1d620*/  IMAD.MOV.U32 R12, RZ, RZ, RZ ;  /* 0x000000ffff0c7224 */ /* 0x000fe400078e00ff */
[----:B------:R-:W-:-:S07]  /*1d630*/  IMAD.MOV.U32 R11, RZ, RZ, 0x181f ;  /* 0x0000181fff0b7424 */ /* 0x000fce00078e00ff */
[----:B012--5:R-:W-:Y:S05]  /*1d640*/  WARPSYNC.COLLECTIVE R15, `(.L_x_2566) ;  /* 0x000000000f087348 */ /* 0x027fea0003c00000 */
[----:B------:R3:W4:Y:S02]  /*1d650*/  SHFL.IDX P6, R14, R13, R12, R11 ;  /* 0x0000000c0d0e7389 */ /* 0x00072400000c000b */
[----:B012345:R-:W-:Y:S01]  /*1d660*/  ENDCOLLECTIVE ;  /* 0x000000000000791b */ /* 0x03ffe20003800000 */
.L_x_2566:
[----:B------:R-:W-:Y:S05]  /*1d670*/  BSYNC B1 ;  /* 0x0000000000017941 */ /* 0x000fea0003800000 */
.L_x_2565:
[----:B------:R-:W-:Y:S05]  /*1d680*/  BRA `(.L_x_2567) ;  /* 0xfffffec000b47947 */ /* 0x000fea000383ffff */
.L_x_2349:
        /* <DEDUP_REMOVED lines=8> */
.L_x_2569:
[----:B------:R-:W-:Y:S05]  /*1d710*/  BSYNC B1 ;  /* 0x0000000000017941 */ /* 0x000fea0003800000 */
.L_x_2568:
[----:B------:R-:W-:Y:S05]  /*1d720*/  BRA `(.L_x_2570) ;  /* 0xfffffec000947947 */ /* 0x000fea000383ffff */
.L_x_2350:
        /* <DEDUP_REMOVED lines=8> */
.L_x_2572:
[----:B------:R-:W-:Y:S05]  /*1d7b0*/  BSYNC B1 ;  /* 0x0000000000017941 */ /* 0x000fea0003800000 */
.L_x_2571:
[----:B------:R-:W-:Y:S05]  /*1d7c0*/  BRA `(.L_x_2573) ;  /* 0xfffffec000747947 */ /* 0x000fea000383ffff */
.L_x_2351:
        /* <DEDUP_REMOVED lines=8> */
.L_x_2575:
[----:B------:R-:W-:Y:S05]  /*1d850*/  BSYNC B1 ;  /* 0x0000000000017941 */ /* 0x000fea0003800000 */
.L_x_2574:
[----:B------:R-:W-:Y:S05]  /*1d860*/  BRA `(.L_x_2576) ;  /* 0xfffffec000547947 */ /* 0x000fea000383ffff */
.L_x_2352:
[----:B------:R-:W-:Y:S01]  /*1d870*/  BSSY B1, `(.L_x_2577) ;  /* 0x0000008000017945 */ /* 0x000fe20003800000 */
[----:B------:R-:W-:Y:S01]  /*1d880*/  IMAD.MOV.U32 R13, RZ, RZ, R5 ;  /* 0x000000ffff0d7224 */ /* 0x000fe200078e0005 */
[----:B------:R-:W-:Y:S01]  /*1d890*/  MOV R15, 0xffffffff ;  /* 0xffffffff000f7802 */ /* 0x000fe20000000f00 */
[----:B------:R-:W-:Y:S02]  /*1d8a0*/  IMAD.MOV.U32 R12, RZ, RZ, 0x1 ;  /* 0x00000001ff0c7424 */ /* 0x000fe400078e00ff */
[----:B------:R-:W-:-:S07]  /*1d8b0*/  IMAD.MOV.U32 R11, RZ, RZ, 0x181f ;  /* 0x0000181fff0b7424 */ /* 0x000fce00078e00ff */
[----:B012--5:R-:W-:Y:S05]  /*1d8c0*/  WARPSYNC.COLLECTIVE R15, `(.L_x_2578) ;  /* 0x000000000f087348 */ /* 0x027fea0003c00000 */
[----:B------:R3:W4:Y:S02]  /*1d8d0*/  SHFL.IDX P6, R14, R13, R12, R11 ;  /* 0x0000000c0d0e7389 */ /* 0x00072400000c000b */
[----:B012345:R-:W-:Y:S01]  /*1d8e0*/  ENDCOLLECTIVE ;  /* 0x000000000000791b */ /* 0x03ffe20003800000 */
.L_x_2578:
[----:B------:R-:W-:Y:S05]  /*1d8f0*/  BSYNC B1 ;  /* 0x0000000000017941 */ /* 0x000fea0003800000 */
.L_x_2577:
[----:B------:R-:W-:Y:S05]  /*1d900*/  BRA `(.L_x_2579) ;  /* 0xfffffec000347947 */ /* 0x000fea000383ffff */
.L_x_2353:
        /* <DEDUP_REMOVED lines=8> */
.L_x_2581:
[----:B------:R-:W-:Y:S05]  /*1d990*/  BSYNC B1 ;  /* 0x0000000000017941 */ /* 0x000fea0003800000 */
.L_x_2580:
[----:B------:R-:W-:Y:S05]  /*1d9a0*/  BRA `(.L_x_2582) ;  /* 0xfffffec000147947 */ /* 0x000fea000383ffff */
.L_x_2354:
        /* <DEDUP_REMOVED lines=8> */
.L_x_2584:
[----:B------:R-:W-:Y:S05]  /*1da30*/  BSYNC B1 ;  /* 0x0000000000017941 */ /* 0x000fea0003800000 */
.L_x_2583:
[----:B------:R-:W-:Y:S05]  /*1da40*/  BRA `(.L_x_2585) ;  /* 0xfffffebc00f47947 */ /* 0x000fea000383ffff */
.L_x_2355:
        /* <DEDUP_REMOVED lines=8> */
.L_x_2587:
[----:B------:R-:W-:Y:S05]  /*1dad0*/  BSYNC B1 ;  /* 0x0000000000017941 */ /* 0x000fea0003800000 */
.L_x_2586:
[----:B------:R-:W-:Y:S05]  /*1dae0*/  BRA `(.L_x_2588) ;  /* 0xfffffebc00d47947 */ /* 0x000fea000383ffff */
.L_x_2356:
        /* <DEDUP_REMOVED lines=8> */
.L_x_2590:
[----:B------:R-:W-:Y:S05]  /*1db70*/  BSYNC B1 ;  /* 0x0000000000017941 */ /* 0x000fea0003800000 */
.L_x_2589:
[----:B------:R-:W-:Y:S05]  /*1db80*/  BRA `(.L_x_2591) ;  /* 0xfffffebc00b47947 */ /* 0x000fea000383ffff */
.L_x_2357:
        /* <DEDUP_REMOVED lines=8> */
.L_x_2593:
[----:B------:R-:W-:Y:S05]  /*1dc10*/  BSYNC B1 ;  /* 0x0000000000017941 */ /* 0x000fea0003800000 */
.L_x_2592:
[----:B------:R-:W-:Y:S05]  /*1dc20*/  BRA `(.L_x_2594) ;  /* 0xfffffebc00947947 */ /* 0x000fea000383ffff */
.L_x_2358:
        /* <DEDUP_REMOVED lines=8> */
.L_x_2596:
[----:B------:R-:W-:Y:S05]  /*1dcb0*/  BSYNC B1 ;  /* 0x0000000000017941 */ /* 0x000fea0003800000 */
.L_x_2595:
[----:B------:R-:W-:Y:S05]  /*1dcc0*/  BRA `(.L_x_2597) ;  /* 0xfffffebc00747947 */ /* 0x000fea000383ffff */
.L_x_2359:
        /* <DEDUP_REMOVED lines=8> */
.L_x_2599:
[----:B------:R-:W-:Y:S05]  /*1dd50*/  BSYNC B1 ;  /* 0x0000000000017941 */ /* 0x000fea0003800000 */
.L_x_2598:
[----:B------:R-:W-:Y:S05]  /*1dd60*/  BRA `(.L_x_2600) ;  /* 0xfffffebc00547947 */ /* 0x000fea000383ffff */
.L_x_2360:
        /* <DEDUP_REMOVED lines=8> */
.L_x_2602:
[----:B------:R-:W-:Y:S05]  /*1ddf0*/  BSYNC B1 ;  /* 0x0000000000017941 */ /* 0x000fea0003800000 */
.L_x_2601:
[----:B------:R-:W-:Y:S05]  /*1de00*/  BRA `(.L_x_2603) ;  /* 0xfffffebc00347947 */ /* 0x000fea000383ffff */
.L_x_2361:
        /* <DEDUP_REMOVED lines=8> */
.L_x_2605:
[----:B------:R-:W-:Y:S05]  /*1de90*/  BSYNC B1 ;  /* 0x0000000000017941 */ /* 0x000fea0003800000 */
.L_x_2604:
[----:B------:R-:W-:Y:S05]  /*1dea0*/  BRA `(.L_x_2606) ;  /* 0xfffffebc00187947 */ /* 0x000fea000383ffff */
.L_x_2362:
        /* <DEDUP_REMOVED lines=8> */
.L_x_2608:
[----:B------:R-:W-:Y:S05]  /*1df30*/  BSYNC B1 ;  /* 0x0000000000017941 */ /* 0x000fea0003800000 */
.L_x_2607:
[----:B------:R-:W-:Y:S05]  /*1df40*/  BRA `(.L_x_2609) ;  /* 0xfffffeb800fc7947 */ /* 0x000fea000383ffff */
.L_x_2363:
        /* <DEDUP_REMOVED lines=8> */
.L_x_2611:
[----:B------:R-:W-:Y:S05]  /*1dfd0*/  BSYNC B1 ;  /* 0x0000000000017941 */ /* 0x000fea0003800000 */
.L_x_2610:
[----:B------:R-:W-:Y:S05]  /*1dfe0*/  BRA `(.L_x_2612) ;  /* 0xfffffeb800e07947 */ /* 0x000fea000383ffff */
.L_x_2365:
[----:B---3--:R3:W4:Y:S02]  /*1dff0*/  SYNCS.PHASECHK.TRANS64.TRYWAIT P4, [R2+URZ+0x28800], R3 ;  /* 0x02880003020075a7 */ /* 0x008724000808017f */
[----:B----4-:R-:W-:Y:S05]  /*1e000*/  @!P4 NANOSLEEP.SYNCS 0x989680 ;  /* 0x009896800000c95d */ /* 0x010fea0003900000 */
[----:B------:R-:W4:Y:S02]  /*1e010*/  @!P4 SYNCS.PHASECHK.TRANS64 P4, [R2+URZ+0x28800], R3 ;  /* 0x028800030200c5a7 */ /* 0x000f24000808007f */
[----:B----4-:R-:W-:Y:S05]  /*1e020*/  @!P4 BRA `(.L_x_2365) ;  /* 0xfffffffc00f0c947 */ /* 0x010fea000383ffff */
[----:B------:R-:W-:Y:S05]  /*1e030*/  BRA `(.L_x_2613) ;  /* 0xfffffebc00447947 */ /* 0x000fea000383ffff */
.L_x_2381:
[----:B------:R-:W-:Y:S01]  /*1e040*/  BSSY B1, `(.L_x_2614) ;  /* 0x0000008000017945 */ /* 0x000fe20003800000 */
[----:B------:R-:W-:Y:S01]  /*1e050*/  IMAD.MOV.U32 R13, RZ, RZ, R9 ;  /* 0x000000ffff0d7224 */ /* 0x000fe200078e0009 */
[----:B------:R-:W-:Y:S01]  /*1e060*/  MOV R15, 0xffffffff ;  /* 0xffffffff000f7802 */ /* 0x000fe20000000f00 */
[----:B------:R-:W-:Y:S02]  /*1e070*/  IMAD.MOV.U32 R12, RZ, RZ, RZ ;  /* 0x000000ffff0c7224 */ /* 0x000fe400078e00ff */
[----:B------:R-:W-:-:S07]  /*1e080*/  IMAD.MOV.U32 R11, RZ, RZ, 0x181f ;  /* 0x0000181fff0b7424 */ /* 0x000fce00078e00ff */
[----:B0----5:R-:W-:Y:S05]  /*1e090*/  WARPSYNC.COLLECTIVE R15, `(.L_x_2615) ;  /* 0x000000000f087348 */ /* 0x021fea0003c00000 */
[----:B------:R1:W2:Y:S02]  /*1e0a0*/  SHFL.IDX P6, R14, R13, R12, R11 ;  /* 0x0000000c0d0e7389 */ /* 0x0002a400000c000b */
[----:B012--5:R-:W-:Y:S01]  /*1e0b0*/  ENDCOLLECTIVE ;  /* 0x000000000000791b */ /* 0x027fe20003800000 */
.L_x_2615:
[----:B------:R-:W-:Y:S05]  /*1e0c0*/  BSYNC B1 ;  /* 0x0000000000017941 */ /* 0x000fea0003800000 */
.L_x_2614:
[----:B------:R-:W-:Y:S05]  /*1e0d0*/  BRA `(.L_x_2616) ;  /* 0xfffffed800bc7947 */ /* 0x000fea000383ffff */
.L_x_2382:
        /* <DEDUP_REMOVED lines=8> */
.L_x_2618:
[----:B------:R-:W-:Y:S05]  /*1e160*/  BSYNC B1 ;  /* 0x0000000000017941 */ /* 0x000fea0003800000 */
.L_x_2617:
[----:B------:R-:W-:Y:S05]  /*1e170*/  BRA `(.L_x_2619) ;  /* 0xfffffed8009c7947 */ /* 0x000fea000383ffff */
.L_x_2383:
        /* <DEDUP_REMOVED lines=8> */
.L_x_2621:
[----:B------:R-:W-:Y:S05]  /*1e200*/  BSYNC B1 ;  /* 0x0000000000017941 */ /* 0x000fea0003800000 */
.L_x_2620:
[----:B------:R-:W-:Y:S05]  /*1e210*/  BRA `(.L_x_2622) ;  /* 0xfffffed8007c7947 */ /* 0x000fea000383ffff */
.L_x_2384:
        /* <DEDUP_REMOVED lines=8> */
.L_x_2624:
[----:B------:R-:W-:Y:S05]  /*1e2a0*/  BSYNC B1 ;  /* 0x0000000000017941 */ /* 0x000fea0003800000 */
.L_x_2623:
[----:B------:R-:W-:Y:S05]  /*1e2b0*/  BRA `(.L_x_2625) ;  /* 0xfffffed8005c7947 */ /* 0x000fea000383ffff */
.L_x_2385:
[----:B------:R-:W-:Y:S01]  /*1e2c0*/  BSSY B1, `(.L_x_2626) ;  /* 0x0000008000017945 */ /* 0x000fe20003800000 */
[----:B------:R-:W-:Y:S01]  /*1e2d0*/  IMAD.MOV.U32 R13, RZ, RZ, R9 ;  /* 0x000000ffff0d7224 */ /* 0x000fe200078e0009 */
[----:B------:R-:W-:Y:S01]  /*1e2e0*/  MOV R15, 0xffffffff ;  /* 0xffffffff000f7802 */ /* 0x000fe20000000f00 */
[----:B------:R-:W-:Y:S02]  /*1e2f0*/  IMAD.MOV.U32 R12, RZ, RZ, 0x1 ;  /* 0x00000001ff0c7424 */ /* 0x000fe400078e00ff */
[----:B------:R-:W-:-:S07]  /*1e300*/  IMAD.MOV.U32 R11, RZ, RZ, 0x181f ;  /* 0x0000181fff0b7424 */ /* 0x000fce00078e00ff */
[----:B0----5:R-:W-:Y:S05]  /*1e310*/  WARPSYNC.COLLECTIVE R15, `(.L_x_2627) ;  /* 0x000000000f087348 */ /* 0x021fea0003c00000 */
[----:B------:R1:W2:Y:S02]  /*1e320*/  SHFL.IDX P6, R14, R13, R12, R11 ;  /* 0x0000000c0d0e7389 */ /* 0x0002a400000c000b */
[----:B012--5:R-:W-:Y:S01]  /*1e330*/  ENDCOLLECTIVE ;  /* 0x000000000000791b */ /* 0x027fe20003800000 */
.L_x_2627:
[----:B------:R-:W-:Y:S05]  /*1e340*/  BSYNC B1 ;  /* 0x0000000000017941 */ /* 0x000fea0003800000 */
.L_x_2626:
[----:B------:R-:W-:Y:S05]  /*1e350*/  BRA `(.L_x_2628) ;  /* 0xfffffed8003c7947 */ /* 0x000fea000383ffff */
.L_x_2386:
        /* <DEDUP_REMOVED lines=8> */
.L_x_2630:
[----:B------:R-:W-:Y:S05]  /*1e3e0*/  BSYNC B1 ;  /* 0x0000000000017941 */ /* 0x000fea0003800000 */
.L_x_2629:
[----:B------:R-:W-:Y:S05]  /*1e3f0*/  BRA `(.L_x_2631) ;  /* 0xfffffed8001c7947 */ /* 0x000fea000383ffff */
.L_x_2387:
        /* <DEDUP_REMOVED lines=8> */
.L_x_2633:
[----:B------:R-:W-:Y:S05]  /*1e480*/  BSYNC B1 ;  /* 0x0000000000017941 */ /* 0x000fea0003800000 */
.L_x_2632:
[----:B------:R-:W-:Y:S05]  /*1e490*/  BRA `(.L_x_2634) ;  /* 0xfffffed400fc7947 */ /* 0x000fea000383ffff */
.L_x_2388:
        /* <DEDUP_REMOVED lines=8> */
.L_x_2636:
[----:B------:R-:W-:Y:S05]  /*1e520*/  BSYNC B1 ;  /* 0x0000000000017941 */ /* 0x000fea0003800000 */
.L_x_2635:
[----:B------:R-:W-:Y:S05]  /*1e530*/  BRA `(.L_x_2637) ;  /* 0xfffffed400dc7947 */ /* 0x000fea000383ffff */
.L_x_2389:
        /* <DEDUP_REMOVED lines=8> */
.L_x_2639:
[----:B------:R-:W-:Y:S05]  /*1e5c0*/  BSYNC B1 ;  /* 0x0000000000017941 */ /* 0x000fea0003800000 */
.L_x_2638:
[----:B------:R-:W-:Y:S05]  /*1e5d0*/  BRA `(.L_x_2640) ;  /* 0xfffffed400bc7947 */ /* 0x000fea000383ffff */
.L_x_2390:
        /* <DEDUP_REMOVED lines=8> */
.L_x_2642:
[----:B------:R-:W-:Y:S05]  /*1e660*/  BSYNC B1 ;  /* 0x0000000000017941 */ /* 0x000fea0003800000 */
.L_x_2641:
[----:B------:R-:W-:Y:S05]  /*1e670*/  BRA `(.L_x_2643) ;  /* 0xfffffed4009c7947 */ /* 0x000fea000383ffff */
.L_x_2391:
        /* <DEDUP_REMOVED lines=8> */
.L_x_2645:
[----:B------:R-:W-:Y:S05]  /*1e700*/  BSYNC B1 ;  /* 0x0000000000017941 */ /* 0x000fea0003800000 */
.L_x_2644:
[----:B------:R-:W-:Y:S05]  /*1e710*/  BRA `(.L_x_2646) ;  /* 0xfffffed4007c7947 */ /* 0x000fea000383ffff */
.L_x_2392:
        /* <DEDUP_REMOVED lines=8> */
.L_x_2648:
[----:B------:R-:W-:Y:S05]  /*1e7a0*/  BSYNC B1 ;  /* 0x0000000000017941 */ /* 0x000fea0003800000 */
.L_x_2647:
[----:B------:R-:W-:Y:S05]  /*1e7b0*/  BRA `(.L_x_2649) ;  /* 0xfffffed4005c7947 */ /* 0x000fea000383ffff */
.L_x_2393:
        /* <DEDUP_REMOVED lines=8> */
.L_x_2651:
[----:B------:R-:W-:Y:S05]  /*1e840*/  BSYNC B1 ;  /* 0x0000000000017941 */ /* 0x000fea0003800000 */
.L_x_2650:
[----:B------:R-:W-:Y:S05]  /*1e850*/  BRA `(.L_x_2652) ;  /* 0xfffffed4003c7947 */ /* 0x000fea000383ffff */
.L_x_2394:
        /* <DEDUP_REMOVED lines=8> */
.L_x_2654:
[----:B------:R-:W-:Y:S05]  /*1e8e0*/  BSYNC B1 ;  /* 0x0000000000017941 */ /* 0x000fea0003800000 */
.L_x_2653:
[----:B------:R-:W-:Y:S05]  /*1e8f0*/  BRA `(.L_x_2655) ;  /* 0xfffffed4001c7947 */ /* 0x000fea000383ffff */
.L_x_2395:
        /* <DEDUP_REMOVED lines=8> */
.L_x_2657:
[----:B------:R-:W-:Y:S05]  /*1e980*/  BSYNC B1 ;  /* 0x0000000000017941 */ /* 0x000fea0003800000 */
.L_x_2656:
[----:B------:R-:W-:Y:S05]  /*1e990*/  BRA `(.L_x_2658) ;  /* 0xfffffed000fc7947 */ /* 0x000fea000383ffff */
.L_x_2396:
        /* <DEDUP_REMOVED lines=8> */
.L_x_2660:
[----:B------:R-:W-:Y:S05]  /*1ea20*/  BSYNC B1 ;  /* 0x0000000000017941 */ /* 0x000fea0003800000 */
.L_x_2659:
[----:B------:R-:W-:Y:S05]  /*1ea30*/  BRA `(.L_x_2661) ;  /* 0xfffffed000dc7947 */ /* 0x000fea000383ffff */
.L_x_2398:
[----:B0-----:R0:W1:Y:S02]  /*1ea40*/  SYNCS.PHASECHK.TRANS64.TRYWAIT P4, [R2+URZ+0x28800], R9 ;  /* 0x02880009020075a7 */ /* 0x001064000808017f */
[----:B-1----:R-:W-:Y:S05]  /*1ea50*/  @!P4 NANOSLEEP.SYNCS 0x989680 ;  /* 0x009896800000c95d */ /* 0x002fea0003900000 */
[----:B------:R-:W1:Y:S02]  /*1ea60*/  @!P4 SYNCS.PHASECHK.TRANS64 P4, [R2+URZ+0x28800], R9 ;  /* 0x028800090200c5a7 */ /* 0x000e64000808007f */
[----:B-1----:R-:W-:Y:S05]  /*1ea70*/  @!P4 BRA `(.L_x_2398) ;  /* 0xfffffffc00f0c947 */ /* 0x002fea000383ffff */
[----:B------:R-:W-:Y:S05]  /*1ea80*/  BRA `(.L_x_2662) ;  /* 0xfffffed400b87947 */ /* 0x000fea000383ffff */
.L_x_2408:
[----:B-1----:R1:W2:Y:S02]  /*1ea90*/  SYNCS.PHASECHK.TRANS64.TRYWAIT P2, [R3+URZ+0x28830], R0 ;  /* 0x02883000030075a7 */ /* 0x0022a4000804017f */
[----:B--2---:R-:W-:Y:S05]  /*1eaa0*/  @!P2 NANOSLEEP.SYNCS 0x989680 ;  /* 0x009896800000a95d */ /* 0x004fea0003900000 */
[----:B------:R-:W2:Y:S02]  /*1eab0*/  @!P2 SYNCS.PHASECHK.TRANS64 P2, [R3+URZ+0x28830], R0 ;  /* 0x028830000300a5a7 */ /* 0x000ea4000804007f */
[----:B--2---:R-:W-:Y:S05]  /*1eac0*/  @!P2 BRA `(.L_x_2408) ;  /* 0xfffffffc00f0a947 */ /* 0x004fea000383ffff */
[----:B------:R-:W-:Y:S05]  /*1ead0*/  BRA `(.L_x_2407) ;  /* 0xfffffef000187947 */ /* 0x000fea000383ffff */
.L_x_2414:
[----:B-1----:R1:W2:Y:S02]  /*1eae0*/  SYNCS.PHASECHK.TRANS64.TRYWAIT P3, [R0+URZ+0x28830], R7 ;  /* 0x02883007000075a7 */ /* 0x0022a4000806017f */
[----:B--2---:R-:W-:Y:S05]  /*1eaf0*/  @!P3 NANOSLEEP.SYNCS 0x989680 ;  /* 0x009896800000b95d */ /* 0x004fea0003900000 */
[----:B------:R-:W2:Y:S02]  /*1eb00*/  @!P3 SYNCS.PHASECHK.TRANS64 P3, [R0+URZ+0x28830], R7 ;  /* 0x028830070000b5a7 */ /* 0x000ea4000806007f */
[----:B--2---:R-:W-:Y:S05]  /*1eb10*/  @!P3 BRA `(.L_x_2414) ;  /* 0xfffffffc00f0b947 */ /* 0x004fea000383ffff */
[----:B------:R-:W-:Y:S05]  /*1eb20*/  BRA `(.L_x_2413) ;  /* 0xffffff1800247947 */ /* 0x000fea000383ffff */
.L_x_2418:
[----:B-1----:R1:W2:Y:S02]  /*1eb30*/  SYNCS.PHASECHK.TRANS64.TRYWAIT P2, [R7+URZ+0x28850], R0 ;  /* 0x02885000070075a7 */ /* 0x0022a4000804017f */
[----:B--2---:R-:W-:Y:S05]  /*1eb40*/  @!P2 NANOSLEEP.SYNCS 0x989680 ;  /* 0x009896800000a95d */ /* 0x004fea0003900000 */
[----:B------:R-:W2:Y:S02]  /*1eb50*/  @!P2 SYNCS.PHASECHK.TRANS64 P2, [R7+URZ+0x28850], R0 ;  /* 0x028850000700a5a7 */ /* 0x000ea4000804007f */
[----:B--2---:R-:W-:Y:S05]  /*1eb60*/  @!P2 BRA `(.L_x_2418) ;  /* 0xfffffffc00f0a947 */ /* 0x004fea000383ffff */
[----:B------:R-:W-:Y:S05]  /*1eb70*/  BRA `(.L_x_2415) ;  /* 0xffffff1c00347947 */ /* 0x000fea000383ffff */
.L_x_2425:
[----:B-1----:R1:W2:Y:S02]  /*1eb80*/  SYNCS.PHASECHK.TRANS64.TRYWAIT P3, [R0+URZ+0x28830], R7 ;  /* 0x02883007000075a7 */ /* 0x0022a4000806017f */
[----:B--2---:R-:W-:Y:S05]  /*1eb90*/  @!P3 NANOSLEEP.SYNCS 0x989680 ;  /* 0x009896800000b95d */ /* 0x004fea0003900000 */
[----:B------:R-:W2:Y:S02]  /*1eba0*/  @!P3 SYNCS.PHASECHK.TRANS64 P3, [R0+URZ+0x28830], R7 ;  /* 0x028830070000b5a7 */ /* 0x000ea4000806007f */
[----:B--2---:R-:W-:Y:S05]  /*1ebb0*/  @!P3 BRA `(.L_x_2425) ;  /* 0xfffffffc00f0b947 */ /* 0x004fea000383ffff */
[----:B------:R-:W-:Y:S05]  /*1ebc0*/  BRA `(.L_x_2424) ;  /* 0xffffff4000bc7947 */ /* 0x000fea000383ffff */
.L_x_2429:
[----:B-1----:R1:W2:Y:S02]  /*1ebd0*/  SYNCS.PHASECHK.TRANS64.TRYWAIT P2, [R7+URZ+0x28850], R0 ;  /* 0x02885000070075a7 */ /* 0x0022a4000804017f */
[----:B--2---:R-:W-:Y:S05]  /*1ebe0*/  @!P2 NANOSLEEP.SYNCS 0x989680 ;  /* 0x009896800000a95d */ /* 0x004fea0003900000 */
[----:B------:R-:W2:Y:S02]  /*1ebf0*/  @!P2 SYNCS.PHASECHK.TRANS64 P2, [R7+URZ+0x28850], R0 ;  /* 0x028850000700a5a7 */ /* 0x000ea4000804007f */
[----:B--2---:R-:W-:Y:S05]  /*1ec00*/  @!P2 BRA `(.L_x_2429) ;  /* 0xfffffffc00f0a947 */ /* 0x004fea000383ffff */
[----:B------:R-:W-:Y:S05]  /*1ec10*/  BRA `(.L_x_2426) ;  /* 0xffffff4400cc7947 */ /* 0x000fea000383ffff */
.L_x_2434:
[----:B-1----:R1:W2:Y:S02]  /*1ec20*/  SYNCS.PHASECHK.TRANS64.TRYWAIT P0, [R12+URZ+0x28850], R5 ;  /* 0x028850050c0075a7 */ /* 0x0022a4000800017f */
[----:B--2---:R-:W-:Y:S05]  /*1ec30*/  @!P0 NANOSLEEP.SYNCS 0x989680 ;  /* 0x009896800000895d */ /* 0x004fea0003900000 */
[----:B------:R-:W2:Y:S02]  /*1ec40*/  @!P0 SYNCS.PHASECHK.TRANS64 P0, [R12+URZ+0x28850], R5 ;  /* 0x028850050c0085a7 */ /* 0x000ea4000800007f */
[----:B--2---:R-:W-:Y:S05]  /*1ec50*/  @!P0 BRA `(.L_x_2434) ;  /* 0xfffffffc00f08947 */ /* 0x004fea000383ffff */
[----:B------:R-:W-:Y:S05]  /*1ec60*/  BRA `(.L_x_2433) ;  /* 0xffffff6000fc7947 */ /* 0x000fea000383ffff */
.L_x_2468:
[----:B------:R-:W0:Y:S01]  /*1ec70*/  S2R R6, SR_TID.X ;  /* 0x0000000000067919 */ /* 0x000e220000002100 */
[----:B------:R-:W-:Y:S01]  /*1ec80*/  BSSY B1, `(.L_x_2663) ;  /* 0x000000a000017945 */ /* 0x000fe20003800000 */
[----:B------:R-:W-:Y:S01]  /*1ec90*/  IMAD.MOV.U32 R12, RZ, RZ, RZ ;  /* 0x000000ffff0c7224 */ /* 0x000fe200078e00ff */
[----:B------:R-:W-:Y:S01]  /*1eca0*/  MOV R15, 0xffffffff ;  /* 0xffffffff000f7802 */ /* 0x000fe20000000f00 */
[----:B------:R-:W-:Y:S01]  /*1ecb0*/  IMAD.MOV.U32 R11, RZ, RZ, 0x1f ;  /* 0x0000001fff0b7424 */ /* 0x000fe200078e00ff */
[----:B0-----:R-:W-:-:S04]  /*1ecc0*/  SHF.R.U32.HI R6, RZ, 0x5, R6 ;  /* 0x00000005ff067819 */ /* 0x001fc80000011606 */
[----:B------:R-:W-:-:S05]  /*1ecd0*/  LOP3.LUT R6, R6, 0x3, RZ, 0xc0, !PT ;  /* 0x0000000306067812 */ /* 0x000fca00078ec0ff */
[----:B------:R-:W-:-:S07]  /*1ece0*/  IMAD.MOV.U32 R13, RZ, RZ, R6 ;  /* 0x000000ffff0d7224 */ /* 0x000fce00078e0006 */
[----:B------:R-:W-:Y:S05]  /*1ecf0*/  WARPSYNC.COLLECTIVE R15, `(.L_x_2664) ;  /* 0x000000000f087348 */ /* 0x000fea0003c00000 */
[----:B------:R0:W1:Y:S02]  /*1ed00*/  SHFL.IDX P6, R14, R13, R12, R11 ;  /* 0x0000000c0d0e7389 */ /* 0x00006400000c000b */
[----:B01----:R-:W-:Y:S01]  /*1ed10*/  ENDCOLLECTIVE ;  /* 0x000000000000791b */ /* 0x003fe20003800000 */
.L_x_2664:
[----:B------:R-:W-:Y:S05]  /*1ed20*/  BSYNC B1 ;  /* 0x0000000000017941 */ /* 0x000fea0003800000 */
.L_x_2663:
[----:B------:R-:W-:Y:S05]  /*1ed30*/  BRA `(.L_x_2665) ;  /* 0xffffff9c006c7947 */ /* 0x000fea000383ffff */
.L_x_2469:
[----:B------:R-:W-:Y:S01]  /*1ed40*/  BSSY B1, `(.L_x_2666) ;  /* 0x0000006000017945 */ /* 0x000fe20003800000 */
[----:B------:R-:W-:-:S07]  /*1ed50*/  IMAD.MOV.U32 R15, RZ, RZ, -0x1 ;  /* 0xffffffffff0f7424 */ /* 0x000fce00078e00ff */
[----:B------:R-:W-:Y:S05]  /*1ed60*/  WARPSYNC.COLLECTIVE R15, `(.L_x_2667) ;  /* 0x000000000f0c7348 */ /* 0x000fea0003c00000 */
[----:B------:R-:W-:Y:S02]  /*1ed70*/  ELECT P6, UR62, PT ;  /* 0x00000000003e782f */ /* 0x000fe400038c0000 */
[----:B------:R-:W-:Y:S01]  /*1ed80*/  MOV R14, UR62 ;  /* 0x0000003e000e7c02 */ /* 0x000fe20008000f00 */
[----:B------:R-:W-:Y:S10]  /*1ed90*/  ENDCOLLECTIVE ;  /* 0x000000000000791b */ /* 0x000ff40003800000 */
.L_x_2667:
[----:B------:R-:W-:Y:S05]  /*1eda0*/  BSYNC B1 ;  /* 0x0000000000017941 */ /* 0x000fea0003800000 */
.L_x_2666:
[----:B------:R-:W-:Y:S05]  /*1edb0*/  BRA `(.L_x_2668) ;  /* 0xffffff9c00587947 */ /* 0x000fea000383ffff */
.L_x_2471:
[----:B0-----:R0:W1:Y:S02]  /*1edc0*/  SYNCS.PHASECHK.TRANS64.TRYWAIT P0, [R9+URZ+0x28820], R5 ;  /* 0x02882005090075a7 */ /* 0x001064000800017f */
[----:B-1----:R-:W-:Y:S05]  /*1edd0*/  @!P0 NANOSLEEP.SYNCS 0x989680 ;  /* 0x009896800000895d */ /* 0x002fea0003900000 */
[----:B------:R-:W1:Y:S02]  /*1ede0*/  @!P0 SYNCS.PHASECHK.TRANS64 P0, [R9+URZ+0x28820], R5 ;  /* 0x02882005090085a7 */ /* 0x000e64000800007f */
[----:B-1----:R-:W-:Y:S05]  /*1edf0*/  @!P0 BRA `(.L_x_2471) ;  /* 0xfffffffc00f08947 */ /* 0x002fea000383ffff */
[----:B------:R-:W-:Y:S05]  /*1ee00*/  BRA `(.L_x_2669) ;  /* 0xffffff9c00747947 */ /* 0x000fea000383ffff */
.L_x_2474:
[----:B0-----:R0:W1:Y:S02]  /*1ee10*/  SYNCS.PHASECHK.TRANS64.TRYWAIT P0, [R5+URZ+0x288a0], R7 ;  /* 0x0288a007050075a7 */ /* 0x001064000800017f */
[----:B-1----:R-:W-:Y:S05]  /*1ee20*/  @!P0 NANOSLEEP.SYNCS 0x989680 ;  /* 0x009896800000895d */ /* 0x002fea0003900000 */
[----:B------:R-:W1:Y:S02]  /*1ee30*/  @!P0 SYNCS.PHASECHK.TRANS64 P0, [R5+URZ+0x288a0], R7 ;  /* 0x0288a007050085a7 */ /* 0x000e64000800007f */
[----:B-1----:R-:W-:Y:S05]  /*1ee40*/  @!P0 BRA `(.L_x_2474) ;  /* 0xfffffffc00f08947 */ /* 0x002fea000383ffff */
[----:B------:R-:W-:Y:S05]  /*1ee50*/  BRA `(.L_x_2670) ;  /* 0xffffff9c00847947 */ /* 0x000fea000383ffff */
.L_x_2476:
[----:B-1----:R1:W2:Y:S02]  /*1ee60*/  SYNCS.PHASECHK.TRANS64.TRYWAIT P0, [R5+URZ+0x288c0], R7 ;  /* 0x0288c007050075a7 */ /* 0x0022a4000800017f */
[----:B--2---:R-:W-:Y:S05]  /*1ee70*/  @!P0 NANOSLEEP.SYNCS 0x989680 ;  /* 0x009896800000895d */ /* 0x004fea0003900000 */
[----:B------:R-:W2:Y:S02]  /*1ee80*/  @!P0 SYNCS.PHASECHK.TRANS64 P0, [R5+URZ+0x288c0], R7 ;  /* 0x0288c007050085a7 */ /* 0x000ea4000800007f */
[----:B--2---:R-:W-:Y:S05]  /*1ee90*/  @!P0 BRA `(.L_x_2476) ;  /* 0xfffffffc00f08947 */ /* 0x004fea000383ffff */
[----:B------:R-:W-:Y:S05]  /*1eea0*/  BRA `(.L_x_2671) ;  /* 0xffffff9c00fc7947 */ /* 0x000fea000383ffff */
.L_x_2480:
[----:B0-----:R0:W1:Y:S02]  /*1eeb0*/  SYNCS.PHASECHK.TRANS64.TRYWAIT P0, [R6+URZ+0x288a0], R7 ;  /* 0x0288a007060075a7 */ /* 0x001064000800017f */
[----:B-1----:R-:W-:Y:S05]  /*1eec0*/  @!P0 NANOSLEEP.SYNCS 0x989680 ;  /* 0x009896800000895d */ /* 0x002fea0003900000 */
[----:B------:R-:W1:Y:S02]  /*1eed0*/  @!P0 SYNCS.PHASECHK.TRANS64 P0, [R6+URZ+0x288a0], R7 ;  /* 0x0288a007060085a7 */ /* 0x000e64000800007f */
[----:B-1----:R-:W-:Y:S05]  /*1eee0*/  @!P0 BRA `(.L_x_2480) ;  /* 0xfffffffc00f08947 */ /* 0x002fea000383ffff */
[----:B------:R-:W-:Y:S05]  /*1eef0*/  BRA `(.L_x_2672) ;  /* 0xffffffa000c87947 */ /* 0x000fea000383ffff */
.L_x_2482:
[----:B-1----:R1:W2:Y:S02]  /*1ef00*/  SYNCS.PHASECHK.TRANS64.TRYWAIT P1, [R6+URZ+0x288c0], R7 ;  /* 0x0288c007060075a7 */ /* 0x0022a4000802017f */
[----:B--2---:R-:W-:Y:S05]  /*1ef10*/  @!P1 NANOSLEEP.SYNCS 0x989680 ;  /* 0x009896800000995d */ /* 0x004fea0003900000 */
[----:B------:R-:W2:Y:S02]  /*1ef20*/  @!P1 SYNCS.PHASECHK.TRANS64 P1, [R6+URZ+0x288c0], R7 ;  /* 0x0288c007060095a7 */ /* 0x000ea4000802007f */
[----:B--2---:R-:W-:Y:S05]  /*1ef30*/  @!P1 BRA `(.L_x_2482) ;  /* 0xfffffffc00f09947 */ /* 0x004fea000383ffff */
[----:B------:R-:W-:Y:S05]  /*1ef40*/  BRA `(.L_x_2673) ;  /* 0xffffffa400387947 */ /* 0x000fea000383ffff */
.L_x_2493:
[----:B------:R-:W0:Y:S01]  /*1ef50*/  S2R R7, SR_TID.X ;  /* 0x0000000000077919 */ /* 0x000e220000002100 */
[----:B------:R-:W-:Y:S01]  /*1ef60*/  BSSY B0, `(.L_x_2674) ;  /* 0x000000a000007945 */ /* 0x000fe20003800000 */
[----:B------:R-:W-:Y:S01]  /*1ef70*/  IMAD.MOV.U32 R12, RZ, RZ, RZ ;  /* 0x000000ffff0c7224 */ /* 0x000fe200078e00ff */
[----:B------:R-:W-:Y:S01]  /*1ef80*/  MOV R11, 0x1f ;  /* 0x0000001f000b7802 */ /* 0x000fe20000000f00 */
[----:B------:R-:W-:Y:S01]  /*1ef90*/  IMAD.MOV.U32 R15, RZ, RZ, -0x1 ;  /* 0xffffffffff0f7424 */ /* 0x000fe200078e00ff */
[----:B0-----:R-:W-:-:S04]  /*1efa0*/  SHF.R.U32.HI R7, RZ, 0x5, R7 ;  /* 0x00000005ff077819 */ /* 0x001fc80000011607 */
[----:B------:R-:W-:-:S05]  /*1efb0*/  LOP3.LUT R7, R7, 0x3, RZ, 0xc0, !PT ;  /* 0x0000000307077812 */ /* 0x000fca00078ec0ff */
[----:B------:R-:W-:-:S07]  /*1efc0*/  IMAD.MOV.U32 R13, RZ, RZ, R7 ;  /* 0x000000ffff0d7224 */ /* 0x000fce00078e0007 */
[----:B------:R-:W-:Y:S05]  /*1efd0*/  WARPSYNC.COLLECTIVE R15, `(.L_x_2675) ;  /* 0x000000000f087348 */ /* 0x000fea0003c00000 */
[----:B------:R0:W1:Y:S02]  /*1efe0*/  SHFL.IDX P6, R14, R13, R12, R11 ;  /* 0x0000000c0d0e7389 */ /* 0x00006400000c000b */
[----:B01----:R-:W-:Y:S01]  /*1eff0*/  ENDCOLLECTIVE ;  /* 0x000000000000791b */ /* 0x003fe20003800000 */
.L_x_2675:
[----:B------:R-:W-:Y:S05]  /*1f000*/  BSYNC B0 ;  /* 0x0000000000007941 */ /* 0x000fea0003800000 */
.L_x_2674:
[----:B------:R-:W-:Y:S05]  /*1f010*/  BRA `(.L_x_2676) ;  /* 0xffffffac00f87947 */ /* 0x000fea000383ffff */
.L_x_2494:
[----:B------:R-:W-:Y:S01]  /*1f020*/  BSSY B0, `(.L_x_2677) ;  /* 0x0000006000007945 */ /* 0x000fe20003800000 */
[----:B------:R-:W-:-:S07]  /*1f030*/  IMAD.MOV.U32 R15, RZ, RZ, -0x1 ;  /* 0xffffffffff0f7424 */ /* 0x000fce00078e00ff */
[----:B------:R-:W-:Y:S05]  /*1f040*/  WARPSYNC.COLLECTIVE R15, `(.L_x_2678) ;  /* 0x000000000f0c7348 */ /* 0x000fea0003c00000 */
[----:B------:R-:W-:Y:S02]  /*1f050*/  ELECT P6, UR62, PT ;  /* 0x00000000003e782f */ /* 0x000fe400038c0000 */
[----:B------:R-:W-:Y:S01]  /*1f060*/  MOV R14, UR62 ;  /* 0x0000003e000e7c02 */ /* 0x000fe20008000f00 */
[----:B------:R-:W-:Y:S10]  /*1f070*/  ENDCOLLECTIVE ;  /* 0x000000000000791b */ /* 0x000ff40003800000 */
.L_x_2678:
[----:B------:R-:W-:Y:S05]  /*1f080*/  BSYNC B0 ;  /* 0x0000000000007941 */ /* 0x000fea0003800000 */
.L_x_2677:
[----:B------:R-:W-:Y:S05]  /*1f090*/  BRA `(.L_x_2679) ;  /* 0xffffffac00e87947 */ /* 0x000fea000383ffff */
.L_x_2497:
[----:B0-----:R0:W1:Y:S02]  /*1f0a0*/  SYNCS.PHASECHK.TRANS64.TRYWAIT P0, [R7+URZ+0x28840], R10 ;  /* 0x0288400a070075a7 */ /* 0x001064000800017f */
[----:B-1----:R-:W-:Y:S05]  /*1f0b0*/  @!P0 NANOSLEEP.SYNCS 0x989680 ;  /* 0x009896800000895d */ /* 0x002fea0003900000 */
[----:B------:R-:W1:Y:S02]  /*1f0c0*/  @!P0 SYNCS.PHASECHK.TRANS64 P0, [R7+URZ+0x28840], R10 ;  /* 0x0288400a070085a7 */ /* 0x000e64000800007f */
[----:B-1----:R-:W-:Y:S05]  /*1f0d0*/  @!P0 BRA `(.L_x_2497) ;  /* 0xfffffffc00f08947 */ /* 0x002fea000383ffff */
[----:B------:R-:W-:Y:S05]  /*1f0e0*/  BRA `(.L_x_2680) ;  /* 0xffffffb0004c7947 */ /* 0x000fea000383ffff */
.L_x_2500:
        /* <DEDUP_REMOVED lines=8> */
.L_x_2508:
[----:B0-----:R0:W1:Y:S02]  /*1f170*/  SYNCS.PHASECHK.TRANS64.TRYWAIT P0, [R7+URZ+0x28840], R8 ;  /* 0x02884008070075a7 */ /* 0x001064000800017f */
[----:B-1----:R-:W-:Y:S05]  /*1f180*/  @!P0 NANOSLEEP.SYNCS 0x989680 ;  /* 0x009896800000895d */ /* 0x002fea0003900000 */
[----:B------:R-:W1:Y:S02]  /*1f190*/  @!P0 SYNCS.PHASECHK.TRANS64 P0, [R7+URZ+0x28840], R8 ;  /* 0x02884008070085a7 */ /* 0x000e64000800007f */
[----:B-1----:R-:W-:Y:S05]  /*1f1a0*/  @!P0 BRA `(.L_x_2508) ;  /* 0xfffffffc00f08947 */ /* 0x002fea000383ffff */
[----:B------:R-:W-:Y:S05]  /*1f1b0*/  BRA `(.L_x_2682) ;  /* 0xffffffb800107947 */ /* 0x000fea000383ffff */
.L_x_2510:
[----:B0-----:R0:W1:Y:S02]  /*1f1c0*/  SYNCS.PHASECHK.TRANS64.TRYWAIT P0, [R8+URZ+0x60], R7 ;  /* 0x00006007080075a7 */ /* 0x001064000800017f */
[----:B-1----:R-:W-:Y:S05]  /*1f1d0*/  @!P0 NANOSLEEP.SYNCS 0x989680 ;  /* 0x009896800000895d */ /* 0x002fea0003900000 */
[----:B------:R-:W1:Y:S02]  /*1f1e0*/  @!P0 SYNCS.PHASECHK.TRANS64 P0, [R8+URZ+0x60], R7 ;  /* 0x00006007080085a7 */ /* 0x000e64000800007f */
[----:B-1----:R-:W-:Y:S05]  /*1f1f0*/  @!P0 BRA `(.L_x_2510) ;  /* 0xfffffffc00f08947 */ /* 0x002fea000383ffff */
[----:B------:R-:W-:Y:S05]  /*1f200*/  BRA `(.L_x_2683) ;  /* 0xffffffb800ac7947 */ /* 0x000fea000383ffff */
.L_x_2515:
[----:B-1----:R1:W2:Y:S02]  /*1f210*/  SYNCS.PHASECHK.TRANS64.TRYWAIT P0, [R2+URZ+0x28840], R3 ;  /* 0x02884003020075a7 */ /* 0x0022a4000800017f */
[----:B--2---:R-:W-:Y:S05]  /*1f220*/  @!P0 NANOSLEEP.SYNCS 0x989680 ;  /* 0x009896800000895d */ /* 0x004fea0003900000 */
[----:B------:R-:W2:Y:S02]  /*1f230*/  @!P0 SYNCS.PHASECHK.TRANS64 P0, [R2+URZ+0x28840], R3 ;  /* 0x02884003020085a7 */ /* 0x000ea4000800007f */
[----:B--2---:R-:W-:Y:S05]  /*1f240*/  @!P0 BRA `(.L_x_2515) ;  /* 0xfffffffc00f08947 */ /* 0x004fea000383ffff */
[----:B------:R-:W-:Y:S05]  /*1f250*/  BRA `(.L_x_2684) ;  /* 0xffffffc000087947 */ /* 0x000fea000383ffff */
.L_x_2517:
[----:B0-----:R0:W1:Y:S02]  /*1f260*/  SYNCS.PHASECHK.TRANS64.TRYWAIT P1, [R2+URZ+0x60], R3 ;  /* 0x00006003020075a7 */ /* 0x001064000802017f */
[----:B-1----:R-:W-:Y:S05]  /*1f270*/  @!P1 NANOSLEEP.SYNCS 0x989680 ;  /* 0x009896800000995d */ /* 0x002fea0003900000 */
[----:B------:R-:W1:Y:S02]  /*1f280*/  @!P1 SYNCS.PHASECHK.TRANS64 P1, [R2+URZ+0x60], R3 ;  /* 0x00006003020095a7 */ /* 0x000e64000802007f */
[----:B-1----:R-:W-:Y:S05]  /*1f290*/  @!P1 BRA `(.L_x_2517) ;  /* 0xfffffffc00f09947 */ /* 0x002fea000383ffff */
[----:B------:R-:W-:Y:S05]  /*1f2a0*/  BRA `(.L_x_2685) ;  /* 0xffffffc000a47947 */ /* 0x000fea000383ffff */
.L_x_2522:
[----:B--2---:R2:W3:Y:S02]  /*1f2b0*/  SYNCS.PHASECHK.TRANS64.TRYWAIT P0, [R2+URZ+0x28840], R3 ;  /* 0x02884003020075a7 */ /* 0x0044e4000800017f */
[----:B---3--:R-:W-:Y:S05]  /*1f2c0*/  @!P0 NANOSLEEP.SYNCS 0x989680 ;  /* 0x009896800000895d */ /* 0x008fea0003900000 */
[----:B------:R-:W3:Y:S02]  /*1f2d0*/  @!P0 SYNCS.PHASECHK.TRANS64 P0, [R2+URZ+0x28840], R3 ;  /* 0x02884003020085a7 */ /* 0x000ee4000800007f */
[----:B---3--:R-:W-:Y:S05]  /*1f2e0*/  @!P0 BRA `(.L_x_2522) ;  /* 0xfffffffc00f08947 */ /* 0x008fea000383ffff */
[----:B------:R-:W-:Y:S05]  /*1f2f0*/  BRA `(.L_x_2686) ;  /* 0xffffffc400c07947 */ /* 0x000fea000383ffff */
.L_x_2524:
[----:B0-----:R0:W1:Y:S02]  /*1f300*/  SYNCS.PHASECHK.TRANS64.TRYWAIT P1, [R2+URZ+0x60], R9 ;  /* 0x00006009020075a7 */ /* 0x001064000802017f */
[----:B-1----:R-:W-:Y:S05]  /*1f310*/  @!P1 NANOSLEEP.SYNCS 0x989680 ;  /* 0x009896800000995d */ /* 0x002fea0003900000 */
[----:B------:R-:W1:Y:S02]  /*1f320*/  @!P1 SYNCS.PHASECHK.TRANS64 P1, [R2+URZ+0x60], R9 ;  /* 0x00006009020095a7 */ /* 0x000e64000802007f */
[----:B-1----:R-:W-:Y:S05]  /*1f330*/  @!P1 BRA `(.L_x_2524) ;  /* 0xfffffffc00f09947 */ /* 0x002fea000383ffff */
[----:B------:R-:W-:Y:S05]  /*1f340*/  BRA `(.L_x_2687) ;  /* 0xffffffc8005c7947 */ /* 0x000fea000383ffff */
.L_x_2531:
[----:B-1----:R1:W2:Y:S02]  /*1f350*/  SYNCS.PHASECHK.TRANS64.TRYWAIT P0, [R3+URZ+0x28860], R0 ;  /* 0x02886000030075a7 */ /* 0x0022a4000800017f */
[----:B--2---:R-:W-:Y:S05]  /*1f360*/  @!P0 NANOSLEEP.SYNCS 0x989680 ;  /* 0x009896800000895d */ /* 0x004fea0003900000 */
[----:B------:R-:W2:Y:S02]  /*1f370*/  @!P0 SYNCS.PHASECHK.TRANS64 P0, [R3+URZ+0x28860], R0 ;  /* 0x02886000030085a7 */ /* 0x000ea4000800007f */
[----:B--2---:R-:W-:Y:S05]  /*1f380*/  @!P0 BRA `(.L_x_2531) ;  /* 0xfffffffc00f08947 */ /* 0x004fea000383ffff */
[----:B------:R-:W-:Y:S05]  /*1f390*/  BRA `(.L_x_2688) ;  /* 0xffffffcc00607947 */ /* 0x000fea000383ffff */
.L_x_2533:
[----:B------:R-:W-:Y:S01]  /*1f3a0*/  BSSY B0, `(.L_x_2689) ;  /* 0x0000008000007945 */ /* 0x000fe20003800000 */
[----:B------:R-:W-:Y:S01]  /*1f3b0*/  IMAD.MOV.U32 R13, RZ, RZ, R16 ;  /* 0x000000ffff0d7224 */ /* 0x000fe200078e0010 */
[----:B------:R-:W-:Y:S01]  /*1f3c0*/  MOV R12, RZ ;  /* 0x000000ff000c7202 */ /* 0x000fe20000000f00 */
[----:B------:R-:W-:Y:S02]  /*1f3d0*/  IMAD.MOV.U32 R11, RZ, RZ, 0x1f ;  /* 0x0000001fff0b7424 */ /* 0x000fe400078e00ff */
[----:B0-----:R-:W-:-:S07]  /*1f3e0*/  IMAD.MOV.U32 R15, RZ, RZ, -0x1 ;  /* 0xffffffffff0f7424 */ /* 0x001fce00078e00ff */
[----:B-1----:R-:W-:Y:S05]  /*1f3f0*/  WARPSYNC.COLLECTIVE R15, `(.L_x_2690) ;  /* 0x000000000f087348 */ /* 0x002fea0003c00000 */
[----:B------:R0:W2:Y:S02]  /*1f400*/  SHFL.IDX P6, R14, R13, R12, R11 ;  /* 0x0000000c0d0e7389 */ /* 0x0000a400000c000b */
[----:B012---:R-:W-:Y:S01]  /*1f410*/  ENDCOLLECTIVE ;  /* 0x000000000000791b */ /* 0x007fe20003800000 */
.L_x_2690:
[----:B------:R-:W-:Y:S05]  /*1f420*/  BSYNC B0 ;  /* 0x0000000000007941 */ /* 0x000fea0003800000 */
.L_x_2689:
[----:B------:R-:W-:Y:S01]  /*1f430*/  MOV R13, R16 ;  /* 0x00000010000d7202 */ /* 0x000fe20000000f00 */
[----:B------:R-:W-:Y:S02]  /*1f440*/  IMAD.MOV.U32 R12, RZ, RZ, 0x1 ;  /* 0x00000001ff0c7424 */ /* 0x000fe400078e00ff */
[----:B------:R-:W-:Y:S02]  /*1f450*/  IMAD.MOV.U32 R11, RZ, RZ, 0x1f ;  /* 0x0000001fff0b7424 */ /* 0x000fe400078e00ff */
[----:B------:R-:W-:Y:S02]  /*1f460*/  IMAD.MOV.U32 R15, RZ, RZ, -0x1 ;  /* 0xffffffffff0f7424 */ /* 0x000fe400078e00ff */
[----:B------:R-:W-:-:S07]  /*1f470*/  IMAD.MOV.U32 R4, RZ, RZ, R14 ;  /* 0x000000ffff047224 */ /* 0x000fce00078e000e */
[----:B------:R-:W-:Y:S05]  /*1f480*/  WARPSYNC.COLLECTIVE R15, `(.L_x_2691) ;  /* 0x000000000f087348 */ /* 0x000fea0003c00000 */
[----:B------:R0:W1:Y:S02]  /*1f490*/  SHFL.IDX P6, R14, R13, R12, R11 ;  /* 0x0000000c0d0e7389 */ /* 0x00006400000c000b */
[----:B01----:R-:W-:Y:S01]  /*1f4a0*/  ENDCOLLECTIVE ;  /* 0x000000000000791b */ /* 0x003fe20003800000 */
.L_x_2691:
[----:B------:R-:W-:Y:S01]  /*1f4b0*/  MOV R16, R14 ;  /* 0x0000000e00107202 */ /* 0x000fe20000000f00 */
[----:B------:R-:W-:Y:S06]  /*1f4c0*/  BRA `(.L_x_2692) ;  /* 0xffffffcc00e87947 */ /* 0x000fec000383ffff */
.L_x_2536:
[----:B------:R-:W-:Y:S01]  /*1f4d0*/  BSSY B0, `(.L_x_2693) ;  /* 0x0000008000007945 */ /* 0x000fe20003800000 */
[----:B-----5:R-:W-:Y:S01]  /*1f4e0*/  IMAD.MOV.U32 R13, RZ, RZ, R17 ;  /* 0x000000ffff0d7224 */ /* 0x020fe200078e0011 */
[----:B------:R-:W-:Y:S01]  /*1f4f0*/  MOV R15, 0xffffffff ;  /* 0xffffffff000f7802 */ /* 0x000fe20000000f00 */
[----:B------:R-:W-:Y:S02]  /*1f500*/  IMAD.MOV.U32 R12, RZ, RZ, 0x1 ;  /* 0x00000001ff0c7424 */ /* 0x000fe400078e00ff */
[----:B------:R-:W-:-:S07]  /*1f510*/  IMAD.MOV.U32 R11, RZ, RZ, RZ ;  /* 0x000000ffff0b7224 */ /* 0x000fce00078e00ff */
[----:B0-234-:R-:W-:Y:S05]  /*1f520*/  WARPSYNC.COLLECTIVE R15, `(.L_x_2694) ;  /* 0x000000000f087348 */ /* 0x01dfea0003c00000 */
[----:B------:R1:W0:Y:S02]  /*1f530*/  SHFL.UP P6, R14, R13, R12, R11 ;  /* 0x0400000c0d0e7389 */ /* 0x00022400000c000b */
[----:B01234-:R-:W-:Y:S01]  /*1f540*/  ENDCOLLECTIVE ;  /* 0x000000000000791b */ /* 0x01ffe20003800000 */
.L_x_2694:
[----:B------:R-:W-:Y:S05]  /*1f550*/  BSYNC B0 ;  /* 0x0000000000007941 */ /* 0x000fea0003800000 */
.L_x_2693:
[C---:B------:R-:W-:Y:S01]  /*1f560*/  ISETP.NE.AND P0, PT, R7.reuse, RZ, PT ;  /* 0x000000ff0700720c */ /* 0x040fe20003f05270 */
[----:B------:R-:W-:Y:S01]  /*1f570*/  IMAD.MOV.U32 R12, RZ, RZ, 0x2 ;  /* 0x00000002ff0c7424 */ /* 0x000fe200078e00ff */
[----:B------:R-:W-:Y:S01]  /*1f580*/  MOV R15, 0xffffffff ;  /* 0xffffffff000f7802 */ /* 0x000fe20000000f00 */
[----:B------:R-:W-:Y:S01]  /*1f590*/  IMAD.MOV.U32 R11, RZ, RZ, RZ ;  /* 0x000000ffff0b7224 */ /* 0x000fe200078e00ff */
[----:B------:R-:W-:Y:S02]  /*1f5a0*/  SEL R14, R14, RZ, P0 ;  /* 0x000000ff0e0e7207 */ /* 0x000fe40000000000 */
[----:B------:R-:W-:-:S03]  /*1f5b0*/  ISETP.GE.U32.AND P0, PT, R7, 0x2, PT ;  /* 0x000000020700780c */ /* 0x000fc60003f06070 */
[----:B------:R-:W-:-:S10]  /*1f5c0*/  IMAD.IADD R13, R17, 0x1, R14 ;  /* 0x00000001110d7824 */ /* 0x000fd400078e020e */
[----:B------:R-:W-:Y:S05]  /*1f5d0*/  WARPSYNC.COLLECTIVE R15, `(.L_x_2695) ;  /* 0x000000000f087348 */ /* 0x000fea0003c00000 */
[----:B------:R0:W1:Y:S02]  /*1f5e0*/  SHFL.UP P6, R14, R13, R12, R11 ;  /* 0x0400000c0d0e7389 */ /* 0x00006400000c000b */
[----:B01----:R-:W-:Y:S01]  /*1f5f0*/  ENDCOLLECTIVE ;  /* 0x000000000000791b */ /* 0x003fe20003800000 */
.L_x_2695:
        /* <DEDUP_REMOVED lines=8> */
.L_x_2696:
        /* <DEDUP_REMOVED lines=8> */
.L_x_2697:
        /* <DEDUP_REMOVED lines=8> */
.L_x_2698:
[----:B------:R-:W-:Y:S01]  /*1f780*/  MOV R12, 0x1f ;  /* 0x0000001f000c7802 */ /* 0x000fe20000000f00 */
[----:B------:R-:W-:Y:S01]  /*1f790*/  IMAD.MOV.U32 R11, RZ, RZ, 0x1f ;  /* 0x0000001fff0b7424 */ /* 0x000fe200078e00ff */
[----:B------:R-:W-:-:S05]  /*1f7a0*/  SEL R3, R14, RZ, P0 ;  /* 0x000000ff0e037207 */ /* 0x000fca0000000000 */
[----:B------:R-:W-:-:S04]  /*1f7b0*/  IMAD.IADD R2, R6, 0x1, R3 ;  /* 0x0000000106027824 */ /* 0x000fc800078e0203 */
[----:B------:R-:W-:-:S07]  /*1f7c0*/  IMAD.MOV.U32 R13, RZ, RZ, R2 ;  /* 0x000000ffff0d7224 */ /* 0x000fce00078e0002 */
[----:B------:R-:W-:Y:S05]  /*1f7d0*/  WARPSYNC.COLLECTIVE R15, `(.L_x_2699) ;  /* 0x000000000f087348 */ /* 0x000fea0003c00000 */
[----:B------:R0:W1:Y:S02]  /*1f7e0*/  SHFL.IDX P6, R14, R13, R12, R11 ;  /* 0x0000000c0d0e7389 */ /* 0x00006400000c000b */
[----:B01----:R-:W-:Y:S01]  /*1f7f0*/  ENDCOLLECTIVE ;  /* 0x000000000000791b */ /* 0x003fe20003800000 */
.L_x_2699:
[----:B------:R-:W-:Y:S05]  /*1f800*/  BRA `(.L_x_2700) ;  /* 0xffffffcc00ac7947 */ /* 0x000fea000383ffff */
.L_x_2541:
[----:B------:R-:W-:Y:S01]  /*1f810*/  BSSY B0, `(.L_x_2701) ;  /* 0x0000008000007945 */ /* 0x000fe20003800000 */
[----:B-----5:R-:W-:Y:S01]  /*1f820*/  IMAD.MOV.U32 R13, RZ, RZ, R17 ;  /* 0x000000ffff0d7224 */ /* 0x020fe200078e0011 */
[----:B------:R-:W-:Y:S01]  /*1f830*/  MOV R11, RZ ;  /* 0x000000ff000b7202 */ /* 0x000fe20000000f00 */
[----:B------:R-:W-:Y:S02]  /*1f840*/  IMAD.MOV.U32 R12, RZ, RZ, 0x1 ;  /* 0x00000001ff0c7424 */ /* 0x000fe400078e00ff */
[----:B------:R-:W-:-:S07]  /*1f850*/  IMAD.MOV.U32 R15, RZ, RZ, -0x1 ;  /* 0xffffffffff0f7424 */ /* 0x000fce00078e00ff */
[----:B01----:R-:W-:Y:S05]  /*1f860*/  WARPSYNC.COLLECTIVE R15, `(.L_x_2702) ;  /* 0x000000000f087348 */ /* 0x003fea0003c00000 */
[----:B------:R2:W3:Y:S02]  /*1f870*/  SHFL.UP P6, R14, R13, R12, R11 ;  /* 0x0400000c0d0e7389 */ /* 0x0004e400000c000b */
[----:B0123--:R-:W-:Y:S01]  /*1f880*/  ENDCOLLECTIVE ;  /* 0x000000000000791b */ /* 0x00ffe20003800000 */
.L_x_2702:
[----:B------:R-:W-:Y:S05]  /*1f890*/  BSYNC B0 ;  /* 0x0000000000007941 */ /* 0x000fea0003800000 */
.L_x_2701:
[C---:B------:R-:W-:Y:S01]  /*1f8a0*/  ISETP.NE.AND P0, PT, R7.reuse, RZ, PT ;  /* 0x000000ff0700720c */ /* 0x040fe20003f05270 */
        /* <DEDUP_REMOVED lines=9> */
.L_x_2703:
        /* <DEDUP_REMOVED lines=8> */
.L_x_2704:
        /* <DEDUP_REMOVED lines=8> */
.L_x_2705:
        /* <DEDUP_REMOVED lines=8> */
.L_x_2706:
        /* <DEDUP_REMOVED lines=8> */
.L_x_2707:
[----:B------:R-:W-:Y:S05]  /*1fb40*/  BRA `(.L_x_2708) ;  /* 0xffffffcc00907947 */ /* 0x000fea000383ffff */
.L_x_2543:
[----:B------:R-:W-:Y:S01]  /*1fb50*/  BSSY B0, `(.L_x_2709) ;  /* 0x0000006000007945 */ /* 0x000fe20003800000 */
[----:B------:R-:W-:Y:S01]  /*1fb60*/  PLOP3.LUT P6, PT, P6, PT, PT, 0x8, 0x0 ;  /* 0x000000000000781c */ /* 0x000fe200037ce170 */
[----:B------:R-:W-:-:S12]  /*1fb70*/  IMAD.MOV.U32 R15, RZ, RZ, -0x1 ;  /* 0xffffffffff0f7424 */ /* 0x000fd800078e00ff */
[----:B0-----:R-:W-:Y:S05]  /*1fb80*/  WARPSYNC.COLLECTIVE R15, `(.L_x_2710) ;  /* 0x000000000f087348 */ /* 0x001fea0003c00000 */
[----:B------:R-:W-:Y:S01]  /*1fb90*/  VOTE.ANY R14, PT, P6 ;  /* 0x00000000000e7806 */ /* 0x000fe200030e0100 */
[----:B0-----:R-:W-:Y:S06]  /*1fba0*/  ENDCOLLECTIVE ;  /* 0x000000000000791b */ /* 0x001fec0003800000 */
.L_x_2710:
[----:B------:R-:W-:Y:S05]  /*1fbb0*/  BSYNC B0 ;  /* 0x0000000000007941 */ /* 0x000fea0003800000 */
.L_x_2709:
[----:B------:R-:W-:Y:S01]  /*1fbc0*/  MOV R3, R14 ;  /* 0x0000000e00037202 */ /* 0x000fe20000000f00 */
[----:B------:R-:W-:Y:S01]  /*1fbd0*/  IMAD.MOV.U32 R13, RZ, RZ, R17 ;  /* 0x000000ffff0d7224 */ /* 0x000fe200078e0011 */
[----:B------:R-:W-:Y:S01]  /*1fbe0*/  MOV R15, 0xffffffff ;  /* 0xffffffff000f7802 */ /* 0x000fe20000000f00 */
[----:B------:R-:W-:Y:S01]  /*1fbf0*/  IMAD.MOV.U32 R11, RZ, RZ, 0x1f ;  /* 0x0000001fff0b7424 */ /* 0x000fe200078e00ff */
[----:B------:R-:W0:Y:S02]  /*1fc00*/  POPC R6, R3 ;  /* 0x0000000300067309 */ /* 0x000e240000000000 */
[----:B0-----:R-:W-:-:S07]  /*1fc10*/  IMAD.MOV.U32 R12, RZ, RZ, R6 ;  /* 0x000000ffff0c7224 */ /* 0x001fce00078e0006 */
[----:B------:R-:W-:Y:S05]  /*1fc20*/  WARPSYNC.COLLECTIVE R15, `(.L_x_2711) ;  /* 0x000000000f087348 */ /* 0x000fea0003c00000 */
[----:B------:R0:W1:Y:S02]  /*1fc30*/  SHFL.IDX P6, R14, R13, R12, R11 ;  /* 0x0000000c0d0e7389 */ /* 0x00006400000c000b */
[----:B01----:R-:W-:Y:S01]  /*1fc40*/  ENDCOLLECTIVE ;  /* 0x000000000000791b */ /* 0x003fe20003800000 */
.L_x_2711:
[----:B------:R-:W-:Y:S01]  /*1fc50*/  IMAD.MOV.U32 R17, RZ, RZ, R14 ;  /* 0x000000ffff117224 */ /* 0x000fe200078e000e */
[----:B------:R-:W-:Y:S06]  /*1fc60*/  BRA `(.L_x_2712) ;  /* 0xffffffcc00807947 */ /* 0x000fec000383ffff */
.L_x_2545:
[----:B------:R-:W-:Y:S01]  /*1fc70*/  BSSY B0, `(.L_x_2713) ;  /* 0x0000007000007945 */ /* 0x000fe20003800000 */
[----:B------:R-:W-:Y:S01]  /*1fc80*/  IMAD.MOV.U32 R13, RZ, RZ, R2 ;  /* 0x000000ffff0d7224 */ /* 0x000fe200078e0002 */
[----:B------:R-:W-:Y:S01]  /*1fc90*/  MOV R15, 0xffffffff ;  /* 0xffffffff000f7802 */ /* 0x000fe20000000f00 */
[----:B------:R-:W-:-:S07]  /*1fca0*/  IMAD.MOV.U32 R11, RZ, RZ, 0x1f ;  /* 0x0000001fff0b7424 */ /* 0x000fce00078e00ff */
[----:B012---:R-:W-:Y:S05]  /*1fcb0*/  WARPSYNC.COLLECTIVE R15, `(.L_x_2714) ;  /* 0x000000000f087348 */ /* 0x007fea0003c00000 */
[----:B------:R3:W4:Y:S02]  /*1fcc0*/  SHFL.IDX P6, R14, R13, R12, R11 ;  /* 0x0000000c0d0e7389 */ /* 0x00072400000c000b */
[----:B01234-:R-:W-:Y:S01]  /*1fcd0*/  ENDCOLLECTIVE ;  /* 0x000000000000791b */ /* 0x01ffe20003800000 */
.L_x_2714:
[----:B------:R-:W-:Y:S05]  /*1fce0*/  BSYNC B0 ;  /* 0x0000000000007941 */ /* 0x000fea0003800000 */
.L_x_2713:
[----:B------:R-:W-:Y:S01]  /*1fcf0*/  IMAD.MOV.U32 R7, RZ, RZ, R14 ;  /* 0x000000ffff077224 */ /* 0x000fe200078e000e */
[----:B------:R-:W-:Y:S06]  /*1fd00*/  BRA `(.L_x_2544) ;  /* 0xffffffcc00747947 */ /* 0x000fec000383ffff */
.L_x_2549:
[----:B-1----:R1:W2:Y:S02]  /*1fd10*/  SYNCS.PHASECHK.TRANS64.TRYWAIT P0, [R0+URZ+0x28820], R3 ;  /* 0x02882003000075a7 */ /* 0x0022a4000800017f */
[----:B--2---:R-:W-:Y:S05]  /*1fd20*/  @!P0 NANOSLEEP.SYNCS 0x989680 ;  /* 0x009896800000895d */ /* 0x004fea0003900000 */
[----:B------:R-:W2:Y:S02]  /*1fd30*/  @!P0 SYNCS.PHASECHK.TRANS64 P0, [R0+URZ+0x28820], R3 ;  /* 0x02882003000085a7 */ /* 0x000ea4000800007f */
[----:B--2---:R-:W-:Y:S05]  /*1fd40*/  @!P0 BRA `(.L_x_2549) ;  /* 0xfffffffc00f08947 */ /* 0x004fea000383ffff */
[----:B------:R-:W-:Y:S05]  /*1fd50*/  BRA `(.L_x_2715) ;  /* 0xffffffd000e87947 */ /* 0x000fea000383ffff */
.L_x_2550:
[----:B------:R-:W2:Y:S01]  /*1fd60*/  S2R R2, SR_TID.X ;  /* 0x0000000000027919 */ /* 0x000ea20000002100 */
[----:B------:R-:W-:Y:S01]  /*1fd70*/  BSSY B0, `(.L_x_2716) ;  /* 0x000000a000007945 */ /* 0x000fe20003800000 */
[----:B------:R-:W-:Y:S01]  /*1fd80*/  IMAD.MOV.U32 R12, RZ, RZ, RZ ;  /* 0x000000ffff0c7224 */ /* 0x000fe200078e00ff */
[----:B------:R-:W-:Y:S01]  /*1fd90*/  MOV R11, 0x1f ;  /* 0x0000001f000b7802 */ /* 0x000fe20000000f00 */
[----:B------:R-:W-:Y:S01]  /*1fda0*/  IMAD.MOV.U32 R15, RZ, RZ, -0x1 ;  /* 0xffffffffff0f7424 */ /* 0x000fe200078e00ff */
[----:B--2---:R-:W-:-:S04]  /*1fdb0*/  SHF.R.U32.HI R2, RZ, 0x5, R2 ;  /* 0x00000005ff027819 */ /* 0x004fc80000011602 */
[----:B------:R-:W-:-:S05]  /*1fdc0*/  LOP3.LUT R2, R2, 0x3, RZ, 0xc0, !PT ;  /* 0x0000000302027812 */ /* 0x000fca00078ec0ff */
[----:B0-----:R-:W-:-:S07]  /*1fdd0*/  IMAD.MOV.U32 R13, RZ, RZ, R2 ;  /* 0x000000ffff0d7224 */ /* 0x001fce00078e0002 */
[----:B-1----:R-:W-:Y:S05]  /*1fde0*/  WARPSYNC.COLLECTIVE R15, `(.L_x_2717) ;  /* 0x000000000f087348 */ /* 0x002fea0003c00000 */
[----:B------:R0:W2:Y:S02]  /*1fdf0*/  SHFL.IDX P6, R14, R13, R12, R11 ;  /* 0x0000000c0d0e7389 */ /* 0x0000a400000c000b */
[----:B012---:R-:W-:Y:S01]  /*1fe00*/  ENDCOLLECTIVE ;  /* 0x000000000000791b */ /* 0x007fe20003800000 */
.L_x_2717:
[----:B------:R-:W-:Y:S05]  /*1fe10*/  BSYNC B0 ;  /* 0x0000000000007941 */ /* 0x000fea0003800000 */
.L_x_2716:
[----:B------:R-:W-:Y:S05]  /*1fe20*/  BRA `(.L_x_2718) ;  /* 0xffffffd000d07947 */ /* 0x000fea000383ffff */
.L_x_2551:
[----:B------:R-:W-:Y:S01]  /*1fe30*/  BSSY B0, `(.L_x_2719) ;  /* 0x0000006000007945 */ /* 0x000fe20003800000 */
[----:B------:R-:W-:-:S07]  /*1fe40*/  IMAD.MOV.U32 R15, RZ, RZ, -0x1 ;  /* 0xffffffffff0f7424 */ /* 0x000fce00078e00ff */
[----:B012---:R-:W-:Y:S05]  /*1fe50*/  WARPSYNC.COLLECTIVE R15, `(.L_x_2720) ;  /* 0x000000000f0c7348 */ /* 0x007fea0003c00000 */
[----:B------:R-:W-:Y:S02]  /*1fe60*/  ELECT P6, UR62, PT ;  /* 0x00000000003e782f */ /* 0x000fe400038c0000 */
[----:B------:R-:W-:Y:S01]  /*1fe70*/  MOV R14, UR62 ;  /* 0x0000003e000e7c02 */ /* 0x000fe20008000f00 */
[----:B012---:R-:W-:Y:S10]  /*1fe80*/  ENDCOLLECTIVE ;  /* 0x000000000000791b */ /* 0x007ff40003800000 */
.L_x_2720:
[----:B------:R-:W-:Y:S05]  /*1fe90*/  BSYNC B0 ;  /* 0x0000000000007941 */ /* 0x000fea0003800000 */
.L_x_2719:
[----:B------:R-:W-:Y:S05]  /*1fea0*/  BRA `(.L_x_2721) ;  /* 0xffffffd000c47947 */ /* 0x000fea000383ffff */
.L_x_2553:
[----:B-1----:R1:W2:Y:S02]  /*1feb0*/  SYNCS.PHASECHK.TRANS64.TRYWAIT P0, [R6+URZ], R5 ;  /* 0x00000005060075a7 */ /* 0x0022a4000800017f */
[----:B--2---:R-:W-:Y:S05]  /*1fec0*/  @!P0 NANOSLEEP.SYNCS 0x989680 ;  /* 0x009896800000895d */ /* 0x004fea0003900000 */
[----:B------:R-:W2:Y:S02]  /*1fed0*/  @!P0 SYNCS.PHASECHK.TRANS64 P0, [R6+URZ], R5 ;  /* 0x00000005060085a7 */ /* 0x000ea4000800007f */
[----:B--2---:R-:W-:Y:S05]  /*1fee0*/  @!P0 BRA `(.L_x_2553) ;  /* 0xfffffffc00f08947 */ /* 0x004fea000383ffff */
[----:B------:R-:W-:Y:S05]  /*1fef0*/  BRA `(.L_x_2722) ;  /* 0xffffffd400007947 */ /* 0x000fea000383ffff */
.L_x_2554:
[----:B--2---:R2:W3:Y:S02]  /*1ff00*/  SYNCS.PHASECHK.TRANS64.TRYWAIT P0, [R7+URZ], R2 ;  /* 0x00000002070075a7 */ /* 0x0044e4000800017f */
[----:B---3--:R-:W-:Y:S05]  /*1ff10*/  @!P0 NANOSLEEP.SYNCS 0x989680 ;  /* 0x009896800000895d */ /* 0x008fea0003900000 */
[----:B------:R-:W3:Y:S02]  /*1ff20*/  @!P0 SYNCS.PHASECHK.TRANS64 P0, [R7+URZ], R2 ;  /* 0x00000002070085a7 */ /* 0x000ee4000800007f */
[----:B---3--:R-:W-:Y:S05]  /*1ff30*/  @!P0 BRA `(.L_x_2554) ;  /* 0xfffffffc00f08947 */ /* 0x008fea000383ffff */
[----:B------:R-:W-:Y:S05]  /*1ff40*/  BRA `(.L_x_2723) ;  /* 0xffffffd000f47947 */ /* 0x000fea000383ffff */
.L_x_2556:
[----:B---3--:R3:W4:Y:S02]  /*1ff50*/  SYNCS.PHASECHK.TRANS64.TRYWAIT P0, [R4+URZ], R5 ;  /* 0x00000005040075a7 */ /* 0x008724000800017f */
[----:B----4-:R-:W-:Y:S05]  /*1ff60*/  @!P0 NANOSLEEP.SYNCS 0x989680 ;  /* 0x009896800000895d */ /* 0x010fea0003900000 */
[----:B------:R-:W4:Y:S02]  /*1ff70*/  @!P0 SYNCS.PHASECHK.TRANS64 P0, [R4+URZ], R5 ;  /* 0x00000005040085a7 */ /* 0x000f24000800007f */
[----:B----4-:R-:W-:Y:S05]  /*1ff80*/  @!P0 BRA `(.L_x_2556) ;  /* 0xfffffffc00f08947 */ /* 0x010fea000383ffff */
[----:B------:R-:W-:Y:S05]  /*1ff90*/  BRA `(.L_x_2724) ;  /* 0xffffffd000fc7947 */ /* 0x000fea000383ffff */
.L_x_2725:
        /* <DEDUP_REMOVED lines=14> */
.L_x_2735:


//--------------------- .nv.global.init           --------------------------
	.section	.nv.global.init,"aw",@progbits
.nv.global.init:
	.type		$str$23,@object
	.size		$str$23,($str$24 - $str$23)
$str$23:
        /*0000*/ 	.byte	0x28, 0x61, 0x64, 0x64, 0x72, 0x65, 0x73, 0x73, 0x20, 0x26, 0x20, 0x6d, 0x61, 0x73, 0x6b, 0x29
        /*0010*/ 	.byte	0x20, 0x3d, 0x3d, 0x20, 0x30, 0x00
	.type		$str$24,@object
	.size		$str$24,(__unnamed_4 - $str$24)
$str$24:
        /*0016*/ 	.byte	0x2f, 0x74, 0x6d, 0x70, 0x2f, 0x6f, 0x73, 0x73, 0x5f, 0x6b, 0x65, 0x72, 0x6e, 0x65, 0x6c, 0x73
        /*0026*/ 	.byte	0x5f, 0x73, 0x72, 0x63, 0x2f, 0x66, 0x6c, 0x61, 0x73, 0x68, 0x5f, 0x61, 0x74, 0x74, 0x65, 0x6e
        /*0036*/ 	.byte	0x74, 0x69, 0x6f, 0x6e, 0x2f, 0x63, 0x73, 0x72, 0x63, 0x2f, 0x63, 0x75, 0x74, 0x6c, 0x61, 0x73
        /*0046*/ 	.byte	0x73, 0x2f, 0x69, 0x6e, 0x63, 0x6c, 0x75, 0x64, 0x65, 0x2f, 0x63, 0x75, 0x74, 0x65, 0x2f, 0x70
        /*0056*/ 	.byte	0x6f, 0x69, 0x6e, 0x74, 0x65, 0x72, 0x5f, 0x66, 0x6c, 0x61, 0x67, 0x67, 0x65, 0x64, 0x2e, 0x68
        /*0066*/ 	.byte	0x70, 0x70, 0x00
	.type		__unnamed_4,@object
	.size		__unnamed_4,(__unnamed_8 - __unnamed_4)
__unnamed_4:
        /* <DEDUP_REMOVED lines=24> */
	.type		__unnamed_8,@object
	.size		__unnamed_8,(__unnamed_3 - __unnamed_8)
__unnamed_8:
        /* <DEDUP_REMOVED lines=24> */
        /*0369*/ 	.byte	0x00
	.type		__unnamed_3,@object
	.size		__unnamed_3,(__unnamed_2 - __unnamed_3)
__unnamed_3:
        /* <DEDUP_REMOVED lines=29> */
	.type		__unnamed_2,@object
	.size		__unnamed_2,(__unnamed_7 - __unnamed_2)
__unnamed_2:
        /* <DEDUP_REMOVED lines=29> */
	.type		__unnamed_7,@object
	.size		__unnamed_7,(__unnamed_6 - __unnamed_7)
__unnamed_7:
        /* <DEDUP_REMOVED lines=28> */
        /*08c2*/ 	.byte	0x3c, 0x32, 0x32, 0x35, 0x32, 0x38, 0x3e, 0x3e, 0x3e, 0x3e, 0x3e, 0x5d, 0x00
	.type		__unnamed_6,@object
	.size		__unnamed_6,(__unnamed_1 - __unnamed_6)
__unnamed_6:
        /* <DEDUP_REMOVED lines=29> */
	.type		__unnamed_1,@object
	.size		__unnamed_1,(__unnamed_5 - __unnamed_1)
__unnamed_1:
        /* <DEDUP_REMOVED lines=28> */
        /*0c5c*/ 	.byte	0x31, 0x36, 0x33, 0x38, 0x34, 0x3e, 0x3e, 0x3e, 0x3e, 0x3e, 0x20, 0x26, 0x5d, 0x00
	.type		__unnamed_5,@object
	.size		__unnamed_5,(.L_4 - __unnamed_5)
__unnamed_5:
        /* <DEDUP_REMOVED lines=28> */
        /*0e2a*/ 	.byte	0x3c, 0x32, 0x32, 0x35, 0x32, 0x38, 0x3e, 0x3e, 0x3e, 0x3e, 0x3e, 0x20, 0x26, 0x5d, 0x00
.L_4:


//--------------------- .nv.shared._ZN7cutlass13device_kernelIN5flash11enable_sm90INS1_16FlashAttnFwdSm90INS1_25CollectiveMainloopFwdSm90ILi2EN4cute5tupleIJNS5_1CILi1EEES8_S8_EEENS6_IJNS7_ILi128EEENS7_ILi176EEESA_EEELi128ENS_6half_tEfNS_4arch4Sm90ELb0ELb0ELb0ELb0ELb0ELb0ELb0ELb1ELb1ELb0ELb0ELb0EEENS1_21CollectiveEpilogueFwdINS6_IJSA_SA_SB_EEES9_SD_SF_Li256ELb0ELb0ELb0ELb0EEENS1_29StaticPersistentTileSchedulerILb0EEEEEEEEEvNT_6ParamsE --------------------------
	.section	.nv.shared._ZN7cutlass13device_kernelIN5flash11enable_sm90INS1_16FlashAttnFwdSm90INS1_25CollectiveMainloopFwdSm90ILi2EN4cute5tupleIJNS5_1CILi1EEES8_S8_EEENS6_IJNS7_ILi128EEENS7_ILi176EEESA_EEELi128ENS_6half_tEfNS_4arch4Sm90ELb0ELb0ELb0ELb0ELb0ELb0ELb0ELb1ELb1ELb0ELb0ELb0EEENS1_21CollectiveEpilogueFwdINS6_IJSA_SA_SB_EEES9_SD_SF_Li256ELb0ELb0ELb0ELb0EEENS1_29StaticPersistentTileSchedulerILb0EEEEEEEEEvNT_6ParamsE,"aw",@nobits
	.sectionflags	@""
	.align	16
	.zero		1024


//--------------------- .nv.shared.reserved.0     --------------------------
	.section	.nv.shared.reserved.0,"aw",@nobits
	.weak		__nv_reservedSMEM_offset_0_alias
	.size		__nv_reservedSMEM_offset_0_alias, 0, 0
	.other		__nv_reservedSMEM_offset_0_alias,@"STO_CUDA_RESERVED_SHARED STV_DEFAULT"
__nv_reservedSMEM_offset_0_alias:
	.zero		0


//--------------------- .nv.global                --------------------------
	.section	.nv.global,"aw",@nobits
.nv.global:
	.type		_ZN66_INTERNAL_3bd1516d_30_flash_fwd_hdim128_fp16_sm90_cu_61719c98_34284cute1_E,@object
	.size		_ZN66_INTERNAL_3bd1516d_30_flash_fwd_hdim128_fp16_sm90_cu_61719c98_34284cute1_E,(_ZN66_INTERNAL_3bd1516d_30_flash_fwd_hdim128_fp16_sm90_cu_61719c98_34284cuda3std3__45__cpo6cbeginE - _ZN66_INTERNAL_3bd1516d_30_flash_fwd_hdim128_fp16_sm90_cu_61719c98_34284cute1_E)
_ZN66_INTERNAL_3bd1516d_30_flash_fwd_hdim128_fp16_sm90_cu_61719c98_34284cute1_E:
	.zero		1
	.type		_ZN66_INTERNAL_3bd1516d_30_flash_fwd_hdim128_fp16_sm90_cu_61719c98_34284cuda3std3__45__cpo6cbeginE,@object
	.size		_ZN66_INTERNAL_3bd1516d_30_flash_fwd_hdim128_fp16_sm90_cu_61719c98_34284cuda3std3__45__cpo6cbeginE,(_ZN66_INTERNAL_3bd1516d_30_flash_fwd_hdim128_fp16_sm90_cu_61719c98_34284cuda3std3__48in_placeE - _ZN66_INTERNAL_3bd1516d_30_flash_fwd_hdim128_fp16_sm90_cu_61719c98_34284cuda3std3__45__cpo6cbeginE)
_ZN66_INTERNAL_3bd1516d_30_flash_fwd_hdim128_fp16_sm90_cu_61719c98_34284cuda3std3__45__cpo6cbeginE:
	.zero		1
	.type		_ZN66_INTERNAL_3bd1516d_30_flash_fwd_hdim128_fp16_sm90_cu_61719c98_34284cuda3std3__48in_placeE,@object
	.size		_ZN66_INTERNAL_3bd1516d_30_flash_fwd_hdim128_fp16_sm90_cu_61719c98_34284cuda3std3__48in_placeE,(_ZN66_INTERNAL_3bd1516d_30_flash_fwd_hdim128_fp16_sm90_cu_61719c98_34284cuda3std6ranges3__45__cpo9iter_moveE - _ZN66_INTERNAL_3bd1516d_30_flash_fwd_hdim128_fp16_sm90_cu_61719c98_34284cuda3std3__48in_placeE)
_ZN66_INTERNAL_3bd1516d_30_flash_fwd_hdim128_fp16_sm90_cu_61719c98_34284cuda3std3__48in_placeE:
	.zero		1
	.type		_ZN66_INTERNAL_3bd1516d_30_flash_fwd_hdim128_fp16_sm90_cu_61719c98_34284cuda3std6ranges3__45__cpo9iter_moveE,@object
	.size		_ZN66_INTERNAL_3bd1516d_30_flash_fwd_hdim128_fp16_sm90_cu_61719c98_34284cuda3std6ranges3__45__cpo9iter_moveE,(_ZN66_INTERNAL_3bd1516d_30_flash_fwd_hdim128_fp16_sm90_cu_61719c98_34284cuda3std3__45__cpo5beginE - _ZN66_INTERNAL_3bd1516d_30_flash_fwd_hdim128_fp16_sm90_cu_61719c98_34284cuda3std6ranges3__45__cpo9iter_moveE)
_ZN66_INTERNAL_3bd1516d_30_flash_fwd_hdim128_fp16_sm90_cu_61719c98_34284cuda3std6ranges3__45__cpo9iter_moveE:
	.zero		1
	.type		_ZN66_INTERNAL_3bd1516d_30_flash_fwd_hdim128_fp16_sm90_cu_61719c98_34284cuda3std3__45__cpo5beginE,@object
	.size		_ZN66_INTERNAL_3bd1516d_30_flash_fwd_hdim128_fp16_sm90_cu_61719c98_34284cuda3std3__45__cpo5beginE,(_ZN66_INTERNAL_3bd1516d_30_flash_fwd_hdim128_fp16_sm90_cu_61719c98_34284cuda3std3__468_GLOBAL__N__3bd1516d_30_flash_fwd_hdim128_fp16_sm90_cu_61719c98_34286ignoreE - _ZN66_INTERNAL_3bd1516d_30_flash_fwd_hdim128_fp16_sm90_cu_61719c98_34284cuda3std3__45__cpo5beginE)
_ZN66_INTERNAL_3bd1516d_30_flash_fwd_hdim128_fp16_sm90_cu_61719c98_34284cuda3std3__45__cpo5beginE:
	.zero		1
	.type		_ZN66_INTERNAL_3bd1516d_30_flash_fwd_hdim128_fp16_sm90_cu_61719c98_34284cuda3std3__468_GLOBAL__N__3bd1516d_30_flash_fwd_hdim128_fp16_sm90_cu_61719c98_34286ignoreE,@object
	.size		_ZN66_INTERNAL_3bd1516d_30_flash_fwd_hdim128_fp16_sm90_cu_61719c98_34284cuda3std3__468_GLOBAL__N__3bd1516d_30_flash_fwd_hdim128_fp16_sm90_cu_61719c98_34286ignoreE,(_ZN66_INTERNAL_3bd1516d_30_flash_fwd_hdim128_fp16_sm90_cu_61719c98_34284cute7productE - _ZN66_INTERNAL_3bd1516d_30_flash_fwd_hdim128_fp16_sm90_cu_61719c98_34284cuda3std3__468_GLOBAL__N__3bd1516d_30_flash_fwd_hdim128_fp16_sm90_cu_61719c98_34286ignoreE)
_ZN66_INTERNAL_3bd1516d_30_flash_fwd_hdim128_fp16_sm90_cu_61719c98_34284cuda3std3__468_GLOBAL__N__3bd1516d_30_flash_fwd_hdim128_fp16_sm90_cu_61719c98_34286ignoreE:
	.zero		1
	.type		_ZN66_INTERNAL_3bd1516d_30_flash_fwd_hdim128_fp16_sm90_cu_61719c98_34284cute7productE,@object
	.size		_ZN66_INTERNAL_3bd1516d_30_flash_fwd_hdim128_fp16_sm90_cu_61719c98_34284cute7productE,(_ZN66_INTERNAL_3bd1516d_30_flash_fwd_hdim128_fp16_sm90_cu_61719c98_34284cuda3std3__45__cpo3endE - _ZN66_INTERNAL_3bd1516d_30_flash_fwd_hdim128_fp16_sm90_cu_61719c98_34284cute7productE)
_ZN66_INTERNAL_3bd1516d_30_flash_fwd_hdim128_fp16_sm90_cu_61719c98_34284cute7productE:
	.zero		1
	.type		_ZN66_INTERNAL_3bd1516d_30_flash_fwd_hdim128_fp16_sm90_cu_61719c98_34284cuda3std3__45__cpo3endE,@object
	.size		_ZN66_INTERNAL_3bd1516d_30_flash_fwd_hdim128_fp16_sm90_cu_61719c98_34284cuda3std3__45__cpo3endE,(_ZN66_INTERNAL_3bd1516d_30_flash_fwd_hdim128_fp16_sm90_cu_61719c98_34284cuda3std3__419piecewise_constructE - _ZN66_INTERNAL_3bd1516d_30_flash_fwd_hdim128_fp16_sm90_cu_61719c98_34284cuda3std3__45__cpo3endE)
_ZN66_INTERNAL_3bd1516d_30_flash_fwd_hdim128_fp16_sm90_cu_61719c98_34284cuda3std3__45__cpo3endE:
	.zero		1
	.type		_ZN66_INTERNAL_3bd1516d_30_flash_fwd_hdim128_fp16_sm90_cu_61719c98_34284cuda3std3__419piecewise_constructE,@object
	.size		_ZN66_INTERNAL_3bd1516d_30_flash_fwd_hdim128_fp16_sm90_cu_61719c98_34284cuda3std3__419piecewise_constructE,(_ZN66_INTERNAL_3bd1516d_30_flash_fwd_hdim128_fp16_sm90_cu_61719c98_34284cuda3std3__45__cpo4cendE - _ZN66_INTERNAL_3bd1516d_30_flash_fwd_hdim128_fp16_sm90_cu_61719c98_34284cuda3std3__419piecewise_constructE)
_ZN66_INTERNAL_3bd1516d_30_flash_fwd_hdim128_fp16_sm90_cu_61719c98_34284cuda3std3__419piecewise_constructE:
	.zero		1
	.type		_ZN66_INTERNAL_3bd1516d_30_flash_fwd_hdim128_fp16_sm90_cu_61719c98_34284cuda3std3__45__cpo4cendE,@object
	.size		_ZN66_INTERNAL_3bd1516d_30_flash_fwd_hdim128_fp16_sm90_cu_61719c98_34284cuda3std3__45__cpo4cendE,(_ZN66_INTERNAL_3bd1516d_30_flash_fwd_hdim128_fp16_sm90_cu_61719c98_34284cuda3std6ranges3__45__cpo4swapE - _ZN66_INTERNAL_3bd1516d_30_flash_fwd_hdim128_fp16_sm90_cu_61719c98_34284cuda3std3__45__cpo4cendE)
_ZN66_INTERNAL_3bd1516d_30_flash_fwd_hdim128_fp16_sm90_cu_61719c98_34284cuda3std3__45__cpo4cendE:
	.zero		1
	.type		_ZN66_INTERNAL_3bd1516d_30_flash_fwd_hdim128_fp16_sm90_cu_61719c98_34284cuda3std6ranges3__45__cpo4swapE,@object
	.size		_ZN66_INTERNAL_3bd1516d_30_flash_fwd_hdim128_fp16_sm90_cu_61719c98_34284cuda3std6ranges3__45__cpo4swapE,(.L_15 - _ZN66_INTERNAL_3bd1516d_30_flash_fwd_hdim128_fp16_sm90_cu_61719c98_34284cuda3std6ranges3__45__cpo4swapE)
_ZN66_INTERNAL_3bd1516d_30_flash_fwd_hdim128_fp16_sm90_cu_61719c98_34284cuda3std6ranges3__45__cpo4swapE:
	.zero		1
.L_15:


//--------------------- .nv.shared._ZN7cutlass13device_kernelIN5flash11enable_sm90INS1_16FlashAttnFwdSm90INS1_25CollectiveMainloopFwdSm90ILi2EN4cute5tupleIJNS5_1CILi2EEENS7_ILi1EEES9_EEENS6_IJNS7_ILi128EEENS7_ILi176EEESB_EEELi128ENS_6half_tEfNS_4arch4Sm90ELb0ELb0ELb0ELb0ELb0ELb0ELb0ELb1ELb1ELb0ELb0ELb0EEENS1_21CollectiveEpilogueFwdINS6_IJSB_SB_SC_EEESA_SE_SG_Li256ELb0ELb0ELb0ELb0EEENS1_29StaticPersistentTileSchedulerILb0EEEEEEEEEvNT_6ParamsE --------------------------
	.section	.nv.shared._ZN7cutlass13device_kernelIN5flash11enable_sm90INS1_16FlashAttnFwdSm90INS1_25CollectiveMainloopFwdSm90ILi2EN4cute5tupleIJNS5_1CILi2EEENS7_ILi1EEES9_EEENS6_IJNS7_ILi128EEENS7_ILi176EEESB_EEELi128ENS_6half_tEfNS_4arch4Sm90ELb0ELb0ELb0ELb0ELb0ELb0ELb0ELb1ELb1ELb0ELb0ELb0EEENS1_21CollectiveEpilogueFwdINS6_IJSB_SB_SC_EEESA_SE_SG_Li256ELb0ELb0ELb0ELb0EEENS1_29StaticPersistentTileSchedulerILb0EEEEEEEEEvNT_6ParamsE,"aw",@nobits
	.sectionflags	@""
	.align	16
	.zero		1024


//--------------------- .nv.shared._ZN7cutlass13device_kernelIN5flash11enable_sm90INS1_16FlashAttnFwdSm90INS1_25CollectiveMainloopFwdSm90ILi2EN4cute5tupleIJNS5_1CILi1EEES8_S8_EEENS6_IJNS7_ILi128EEENS7_ILi176EEESA_EEELi128ENS_6half_tEfNS_4arch4Sm90ELb0ELb0ELb0ELb1ELb0ELb0ELb0ELb1ELb1ELb0ELb0ELb0EEENS1_21CollectiveEpilogueFwdINS6_IJSA_SA_SB_EEES9_SD_SF_Li256ELb1ELb0ELb0ELb0EEENS1_36VarlenDynamicPersistentTileSchedulerILi128ELi176ELi256ELi32ELb0ELb0ELb1ELb0ELb1ELb1EEEEEEEEEvNT_6ParamsE --------------------------
	.section	.nv.shared._ZN7cutlass13device_kernelIN5flash11enable_sm90INS1_16FlashAttnFwdSm90INS1_25CollectiveMainloopFwdSm90ILi2EN4cute5tupleIJNS5_1CILi1EEES8_S8_EEENS6_IJNS7_ILi128EEENS7_ILi176EEESA_EEELi128ENS_6half_tEfNS_4arch4Sm90ELb0ELb0ELb0ELb1ELb0ELb0ELb0ELb1ELb1ELb0ELb0ELb0EEENS1_21CollectiveEpilogueFwdINS6_IJSA_SA_SB_EEES9_SD_SF_Li256ELb1ELb0ELb0ELb0EEENS1_36VarlenDynamicPersistentTileSchedulerILi128ELi176ELi256ELi32ELb0ELb0ELb1ELb0ELb1ELb1EEEEEEEEEvNT_6ParamsE,"aw",@nobits
	.sectionflags	@""
	.align	16
	.zero		1024


//--------------------- .nv.shared._ZN7cutlass13device_kernelIN5flash11enable_sm90INS1_16FlashAttnFwdSm90INS1_25CollectiveMainloopFwdSm90ILi2EN4cute5tupleIJNS5_1CILi1EEES8_S8_EEENS6_IJNS7_ILi128EEENS7_ILi176EEESA_EEELi128ENS_6half_tEfNS_4arch4Sm90ELb0ELb0ELb0ELb1ELb0ELb1ELb0ELb1ELb1ELb0ELb0ELb0EEENS1_21CollectiveEpilogueFwdINS6_IJSA_SA_SB_EEES9_SD_SF_Li256ELb1ELb0ELb0ELb0EEENS1_36VarlenDynamicPersistentTileSchedulerILi128ELi176ELi256ELi32ELb0ELb0ELb1ELb0ELb1ELb1EEEEEEEEEvNT_6ParamsE --------------------------
	.section	.nv.shared._ZN7cutlass13device_kernelIN5flash11enable_sm90INS1_16FlashAttnFwdSm90INS1_25CollectiveMainloopFwdSm90ILi2EN4cute5tupleIJNS5_1CILi1EEES8_S8_EEENS6_IJNS7_ILi128EEENS7_ILi176EEESA_EEELi128ENS_6half_tEfNS_4arch4Sm90ELb0ELb0ELb0ELb1ELb0ELb1ELb0ELb1ELb1ELb0ELb0ELb0EEENS1_21CollectiveEpilogueFwdINS6_IJSA_SA_SB_EEES9_SD_SF_Li256ELb1ELb0ELb0ELb0EEENS1_36VarlenDynamicPersistentTileSchedulerILi128ELi176ELi256ELi32ELb0ELb0ELb1ELb0ELb1ELb1EEEEEEEEEvNT_6ParamsE,"aw",@nobits
	.sectionflags	@""
	.align	16
	.zero		1024


//--------------------- .nv.shared._ZN7cutlass13device_kernelIN5flash11enable_sm90INS1_16FlashAttnFwdSm90INS1_25CollectiveMainloopFwdSm90ILi2EN4cute5tupleIJNS5_1CILi1EEES8_S8_EEENS6_IJNS7_ILi128EEESA_SA_EEELi128ENS_6half_tEfNS_4arch4Sm90ELb0ELb1ELb0ELb0ELb0ELb0ELb0ELb1ELb1ELb0ELb0ELb0EEENS1_21CollectiveEpilogueFwdISB_S9_SC_SE_Li256ELb0ELb0ELb0ELb0EEENS1_30DynamicPersistentTileSchedulerILi256ELi32ELb0ELb0ELb1EEEEEEEEEvNT_6ParamsE --------------------------
	.section	.nv.shared._ZN7cutlass13device_kernelIN5flash11enable_sm90INS1_16FlashAttnFwdSm90INS1_25CollectiveMainloopFwdSm90ILi2EN4cute5tupleIJNS5_1CILi1EEES8_S8_EEENS6_IJNS7_ILi128EEESA_SA_EEELi128ENS_6half_tEfNS_4arch4Sm90ELb0ELb1ELb0ELb0ELb0ELb0ELb0ELb1ELb1ELb0ELb0ELb0EEENS1_21CollectiveEpilogueFwdISB_S9_SC_SE_Li256ELb0ELb0ELb0ELb0EEENS1_30DynamicPersistentTileSchedulerILi256ELi32ELb0ELb0ELb1EEEEEEEEEvNT_6ParamsE,"aw",@nobits
	.sectionflags	@""
	.align	16
	.zero		1024


//--------------------- .nv.shared._ZN7cutlass13device_kernelIN5flash11enable_sm90INS1_16FlashAttnFwdSm90INS1_25CollectiveMainloopFwdSm90ILi2EN4cute5tupleIJNS5_1CILi1EEES8_S8_EEENS6_IJNS7_ILi128EEESA_SA_EEELi128ENS_6half_tEfNS_4arch4Sm90ELb0ELb1ELb0ELb1ELb0ELb0ELb0ELb1ELb1ELb0ELb0ELb0EEENS1_21CollectiveEpilogueFwdISB_S9_SC_SE_Li256ELb1ELb0ELb0ELb0EEENS1_36VarlenDynamicPersistentTileSchedulerILi128ELi128ELi256ELi32ELb0ELb0ELb1ELb1ELb0ELb1EEEEEEEEEvNT_6ParamsE --------------------------
	.section	.nv.shared._ZN7cutlass13device_kernelIN5flash11enable_sm90INS1_16FlashAttnFwdSm90INS1_25CollectiveMainloopFwdSm90ILi2EN4cute5tupleIJNS5_1CILi1EEES8_S8_EEENS6_IJNS7_ILi128EEESA_SA_EEELi128ENS_6half_tEfNS_4arch4Sm90ELb0ELb1ELb0ELb1ELb0ELb0ELb0ELb1ELb1ELb0ELb0ELb0EEENS1_21CollectiveEpilogueFwdISB_S9_SC_SE_Li256ELb1ELb0ELb0ELb0EEENS1_36VarlenDynamicPersistentTileSchedulerILi128ELi128ELi256ELi32ELb0ELb0ELb1ELb1ELb0ELb1EEEEEEEEEvNT_6ParamsE,"aw",@nobits
	.sectionflags	@""
	.align	16
	.zero		1024


//--------------------- .nv.shared._ZN7cutlass13device_kernelIN5flash11enable_sm90INS1_16FlashAttnFwdSm90INS1_25CollectiveMainloopFwdSm90ILi2EN4cute5tupleIJNS5_1CILi1EEES8_S8_EEENS6_IJNS7_ILi128EEESA_SA_EEELi128ENS_6half_tEfNS_4arch4Sm90ELb0ELb1ELb0ELb1ELb0ELb1ELb0ELb1ELb1ELb0ELb0ELb0EEENS1_21CollectiveEpilogueFwdISB_S9_SC_SE_Li256ELb1ELb0ELb0ELb0EEENS1_36VarlenDynamicPersistentTileSchedulerILi128ELi128ELi256ELi32ELb0ELb0ELb1ELb1ELb0ELb1EEEEEEEEEvNT_6ParamsE --------------------------
	.section	.nv.shared._ZN7cutlass13device_kernelIN5flash11enable_sm90INS1_16FlashAttnFwdSm90INS1_25CollectiveMainloopFwdSm90ILi2EN4cute5tupleIJNS5_1CILi1EEES8_S8_EEENS6_IJNS7_ILi128EEESA_SA_EEELi128ENS_6half_tEfNS_4arch4Sm90ELb0ELb1ELb0ELb1ELb0ELb1ELb0ELb1ELb1ELb0ELb0ELb0EEENS1_21CollectiveEpilogueFwdISB_S9_SC_SE_Li256ELb1ELb0ELb0ELb0EEENS1_36VarlenDynamicPersistentTileSchedulerILi128ELi128ELi256ELi32ELb0ELb0ELb1ELb1ELb0ELb1EEEEEEEEEvNT_6ParamsE,"aw",@nobits
	.sectionflags	@""
	.align	16
	.zero		1024


//--------------------- .nv.shared._ZN7cutlass13device_kernelIN5flash11enable_sm90INS1_16FlashAttnFwdSm90INS1_25CollectiveMainloopFwdSm90ILi2EN4cute5tupleIJNS5_1CILi1EEES8_S8_EEENS6_IJNS7_ILi128EEESA_SA_EEELi128ENS_6half_tEfNS_4arch4Sm90ELb1ELb0ELb0ELb0ELb0ELb0ELb0ELb1ELb1ELb0ELb0ELb0EEENS1_21CollectiveEpilogueFwdISB_S9_SC_SE_Li256ELb0ELb0ELb0ELb0EEENS1_30DynamicPersistentTileSchedulerILi256ELi32ELb0ELb0ELb1EEEEEEEEEvNT_6ParamsE --------------------------
	.section	.nv.shared._ZN7cutlass13device_kernelIN5flash11enable_sm90INS1_16FlashAttnFwdSm90INS1_25CollectiveMainloopFwdSm90ILi2EN4cute5tupleIJNS5_1CILi1EEES8_S8_EEENS6_IJNS7_ILi128EEESA_SA_EEELi128ENS_6half_tEfNS_4arch4Sm90ELb1ELb0ELb0ELb0ELb0ELb0ELb0ELb1ELb1ELb0ELb0ELb0EEENS1_21CollectiveEpilogueFwdISB_S9_SC_SE_Li256ELb0ELb0ELb0ELb0EEENS1_30DynamicPersistentTileSchedulerILi256ELi32ELb0ELb0ELb1EEEEEEEEEvNT_6ParamsE,"aw",@nobits
	.sectionflags	@""
	.align	16
	.zero		1024


//--------------------- .nv.shared._ZN7cutlass13device_kernelIN5flash11enable_sm90INS1_16FlashAttnFwdSm90INS1_25CollectiveMainloopFwdSm90ILi2EN4cute5tupleIJNS5_1CILi1EEES8_S8_EEENS6_IJNS7_ILi128EEESA_SA_EEELi128ENS_6half_tEfNS_4arch4Sm90ELb1ELb0ELb0ELb1ELb0ELb0ELb0ELb1ELb1ELb0ELb0ELb0EEENS1_21CollectiveEpilogueFwdISB_S9_SC_SE_Li256ELb1ELb0ELb0ELb0EEENS1_36VarlenDynamicPersistentTileSchedulerILi128ELi128ELi256ELi32ELb0ELb0ELb1ELb1ELb1ELb1EEEEEEEEEvNT_6ParamsE --------------------------
	.section	.nv.shared._ZN7cutlass13device_kernelIN5flash11enable_sm90INS1_16FlashAttnFwdSm90INS1_25CollectiveMainloopFwdSm90ILi2EN4cute5tupleIJNS5_1CILi1EEES8_S8_EEENS6_IJNS7_ILi128EEESA_SA_EEELi128ENS_6half_tEfNS_4arch4Sm90ELb1ELb0ELb0ELb1ELb0ELb0ELb0ELb1ELb1ELb0ELb0ELb0EEENS1_21CollectiveEpilogueFwdISB_S9_SC_SE_Li256ELb1ELb0ELb0ELb0EEENS1_36VarlenDynamicPersistentTileSchedulerILi128ELi128ELi256ELi32ELb0ELb0ELb1ELb1ELb1ELb1EEEEEEEEEvNT_6ParamsE,"aw",@nobits
	.sectionflags	@""
	.align	16
	.zero		1024


//--------------------- .nv.shared._ZN7cutlass13device_kernelIN5flash11enable_sm90INS1_16FlashAttnFwdSm90INS1_25CollectiveMainloopFwdSm90ILi2EN4cute5tupleIJNS5_1CILi1EEES8_S8_EEENS6_IJNS7_ILi128EEESA_SA_EEELi128ENS_6half_tEfNS_4arch4Sm90ELb1ELb0ELb0ELb1ELb0ELb1ELb0ELb1ELb1ELb0ELb0ELb0EEENS1_21CollectiveEpilogueFwdISB_S9_SC_SE_Li256ELb1ELb0ELb0ELb0EEENS1_36VarlenDynamicPersistentTileSchedulerILi128ELi128ELi256ELi32ELb0ELb0ELb1ELb1ELb1ELb1EEEEEEEEEvNT_6ParamsE --------------------------
	.section	.nv.shared._ZN7cutlass13device_kernelIN5flash11enable_sm90INS1_16FlashAttnFwdSm90INS1_25CollectiveMainloopFwdSm90ILi2EN4cute5tupleIJNS5_1CILi1EEES8_S8_EEENS6_IJNS7_ILi128EEESA_SA_EEELi128ENS_6half_tEfNS_4arch4Sm90ELb1ELb0ELb0ELb1ELb0ELb1ELb0ELb1ELb1ELb0ELb0ELb0EEENS1_21CollectiveEpilogueFwdISB_S9_SC_SE_Li256ELb1ELb0ELb0ELb0EEENS1_36VarlenDynamicPersistentTileSchedulerILi128ELi128ELi256ELi32ELb0ELb0ELb1ELb1ELb1ELb1EEEEEEEEEvNT_6ParamsE,"aw",@nobits
	.sectionflags	@""
	.align	16
	.zero		1024


//--------------------- .nv.constant0._ZN7cutlass13device_kernelIN5flash11enable_sm90INS1_16FlashAttnFwdSm90INS1_25CollectiveMainloopFwdSm90ILi2EN4cute5tupleIJNS5_1CILi1EEES8_S8_EEENS6_IJNS7_ILi128EEENS7_ILi176EEESA_EEELi128ENS_6half_tEfNS_4arch4Sm90ELb0ELb0ELb0ELb0ELb0ELb0ELb0ELb1ELb1ELb0ELb0ELb0EEENS1_21CollectiveEpilogueFwdINS6_IJSA_SA_SB_EEES9_SD_SF_Li256ELb0ELb0ELb0ELb0EEENS1_29StaticPersistentTileSchedulerILb0EEEEEEEEEvNT_6ParamsE --------------------------
	.section	.nv.constant0._ZN7cutlass13device_kernelIN5flash11enable_sm90INS1_16FlashAttnFwdSm90INS1_25CollectiveMainloopFwdSm90ILi2EN4cute5tupleIJNS5_1CILi1EEES8_S8_EEENS6_IJNS7_ILi128EEENS7_ILi176EEESA_EEELi128ENS_6half_tEfNS_4arch4Sm90ELb0ELb0ELb0ELb0ELb0ELb0ELb0ELb1ELb1ELb0ELb0ELb0EEENS1_21CollectiveEpilogueFwdINS6_IJSA_SA_SB_EEES9_SD_SF_Li256ELb0ELb0ELb0ELb0EEENS1_29StaticPersistentTileSchedulerILb0EEEEEEEEEvNT_6ParamsE,"a",@progbits
	.sectionflags	@""
	.align	4
.nv.constant0._ZN7cutlass13device_kernelIN5flash11enable_sm90INS1_16FlashAttnFwdSm90INS1_25CollectiveMainloopFwdSm90ILi2EN4cute5tupleIJNS5_1CILi1EEES8_S8_EEENS6_IJNS7_ILi128EEENS7_ILi176EEESA_EEELi128ENS_6half_tEfNS_4arch4Sm90ELb0ELb0ELb0ELb0ELb0ELb0ELb0ELb1ELb1ELb0ELb0ELb0EEENS1_21CollectiveEpilogueFwdINS6_IJSA_SA_SB_EEES9_SD_SF_Li256ELb0ELb0ELb0ELb0EEENS1_29StaticPersistentTileSchedulerILb0EEEEEEEEEvNT_6ParamsE:
	.zero		3584


//--------------------- .nv.constant0._ZN7cutlass13device_kernelIN5flash11enable_sm90INS1_16FlashAttnFwdSm90INS1_25CollectiveMainloopFwdSm90ILi2EN4cute5tupleIJNS5_1CILi2EEENS7_ILi1EEES9_EEENS6_IJNS7_ILi128EEENS7_ILi176EEESB_EEELi128ENS_6half_tEfNS_4arch4Sm90ELb0ELb0ELb0ELb0ELb0ELb0ELb0ELb1ELb1ELb0ELb0ELb0EEENS1_21CollectiveEpilogueFwdINS6_IJSB_SB_SC_EEESA_SE_SG_Li256ELb0ELb0ELb0ELb0EEENS1_29StaticPersistentTileSchedulerILb0EEEEEEEEEvNT_6ParamsE --------------------------
	.section	.nv.constant0._ZN7cutlass13device_kernelIN5flash11enable_sm90INS1_16FlashAttnFwdSm90INS1_25CollectiveMainloopFwdSm90ILi2EN4cute5tupleIJNS5_1CILi2EEENS7_ILi1EEES9_EEENS6_IJNS7_ILi128EEENS7_ILi176EEESB_EEELi128ENS_6half_tEfNS_4arch4Sm90ELb0ELb0ELb0ELb0ELb0ELb0ELb0ELb1ELb1ELb0ELb0ELb0EEENS1_21CollectiveEpilogueFwdINS6_IJSB_SB_SC_EEESA_SE_SG_Li256ELb0ELb0ELb0ELb0EEENS1_29StaticPersistentTileSchedulerILb0EEEEEEEEEvNT_6ParamsE,"a",@progbits
	.sectionflags	@""
	.align	4
.nv.constant0._ZN7cutlass13device_kernelIN5flash11enable_sm90INS1_16FlashAttnFwdSm90INS1_25CollectiveMainloopFwdSm90ILi2EN4cute5tupleIJNS5_1CILi2EEENS7_ILi1EEES9_EEENS6_IJNS7_ILi128EEENS7_ILi176EEESB_EEELi128ENS_6half_tEfNS_4arch4Sm90ELb0ELb0ELb0ELb0ELb0ELb0ELb0ELb1ELb1ELb0ELb0ELb0EEENS1_21CollectiveEpilogueFwdINS6_IJSB_SB_SC_EEESA_SE_SG_Li256ELb0ELb0ELb0ELb0EEENS1_29StaticPersistentTileSchedulerILb0EEEEEEEEEvNT_6ParamsE:
	.zero		3584


//--------------------- .nv.constant0._ZN7cutlass13device_kernelIN5flash11enable_sm90INS1_16FlashAttnFwdSm90INS1_25CollectiveMainloopFwdSm90ILi2EN4cute5tupleIJNS5_1CILi1EEES8_S8_EEENS6_IJNS7_ILi128EEENS7_ILi176EEESA_EEELi128ENS_6half_tEfNS_4arch4Sm90ELb0ELb0ELb0ELb1ELb0ELb0ELb0ELb1ELb1ELb0ELb0ELb0EEENS1_21CollectiveEpilogueFwdINS6_IJSA_SA_SB_EEES9_SD_SF_Li256ELb1ELb0ELb0ELb0EEENS1_36VarlenDynamicPersistentTileSchedulerILi128ELi176ELi256ELi32ELb0ELb0ELb1ELb0ELb1ELb1EEEEEEEEEvNT_6ParamsE --------------------------
	.section	.nv.constant0._ZN7cutlass13device_kernelIN5flash11enable_sm90INS1_16FlashAttnFwdSm90INS1_25CollectiveMainloopFwdSm90ILi2EN4cute5tupleIJNS5_1CILi1EEES8_S8_EEENS6_IJNS7_ILi128EEENS7_ILi176EEESA_EEELi128ENS_6half_tEfNS_4arch4Sm90ELb0ELb0ELb0ELb1ELb0ELb0ELb0ELb1ELb1ELb0ELb0ELb0EEENS1_21CollectiveEpilogueFwdINS6_IJSA_SA_SB_EEES9_SD_SF_Li256ELb1ELb0ELb0ELb0EEENS1_36VarlenDynamicPersistentTileSchedulerILi128ELi176ELi256ELi32ELb0ELb0ELb1ELb0ELb1ELb1EEEEEEEEEvNT_6ParamsE,"a",@progbits
	.sectionflags	@""
	.align	4
.nv.constant0._ZN7cutlass13device_kernelIN5flash11enable_sm90INS1_16FlashAttnFwdSm90INS1_25CollectiveMainloopFwdSm90ILi2EN4cute5tupleIJNS5_1CILi1EEES8_S8_EEENS6_IJNS7_ILi128EEENS7_ILi176EEESA_EEELi128ENS_6half_tEfNS_4arch4Sm90ELb0ELb0ELb0ELb1ELb0ELb0ELb0ELb1ELb1ELb0ELb0ELb0EEENS1_21CollectiveEpilogueFwdINS6_IJSA_SA_SB_EEES9_SD_SF_Li256ELb1ELb0ELb0ELb0EEENS1_36VarlenDynamicPersistentTileSchedulerILi128ELi176ELi256ELi32ELb0ELb0ELb1ELb0ELb1ELb1EEEEEEEEEvNT_6ParamsE:
	.zero		3200


//--------------------- .nv.constant0._ZN7cutlass13device_kernelIN5flash11enable_sm90INS1_16FlashAttnFwdSm90INS1_25CollectiveMainloopFwdSm90ILi2EN4cute5tupleIJNS5_1CILi1EEES8_S8_EEENS6_IJNS7_ILi128EEENS7_ILi176EEESA_EEELi128ENS_6half_tEfNS_4arch4Sm90ELb0ELb0ELb0ELb1ELb0ELb1ELb0ELb1ELb1ELb0ELb0ELb0EEENS1_21CollectiveEpilogueFwdINS6_IJSA_SA_SB_EEES9_SD_SF_Li256ELb1ELb0ELb0ELb0EEENS1_36VarlenDynamicPersistentTileSchedulerILi128ELi176ELi256ELi32ELb0ELb0ELb1ELb0ELb1ELb1EEEEEEEEEvNT_6ParamsE --------------------------
	.section	.nv.constant0._ZN7cutlass13device_kernelIN5flash11enable_sm90INS1_16FlashAttnFwdSm90INS1_25CollectiveMainloopFwdSm90ILi2EN4cute5tupleIJNS5_1CILi1EEES8_S8_EEENS6_IJNS7_ILi128EEENS7_ILi176EEESA_EEELi128ENS_6half_tEfNS_4arch4Sm90ELb0ELb0ELb0ELb1ELb0ELb1ELb0ELb1ELb1ELb0ELb0ELb0EEENS1_21CollectiveEpilogueFwdINS6_IJSA_SA_SB_EEES9_SD_SF_Li256ELb1ELb0ELb0ELb0EEENS1_36VarlenDynamicPersistentTileSchedulerILi128ELi176ELi256ELi32ELb0ELb0ELb1ELb0ELb1ELb1EEEEEEEEEvNT_6ParamsE,"a",@progbits
	.sectionflags	@""
	.align	4
.nv.constant0._ZN7cutlass13device_kernelIN5flash11enable_sm90INS1_16FlashAttnFwdSm90INS1_25CollectiveMainloopFwdSm90ILi2EN4cute5tupleIJNS5_1CILi1EEES8_S8_EEENS6_IJNS7_ILi128EEENS7_ILi176EEESA_EEELi128ENS_6half_tEfNS_4arch4Sm90ELb0ELb0ELb0ELb1ELb0ELb1ELb0ELb1ELb1ELb0ELb0ELb0EEENS1_21CollectiveEpilogueFwdINS6_IJSA_SA_SB_EEES9_SD_SF_Li256ELb1ELb0ELb0ELb0EEENS1_36VarlenDynamicPersistentTileSchedulerILi128ELi176ELi256ELi32ELb0ELb0ELb1ELb0ELb1ELb1EEEEEEEEEvNT_6ParamsE:
	.zero		3200


//--------------------- .nv.constant0._ZN7cutlass13device_kernelIN5flash11enable_sm90INS1_16FlashAttnFwdSm90INS1_25CollectiveMainloopFwdSm90ILi2EN4cute5tupleIJNS5_1CILi1EEES8_S8_EEENS6_IJNS7_ILi128EEESA_SA_EEELi128ENS_6half_tEfNS_4arch4Sm90ELb0ELb1ELb0ELb0ELb0ELb0ELb0ELb1ELb1ELb0ELb0ELb0EEENS1_21CollectiveEpilogueFwdISB_S9_SC_SE_Li256ELb0ELb0ELb0ELb0EEENS1_30DynamicPersistentTileSchedulerILi256ELi32ELb0ELb0ELb1EEEEEEEEEvNT_6ParamsE --------------------------
	.section	.nv.constant0._ZN7cutlass13device_kernelIN5flash11enable_sm90INS1_16FlashAttnFwdSm90INS1_25CollectiveMainloopFwdSm90ILi2EN4cute5tupleIJNS5_1CILi1EEES8_S8_EEENS6_IJNS7_ILi128EEESA_SA_EEELi128ENS_6half_tEfNS_4arch4Sm90ELb0ELb1ELb0ELb0ELb0ELb0ELb0ELb1ELb1ELb0ELb0ELb0EEENS1_21CollectiveEpilogueFwdISB_S9_SC_SE_Li256ELb0ELb0ELb0ELb0EEENS1_30DynamicPersistentTileSchedulerILi256ELi32ELb0ELb0ELb1EEEEEEEEEvNT_6ParamsE,"a",@progbits
	.sectionflags	@""
	.align	4
.nv.constant0._ZN7cutlass13device_kernelIN5flash11enable_sm90INS1_16FlashAttnFwdSm90INS1_25CollectiveMainloopFwdSm90ILi2EN4cute5tupleIJNS5_1CILi1EEES8_S8_EEENS6_IJNS7_ILi128EEESA_SA_EEELi128ENS_6half_tEfNS_4arch4Sm90ELb0ELb1ELb0ELb0ELb0ELb0ELb0ELb1ELb1ELb0ELb0ELb0EEENS1_21CollectiveEpilogueFwdISB_S9_SC_SE_Li256ELb0ELb0ELb0ELb0EEENS1_30DynamicPersistentTileSchedulerILi256ELi32ELb0ELb0ELb1EEEEEEEEEvNT_6ParamsE:
	.zero		3584


//--------------------- .nv.constant0._ZN7cutlass13device_kernelIN5flash11enable_sm90INS1_16FlashAttnFwdSm90INS1_25CollectiveMainloopFwdSm90ILi2EN4cute5tupleIJNS5_1CILi1EEES8_S8_EEENS6_IJNS7_ILi128EEESA_SA_EEELi128ENS_6half_tEfNS_4arch4Sm90ELb0ELb1ELb0ELb1ELb0ELb0ELb0ELb1ELb1ELb0ELb0ELb0EEENS1_21CollectiveEpilogueFwdISB_S9_SC_SE_Li256ELb1ELb0ELb0ELb0EEENS1_36VarlenDynamicPersistentTileSchedulerILi128ELi128ELi256ELi32ELb0ELb0ELb1ELb1ELb0ELb1EEEEEEEEEvNT_6ParamsE --------------------------
	.section	.nv.constant0._ZN7cutlass13device_kernelIN5flash11enable_sm90INS1_16FlashAttnFwdSm90INS1_25CollectiveMainloopFwdSm90ILi2EN4cute5tupleIJNS5_1CILi1EEES8_S8_EEENS6_IJNS7_ILi128EEESA_SA_EEELi128ENS_6half_tEfNS_4arch4Sm90ELb0ELb1ELb0ELb1ELb0ELb0ELb0ELb1ELb1ELb0ELb0ELb0EEENS1_21CollectiveEpilogueFwdISB_S9_SC_SE_Li256ELb1ELb0ELb0ELb0EEENS1_36VarlenDynamicPersistentTileSchedulerILi128ELi128ELi256ELi32ELb0ELb0ELb1ELb1ELb0ELb1EEEEEEEEEvNT_6ParamsE,"a",@progbits
	.sectionflags	@""
	.align	4
.nv.constant0._ZN7cutlass13device_kernelIN5flash11enable_sm90INS1_16FlashAttnFwdSm90INS1_25CollectiveMainloopFwdSm90ILi2EN4cute5tupleIJNS5_1CILi1EEES8_S8_EEENS6_IJNS7_ILi128EEESA_SA_EEELi128ENS_6half_tEfNS_4arch4Sm90ELb0ELb1ELb0ELb1ELb0ELb0ELb0ELb1ELb1ELb0ELb0ELb0EEENS1_21CollectiveEpilogueFwdISB_S9_SC_SE_Li256ELb1ELb0ELb0ELb0EEENS1_36VarlenDynamicPersistentTileSchedulerILi128ELi128ELi256ELi32ELb0ELb0ELb1ELb1ELb0ELb1EEEEEEEEEvNT_6ParamsE:
	.zero		3200


//--------------------- .nv.constant0._ZN7cutlass13device_kernelIN5flash11enable_sm90INS1_16FlashAttnFwdSm90INS1_25CollectiveMainloopFwdSm90ILi2EN4cute5tupleIJNS5_1CILi1EEES8_S8_EEENS6_IJNS7_ILi128EEESA_SA_EEELi128ENS_6half_tEfNS_4arch4Sm90ELb0ELb1ELb0ELb1ELb0ELb1ELb0ELb1ELb1ELb0ELb0ELb0EEENS1_21CollectiveEpilogueFwdISB_S9_SC_SE_Li256ELb1ELb0ELb0ELb0EEENS1_36VarlenDynamicPersistentTileSchedulerILi128ELi128ELi256ELi32ELb0ELb0ELb1ELb1ELb0ELb1EEEEEEEEEvNT_6ParamsE --------------------------
	.section	.nv.constant0._ZN7cutlass13device_kernelIN5flash11enable_sm90INS1_16FlashAttnFwdSm90INS1_25CollectiveMainloopFwdSm90ILi2EN4cute5tupleIJNS5_1CILi1EEES8_S8_EEENS6_IJNS7_ILi128EEESA_SA_EEELi128ENS_6half_tEfNS_4arch4Sm90ELb0ELb1ELb0ELb1ELb0ELb1ELb0ELb1ELb1ELb0ELb0ELb0EEENS1_21CollectiveEpilogueFwdISB_S9_SC_SE_Li256ELb1ELb0ELb0ELb0EEENS1_36VarlenDynamicPersistentTileSchedulerILi128ELi128ELi256ELi32ELb0ELb0ELb1ELb1ELb0ELb1EEEEEEEEEvNT_6ParamsE,"a",@progbits
	.sectionflags	@""
	.align	4
.nv.constant0._ZN7cutlass13device_kernelIN5flash11enable_sm90INS1_16FlashAttnFwdSm90INS1_25CollectiveMainloopFwdSm90ILi2EN4cute5tupleIJNS5_1CILi1EEES8_S8_EEENS6_IJNS7_ILi128EEESA_SA_EEELi128ENS_6half_tEfNS_4arch4Sm90ELb0ELb1ELb0ELb1ELb0ELb1ELb0ELb1ELb1ELb0ELb0ELb0EEENS1_21CollectiveEpilogueFwdISB_S9_SC_SE_Li256ELb1ELb0ELb0ELb0EEENS1_36VarlenDynamicPersistentTileSchedulerILi128ELi128ELi256ELi32ELb0ELb0ELb1ELb1ELb0ELb1EEEEEEEEEvNT_6ParamsE:
	.zero		3200


//--------------------- .nv.constant0._ZN7cutlass13device_kernelIN5flash11enable_sm90INS1_16FlashAttnFwdSm90INS1_25CollectiveMainloopFwdSm90ILi2EN4cute5tupleIJNS5_1CILi1EEES8_S8_EEENS6_IJNS7_ILi128EEESA_SA_EEELi128ENS_6half_tEfNS_4arch4Sm90ELb1ELb0ELb0ELb0ELb0ELb0ELb0ELb1ELb1ELb0ELb0ELb0EEENS1_21CollectiveEpilogueFwdISB_S9_SC_SE_Li256ELb0ELb0ELb0ELb0EEENS1_30DynamicPersistentTileSchedulerILi256ELi32ELb0ELb0ELb1EEEEEEEEEvNT_6ParamsE --------------------------
	.section	.nv.constant0._ZN7cutlass13device_kernelIN5flash11enable_sm90INS1_16FlashAttnFwdSm90INS1_25CollectiveMainloopFwdSm90ILi2EN4cute5tupleIJNS5_1CILi1EEES8_S8_EEENS6_IJNS7_ILi128EEESA_SA_EEELi128ENS_6half_tEfNS_4arch4Sm90ELb1ELb0ELb0ELb0ELb0ELb0ELb0ELb1ELb1ELb0ELb0ELb0EEENS1_21CollectiveEpilogueFwdISB_S9_SC_SE_Li256ELb0ELb0ELb0ELb0EEENS1_30DynamicPersistentTileSchedulerILi256ELi32ELb0ELb0ELb1EEEEEEEEEvNT_6ParamsE,"a",@progbits
	.sectionflags	@""
	.align	4
.nv.constant0._ZN7cutlass13device_kernelIN5flash11enable_sm90INS1_16FlashAttnFwdSm90INS1_25CollectiveMainloopFwdSm90ILi2EN4cute5tupleIJNS5_1CILi1EEES8_S8_EEENS6_IJNS7_ILi128EEESA_SA_EEELi128ENS_6half_tEfNS_4arch4Sm90ELb1ELb0ELb0ELb0ELb0ELb0ELb0ELb1ELb1ELb0ELb0ELb0EEENS1_21CollectiveEpilogueFwdISB_S9_SC_SE_Li256ELb0ELb0ELb0ELb0EEENS1_30DynamicPersistentTileSchedulerILi256ELi32ELb0ELb0ELb1EEEEEEEEEvNT_6ParamsE:
	.zero		3584


//--------------------- .nv.constant0._ZN7cutlass13device_kernelIN5flash11enable_sm90INS1_16FlashAttnFwdSm90INS1_25CollectiveMainloopFwdSm90ILi2EN4cute5tupleIJNS5_1CILi1EEES8_S8_EEENS6_IJNS7_ILi128EEESA_SA_EEELi128ENS_6half_tEfNS_4arch4Sm90ELb1ELb0ELb0ELb1ELb0ELb0ELb0ELb1ELb1ELb0ELb0ELb0EEENS1_21CollectiveEpilogueFwdISB_S9_SC_SE_Li256ELb1ELb0ELb0ELb0EEENS1_36VarlenDynamicPersistentTileSchedulerILi128ELi128ELi256ELi32ELb0ELb0ELb1ELb1ELb1ELb1EEEEEEEEEvNT_6ParamsE --------------------------
	.section	.nv.constant0._ZN7cutlass13device_kernelIN5flash11enable_sm90INS1_16FlashAttnFwdSm90INS1_25CollectiveMainloopFwdSm90ILi2EN4cute5tupleIJNS5_1CILi1EEES8_S8_EEENS6_IJNS7_ILi128EEESA_SA_EEELi128ENS_6half_tEfNS_4arch4Sm90ELb1ELb0ELb0ELb1ELb0ELb0ELb0ELb1ELb1ELb0ELb0ELb0EEENS1_21CollectiveEpilogueFwdISB_S9_SC_SE_Li256ELb1ELb0ELb0ELb0EEENS1_36VarlenDynamicPersistentTileSchedulerILi128ELi128ELi256ELi32ELb0ELb0ELb1ELb1ELb1ELb1EEEEEEEEEvNT_6ParamsE,"a",@progbits
	.sectionflags	@""
	.align	4
.nv.constant0._ZN7cutlass13device_kernelIN5flash11enable_sm90INS1_16FlashAttnFwdSm90INS1_25CollectiveMainloopFwdSm90ILi2EN4cute5tupleIJNS5_1CILi1EEES8_S8_EEENS6_IJNS7_ILi128EEESA_SA_EEELi128ENS_6half_tEfNS_4arch4Sm90ELb1ELb0ELb0ELb1ELb0ELb0ELb0ELb1ELb1ELb0ELb0ELb0EEENS1_21CollectiveEpilogueFwdISB_S9_SC_SE_Li256ELb1ELb0ELb0ELb0EEENS1_36VarlenDynamicPersistentTileSchedulerILi128ELi128ELi256ELi32ELb0ELb0ELb1ELb1ELb1ELb1EEEEEEEEEvNT_6ParamsE:
	.zero		3200


//--------------------- .nv.constant0._ZN7cutlass13device_kernelIN5flash11enable_sm90INS1_16FlashAttnFwdSm90INS1_25CollectiveMainloopFwdSm90ILi2EN4cute5tupleIJNS5_1CILi1EEES8_S8_EEENS6_IJNS7_ILi128EEESA_SA_EEELi128ENS_6half_tEfNS_4arch4Sm90ELb1ELb0ELb0ELb1ELb0ELb1ELb0ELb1ELb1ELb0ELb0ELb0EEENS1_21CollectiveEpilogueFwdISB_S9_SC_SE_Li256ELb1ELb0ELb0ELb0EEENS1_36VarlenDynamicPersistentTileSchedulerILi128ELi128ELi256ELi32ELb0ELb0ELb1ELb1ELb1ELb1EEEEEEEEEvNT_6ParamsE --------------------------
	.section	.nv.constant0._ZN7cutlass13device_kernelIN5flash11enable_sm90INS1_16FlashAttnFwdSm90INS1_25CollectiveMainloopFwdSm90ILi2EN4cute5tupleIJNS5_1CILi1EEES8_S8_EEENS6_IJNS7_ILi128EEESA_SA_EEELi128ENS_6half_tEfNS_4arch4Sm90ELb1ELb0ELb0ELb1ELb0ELb1ELb0ELb1ELb1ELb0ELb0ELb0EEENS1_21CollectiveEpilogueFwdISB_S9_SC_SE_Li256ELb1ELb0ELb0ELb0EEENS1_36VarlenDynamicPersistentTileSchedulerILi128ELi128ELi256ELi32ELb0ELb0ELb1ELb1ELb1ELb1EEEEEEEEEvNT_6ParamsE,"a",@progbits
	.sectionflags	@""
	.align	4
.nv.constant0._ZN7cutlass13device_kernelIN5flash11enable_sm90INS1_16FlashAttnFwdSm90INS1_25CollectiveMainloopFwdSm90ILi2EN4cute5tupleIJNS5_1CILi1EEES8_S8_EEENS6_IJNS7_ILi128EEESA_SA_EEELi128ENS_6half_tEfNS_4arch4Sm90ELb1ELb0ELb0ELb1ELb0ELb1ELb0ELb1ELb1ELb0ELb0ELb0EEENS1_21CollectiveEpilogueFwdISB_S9_SC_SE_Li256ELb1ELb0ELb0ELb0EEENS1_36VarlenDynamicPersistentTileSchedulerILi128ELi128ELi256ELi32ELb0ELb0ELb1ELb1ELb1ELb1EEEEEEEEEvNT_6ParamsE:
	.zero		3200


//--------------------- SYMBOLS --------------------------

	.type		.nv.reservedSmem.offset0,@object
	.size		.nv.reservedSmem.offset0,0x4
	.type		__assertfail,@function
